	.target	sm_100a

	.elftype	@"ET_EXEC"


//--------------------- .note.nv.tkinfo           --------------------------
	.section	.note.nv.tkinfo,"",@"SHT_NOTE"
	.sectionflags	@"SHF_NOTE_NV_TKINFO"
	.tkinfo
        /*0018*/ 	.word	0x00000002
        /*0030*/ 	.string	""
        /*0030*/ 	.string	"ptxas"
        /*0030*/ 	.string	"Cuda compilation tools, release 13.0, V13.0.88"
        /*0030*/ 	.string	"Build cuda_13.0.r13.0/compiler.36424714_0"
        /*0030*/ 	.string	"-arch sm_100a -m 64 "



//--------------------- .note.nv.cuinfo           --------------------------
	.section	.note.nv.cuinfo,"",@"SHT_NOTE"
	.sectionflags	@"SHF_NOTE_NV_CUINFO"
        /*0018*/ 	.short	0x0002
        /*001a*/ 	.short	0x0064
        /*001c*/ 	.short	0x0082
	.zero		2


//--------------------- .nv.info                  --------------------------
	.section	.nv.info,"",@"SHT_CUDA_INFO"
	.align	4


	//----- nvinfo : EIATTR_REGCOUNT
	.align		4
        /*0000*/ 	.byte	0x04, 0x2f
        /*0002*/ 	.short	(.L_41 - .L_40)
	.align		4
.L_40:
        /*0004*/ 	.word	index@(_Z35group_norm_nhwc_fwd_one_pass_kernelI11Fp32IOFp16WLi512ELi96ELi768EEv26Group_norm_nhwc_fwd_params)
        /*0008*/ 	.word	0x00000050


	//----- nvinfo : EIATTR_FRAME_SIZE
	.align		4
.L_41:
        /*000c*/ 	.byte	0x04, 0x11
        /*000e*/ 	.short	(.L_43 - .L_42)
	.align		4
.L_42:
        /*0010*/ 	.word	index@(_Z35group_norm_nhwc_fwd_one_pass_kernelI11Fp32IOFp16WLi512ELi96ELi768EEv26Group_norm_nhwc_fwd_params)
        /*0014*/ 	.word	0x00000018


	//----- nvinfo : EIATTR_REGCOUNT
	.align		4
.L_43:
        /*0018*/ 	.byte	0x04, 0x2f
        /*001a*/ 	.short	(.L_45 - .L_44)
	.align		4
.L_44:
        /*001c*/ 	.word	index@(_Z35group_norm_nhwc_fwd_one_pass_kernelI11Fp32IOFp16WLi256ELi96ELi768EEv26Group_norm_nhwc_fwd_params)
        /*0020*/ 	.word	0x00000048


	//----- nvinfo : EIATTR_FRAME_SIZE
	.align		4
.L_45:
        /*0024*/ 	.byte	0x04, 0x11
        /*0026*/ 	.short	(.L_47 - .L_46)
	.align		4
.L_46:
        /*0028*/ 	.word	index@(_Z35group_norm_nhwc_fwd_one_pass_kernelI11Fp32IOFp16WLi256ELi96ELi768EEv26Group_norm_nhwc_fwd_params)
        /*002c*/ 	.word	0x00000000


	//----- nvinfo : EIATTR_REGCOUNT
	.align		4
.L_47:
        /*0030*/ 	.byte	0x04, 0x2f
        /*0032*/ 	.short	(.L_49 - .L_48)
	.align		4
.L_48:
        /*0034*/ 	.word	index@(_Z35group_norm_nhwc_fwd_one_pass_kernelI11Fp32IOFp16WLi128ELi96ELi768EEv26Group_norm_nhwc_fwd_params)
        /*0038*/ 	.word	0x0000004a


	//----- nvinfo : EIATTR_FRAME_SIZE
	.align		4
.L_49:
        /*003c*/ 	.byte	0x04, 0x11
        /*003e*/ 	.short	(.L_51 - .L_50)
	.align		4
.L_50:
        /*0040*/ 	.word	index@(_Z35group_norm_nhwc_fwd_one_pass_kernelI11Fp32IOFp16WLi128ELi96ELi768EEv26Group_norm_nhwc_fwd_params)
        /*0044*/ 	.word	0x00000000


	//----- nvinfo : EIATTR_REGCOUNT
	.align		4
.L_51:
        /*0048*/ 	.byte	0x04, 0x2f
        /*004a*/ 	.short	(.L_53 - .L_52)
	.align		4
.L_52:
        /*004c*/ 	.word	index@(_Z35group_norm_nhwc_fwd_one_pass_kernelI11Fp32IOFp16WLi64ELi96ELi768EEv26Group_norm_nhwc_fwd_params)
        /*0050*/ 	.word	0x00000028


	//----- nvinfo : EIATTR_FRAME_SIZE
	.align		4
.L_53:
        /*0054*/ 	.byte	0x04, 0x11
        /*0056*/ 	.short	(.L_55 - .L_54)
	.align		4
.L_54:
        /*0058*/ 	.word	index@(_Z35group_norm_nhwc_fwd_one_pass_kernelI11Fp32IOFp16WLi64ELi96ELi768EEv26Group_norm_nhwc_fwd_params)
        /*005c*/ 	.word	0x00000000


	//----- nvinfo : EIATTR_REGCOUNT
	.align		4
.L_55:
        /*0060*/ 	.byte	0x04, 0x2f
        /*0062*/ 	.short	(.L_57 - .L_56)
	.align		4
.L_56:
        /*0064*/ 	.word	index@(_Z35group_norm_nhwc_fwd_one_pass_kernelI11Fp32IOBf16WLi512ELi96ELi768EEv26Group_norm_nhwc_fwd_params)
        /*0068*/ 	.word	0x00000050


	//----- nvinfo : EIATTR_FRAME_SIZE
	.align		4
.L_57:
        /*006c*/ 	.byte	0x04, 0x11
        /*006e*/ 	.short	(.L_59 - .L_58)
	.align		4
.L_58:
        /*0070*/ 	.word	index@(_Z35group_norm_nhwc_fwd_one_pass_kernelI11Fp32IOBf16WLi512ELi96ELi768EEv26Group_norm_nhwc_fwd_params)
        /*0074*/ 	.word	0x00000018


	//----- nvinfo : EIATTR_REGCOUNT
	.align		4
.L_59:
        /*0078*/ 	.byte	0x04, 0x2f
        /*007a*/ 	.short	(.L_61 - .L_60)
	.align		4
.L_60:
        /*007c*/ 	.word	index@(_Z35group_norm_nhwc_fwd_one_pass_kernelI11Fp32IOBf16WLi256ELi96ELi768EEv26Group_norm_nhwc_fwd_params)
        /*0080*/ 	.word	0x00000048


	//----- nvinfo : EIATTR_FRAME_SIZE
	.align		4
.L_61:
        /*0084*/ 	.byte	0x04, 0x11
        /*0086*/ 	.short	(.L_63 - .L_62)
	.align		4
.L_62:
        /*0088*/ 	.word	index@(_Z35group_norm_nhwc_fwd_one_pass_kernelI11Fp32IOBf16WLi256ELi96ELi768EEv26Group_norm_nhwc_fwd_params)
        /*008c*/ 	.word	0x00000000


	//----- nvinfo : EIATTR_REGCOUNT
	.align		4
.L_63:
        /*0090*/ 	.byte	0x04, 0x2f
        /*0092*/ 	.short	(.L_65 - .L_64)
	.align		4
.L_64:
        /*0094*/ 	.word	index@(_Z35group_norm_nhwc_fwd_one_pass_kernelI11Fp32IOBf16WLi128ELi96ELi768EEv26Group_norm_nhwc_fwd_params)
        /*0098*/ 	.word	0x0000004a


	//----- nvinfo : EIATTR_FRAME_SIZE
	.align		4
.L_65:
        /*009c*/ 	.byte	0x04, 0x11
        /*009e*/ 	.short	(.L_67 - .L_66)
	.align		4
.L_66:
        /*00a0*/ 	.word	index@(_Z35group_norm_nhwc_fwd_one_pass_kernelI11Fp32IOBf16WLi128ELi96ELi768EEv26Group_norm_nhwc_fwd_params)
        /*00a4*/ 	.word	0x00000000


	//----- nvinfo : EIATTR_REGCOUNT
	.align		4
.L_67:
        /*00a8*/ 	.byte	0x04, 0x2f
        /*00aa*/ 	.short	(.L_69 - .L_68)
	.align		4
.L_68:
        /*00ac*/ 	.word	index@(_Z35group_norm_nhwc_fwd_one_pass_kernelI11Fp32IOBf16WLi64ELi96ELi768EEv26Group_norm_nhwc_fwd_params)
        /*00b0*/ 	.word	0x00000028


	//----- nvinfo : EIATTR_FRAME_SIZE
	.align		4
.L_69:
        /*00b4*/ 	.byte	0x04, 0x11
        /*00b6*/ 	.short	(.L_71 - .L_70)
	.align		4
.L_70:
        /*00b8*/ 	.word	index@(_Z35group_norm_nhwc_fwd_one_pass_kernelI11Fp32IOBf16WLi64ELi96ELi768EEv26Group_norm_nhwc_fwd_params)
        /*00bc*/ 	.word	0x00000000


	//----- nvinfo : EIATTR_REGCOUNT
	.align		4
.L_71:
        /*00c0*/ 	.byte	0x04, 0x2f
        /*00c2*/ 	.short	(.L_73 - .L_72)
	.align		4
.L_72:
        /*00c4*/ 	.word	index@(_Z35group_norm_nhwc_fwd_one_pass_kernelI11Fp32IOFp32WLi512ELi96ELi768EEv26Group_norm_nhwc_fwd_params)
        /*00c8*/ 	.word	0x00000050


	//----- nvinfo : EIATTR_FRAME_SIZE
	.align		4
.L_73:
        /*00cc*/ 	.byte	0x04, 0x11
        /*00ce*/ 	.short	(.L_75 - .L_74)
	.align		4
.L_74:
        /*00d0*/ 	.word	index@(_Z35group_norm_nhwc_fwd_one_pass_kernelI11Fp32IOFp32WLi512ELi96ELi768EEv26Group_norm_nhwc_fwd_params)
        /*00d4*/ 	.word	0x00000010


	//----- nvinfo : EIATTR_REGCOUNT
	.align		4
.L_75:
        /*00d8*/ 	.byte	0x04, 0x2f
        /*00da*/ 	.short	(.L_77 - .L_76)
	.align		4
.L_76:
        /*00dc*/ 	.word	index@(_Z35group_norm_nhwc_fwd_one_pass_kernelI11Fp32IOFp32WLi256ELi96ELi768EEv26Group_norm_nhwc_fwd_params)
        /*00e0*/ 	.word	0x00000048


	//----- nvinfo : EIATTR_FRAME_SIZE
	.align		4
.L_77:
        /*00e4*/ 	.byte	0x04, 0x11
        /*00e6*/ 	.short	(.L_79 - .L_78)
	.align		4
.L_78:
        /*00e8*/ 	.word	index@(_Z35group_norm_nhwc_fwd_one_pass_kernelI11Fp32IOFp32WLi256ELi96ELi768EEv26Group_norm_nhwc_fwd_params)
        /*00ec*/ 	.word	0x00000000


	//----- nvinfo : EIATTR_REGCOUNT
	.align		4
.L_79:
        /*00f0*/ 	.byte	0x04, 0x2f
        /*00f2*/ 	.short	(.L_81 - .L_80)
	.align		4
.L_80:
        /*00f4*/ 	.word	index@(_Z35group_norm_nhwc_fwd_one_pass_kernelI11Fp32IOFp32WLi128ELi96ELi768EEv26Group_norm_nhwc_fwd_params)
        /*00f8*/ 	.word	0x0000004a


	//----- nvinfo : EIATTR_FRAME_SIZE
	.align		4
.L_81:
        /*00fc*/ 	.byte	0x04, 0x11
        /*00fe*/ 	.short	(.L_83 - .L_82)
	.align		4
.L_82:
        /*0100*/ 	.word	index@(_Z35group_norm_nhwc_fwd_one_pass_kernelI11Fp32IOFp32WLi128ELi96ELi768EEv26Group_norm_nhwc_fwd_params)
        /*0104*/ 	.word	0x00000000


	//----- nvinfo : EIATTR_REGCOUNT
	.align		4
.L_83:
        /*0108*/ 	.byte	0x04, 0x2f
        /*010a*/ 	.short	(.L_85 - .L_84)
	.align		4
.L_84:
        /*010c*/ 	.word	index@(_Z35group_norm_nhwc_fwd_one_pass_kernelI11Fp32IOFp32WLi64ELi96ELi768EEv26Group_norm_nhwc_fwd_params)
        /*0110*/ 	.word	0x00000028


	//----- nvinfo : EIATTR_FRAME_SIZE
	.align		4
.L_85:
        /*0114*/ 	.byte	0x04, 0x11
        /*0116*/ 	.short	(.L_87 - .L_86)
	.align		4
.L_86:
        /*0118*/ 	.word	index@(_Z35group_norm_nhwc_fwd_one_pass_kernelI11Fp32IOFp32WLi64ELi96ELi768EEv26Group_norm_nhwc_fwd_params)
        /*011c*/ 	.word	0x00000000


	//----- nvinfo : EIATTR_REGCOUNT
	.align		4
.L_87:
        /*0120*/ 	.byte	0x04, 0x2f
        /*0122*/ 	.short	(.L_89 - .L_88)
	.align		4
.L_88:
        /*0124*/ 	.word	index@(_Z35group_norm_nhwc_fwd_one_pass_kernelI11Fp16IOFp16WLi512ELi96ELi768EEv26Group_norm_nhwc_fwd_params)
        /*0128*/ 	.word	0x00000050


	//----- nvinfo : EIATTR_FRAME_SIZE
	.align		4
.L_89:
        /*012c*/ 	.byte	0x04, 0x11
        /*012e*/ 	.short	(.L_91 - .L_90)
	.align		4
.L_90:
        /*0130*/ 	.word	index@(_Z35group_norm_nhwc_fwd_one_pass_kernelI11Fp16IOFp16WLi512ELi96ELi768EEv26Group_norm_nhwc_fwd_params)
        /*0134*/ 	.word	0x00000018


	//----- nvinfo : EIATTR_REGCOUNT
	.align		4
.L_91:
        /*0138*/ 	.byte	0x04, 0x2f
        /*013a*/ 	.short	(.L_93 - .L_92)
	.align		4
.L_92:
        /*013c*/ 	.word	index@(_Z35group_norm_nhwc_fwd_one_pass_kernelI11Fp16IOFp16WLi256ELi96ELi768EEv26Group_norm_nhwc_fwd_params)
        /*0140*/ 	.word	0x00000049


	//----- nvinfo : EIATTR_FRAME_SIZE
	.align		4
.L_93:
        /*0144*/ 	.byte	0x04, 0x11
        /*0146*/ 	.short	(.L_95 - .L_94)
	.align		4
.L_94:
        /*0148*/ 	.word	index@(_Z35group_norm_nhwc_fwd_one_pass_kernelI11Fp16IOFp16WLi256ELi96ELi768EEv26Group_norm_nhwc_fwd_params)
        /*014c*/ 	.word	0x00000000


	//----- nvinfo : EIATTR_REGCOUNT
	.align		4
.L_95:
        /*0150*/ 	.byte	0x04, 0x2f
        /*0152*/ 	.short	(.L_97 - .L_96)
	.align		4
.L_96:
        /*0154*/ 	.word	index@(_Z35group_norm_nhwc_fwd_one_pass_kernelI11Fp16IOFp16WLi128ELi96ELi768EEv26Group_norm_nhwc_fwd_params)
        /*0158*/ 	.word	0x0000004c


	//----- nvinfo : EIATTR_FRAME_SIZE
	.align		4
.L_97:
        /*015c*/ 	.byte	0x04, 0x11
        /*015e*/ 	.short	(.L_99 - .L_98)
	.align		4
.L_98:
        /*0160*/ 	.word	index@(_Z35group_norm_nhwc_fwd_one_pass_kernelI11Fp16IOFp16WLi128ELi96ELi768EEv26Group_norm_nhwc_fwd_params)
        /*0164*/ 	.word	0x00000000


	//----- nvinfo : EIATTR_REGCOUNT
	.align		4
.L_99:
        /*0168*/ 	.byte	0x04, 0x2f
        /*016a*/ 	.short	(.L_101 - .L_100)
	.align		4
.L_100:
        /*016c*/ 	.word	index@(_Z35group_norm_nhwc_fwd_one_pass_kernelI11Fp16IOFp16WLi64ELi96ELi768EEv26Group_norm_nhwc_fwd_params)
        /*0170*/ 	.word	0x00000028


	//----- nvinfo : EIATTR_FRAME_SIZE
	.align		4
.L_101:
        /*0174*/ 	.byte	0x04, 0x11
        /*0176*/ 	.short	(.L_103 - .L_102)
	.align		4
.L_102:
        /*0178*/ 	.word	index@(_Z35group_norm_nhwc_fwd_one_pass_kernelI11Fp16IOFp16WLi64ELi96ELi768EEv26Group_norm_nhwc_fwd_params)
        /*017c*/ 	.word	0x00000000


	//----- nvinfo : EIATTR_REGCOUNT
	.align		4
.L_103:
        /*0180*/ 	.byte	0x04, 0x2f
        /*0182*/ 	.short	(.L_105 - .L_104)
	.align		4
.L_104:
        /*0184*/ 	.word	index@(_Z35group_norm_nhwc_fwd_one_pass_kernelI11Fp16IOBf16WLi512ELi96ELi768EEv26Group_norm_nhwc_fwd_params)
        /*0188*/ 	.word	0x00000050


	//----- nvinfo : EIATTR_FRAME_SIZE
	.align		4
.L_105:
        /*018c*/ 	.byte	0x04, 0x11
        /*018e*/ 	.short	(.L_107 - .L_106)
	.align		4
.L_106:
        /*0190*/ 	.word	index@(_Z35group_norm_nhwc_fwd_one_pass_kernelI11Fp16IOBf16WLi512ELi96ELi768EEv26Group_norm_nhwc_fwd_params)
        /*0194*/ 	.word	0x00000018


	//----- nvinfo : EIATTR_REGCOUNT
	.align		4
.L_107:
        /*0198*/ 	.byte	0x04, 0x2f
        /*019a*/ 	.short	(.L_109 - .L_108)
	.align		4
.L_108:
        /*019c*/ 	.word	index@(_Z35group_norm_nhwc_fwd_one_pass_kernelI11Fp16IOBf16WLi256ELi96ELi768EEv26Group_norm_nhwc_fwd_params)
        /*01a0*/ 	.word	0x00000049


	//----- nvinfo : EIATTR_FRAME_SIZE
	.align		4
.L_109:
        /*01a4*/ 	.byte	0x04, 0x11
        /*01a6*/ 	.short	(.L_111 - .L_110)
	.align		4
.L_110:
        /*01a8*/ 	.word	index@(_Z35group_norm_nhwc_fwd_one_pass_kernelI11Fp16IOBf16WLi256ELi96ELi768EEv26Group_norm_nhwc_fwd_params)
        /*01ac*/ 	.word	0x00000000


	//----- nvinfo : EIATTR_REGCOUNT
	.align		4
.L_111:
        /*01b0*/ 	.byte	0x04, 0x2f
        /*01b2*/ 	.short	(.L_113 - .L_112)
	.align		4
.L_112:
        /*01b4*/ 	.word	index@(_Z35group_norm_nhwc_fwd_one_pass_kernelI11Fp16IOBf16WLi128ELi96ELi768EEv26Group_norm_nhwc_fwd_params)
        /*01b8*/ 	.word	0x0000004c


	//----- nvinfo : EIATTR_FRAME_SIZE
	.align		4
.L_113:
        /*01bc*/ 	.byte	0x04, 0x11
        /*01be*/ 	.short	(.L_115 - .L_114)
	.align		4
.L_114:
        /*01c0*/ 	.word	index@(_Z35group_norm_nhwc_fwd_one_pass_kernelI11Fp16IOBf16WLi128ELi96ELi768EEv26Group_norm_nhwc_fwd_params)
        /*01c4*/ 	.word	0x00000000


	//----- nvinfo : EIATTR_REGCOUNT
	.align		4
.L_115:
        /*01c8*/ 	.byte	0x04, 0x2f
        /*01ca*/ 	.short	(.L_117 - .L_116)
	.align		4
.L_116:
        /*01cc*/ 	.word	index@(_Z35group_norm_nhwc_fwd_one_pass_kernelI11Fp16IOBf16WLi64ELi96ELi768EEv26Group_norm_nhwc_fwd_params)
        /*01d0*/ 	.word	0x00000028


	//----- nvinfo : EIATTR_FRAME_SIZE
	.align		4
.L_117:
        /*01d4*/ 	.byte	0x04, 0x11
        /*01d6*/ 	.short	(.L_119 - .L_118)
	.align		4
.L_118:
        /*01d8*/ 	.word	index@(_Z35group_norm_nhwc_fwd_one_pass_kernelI11Fp16IOBf16WLi64ELi96ELi768EEv26Group_norm_nhwc_fwd_params)
        /*01dc*/ 	.word	0x00000000


	//----- nvinfo : EIATTR_REGCOUNT
	.align		4
.L_119:
        /*01e0*/ 	.byte	0x04, 0x2f
        /*01e2*/ 	.short	(.L_121 - .L_120)
	.align		4
.L_120:
        /*01e4*/ 	.word	index@(_Z35group_norm_nhwc_fwd_one_pass_kernelI11Fp16IOFp32WLi512ELi96ELi768EEv26Group_norm_nhwc_fwd_params)
        /*01e8*/ 	.word	0x00000050


	//----- nvinfo : EIATTR_FRAME_SIZE
	.align		4
.L_121:
        /*01ec*/ 	.byte	0x04, 0x11
        /*01ee*/ 	.short	(.L_123 - .L_122)
	.align		4
.L_122:
        /*01f0*/ 	.word	index@(_Z35group_norm_nhwc_fwd_one_pass_kernelI11Fp16IOFp32WLi512ELi96ELi768EEv26Group_norm_nhwc_fwd_params)
        /*01f4*/ 	.word	0x00000018


	//----- nvinfo : EIATTR_REGCOUNT
	.align		4
.L_123:
        /*01f8*/ 	.byte	0x04, 0x2f
        /*01fa*/ 	.short	(.L_125 - .L_124)
	.align		4
.L_124:
        /*01fc*/ 	.word	index@(_Z35group_norm_nhwc_fwd_one_pass_kernelI11Fp16IOFp32WLi256ELi96ELi768EEv26Group_norm_nhwc_fwd_params)
        /*0200*/ 	.word	0x0000004a


	//----- nvinfo : EIATTR_FRAME_SIZE
	.align		4
.L_125:
        /*0204*/ 	.byte	0x04, 0x11
        /*0206*/ 	.short	(.L_127 - .L_126)
	.align		4
.L_126:
        /*0208*/ 	.word	index@(_Z35group_norm_nhwc_fwd_one_pass_kernelI11Fp16IOFp32WLi256ELi96ELi768EEv26Group_norm_nhwc_fwd_params)
        /*020c*/ 	.word	0x00000000


	//----- nvinfo : EIATTR_REGCOUNT
	.align		4
.L_127:
        /*0210*/ 	.byte	0x04, 0x2f
        /*0212*/ 	.short	(.L_129 - .L_128)
	.align		4
.L_128:
        /*0214*/ 	.word	index@(_Z35group_norm_nhwc_fwd_one_pass_kernelI11Fp16IOFp32WLi128ELi96ELi768EEv26Group_norm_nhwc_fwd_params)
        /*0218*/ 	.word	0x0000004c


	//----- nvinfo : EIATTR_FRAME_SIZE
	.align		4
.L_129:
        /*021c*/ 	.byte	0x04, 0x11
        /*021e*/ 	.short	(.L_131 - .L_130)
	.align		4
.L_130:
        /*0220*/ 	.word	index@(_Z35group_norm_nhwc_fwd_one_pass_kernelI11Fp16IOFp32WLi128ELi96ELi768EEv26Group_norm_nhwc_fwd_params)
        /*0224*/ 	.word	0x00000000


	//----- nvinfo : EIATTR_REGCOUNT
	.align		4
.L_131:
        /*0228*/ 	.byte	0x04, 0x2f
        /*022a*/ 	.short	(.L_133 - .L_132)
	.align		4
.L_132:
        /*022c*/ 	.word	index@(_Z35group_norm_nhwc_fwd_one_pass_kernelI11Fp16IOFp32WLi64ELi96ELi768EEv26Group_norm_nhwc_fwd_params)
        /*0230*/ 	.word	0x00000028


	//----- nvinfo : EIATTR_FRAME_SIZE
	.align		4
.L_133:
        /*0234*/ 	.byte	0x04, 0x11
        /*0236*/ 	.short	(.L_135 - .L_134)
	.align		4
.L_134:
        /*0238*/ 	.word	index@(_Z35group_norm_nhwc_fwd_one_pass_kernelI11Fp16IOFp32WLi64ELi96ELi768EEv26Group_norm_nhwc_fwd_params)
        /*023c*/ 	.word	0x00000000


	//----- nvinfo : EIATTR_REGCOUNT
	.align		4
.L_135:
        /*0240*/ 	.byte	0x04, 0x2f
        /*0242*/ 	.short	(.L_137 - .L_136)
	.align		4
.L_136:
        /*0244*/ 	.word	index@(_Z35group_norm_nhwc_fwd_one_pass_kernelI11Bf16IOFp16WLi512ELi96ELi768EEv26Group_norm_nhwc_fwd_params)
        /*0248*/ 	.word	0x00000050


	//----- nvinfo : EIATTR_FRAME_SIZE
	.align		4
.L_137:
        /*024c*/ 	.byte	0x04, 0x11
        /*024e*/ 	.short	(.L_139 - .L_138)
	.align		4
.L_138:
        /*0250*/ 	.word	index@(_Z35group_norm_nhwc_fwd_one_pass_kernelI11Bf16IOFp16WLi512ELi96ELi768EEv26Group_norm_nhwc_fwd_params)
        /*0254*/ 	.word	0x00000018


	//----- nvinfo : EIATTR_REGCOUNT
	.align		4
.L_139:
        /*0258*/ 	.byte	0x04, 0x2f
        /*025a*/ 	.short	(.L_141 - .L_140)
	.align		4
.L_140:
        /*025c*/ 	.word	index@(_Z35group_norm_nhwc_fwd_one_pass_kernelI11Bf16IOFp16WLi256ELi96ELi768EEv26Group_norm_nhwc_fwd_params)
        /*0260*/ 	.word	0x00000049


	//----- nvinfo : EIATTR_FRAME_SIZE
	.align		4
.L_141:
        /*0264*/ 	.byte	0x04, 0x11
        /*0266*/ 	.short	(.L_143 - .L_142)
	.align		4
.L_142:
        /*0268*/ 	.word	index@(_Z35group_norm_nhwc_fwd_one_pass_kernelI11Bf16IOFp16WLi256ELi96ELi768EEv26Group_norm_nhwc_fwd_params)
        /*026c*/ 	.word	0x00000000


	//----- nvinfo : EIATTR_REGCOUNT
	.align		4
.L_143:
        /*0270*/ 	.byte	0x04, 0x2f
        /*0272*/ 	.short	(.L_145 - .L_144)
	.align		4
.L_144:
        /*0274*/ 	.word	index@(_Z35group_norm_nhwc_fwd_one_pass_kernelI11Bf16IOFp16WLi128ELi96ELi768EEv26Group_norm_nhwc_fwd_params)
        /*0278*/ 	.word	0x0000004c


	//----- nvinfo : EIATTR_FRAME_SIZE
	.align		4
.L_145:
        /*027c*/ 	.byte	0x04, 0x11
        /*027e*/ 	.short	(.L_147 - .L_146)
	.align		4
.L_146:
        /*0280*/ 	.word	index@(_Z35group_norm_nhwc_fwd_one_pass_kernelI11Bf16IOFp16WLi128ELi96ELi768EEv26Group_norm_nhwc_fwd_params)
        /*0284*/ 	.word	0x00000000


	//----- nvinfo : EIATTR_REGCOUNT
	.align		4
.L_147:
        /*0288*/ 	.byte	0x04, 0x2f
        /*028a*/ 	.short	(.L_149 - .L_148)
	.align		4
.L_148:
        /*028c*/ 	.word	index@(_Z35group_norm_nhwc_fwd_one_pass_kernelI11Bf16IOFp16WLi64ELi96ELi768EEv26Group_norm_nhwc_fwd_params)
        /*0290*/ 	.word	0x00000028


	//----- nvinfo : EIATTR_FRAME_SIZE
	.align		4
.L_149:
        /*0294*/ 	.byte	0x04, 0x11
        /*0296*/ 	.short	(.L_151 - .L_150)
	.align		4
.L_150:
        /*0298*/ 	.word	index@(_Z35group_norm_nhwc_fwd_one_pass_kernelI11Bf16IOFp16WLi64ELi96ELi768EEv26Group_norm_nhwc_fwd_params)
        /*029c*/ 	.word	0x00000000


	//----- nvinfo : EIATTR_REGCOUNT
	.align		4
.L_151:
        /*02a0*/ 	.byte	0x04, 0x2f
        /*02a2*/ 	.short	(.L_153 - .L_152)
	.align		4
.L_152:
        /*02a4*/ 	.word	index@(_Z35group_norm_nhwc_fwd_one_pass_kernelI11Bf16IOBf16WLi512ELi96ELi768EEv26Group_norm_nhwc_fwd_params)
        /*02a8*/ 	.word	0x00000050


	//----- nvinfo : EIATTR_FRAME_SIZE
	.align		4
.L_153:
        /*02ac*/ 	.byte	0x04, 0x11
        /*02ae*/ 	.short	(.L_155 - .L_154)
	.align		4
.L_154:
        /*02b0*/ 	.word	index@(_Z35group_norm_nhwc_fwd_one_pass_kernelI11Bf16IOBf16WLi512ELi96ELi768EEv26Group_norm_nhwc_fwd_params)
        /*02b4*/ 	.word	0x00000018


	//----- nvinfo : EIATTR_REGCOUNT
	.align		4
.L_155:
        /*02b8*/ 	.byte	0x04, 0x2f
        /*02ba*/ 	.short	(.L_157 - .L_156)
	.align		4
.L_156:
        /*02bc*/ 	.word	index@(_Z35group_norm_nhwc_fwd_one_pass_kernelI11Bf16IOBf16WLi256ELi96ELi768EEv26Group_norm_nhwc_fwd_params)
        /*02c0*/ 	.word	0x00000049


	//----- nvinfo : EIATTR_FRAME_SIZE
	.align		4
.L_157:
        /*02c4*/ 	.byte	0x04, 0x11
        /*02c6*/ 	.short	(.L_159 - .L_158)
	.align		4
.L_158:
        /*02c8*/ 	.word	index@(_Z35group_norm_nhwc_fwd_one_pass_kernelI11Bf16IOBf16WLi256ELi96ELi768EEv26Group_norm_nhwc_fwd_params)
        /*02cc*/ 	.word	0x00000000


	//----- nvinfo : EIATTR_REGCOUNT
	.align		4
.L_159:
        /*02d0*/ 	.byte	0x04, 0x2f
        /*02d2*/ 	.short	(.L_161 - .L_160)
	.align		4
.L_160:
        /*02d4*/ 	.word	index@(_Z35group_norm_nhwc_fwd_one_pass_kernelI11Bf16IOBf16WLi128ELi96ELi768EEv26Group_norm_nhwc_fwd_params)
        /*02d8*/ 	.word	0x0000004c


	//----- nvinfo : EIATTR_FRAME_SIZE
	.align		4
.L_161:
        /*02dc*/ 	.byte	0x04, 0x11
        /*02de*/ 	.short	(.L_163 - .L_162)
	.align		4
.L_162:
        /*02e0*/ 	.word	index@(_Z35group_norm_nhwc_fwd_one_pass_kernelI11Bf16IOBf16WLi128ELi96ELi768EEv26Group_norm_nhwc_fwd_params)
        /*02e4*/ 	.word	0x00000000


	//----- nvinfo : EIATTR_REGCOUNT
	.align		4
.L_163:
        /*02e8*/ 	.byte	0x04, 0x2f
        /*02ea*/ 	.short	(.L_165 - .L_164)
	.align		4
.L_164:
        /*02ec*/ 	.word	index@(_Z35group_norm_nhwc_fwd_one_pass_kernelI11Bf16IOBf16WLi64ELi96ELi768EEv26Group_norm_nhwc_fwd_params)
        /*02f0*/ 	.word	0x00000028


	//----- nvinfo : EIATTR_FRAME_SIZE
	.align		4
.L_165:
        /*02f4*/ 	.byte	0x04, 0x11
        /*02f6*/ 	.short	(.L_167 - .L_166)
	.align		4
.L_166:
        /*02f8*/ 	.word	index@(_Z35group_norm_nhwc_fwd_one_pass_kernelI11Bf16IOBf16WLi64ELi96ELi768EEv26Group_norm_nhwc_fwd_params)
        /*02fc*/ 	.word	0x00000000


	//----- nvinfo : EIATTR_REGCOUNT
	.align		4
.L_167:
        /*0300*/ 	.byte	0x04, 0x2f
        /*0302*/ 	.short	(.L_169 - .L_168)
	.align		4
.L_168:
        /*0304*/ 	.word	index@(_Z35group_norm_nhwc_fwd_one_pass_kernelI11Bf16IOFp32WLi512ELi96ELi768EEv26Group_norm_nhwc_fwd_params)
        /*0308*/ 	.word	0x00000050


	//----- nvinfo : EIATTR_FRAME_SIZE
	.align		4
.L_169:
        /*030c*/ 	.byte	0x04, 0x11
        /*030e*/ 	.short	(.L_171 - .L_170)
	.align		4
.L_170:
        /*0310*/ 	.word	index@(_Z35group_norm_nhwc_fwd_one_pass_kernelI11Bf16IOFp32WLi512ELi96ELi768EEv26Group_norm_nhwc_fwd_params)
        /*0314*/ 	.word	0x00000018


	//----- nvinfo : EIATTR_REGCOUNT
	.align		4
.L_171:
        /*0318*/ 	.byte	0x04, 0x2f
        /*031a*/ 	.short	(.L_173 - .L_172)
	.align		4
.L_172:
        /*031c*/ 	.word	index@(_Z35group_norm_nhwc_fwd_one_pass_kernelI11Bf16IOFp32WLi256ELi96ELi768EEv26Group_norm_nhwc_fwd_params)
        /*0320*/ 	.word	0x0000004a


	//----- nvinfo : EIATTR_FRAME_SIZE
	.align		4
.L_173:
        /*0324*/ 	.byte	0x04, 0x11
        /*0326*/ 	.short	(.L_175 - .L_174)
	.align		4
.L_174:
        /*0328*/ 	.word	index@(_Z35group_norm_nhwc_fwd_one_pass_kernelI11Bf16IOFp32WLi256ELi96ELi768EEv26Group_norm_nhwc_fwd_params)
        /*032c*/ 	.word	0x00000000


	//----- nvinfo : EIATTR_REGCOUNT
	.align		4
.L_175:
        /*0330*/ 	.byte	0x04, 0x2f
        /*0332*/ 	.short	(.L_177 - .L_176)
	.align		4
.L_176:
        /*0334*/ 	.word	index@(_Z35group_norm_nhwc_fwd_one_pass_kernelI11Bf16IOFp32WLi128ELi96ELi768EEv26Group_norm_nhwc_fwd_params)
        /*0338*/ 	.word	0x0000004c


	//----- nvinfo : EIATTR_FRAME_SIZE
	.align		4
.L_177:
        /*033c*/ 	.byte	0x04, 0x11
        /*033e*/ 	.short	(.L_179 - .L_178)
	.align		4
.L_178:
        /*0340*/ 	.word	index@(_Z35group_norm_nhwc_fwd_one_pass_kernelI11Bf16IOFp32WLi128ELi96ELi768EEv26Group_norm_nhwc_fwd_params)
        /*0344*/ 	.word	0x00000000


	//----- nvinfo : EIATTR_REGCOUNT
	.align		4
.L_179:
        /*0348*/ 	.byte	0x04, 0x2f
        /*034a*/ 	.short	(.L_181 - .L_180)
	.align		4
.L_180:
        /*034c*/ 	.word	index@(_Z35group_norm_nhwc_fwd_one_pass_kernelI11Bf16IOFp32WLi64ELi96ELi768EEv26Group_norm_nhwc_fwd_params)
        /*0350*/ 	.word	0x00000028


	//----- nvinfo : EIATTR_FRAME_SIZE
	.align		4
.L_181:
        /*0354*/ 	.byte	0x04, 0x11
        /*0356*/ 	.short	(.L_183 - .L_182)
	.align		4
.L_182:
        /*0358*/ 	.word	index@(_Z35group_norm_nhwc_fwd_one_pass_kernelI11Bf16IOFp32WLi64ELi96ELi768EEv26Group_norm_nhwc_fwd_params)
        /*035c*/ 	.word	0x00000000


	//----- nvinfo : EIATTR_REGCOUNT
	.align		4
.L_183:
        /*0360*/ 	.byte	0x04, 0x2f
        /*0362*/ 	.short	(.L_185 - .L_184)
	.align		4
.L_184:
        /*0364*/ 	.word	index@(_Z35group_norm_nhwc_bwd_one_pass_kernelI11Fp32IOFp16WLi512ELi96ELi768EEv26Group_norm_nhwc_bwd_params)
        /*0368*/ 	.word	0x00000028


	//----- nvinfo : EIATTR_FRAME_SIZE
	.align		4
.L_185:
        /*036c*/ 	.byte	0x04, 0x11
        /*036e*/ 	.short	(.L_187 - .L_186)
	.align		4
.L_186:
        /*0370*/ 	.word	index@(_Z35group_norm_nhwc_bwd_one_pass_kernelI11Fp32IOFp16WLi512ELi96ELi768EEv26Group_norm_nhwc_bwd_params)
        /*0374*/ 	.word	0x000005b0


	//----- nvinfo : EIATTR_REGCOUNT
	.align		4
.L_187:
        /*0378*/ 	.byte	0x04, 0x2f
        /*037a*/ 	.short	(.L_189 - .L_188)
	.align		4
.L_188:
        /*037c*/ 	.word	index@(_Z35group_norm_nhwc_bwd_one_pass_kernelI11Fp32IOFp16WLi256ELi96ELi768EEv26Group_norm_nhwc_bwd_params)
        /*0380*/ 	.word	0x00000050


	//----- nvinfo : EIATTR_FRAME_SIZE
	.align		4
.L_189:
        /*0384*/ 	.byte	0x04, 0x11
        /*0386*/ 	.short	(.L_191 - .L_190)
	.align		4
.L_190:
        /*0388*/ 	.word	index@(_Z35group_norm_nhwc_bwd_one_pass_kernelI11Fp32IOFp16WLi256ELi96ELi768EEv26Group_norm_nhwc_bwd_params)
        /*038c*/ 	.word	0x00000038


	//----- nvinfo : EIATTR_REGCOUNT
	.align		4
.L_191:
        /*0390*/ 	.byte	0x04, 0x2f
        /*0392*/ 	.short	(.L_193 - .L_192)
	.align		4
.L_192:
        /*0394*/ 	.word	index@(_Z35group_norm_nhwc_bwd_one_pass_kernelI11Fp32IOFp16WLi128ELi96ELi768EEv26Group_norm_nhwc_bwd_params)
        /*0398*/ 	.word	0x00000050


	//----- nvinfo : EIATTR_FRAME_SIZE
	.align		4
.L_193:
        /*039c*/ 	.byte	0x04, 0x11
        /*039e*/ 	.short	(.L_195 - .L_194)
	.align		4
.L_194:
        /*03a0*/ 	.word	index@(_Z35group_norm_nhwc_bwd_one_pass_kernelI11Fp32IOFp16WLi128ELi96ELi768EEv26Group_norm_nhwc_bwd_params)
        /*03a4*/ 	.word	0x00000000


	//----- nvinfo : EIATTR_REGCOUNT
	.align		4
.L_195:
        /*03a8*/ 	.byte	0x04, 0x2f
        /*03aa*/ 	.short	(.L_197 - .L_196)
	.align		4
.L_196:
        /*03ac*/ 	.word	index@(_Z35group_norm_nhwc_bwd_one_pass_kernelI11Fp32IOFp16WLi64ELi96ELi768EEv26Group_norm_nhwc_bwd_params)
        /*03b0*/ 	.word	0x00000050


	//----- nvinfo : EIATTR_FRAME_SIZE
	.align		4
.L_197:
        /*03b4*/ 	.byte	0x04, 0x11
        /*03b6*/ 	.short	(.L_199 - .L_198)
	.align		4
.L_198:
        /*03b8*/ 	.word	index@(_Z35group_norm_nhwc_bwd_one_pass_kernelI11Fp32IOFp16WLi64ELi96ELi768EEv26Group_norm_nhwc_bwd_params)
        /*03bc*/ 	.word	0x00000000


	//----- nvinfo : EIATTR_REGCOUNT
	.align		4
.L_199:
        /*03c0*/ 	.byte	0x04, 0x2f
        /*03c2*/ 	.short	(.L_201 - .L_200)
	.align		4
.L_200:
        /*03c4*/ 	.word	index@(_Z35group_norm_nhwc_bwd_one_pass_kernelI11Fp32IOBf16WLi512ELi96ELi768EEv26Group_norm_nhwc_bwd_params)
        /*03c8*/ 	.word	0x00000028


	//----- nvinfo : EIATTR_FRAME_SIZE
	.align		4
.L_201:
        /*03cc*/ 	.byte	0x04, 0x11
        /*03ce*/ 	.short	(.L_203 - .L_202)
	.align		4
.L_202:
        /*03d0*/ 	.word	index@(_Z35group_norm_nhwc_bwd_one_pass_kernelI11Fp32IOBf16WLi512ELi96ELi768EEv26Group_norm_nhwc_bwd_params)
        /*03d4*/ 	.word	0x000005a0


	//----- nvinfo : EIATTR_REGCOUNT
	.align		4
.L_203:
        /*03d8*/ 	.byte	0x04, 0x2f
        /*03da*/ 	.short	(.L_205 - .L_204)
	.align		4
.L_204:
        /*03dc*/ 	.word	index@(_Z35group_norm_nhwc_bwd_one_pass_kernelI11Fp32IOBf16WLi256ELi96ELi768EEv26Group_norm_nhwc_bwd_params)
        /*03e0*/ 	.word	0x00000050


	//----- nvinfo : EIATTR_FRAME_SIZE
	.align		4
.L_205:
        /*03e4*/ 	.byte	0x04, 0x11
        /*03e6*/ 	.short	(.L_207 - .L_206)
	.align		4
.L_206:
        /*03e8*/ 	.word	index@(_Z35group_norm_nhwc_bwd_one_pass_kernelI11Fp32IOBf16WLi256ELi96ELi768EEv26Group_norm_nhwc_bwd_params)
        /*03ec*/ 	.word	0x00000038


	//----- nvinfo : EIATTR_REGCOUNT
	.align		4
.L_207:
        /*03f0*/ 	.byte	0x04, 0x2f
        /*03f2*/ 	.short	(.L_209 - .L_208)
	.align		4
.L_208:
        /*03f4*/ 	.word	index@(_Z35group_norm_nhwc_bwd_one_pass_kernelI11Fp32IOBf16WLi128ELi96ELi768EEv26Group_norm_nhwc_bwd_params)
        /*03f8*/ 	.word	0x00000050


	//----- nvinfo : EIATTR_FRAME_SIZE
	.align		4
.L_209:
        /*03fc*/ 	.byte	0x04, 0x11
        /*03fe*/ 	.short	(.L_211 - .L_210)
	.align		4
.L_210:
        /*0400*/ 	.word	index@(_Z35group_norm_nhwc_bwd_one_pass_kernelI11Fp32IOBf16WLi128ELi96ELi768EEv26Group_norm_nhwc_bwd_params)
        /*0404*/ 	.word	0x00000000


	//----- nvinfo : EIATTR_REGCOUNT
	.align		4
.L_211:
        /*0408*/ 	.byte	0x04, 0x2f
        /*040a*/ 	.short	(.L_213 - .L_212)
	.align		4
.L_212:
        /*040c*/ 	.word	index@(_Z35group_norm_nhwc_bwd_one_pass_kernelI11Fp32IOBf16WLi64ELi96ELi768EEv26Group_norm_nhwc_bwd_params)
        /*0410*/ 	.word	0x00000050


	//----- nvinfo : EIATTR_FRAME_SIZE
	.align		4
.L_213:
        /*0414*/ 	.byte	0x04, 0x11
        /*0416*/ 	.short	(.L_215 - .L_214)
	.align		4
.L_214:
        /*0418*/ 	.word	index@(_Z35group_norm_nhwc_bwd_one_pass_kernelI11Fp32IOBf16WLi64ELi96ELi768EEv26Group_norm_nhwc_bwd_params)
        /*041c*/ 	.word	0x00000000


	//----- nvinfo : EIATTR_REGCOUNT
	.align		4
.L_215:
        /*0420*/ 	.byte	0x04, 0x2f
        /*0422*/ 	.short	(.L_217 - .L_216)
	.align		4
.L_216:
        /*0424*/ 	.word	index@(_Z35group_norm_nhwc_bwd_one_pass_kernelI11Fp32IOFp32WLi512ELi96ELi768EEv26Group_norm_nhwc_bwd_params)
        /*0428*/ 	.word	0x00000028


	//----- nvinfo : EIATTR_FRAME_SIZE
	.align		4
.L_217:
        /*042c*/ 	.byte	0x04, 0x11
        /*042e*/ 	.short	(.L_219 - .L_218)
	.align		4
.L_218:
        /*0430*/ 	.word	index@(_Z35group_norm_nhwc_bwd_one_pass_kernelI11Fp32IOFp32WLi512ELi96ELi768EEv26Group_norm_nhwc_bwd_params)
        /*0434*/ 	.word	0x000005a0


	//----- nvinfo : EIATTR_REGCOUNT
	.align		4
.L_219:
        /*0438*/ 	.byte	0x04, 0x2f
        /*043a*/ 	.short	(.L_221 - .L_220)
	.align		4
.L_220:
        /*043c*/ 	.word	index@(_Z35group_norm_nhwc_bwd_one_pass_kernelI11Fp32IOFp32WLi256ELi96ELi768EEv26Group_norm_nhwc_bwd_params)
        /*0440*/ 	.word	0x00000050


	//----- nvinfo : EIATTR_FRAME_SIZE
	.align		4
.L_221:
        /*0444*/ 	.byte	0x04, 0x11
        /*0446*/ 	.short	(.L_223 - .L_222)
	.align		4
.L_222:
        /*0448*/ 	.word	index@(_Z35group_norm_nhwc_bwd_one_pass_kernelI11Fp32IOFp32WLi256ELi96ELi768EEv26Group_norm_nhwc_bwd_params)
        /*044c*/ 	.word	0x00000030


	//----- nvinfo : EIATTR_REGCOUNT
	.align		4
.L_223:
        /*0450*/ 	.byte	0x04, 0x2f
        /*0452*/ 	.short	(.L_225 - .L_224)
	.align		4
.L_224:
        /*0454*/ 	.word	index@(_Z35group_norm_nhwc_bwd_one_pass_kernelI11Fp32IOFp32WLi128ELi96ELi768EEv26Group_norm_nhwc_bwd_params)
        /*0458*/ 	.word	0x00000050


	//----- nvinfo : EIATTR_FRAME_SIZE
	.align		4
.L_225:
        /*045c*/ 	.byte	0x04, 0x11
        /*045e*/ 	.short	(.L_227 - .L_226)
	.align		4
.L_226:
        /*0460*/ 	.word	index@(_Z35group_norm_nhwc_bwd_one_pass_kernelI11Fp32IOFp32WLi128ELi96ELi768EEv26Group_norm_nhwc_bwd_params)
        /*0464*/ 	.word	0x00000000


	//----- nvinfo : EIATTR_REGCOUNT
	.align		4
.L_227:
        /*0468*/ 	.byte	0x04, 0x2f
        /*046a*/ 	.short	(.L_229 - .L_228)
	.align		4
.L_228:
        /*046c*/ 	.word	index@(_Z35group_norm_nhwc_bwd_one_pass_kernelI11Fp32IOFp32WLi64ELi96ELi768EEv26Group_norm_nhwc_bwd_params)
        /*0470*/ 	.word	0x00000050


	//----- nvinfo : EIATTR_FRAME_SIZE
	.align		4
.L_229:
        /*0474*/ 	.byte	0x04, 0x11
        /*0476*/ 	.short	(.L_231 - .L_230)
	.align		4
.L_230:
        /*0478*/ 	.word	index@(_Z35group_norm_nhwc_bwd_one_pass_kernelI11Fp32IOFp32WLi64ELi96ELi768EEv26Group_norm_nhwc_bwd_params)
        /*047c*/ 	.word	0x00000000


	//----- nvinfo : EIATTR_REGCOUNT
	.align		4
.L_231:
        /*0480*/ 	.byte	0x04, 0x2f
        /*0482*/ 	.short	(.L_233 - .L_232)
	.align		4
.L_232:
        /*0484*/ 	.word	index@(_Z35group_norm_nhwc_bwd_one_pass_kernelI11Fp16IOFp16WLi512ELi96ELi768EEv26Group_norm_nhwc_bwd_params)
        /*0488*/ 	.word	0x00000050


	//----- nvinfo : EIATTR_FRAME_SIZE
	.align		4
.L_233:
        /*048c*/ 	.byte	0x04, 0x11
        /*048e*/ 	.short	(.L_235 - .L_234)
	.align		4
.L_234:
        /*0490*/ 	.word	index@(_Z35group_norm_nhwc_bwd_one_pass_kernelI11Fp16IOFp16WLi512ELi96ELi768EEv26Group_norm_nhwc_bwd_params)
        /*0494*/ 	.word	0x00000220


	//----- nvinfo : EIATTR_REGCOUNT
	.align		4
.L_235:
        /*0498*/ 	.byte	0x04, 0x2f
        /*049a*/ 	.short	(.L_237 - .L_236)
	.align		4
.L_236:
        /*049c*/ 	.word	index@(_Z35group_norm_nhwc_bwd_one_pass_kernelI11Fp16IOFp16WLi256ELi96ELi768EEv26Group_norm_nhwc_bwd_params)
        /*04a0*/ 	.word	0x00000050


	//----- nvinfo : EIATTR_FRAME_SIZE
	.align		4
.L_237:
        /*04a4*/ 	.byte	0x04, 0x11
        /*04a6*/ 	.short	(.L_239 - .L_238)
	.align		4
.L_238:
        /*04a8*/ 	.word	index@(_Z35group_norm_nhwc_bwd_one_pass_kernelI11Fp16IOFp16WLi256ELi96ELi768EEv26Group_norm_nhwc_bwd_params)
        /*04ac*/ 	.word	0x00000000


	//----- nvinfo : EIATTR_REGCOUNT
	.align		4
.L_239:
        /*04b0*/ 	.byte	0x04, 0x2f
        /*04b2*/ 	.short	(.L_241 - .L_240)
	.align		4
.L_240:
        /*04b4*/ 	.word	index@(_Z35group_norm_nhwc_bwd_one_pass_kernelI11Fp16IOFp16WLi128ELi96ELi768EEv26Group_norm_nhwc_bwd_params)
        /*04b8*/ 	.word	0x00000042


	//----- nvinfo : EIATTR_FRAME_SIZE
	.align		4
.L_241:
        /*04bc*/ 	.byte	0x04, 0x11
        /*04be*/ 	.short	(.L_243 - .L_242)
	.align		4
.L_242:
        /*04c0*/ 	.word	index@(_Z35group_norm_nhwc_bwd_one_pass_kernelI11Fp16IOFp16WLi128ELi96ELi768EEv26Group_norm_nhwc_bwd_params)
        /*04c4*/ 	.word	0x00000000


	//----- nvinfo : EIATTR_REGCOUNT
	.align		4
.L_243:
        /*04c8*/ 	.byte	0x04, 0x2f
        /*04ca*/ 	.short	(.L_245 - .L_244)
	.align		4
.L_244:
        /*04cc*/ 	.word	index@(_Z35group_norm_nhwc_bwd_one_pass_kernelI11Fp16IOFp16WLi64ELi96ELi768EEv26Group_norm_nhwc_bwd_params)
        /*04d0*/ 	.word	0x0000003b


	//----- nvinfo : EIATTR_FRAME_SIZE
	.align		4
.L_245:
        /*04d4*/ 	.byte	0x04, 0x11
        /*04d6*/ 	.short	(.L_247 - .L_246)
	.align		4
.L_246:
        /*04d8*/ 	.word	index@(_Z35group_norm_nhwc_bwd_one_pass_kernelI11Fp16IOFp16WLi64ELi96ELi768EEv26Group_norm_nhwc_bwd_params)
        /*04dc*/ 	.word	0x00000000


	//----- nvinfo : EIATTR_REGCOUNT
	.align		4
.L_247:
        /*04e0*/ 	.byte	0x04, 0x2f
        /*04e2*/ 	.short	(.L_249 - .L_248)
	.align		4
.L_248:
        /*04e4*/ 	.word	index@(_Z35group_norm_nhwc_bwd_one_pass_kernelI11Fp16IOBf16WLi512ELi96ELi768EEv26Group_norm_nhwc_bwd_params)
        /*04e8*/ 	.word	0x00000050


	//----- nvinfo : EIATTR_FRAME_SIZE
	.align		4
.L_249:
        /*04ec*/ 	.byte	0x04, 0x11
        /*04ee*/ 	.short	(.L_251 - .L_250)
	.align		4
.L_250:
        /*04f0*/ 	.word	index@(_Z35group_norm_nhwc_bwd_one_pass_kernelI11Fp16IOBf16WLi512ELi96ELi768EEv26Group_norm_nhwc_bwd_params)
        /*04f4*/ 	.word	0x00000220


	//----- nvinfo : EIATTR_REGCOUNT
	.align		4
.L_251:
        /*04f8*/ 	.byte	0x04, 0x2f
        /*04fa*/ 	.short	(.L_253 - .L_252)
	.align		4
.L_252:
        /*04fc*/ 	.word	index@(_Z35group_norm_nhwc_bwd_one_pass_kernelI11Fp16IOBf16WLi256ELi96ELi768EEv26Group_norm_nhwc_bwd_params)
        /*0500*/ 	.word	0x00000050


	//----- nvinfo : EIATTR_FRAME_SIZE
	.align		4
.L_253:
        /*0504*/ 	.byte	0x04, 0x11
        /*0506*/ 	.short	(.L_255 - .L_254)
	.align		4
.L_254:
        /*0508*/ 	.word	index@(_Z35group_norm_nhwc_bwd_one_pass_kernelI11Fp16IOBf16WLi256ELi96ELi768EEv26Group_norm_nhwc_bwd_params)
        /*050c*/ 	.word	0x00000000


	//----- nvinfo : EIATTR_REGCOUNT
	.align		4
.L_255:
        /*0510*/ 	.byte	0x04, 0x2f
        /*0512*/ 	.short	(.L_257 - .L_256)
	.align		4
.L_256:
        /*0514*/ 	.word	index@(_Z35group_norm_nhwc_bwd_one_pass_kernelI11Fp16IOBf16WLi128ELi96ELi768EEv26Group_norm_nhwc_bwd_params)
        /*0518*/ 	.word	0x00000042


	//----- nvinfo : EIATTR_FRAME_SIZE
	.align		4
.L_257:
        /*051c*/ 	.byte	0x04, 0x11
        /*051e*/ 	.short	(.L_259 - .L_258)
	.align		4
.L_258:
        /*0520*/ 	.word	index@(_Z35group_norm_nhwc_bwd_one_pass_kernelI11Fp16IOBf16WLi128ELi96ELi768EEv26Group_norm_nhwc_bwd_params)
        /*0524*/ 	.word	0x00000000


	//----- nvinfo : EIATTR_REGCOUNT
	.align		4
.L_259:
        /*0528*/ 	.byte	0x04, 0x2f
        /*052a*/ 	.short	(.L_261 - .L_260)
	.align		4
.L_260:
        /*052c*/ 	.word	index@(_Z35group_norm_nhwc_bwd_one_pass_kernelI11Fp16IOBf16WLi64ELi96ELi768EEv26Group_norm_nhwc_bwd_params)
        /*0530*/ 	.word	0x0000003b


	//----- nvinfo : EIATTR_FRAME_SIZE
	.align		4
.L_261:
        /*0534*/ 	.byte	0x04, 0x11
        /*0536*/ 	.short	(.L_263 - .L_262)
	.align		4
.L_262:
        /*0538*/ 	.word	index@(_Z35group_norm_nhwc_bwd_one_pass_kernelI11Fp16IOBf16WLi64ELi96ELi768EEv26Group_norm_nhwc_bwd_params)
        /*053c*/ 	.word	0x00000000


	//----- nvinfo : EIATTR_REGCOUNT
	.align		4
.L_263:
        /*0540*/ 	.byte	0x04, 0x2f
        /*0542*/ 	.short	(.L_265 - .L_264)
	.align		4
.L_264:
        /*0544*/ 	.word	index@(_Z35group_norm_nhwc_bwd_one_pass_kernelI11Fp16IOFp32WLi512ELi96ELi768EEv26Group_norm_nhwc_bwd_params)
        /*0548*/ 	.word	0x00000050


	//----- nvinfo : EIATTR_FRAME_SIZE
	.align		4
.L_265:
        /*054c*/ 	.byte	0x04, 0x11
        /*054e*/ 	.short	(.L_267 - .L_266)
	.align		4
.L_266:
        /*0550*/ 	.word	index@(_Z35group_norm_nhwc_bwd_one_pass_kernelI11Fp16IOFp32WLi512ELi96ELi768EEv26Group_norm_nhwc_bwd_params)
        /*0554*/ 	.word	0x00000230


	//----- nvinfo : EIATTR_REGCOUNT
	.align		4
.L_267:
        /*0558*/ 	.byte	0x04, 0x2f
        /*055a*/ 	.short	(.L_269 - .L_268)
	.align		4
.L_268:
        /*055c*/ 	.word	index@(_Z35group_norm_nhwc_bwd_one_pass_kernelI11Fp16IOFp32WLi256ELi96ELi768EEv26Group_norm_nhwc_bwd_params)
        /*0560*/ 	.word	0x0000004f


	//----- nvinfo : EIATTR_FRAME_SIZE
	.align		4
.L_269:
        /*0564*/ 	.byte	0x04, 0x11
        /*0566*/ 	.short	(.L_271 - .L_270)
	.align		4
.L_270:
        /*0568*/ 	.word	index@(_Z35group_norm_nhwc_bwd_one_pass_kernelI11Fp16IOFp32WLi256ELi96ELi768EEv26Group_norm_nhwc_bwd_params)
        /*056c*/ 	.word	0x00000000


	//----- nvinfo : EIATTR_REGCOUNT
	.align		4
.L_271:
        /*0570*/ 	.byte	0x04, 0x2f
        /*0572*/ 	.short	(.L_273 - .L_272)
	.align		4
.L_272:
        /*0574*/ 	.word	index@(_Z35group_norm_nhwc_bwd_one_pass_kernelI11Fp16IOFp32WLi128ELi96ELi768EEv26Group_norm_nhwc_bwd_params)
        /*0578*/ 	.word	0x00000040


	//----- nvinfo : EIATTR_FRAME_SIZE
	.align		4
.L_273:
        /*057c*/ 	.byte	0x04, 0x11
        /*057e*/ 	.short	(.L_275 - .L_274)
	.align		4
.L_274:
        /*0580*/ 	.word	index@(_Z35group_norm_nhwc_bwd_one_pass_kernelI11Fp16IOFp32WLi128ELi96ELi768EEv26Group_norm_nhwc_bwd_params)
        /*0584*/ 	.word	0x00000000


	//----- nvinfo : EIATTR_REGCOUNT
	.align		4
.L_275:
        /*0588*/ 	.byte	0x04, 0x2f
        /*058a*/ 	.short	(.L_277 - .L_276)
	.align		4
.L_276:
        /*058c*/ 	.word	index@(_Z35group_norm_nhwc_bwd_one_pass_kernelI11Fp16IOFp32WLi64ELi96ELi768EEv26Group_norm_nhwc_bwd_params)
        /*0590*/ 	.word	0x00000039


	//----- nvinfo : EIATTR_FRAME_SIZE
	.align		4
.L_277:
        /*0594*/ 	.byte	0x04, 0x11
        /*0596*/ 	.short	(.L_279 - .L_278)
	.align		4
.L_278:
        /*0598*/ 	.word	index@(_Z35group_norm_nhwc_bwd_one_pass_kernelI11Fp16IOFp32WLi64ELi96ELi768EEv26Group_norm_nhwc_bwd_params)
        /*059c*/ 	.word	0x00000000


	//----- nvinfo : EIATTR_REGCOUNT
	.align		4
.L_279:
        /*05a0*/ 	.byte	0x04, 0x2f
        /*05a2*/ 	.short	(.L_281 - .L_280)
	.align		4
.L_280:
        /*05a4*/ 	.word	index@(_Z35group_norm_nhwc_bwd_one_pass_kernelI11Bf16IOFp16WLi512ELi96ELi768EEv26Group_norm_nhwc_bwd_params)
        /*05a8*/ 	.word	0x00000028


	//----- nvinfo : EIATTR_FRAME_SIZE
	.align		4
.L_281:
        /*05ac*/ 	.byte	0x04, 0x11
        /*05ae*/ 	.short	(.L_283 - .L_282)
	.align		4
.L_282:
        /*05b0*/ 	.word	index@(_Z35group_norm_nhwc_bwd_one_pass_kernelI11Bf16IOFp16WLi512ELi96ELi768EEv26Group_norm_nhwc_bwd_params)
        /*05b4*/ 	.word	0x000004f0


	//----- nvinfo : EIATTR_REGCOUNT
	.align		4
.L_283:
        /*05b8*/ 	.byte	0x04, 0x2f
        /*05ba*/ 	.short	(.L_285 - .L_284)
	.align		4
.L_284:
        /*05bc*/ 	.word	index@(_Z35group_norm_nhwc_bwd_one_pass_kernelI11Bf16IOFp16WLi256ELi96ELi768EEv26Group_norm_nhwc_bwd_params)
        /*05c0*/ 	.word	0x00000050


	//----- nvinfo : EIATTR_FRAME_SIZE
	.align		4
.L_285:
        /*05c4*/ 	.byte	0x04, 0x11
        /*05c6*/ 	.short	(.L_287 - .L_286)
	.align		4
.L_286:
        /*05c8*/ 	.word	index@(_Z35group_norm_nhwc_bwd_one_pass_kernelI11Bf16IOFp16WLi256ELi96ELi768EEv26Group_norm_nhwc_bwd_params)
        /*05cc*/ 	.word	0x00000000


	//----- nvinfo : EIATTR_REGCOUNT
	.align		4
.L_287:
        /*05d0*/ 	.byte	0x04, 0x2f
        /*05d2*/ 	.short	(.L_289 - .L_288)
	.align		4
.L_288:
        /*05d4*/ 	.word	index@(_Z35group_norm_nhwc_bwd_one_pass_kernelI11Bf16IOFp16WLi128ELi96ELi768EEv26Group_norm_nhwc_bwd_params)
        /*05d8*/ 	.word	0x00000050


	//----- nvinfo : EIATTR_FRAME_SIZE
	.align		4
.L_289:
        /*05dc*/ 	.byte	0x04, 0x11
        /*05de*/ 	.short	(.L_291 - .L_290)
	.align		4
.L_290:
        /*05e0*/ 	.word	index@(_Z35group_norm_nhwc_bwd_one_pass_kernelI11Bf16IOFp16WLi128ELi96ELi768EEv26Group_norm_nhwc_bwd_params)
        /*05e4*/ 	.word	0x00000000


	//----- nvinfo : EIATTR_REGCOUNT
	.align		4
.L_291:
        /*05e8*/ 	.byte	0x04, 0x2f
        /*05ea*/ 	.short	(.L_293 - .L_292)
	.align		4
.L_292:
        /*05ec*/ 	.word	index@(_Z35group_norm_nhwc_bwd_one_pass_kernelI11Bf16IOFp16WLi64ELi96ELi768EEv26Group_norm_nhwc_bwd_params)
        /*05f0*/ 	.word	0x00000042


	//----- nvinfo : EIATTR_FRAME_SIZE
	.align		4
.L_293:
        /*05f4*/ 	.byte	0x04, 0x11
        /*05f6*/ 	.short	(.L_295 - .L_294)
	.align		4
.L_294:
        /*05f8*/ 	.word	index@(_Z35group_norm_nhwc_bwd_one_pass_kernelI11Bf16IOFp16WLi64ELi96ELi768EEv26Group_norm_nhwc_bwd_params)
        /*05fc*/ 	.word	0x00000000


	//----- nvinfo : EIATTR_REGCOUNT
	.align		4
.L_295:
        /*0600*/ 	.byte	0x04, 0x2f
        /*0602*/ 	.short	(.L_297 - .L_296)
	.align		4
.L_296:
        /*0604*/ 	.word	index@(_Z35group_norm_nhwc_bwd_one_pass_kernelI11Bf16IOBf16WLi512ELi96ELi768EEv26Group_norm_nhwc_bwd_params)
        /*0608*/ 	.word	0x00000028


	//----- nvinfo : EIATTR_FRAME_SIZE
	.align		4
.L_297:
        /*060c*/ 	.byte	0x04, 0x11
        /*060e*/ 	.short	(.L_299 - .L_298)
	.align		4
.L_298:
        /*0610*/ 	.word	index@(_Z35group_norm_nhwc_bwd_one_pass_kernelI11Bf16IOBf16WLi512ELi96ELi768EEv26Group_norm_nhwc_bwd_params)
        /*0614*/ 	.word	0x000004f0


	//----- nvinfo : EIATTR_REGCOUNT
	.align		4
.L_299:
        /*0618*/ 	.byte	0x04, 0x2f
        /*061a*/ 	.short	(.L_301 - .L_300)
	.align		4
.L_300:
        /*061c*/ 	.word	index@(_Z35group_norm_nhwc_bwd_one_pass_kernelI11Bf16IOBf16WLi256ELi96ELi768EEv26Group_norm_nhwc_bwd_params)
        /*0620*/ 	.word	0x00000050


	//----- nvinfo : EIATTR_FRAME_SIZE
	.align		4
.L_301:
        /*0624*/ 	.byte	0x04, 0x11
        /*0626*/ 	.short	(.L_303 - .L_302)
	.align		4
.L_302:
        /*0628*/ 	.word	index@(_Z35group_norm_nhwc_bwd_one_pass_kernelI11Bf16IOBf16WLi256ELi96ELi768EEv26Group_norm_nhwc_bwd_params)
        /*062c*/ 	.word	0x00000000


	//----- nvinfo : EIATTR_REGCOUNT
	.align		4
.L_303:
        /*0630*/ 	.byte	0x04, 0x2f
        /*0632*/ 	.short	(.L_305 - .L_304)
	.align		4
.L_304:
        /*0634*/ 	.word	index@(_Z35group_norm_nhwc_bwd_one_pass_kernelI11Bf16IOBf16WLi128ELi96ELi768EEv26Group_norm_nhwc_bwd_params)
        /*0638*/ 	.word	0x00000050


	//----- nvinfo : EIATTR_FRAME_SIZE
	.align		4
.L_305:
        /*063c*/ 	.byte	0x04, 0x11
        /*063e*/ 	.short	(.L_307 - .L_306)
	.align		4
.L_306:
        /*0640*/ 	.word	index@(_Z35group_norm_nhwc_bwd_one_pass_kernelI11Bf16IOBf16WLi128ELi96ELi768EEv26Group_norm_nhwc_bwd_params)
        /*0644*/ 	.word	0x00000000


	//----- nvinfo : EIATTR_REGCOUNT
	.align		4
.L_307:
        /*0648*/ 	.byte	0x04, 0x2f
        /*064a*/ 	.short	(.L_309 - .L_308)
	.align		4
.L_308:
        /*064c*/ 	.word	index@(_Z35group_norm_nhwc_bwd_one_pass_kernelI11Bf16IOBf16WLi64ELi96ELi768EEv26Group_norm_nhwc_bwd_params)
        /*0650*/ 	.word	0x00000042


	//----- nvinfo : EIATTR_FRAME_SIZE
	.align		4
.L_309:
        /*0654*/ 	.byte	0x04, 0x11
        /*0656*/ 	.short	(.L_311 - .L_310)
	.align		4
.L_310:
        /*0658*/ 	.word	index@(_Z35group_norm_nhwc_bwd_one_pass_kernelI11Bf16IOBf16WLi64ELi96ELi768EEv26Group_norm_nhwc_bwd_params)
        /*065c*/ 	.word	0x00000000


	//----- nvinfo : EIATTR_REGCOUNT
	.align		4
.L_311:
        /*0660*/ 	.byte	0x04, 0x2f
        /*0662*/ 	.short	(.L_313 - .L_312)
	.align		4
.L_312:
        /*0664*/ 	.word	index@(_Z35group_norm_nhwc_bwd_one_pass_kernelI11Bf16IOFp32WLi512ELi96ELi768EEv26Group_norm_nhwc_bwd_params)
        /*0668*/ 	.word	0x00000028


	//----- nvinfo : EIATTR_FRAME_SIZE
	.align		4
.L_313:
        /*066c*/ 	.byte	0x04, 0x11
        /*066e*/ 	.short	(.L_315 - .L_314)
	.align		4
.L_314:
        /*0670*/ 	.word	index@(_Z35group_norm_nhwc_bwd_one_pass_kernelI11Bf16IOFp32WLi512ELi96ELi768EEv26Group_norm_nhwc_bwd_params)
        /*0674*/ 	.word	0x00000530


	//----- nvinfo : EIATTR_REGCOUNT
	.align		4
.L_315:
        /*0678*/ 	.byte	0x04, 0x2f
        /*067a*/ 	.short	(.L_317 - .L_316)
	.align		4
.L_316:
        /*067c*/ 	.word	index@(_Z35group_norm_nhwc_bwd_one_pass_kernelI11Bf16IOFp32WLi256ELi96ELi768EEv26Group_norm_nhwc_bwd_params)
        /*0680*/ 	.word	0x00000050


	//----- nvinfo : EIATTR_FRAME_SIZE
	.align		4
.L_317:
        /*0684*/ 	.byte	0x04, 0x11
        /*0686*/ 	.short	(.L_319 - .L_318)
	.align		4
.L_318:
        /*0688*/ 	.word	index@(_Z35group_norm_nhwc_bwd_one_pass_kernelI11Bf16IOFp32WLi256ELi96ELi768EEv26Group_norm_nhwc_bwd_params)
        /*068c*/ 	.word	0x00000000


	//----- nvinfo : EIATTR_REGCOUNT
	.align		4
.L_319:
        /*0690*/ 	.byte	0x04, 0x2f
        /*0692*/ 	.short	(.L_321 - .L_320)
	.align		4
.L_320:
        /*0694*/ 	.word	index@(_Z35group_norm_nhwc_bwd_one_pass_kernelI11Bf16IOFp32WLi128ELi96ELi768EEv26Group_norm_nhwc_bwd_params)
        /*0698*/ 	.word	0x00000050


	//----- nvinfo : EIATTR_FRAME_SIZE
	.align		4
.L_321:
        /*069c*/ 	.byte	0x04, 0x11
        /*069e*/ 	.short	(.L_323 - .L_322)
	.align		4
.L_322:
        /*06a0*/ 	.word	index@(_Z35group_norm_nhwc_bwd_one_pass_kernelI11Bf16IOFp32WLi128ELi96ELi768EEv26Group_norm_nhwc_bwd_params)
        /*06a4*/ 	.word	0x00000000


	//----- nvinfo : EIATTR_REGCOUNT
	.align		4
.L_323:
        /*06a8*/ 	.byte	0x04, 0x2f
        /*06aa*/ 	.short	(.L_325 - .L_324)
	.align		4
.L_324:
        /*06ac*/ 	.word	index@(_Z35group_norm_nhwc_bwd_one_pass_kernelI11Bf16IOFp32WLi64ELi96ELi768EEv26Group_norm_nhwc_bwd_params)
        /*06b0*/ 	.word	0x00000043


	//----- nvinfo : EIATTR_FRAME_SIZE
	.align		4
.L_325:
        /*06b4*/ 	.byte	0x04, 0x11
        /*06b6*/ 	.short	(.L_327 - .L_326)
	.align		4
.L_326:
        /*06b8*/ 	.word	index@(_Z35group_norm_nhwc_bwd_one_pass_kernelI11Bf16IOFp32WLi64ELi96ELi768EEv26Group_norm_nhwc_bwd_params)
        /*06bc*/ 	.word	0x00000000


	//----- nvinfo : EIATTR_REGCOUNT
	.align		4
.L_327:
        /*06c0*/ 	.byte	0x04, 0x2f
        /*06c2*/ 	.short	(.L_329 - .L_328)
	.align		4
.L_328:
        /*06c4*/ 	.word	index@(_ZN3cub18CUB_300001_SM_10006detail11EmptyKernelIvEEvv)
        /*06c8*/ 	.word	0x00000004


	//----- nvinfo : EIATTR_FRAME_SIZE
	.align		4
.L_329:
        /*06cc*/ 	.byte	0x04, 0x11
        /*06ce*/ 	.short	(.L_331 - .L_330)
	.align		4
.L_330:
        /*06d0*/ 	.word	index@(_ZN3cub18CUB_300001_SM_10006detail11EmptyKernelIvEEvv)
        /*06d4*/ 	.word	0x00000000


	//----- nvinfo : EIATTR_MIN_STACK_SIZE
	.align		4
.L_331:
        /*06d8*/ 	.byte	0x04, 0x12
        /*06da*/ 	.short	(.L_333 - .L_332)
	.align		4
.L_332:
        /*06dc*/ 	.word	index@(_ZN3cub18CUB_300001_SM_10006detail11EmptyKernelIvEEvv)
        /*06e0*/ 	.word	0x00000000


	//----- nvinfo : EIATTR_MIN_STACK_SIZE
	.align		4
.L_333:
        /*06e4*/ 	.byte	0x04, 0x12
        /*06e6*/ 	.short	(.L_335 - .L_334)
	.align		4
.L_334:
        /*06e8*/ 	.word	index@(_Z35group_norm_nhwc_bwd_one_pass_kernelI11Bf16IOFp32WLi64ELi96ELi768EEv26Group_norm_nhwc_bwd_params)
        /*06ec*/ 	.word	0x00000000


	//----- nvinfo : EIATTR_MIN_STACK_SIZE
	.align		4
.L_335:
        /*06f0*/ 	.byte	0x04, 0x12
        /*06f2*/ 	.short	(.L_337 - .L_336)
	.align		4
.L_336:
        /*06f4*/ 	.word	index@(_Z35group_norm_nhwc_bwd_one_pass_kernelI11Bf16IOFp32WLi128ELi96ELi768EEv26Group_norm_nhwc_bwd_params)
        /*06f8*/ 	.word	0x00000000


	//----- nvinfo : EIATTR_MIN_STACK_SIZE
	.align		4
.L_337:
        /*06fc*/ 	.byte	0x04, 0x12
        /*06fe*/ 	.short	(.L_339 - .L_338)
	.align		4
.L_338:
        /*0700*/ 	.word	index@(_Z35group_norm_nhwc_bwd_one_pass_kernelI11Bf16IOFp32WLi256ELi96ELi768EEv26Group_norm_nhwc_bwd_params)
        /*0704*/ 	.word	0x00000000


	//----- nvinfo : EIATTR_MIN_STACK_SIZE
	.align		4
.L_339:
        /*0708*/ 	.byte	0x04, 0x12
        /*070a*/ 	.short	(.L_341 - .L_340)
	.align		4
.L_340:
        /*070c*/ 	.word	index@(_Z35group_norm_nhwc_bwd_one_pass_kernelI11Bf16IOFp32WLi512ELi96ELi768EEv26Group_norm_nhwc_bwd_params)
        /*0710*/ 	.word	0x00000530


	//----- nvinfo : EIATTR_MIN_STACK_SIZE
	.align		4
.L_341:
        /*0714*/ 	.byte	0x04, 0x12
        /*0716*/ 	.short	(.L_343 - .L_342)
	.align		4
.L_342:
        /*0718*/ 	.word	index@(_Z35group_norm_nhwc_bwd_one_pass_kernelI11Bf16IOBf16WLi64ELi96ELi768EEv26Group_norm_nhwc_bwd_params)
        /*071c*/ 	.word	0x00000000


	//----- nvinfo : EIATTR_MIN_STACK_SIZE
	.align		4
.L_343:
        /*0720*/ 	.byte	0x04, 0x12
        /*0722*/ 	.short	(.L_345 - .L_344)
	.align		4
.L_344:
        /*0724*/ 	.word	index@(_Z35group_norm_nhwc_bwd_one_pass_kernelI11Bf16IOBf16WLi128ELi96ELi768EEv26Group_norm_nhwc_bwd_params)
        /*0728*/ 	.word	0x00000000


	//----- nvinfo : EIATTR_MIN_STACK_SIZE
	.align		4
.L_345:
        /*072c*/ 	.byte	0x04, 0x12
        /*072e*/ 	.short	(.L_347 - .L_346)
	.align		4
.L_346:
        /*0730*/ 	.word	index@(_Z35group_norm_nhwc_bwd_one_pass_kernelI11Bf16IOBf16WLi256ELi96ELi768EEv26Group_norm_nhwc_bwd_params)
        /*0734*/ 	.word	0x00000000


	//----- nvinfo : EIATTR_MIN_STACK_SIZE
	.align		4
.L_347:
        /*0738*/ 	.byte	0x04, 0x12
        /*073a*/ 	.short	(.L_349 - .L_348)
	.align		4
.L_348:
        /*073c*/ 	.word	index@(_Z35group_norm_nhwc_bwd_one_pass_kernelI11Bf16IOBf16WLi512ELi96ELi768EEv26Group_norm_nhwc_bwd_params)
        /*0740*/ 	.word	0x000004f0


	//----- nvinfo : EIATTR_MIN_STACK_SIZE
	.align		4
.L_349:
        /*0744*/ 	.byte	0x04, 0x12
        /*0746*/ 	.short	(.L_351 - .L_350)
	.align		4
.L_350:
        /*0748*/ 	.word	index@(_Z35group_norm_nhwc_bwd_one_pass_kernelI11Bf16IOFp16WLi64ELi96ELi768EEv26Group_norm_nhwc_bwd_params)
        /*074c*/ 	.word	0x00000000


	//----- nvinfo : EIATTR_MIN_STACK_SIZE
	.align		4
.L_351:
        /*0750*/ 	.byte	0x04, 0x12
        /*0752*/ 	.short	(.L_353 - .L_352)
	.align		4
.L_352:
        /*0754*/ 	.word	index@(_Z35group_norm_nhwc_bwd_one_pass_kernelI11Bf16IOFp16WLi128ELi96ELi768EEv26Group_norm_nhwc_bwd_params)
        /*0758*/ 	.word	0x00000000


	//----- nvinfo : EIATTR_MIN_STACK_SIZE
	.align		4
.L_353:
        /*075c*/ 	.byte	0x04, 0x12
        /*075e*/ 	.short	(.L_355 - .L_354)
	.align		4
.L_354:
        /*0760*/ 	.word	index@(_Z35group_norm_nhwc_bwd_one_pass_kernelI11Bf16IOFp16WLi256ELi96ELi768EEv26Group_norm_nhwc_bwd_params)
        /*0764*/ 	.word	0x00000000


	//----- nvinfo : EIATTR_MIN_STACK_SIZE
	.align		4
.L_355:
        /*0768*/ 	.byte	0x04, 0x12
        /*076a*/ 	.short	(.L_357 - .L_356)
	.align		4
.L_356:
        /*076c*/ 	.word	index@(_Z35group_norm_nhwc_bwd_one_pass_kernelI11Bf16IOFp16WLi512ELi96ELi768EEv26Group_norm_nhwc_bwd_params)
        /*0770*/ 	.word	0x000004f0


	//----- nvinfo : EIATTR_MIN_STACK_SIZE
	.align		4
.L_357:
        /*0774*/ 	.byte	0x04, 0x12
        /*0776*/ 	.short	(.L_359 - .L_358)
	.align		4
.L_358:
        /*0778*/ 	.word	index@(_Z35group_norm_nhwc_bwd_one_pass_kernelI11Fp16IOFp32WLi64ELi96ELi768EEv26Group_norm_nhwc_bwd_params)
        /*077c*/ 	.word	0x00000000


	//----- nvinfo : EIATTR_MIN_STACK_SIZE
	.align		4
.L_359:
        /*0780*/ 	.byte	0x04, 0x12
        /*0782*/ 	.short	(.L_361 - .L_360)
	.align		4
.L_360:
        /*0784*/ 	.word	index@(_Z35group_norm_nhwc_bwd_one_pass_kernelI11Fp16IOFp32WLi128ELi96ELi768EEv26Group_norm_nhwc_bwd_params)
        /*0788*/ 	.word	0x00000000


	//----- nvinfo : EIATTR_MIN_STACK_SIZE
	.align		4
.L_361:
        /*078c*/ 	.byte	0x04, 0x12
        /*078e*/ 	.short	(.L_363 - .L_362)
	.align		4
.L_362:
        /*0790*/ 	.word	index@(_Z35group_norm_nhwc_bwd_one_pass_kernelI11Fp16IOFp32WLi256ELi96ELi768EEv26Group_norm_nhwc_bwd_params)
        /*0794*/ 	.word	0x00000000


	//----- nvinfo : EIATTR_MIN_STACK_SIZE
	.align		4
.L_363:
        /*0798*/ 	.byte	0x04, 0x12
        /*079a*/ 	.short	(.L_365 - .L_364)
	.align		4
.L_364:
        /*079c*/ 	.word	index@(_Z35group_norm_nhwc_bwd_one_pass_kernelI11Fp16IOFp32WLi512ELi96ELi768EEv26Group_norm_nhwc_bwd_params)
        /*07a0*/ 	.word	0x00000230


	//----- nvinfo : EIATTR_MIN_STACK_SIZE
	.align		4
.L_365:
        /*07a4*/ 	.byte	0x04, 0x12
        /*07a6*/ 	.short	(.L_367 - .L_366)
	.align		4
.L_366:
        /*07a8*/ 	.word	index@(_Z35group_norm_nhwc_bwd_one_pass_kernelI11Fp16IOBf16WLi64ELi96ELi768EEv26Group_norm_nhwc_bwd_params)
        /*07ac*/ 	.word	0x00000000


	//----- nvinfo : EIATTR_MIN_STACK_SIZE
	.align		4
.L_367:
        /*07b0*/ 	.byte	0x04, 0x12
        /*07b2*/ 	.short	(.L_369 - .L_368)
	.align		4
.L_368:
        /*07b4*/ 	.word	index@(_Z35group_norm_nhwc_bwd_one_pass_kernelI11Fp16IOBf16WLi128ELi96ELi768EEv26Group_norm_nhwc_bwd_params)
        /*07b8*/ 	.word	0x00000000


	//----- nvinfo : EIATTR_MIN_STACK_SIZE
	.align		4
.L_369:
        /*07bc*/ 	.byte	0x04, 0x12
        /*07be*/ 	.short	(.L_371 - .L_370)
	.align		4
.L_370:
        /*07c0*/ 	.word	index@(_Z35group_norm_nhwc_bwd_one_pass_kernelI11Fp16IOBf16WLi256ELi96ELi768EEv26Group_norm_nhwc_bwd_params)
        /*07c4*/ 	.word	0x00000000


	//----- nvinfo : EIATTR_MIN_STACK_SIZE
	.align		4
.L_371:
        /*07c8*/ 	.byte	0x04, 0x12
        /*07ca*/ 	.short	(.L_373 - .L_372)
	.align		4
.L_372:
        /*07cc*/ 	.word	index@(_Z35group_norm_nhwc_bwd_one_pass_kernelI11Fp16IOBf16WLi512ELi96ELi768EEv26Group_norm_nhwc_bwd_params)
        /*07d0*/ 	.word	0x00000220


	//----- nvinfo : EIATTR_MIN_STACK_SIZE
	.align		4
.L_373:
        /*07d4*/ 	.byte	0x04, 0x12
        /*07d6*/ 	.short	(.L_375 - .L_374)
	.align		4
.L_374:
        /*07d8*/ 	.word	index@(_Z35group_norm_nhwc_bwd_one_pass_kernelI11Fp16IOFp16WLi64ELi96ELi768EEv26Group_norm_nhwc_bwd_params)
        /*07dc*/ 	.word	0x00000000


	//----- nvinfo : EIATTR_MIN_STACK_SIZE
	.align		4
.L_375:
        /*07e0*/ 	.byte	0x04, 0x12
        /*07e2*/ 	.short	(.L_377 - .L_376)
	.align		4
.L_376:
        /*07e4*/ 	.word	index@(_Z35group_norm_nhwc_bwd_one_pass_kernelI11Fp16IOFp16WLi128ELi96ELi768EEv26Group_norm_nhwc_bwd_params)
        /*07e8*/ 	.word	0x00000000


	//----- nvinfo : EIATTR_MIN_STACK_SIZE
	.align		4
.L_377:
        /*07ec*/ 	.byte	0x04, 0x12
        /*07ee*/ 	.short	(.L_379 - .L_378)
	.align		4
.L_378:
        /*07f0*/ 	.word	index@(_Z35group_norm_nhwc_bwd_one_pass_kernelI11Fp16IOFp16WLi256ELi96ELi768EEv26Group_norm_nhwc_bwd_params)
        /*07f4*/ 	.word	0x00000000


	//----- nvinfo : EIATTR_MIN_STACK_SIZE
	.align		4
.L_379:
        /*07f8*/ 	.byte	0x04, 0x12
        /*07fa*/ 	.short	(.L_381 - .L_380)
	.align		4
.L_380:
        /*07fc*/ 	.word	index@(_Z35group_norm_nhwc_bwd_one_pass_kernelI11Fp16IOFp16WLi512ELi96ELi768EEv26Group_norm_nhwc_bwd_params)
        /*0800*/ 	.word	0x00000220


	//----- nvinfo : EIATTR_MIN_STACK_SIZE
	.align		4
.L_381:
        /*0804*/ 	.byte	0x04, 0x12
        /*0806*/ 	.short	(.L_383 - .L_382)
	.align		4
.L_382:
        /*0808*/ 	.word	index@(_Z35group_norm_nhwc_bwd_one_pass_kernelI11Fp32IOFp32WLi64ELi96ELi768EEv26Group_norm_nhwc_bwd_params)
        /*080c*/ 	.word	0x00000000


	//----- nvinfo : EIATTR_MIN_STACK_SIZE
	.align		4
.L_383:
        /*0810*/ 	.byte	0x04, 0x12
        /*0812*/ 	.short	(.L_385 - .L_384)
	.align		4
.L_384:
        /*0814*/ 	.word	index@(_Z35group_norm_nhwc_bwd_one_pass_kernelI11Fp32IOFp32WLi128ELi96ELi768EEv26Group_norm_nhwc_bwd_params)
        /*0818*/ 	.word	0x00000000


	//----- nvinfo : EIATTR_MIN_STACK_SIZE
	.align		4
.L_385:
        /*081c*/ 	.byte	0x04, 0x12
        /*081e*/ 	.short	(.L_387 - .L_386)
	.align		4
.L_386:
        /*0820*/ 	.word	index@(_Z35group_norm_nhwc_bwd_one_pass_kernelI11Fp32IOFp32WLi256ELi96ELi768EEv26Group_norm_nhwc_bwd_params)
        /*0824*/ 	.word	0x00000030


	//----- nvinfo : EIATTR_MIN_STACK_SIZE
	.align		4
.L_387:
        /*0828*/ 	.byte	0x04, 0x12
        /*082a*/ 	.short	(.L_389 - .L_388)
	.align		4
.L_388:
        /*082c*/ 	.word	index@(_Z35group_norm_nhwc_bwd_one_pass_kernelI11Fp32IOFp32WLi512ELi96ELi768EEv26Group_norm_nhwc_bwd_params)
        /*0830*/ 	.word	0x000005a0


	//----- nvinfo : EIATTR_MIN_STACK_SIZE
	.align		4
.L_389:
        /*0834*/ 	.byte	0x04, 0x12
        /*0836*/ 	.short	(.L_391 - .L_390)
	.align		4
.L_390:
        /*0838*/ 	.word	index@(_Z35group_norm_nhwc_bwd_one_pass_kernelI11Fp32IOBf16WLi64ELi96ELi768EEv26Group_norm_nhwc_bwd_params)
        /*083c*/ 	.word	0x00000000


	//----- nvinfo : EIATTR_MIN_STACK_SIZE
	.align		4
.L_391:
        /*0840*/ 	.byte	0x04, 0x12
        /*0842*/ 	.short	(.L_393 - .L_392)
	.align		4
.L_392:
        /*0844*/ 	.word	index@(_Z35group_norm_nhwc_bwd_one_pass_kernelI11Fp32IOBf16WLi128ELi96ELi768EEv26Group_norm_nhwc_bwd_params)
        /*0848*/ 	.word	0x00000000


	//----- nvinfo : EIATTR_MIN_STACK_SIZE
	.align		4
.L_393:
        /*084c*/ 	.byte	0x04, 0x12
        /*084e*/ 	.short	(.L_395 - .L_394)
	.align		4
.L_394:
        /*0850*/ 	.word	index@(_Z35group_norm_nhwc_bwd_one_pass_kernelI11Fp32IOBf16WLi256ELi96ELi768EEv26Group_norm_nhwc_bwd_params)
        /*0854*/ 	.word	0x00000038


	//----- nvinfo : EIATTR_MIN_STACK_SIZE
	.align		4
.L_395:
        /*0858*/ 	.byte	0x04, 0x12
        /*085a*/ 	.short	(.L_397 - .L_396)
	.align		4
.L_396:
        /*085c*/ 	.word	index@(_Z35group_norm_nhwc_bwd_one_pass_kernelI11Fp32IOBf16WLi512ELi96ELi768EEv26Group_norm_nhwc_bwd_params)
        /*0860*/ 	.word	0x000005a0


	//----- nvinfo : EIATTR_MIN_STACK_SIZE
	.align		4
.L_397:
        /*0864*/ 	.byte	0x04, 0x12
        /*0866*/ 	.short	(.L_399 - .L_398)
	.align		4
.L_398:
        /*0868*/ 	.word	index@(_Z35group_norm_nhwc_bwd_one_pass_kernelI11Fp32IOFp16WLi64ELi96ELi768EEv26Group_norm_nhwc_bwd_params)
        /*086c*/ 	.word	0x00000000


	//----- nvinfo : EIATTR_MIN_STACK_SIZE
	.align		4
.L_399:
        /*0870*/ 	.byte	0x04, 0x12
        /*0872*/ 	.short	(.L_401 - .L_400)
	.align		4
.L_400:
        /*0874*/ 	.word	index@(_Z35group_norm_nhwc_bwd_one_pass_kernelI11Fp32IOFp16WLi128ELi96ELi768EEv26Group_norm_nhwc_bwd_params)
        /*0878*/ 	.word	0x00000000


	//----- nvinfo : EIATTR_MIN_STACK_SIZE
	.align		4
.L_401:
        /*087c*/ 	.byte	0x04, 0x12
        /*087e*/ 	.short	(.L_403 - .L_402)
	.align		4
.L_402:
        /*0880*/ 	.word	index@(_Z35group_norm_nhwc_bwd_one_pass_kernelI11Fp32IOFp16WLi256ELi96ELi768EEv26Group_norm_nhwc_bwd_params)
        /*0884*/ 	.word	0x00000038


	//----- nvinfo : EIATTR_MIN_STACK_SIZE
	.align		4
.L_403:
        /*0888*/ 	.byte	0x04, 0x12
        /*088a*/ 	.short	(.L_405 - .L_404)
	.align		4
.L_404:
        /*088c*/ 	.word	index@(_Z35group_norm_nhwc_bwd_one_pass_kernelI11Fp32IOFp16WLi512ELi96ELi768EEv26Group_norm_nhwc_bwd_params)
        /*0890*/ 	.word	0x000005b0


	//----- nvinfo : EIATTR_MIN_STACK_SIZE
	.align		4
.L_405:
        /*0894*/ 	.byte	0x04, 0x12
        /*0896*/ 	.short	(.L_407 - .L_406)
	.align		4
.L_406:
        /*0898*/ 	.word	index@(_Z35group_norm_nhwc_fwd_one_pass_kernelI11Bf16IOFp32WLi64ELi96ELi768EEv26Group_norm_nhwc_fwd_params)
        /*089c*/ 	.word	0x00000000


	//----- nvinfo : EIATTR_MIN_STACK_SIZE
	.align		4
.L_407:
        /*08a0*/ 	.byte	0x04, 0x12
        /*08a2*/ 	.short	(.L_409 - .L_408)
	.align		4
.L_408:
        /*08a4*/ 	.word	index@(_Z35group_norm_nhwc_fwd_one_pass_kernelI11Bf16IOFp32WLi128ELi96ELi768EEv26Group_norm_nhwc_fwd_params)
        /*08a8*/ 	.word	0x00000000


	//----- nvinfo : EIATTR_MIN_STACK_SIZE
	.align		4
.L_409:
        /*08ac*/ 	.byte	0x04, 0x12
        /*08ae*/ 	.short	(.L_411 - .L_410)
	.align		4
.L_410:
        /*08b0*/ 	.word	index@(_Z35group_norm_nhwc_fwd_one_pass_kernelI11Bf16IOFp32WLi256ELi96ELi768EEv26Group_norm_nhwc_fwd_params)
        /*08b4*/ 	.word	0x00000000


	//----- nvinfo : EIATTR_MIN_STACK_SIZE
	.align		4
.L_411:
        /*08b8*/ 	.byte	0x04, 0x12
        /*08ba*/ 	.short	(.L_413 - .L_412)
	.align		4
.L_412:
        /*08bc*/ 	.word	index@(_Z35group_norm_nhwc_fwd_one_pass_kernelI11Bf16IOFp32WLi512ELi96ELi768EEv26Group_norm_nhwc_fwd_params)
        /*08c0*/ 	.word	0x00000018


	//----- nvinfo : EIATTR_MIN_STACK_SIZE
	.align		4
.L_413:
        /*08c4*/ 	.byte	0x04, 0x12
        /*08c6*/ 	.short	(.L_415 - .L_414)
	.align		4
.L_414:
        /*08c8*/ 	.word	index@(_Z35group_norm_nhwc_fwd_one_pass_kernelI11Bf16IOBf16WLi64ELi96ELi768EEv26Group_norm_nhwc_fwd_params)
        /*08cc*/ 	.word	0x00000000


	//----- nvinfo : EIATTR_MIN_STACK_SIZE
	.align		4
.L_415:
        /*08d0*/ 	.byte	0x04, 0x12
        /*08d2*/ 	.short	(.L_417 - .L_416)
	.align		4
.L_416:
        /*08d4*/ 	.word	index@(_Z35group_norm_nhwc_fwd_one_pass_kernelI11Bf16IOBf16WLi128ELi96ELi768EEv26Group_norm_nhwc_fwd_params)
        /*08d8*/ 	.word	0x00000000


	//----- nvinfo : EIATTR_MIN_STACK_SIZE
	.align		4
.L_417:
        /*08dc*/ 	.byte	0x04, 0x12
        /*08de*/ 	.short	(.L_419 - .L_418)
	.align		4
.L_418:
        /*08e0*/ 	.word	index@(_Z35group_norm_nhwc_fwd_one_pass_kernelI11Bf16IOBf16WLi256ELi96ELi768EEv26Group_norm_nhwc_fwd_params)
        /*08e4*/ 	.word	0x00000000


	//----- nvinfo : EIATTR_MIN_STACK_SIZE
	.align		4
.L_419:
        /*08e8*/ 	.byte	0x04, 0x12
        /*08ea*/ 	.short	(.L_421 - .L_420)
	.align		4
.L_420:
        /*08ec*/ 	.word	index@(_Z35group_norm_nhwc_fwd_one_pass_kernelI11Bf16IOBf16WLi512ELi96ELi768EEv26Group_norm_nhwc_fwd_params)
        /*08f0*/ 	.word	0x00000018


	//----- nvinfo : EIATTR_MIN_STACK_SIZE
	.align		4
.L_421:
        /*08f4*/ 	.byte	0x04, 0x12
        /*08f6*/ 	.short	(.L_423 - .L_422)
	.align		4
.L_422:
        /*08f8*/ 	.word	index@(_Z35group_norm_nhwc_fwd_one_pass_kernelI11Bf16IOFp16WLi64ELi96ELi768EEv26Group_norm_nhwc_fwd_params)
        /*08fc*/ 	.word	0x00000000


	//----- nvinfo : EIATTR_MIN_STACK_SIZE
	.align		4
.L_423:
        /*0900*/ 	.byte	0x04, 0x12
        /*0902*/ 	.short	(.L_425 - .L_424)
	.align		4
.L_424:
        /*0904*/ 	.word	index@(_Z35group_norm_nhwc_fwd_one_pass_kernelI11Bf16IOFp16WLi128ELi96ELi768EEv26Group_norm_nhwc_fwd_params)
        /*0908*/ 	.word	0x00000000


	//----- nvinfo : EIATTR_MIN_STACK_SIZE
	.align		4
.L_425:
        /*090c*/ 	.byte	0x04, 0x12
        /*090e*/ 	.short	(.L_427 - .L_426)
	.align		4
.L_426:
        /*0910*/ 	.word	index@(_Z35group_norm_nhwc_fwd_one_pass_kernelI11Bf16IOFp16WLi256ELi96ELi768EEv26Group_norm_nhwc_fwd_params)
        /*0914*/ 	.word	0x00000000


	//----- nvinfo : EIATTR_MIN_STACK_SIZE
	.align		4
.L_427:
        /*0918*/ 	.byte	0x04, 0x12
        /*091a*/ 	.short	(.L_429 - .L_428)
	.align		4
.L_428:
        /*091c*/ 	.word	index@(_Z35group_norm_nhwc_fwd_one_pass_kernelI11Bf16IOFp16WLi512ELi96ELi768EEv26Group_norm_nhwc_fwd_params)
        /*0920*/ 	.word	0x00000018


	//----- nvinfo : EIATTR_MIN_STACK_SIZE
	.align		4
.L_429:
        /*0924*/ 	.byte	0x04, 0x12
        /*0926*/ 	.short	(.L_431 - .L_430)
	.align		4
.L_430:
        /*0928*/ 	.word	index@(_Z35group_norm_nhwc_fwd_one_pass_kernelI11Fp16IOFp32WLi64ELi96ELi768EEv26Group_norm_nhwc_fwd_params)
        /*092c*/ 	.word	0x00000000


	//----- nvinfo : EIATTR_MIN_STACK_SIZE
	.align		4
.L_431:
        /*0930*/ 	.byte	0x04, 0x12
        /*0932*/ 	.short	(.L_433 - .L_432)
	.align		4
.L_432:
        /*0934*/ 	.word	index@(_Z35group_norm_nhwc_fwd_one_pass_kernelI11Fp16IOFp32WLi128ELi96ELi768EEv26Group_norm_nhwc_fwd_params)
        /*0938*/ 	.word	0x00000000


	//----- nvinfo : EIATTR_MIN_STACK_SIZE
	.align		4
.L_433:
        /*093c*/ 	.byte	0x04, 0x12
        /*093e*/ 	.short	(.L_435 - .L_434)
	.align		4
.L_434:
        /*0940*/ 	.word	index@(_Z35group_norm_nhwc_fwd_one_pass_kernelI11Fp16IOFp32WLi256ELi96ELi768EEv26Group_norm_nhwc_fwd_params)
        /*0944*/ 	.word	0x00000000


	//----- nvinfo : EIATTR_MIN_STACK_SIZE
	.align		4
.L_435:
        /*0948*/ 	.byte	0x04, 0x12
        /*094a*/ 	.short	(.L_437 - .L_436)
	.align		4
.L_436:
        /*094c*/ 	.word	index@(_Z35group_norm_nhwc_fwd_one_pass_kernelI11Fp16IOFp32WLi512ELi96ELi768EEv26Group_norm_nhwc_fwd_params)
        /*0950*/ 	.word	0x00000018


	//----- nvinfo : EIATTR_MIN_STACK_SIZE
	.align		4
.L_437:
        /*0954*/ 	.byte	0x04, 0x12
        /*0956*/ 	.short	(.L_439 - .L_438)
	.align		4
.L_438:
        /*0958*/ 	.word	index@(_Z35group_norm_nhwc_fwd_one_pass_kernelI11Fp16IOBf16WLi64ELi96ELi768EEv26Group_norm_nhwc_fwd_params)
        /*095c*/ 	.word	0x00000000


	//----- nvinfo : EIATTR_MIN_STACK_SIZE
	.align		4
.L_439:
        /*0960*/ 	.byte	0x04, 0x12
        /*0962*/ 	.short	(.L_441 - .L_440)
	.align		4
.L_440:
        /*0964*/ 	.word	index@(_Z35group_norm_nhwc_fwd_one_pass_kernelI11Fp16IOBf16WLi128ELi96ELi768EEv26Group_norm_nhwc_fwd_params)
        /*0968*/ 	.word	0x00000000


	//----- nvinfo : EIATTR_MIN_STACK_SIZE
	.align		4
.L_441:
        /*096c*/ 	.byte	0x04, 0x12
        /*096e*/ 	.short	(.L_443 - .L_442)
	.align		4
.L_442:
        /*0970*/ 	.word	index@(_Z35group_norm_nhwc_fwd_one_pass_kernelI11Fp16IOBf16WLi256ELi96ELi768EEv26Group_norm_nhwc_fwd_params)
        /*0974*/ 	.word	0x00000000


	//----- nvinfo : EIATTR_MIN_STACK_SIZE
	.align		4
.L_443:
        /*0978*/ 	.byte	0x04, 0x12
        /*097a*/ 	.short	(.L_445 - .L_444)
	.align		4
.L_444:
        /*097c*/ 	.word	index@(_Z35group_norm_nhwc_fwd_one_pass_kernelI11Fp16IOBf16WLi512ELi96ELi768EEv26Group_norm_nhwc_fwd_params)
        /*0980*/ 	.word	0x00000018


	//----- nvinfo : EIATTR_MIN_STACK_SIZE
	.align		4
.L_445:
        /*0984*/ 	.byte	0x04, 0x12
        /*0986*/ 	.short	(.L_447 - .L_446)
	.align		4
.L_446:
        /*0988*/ 	.word	index@(_Z35group_norm_nhwc_fwd_one_pass_kernelI11Fp16IOFp16WLi64ELi96ELi768EEv26Group_norm_nhwc_fwd_params)
        /*098c*/ 	.word	0x00000000


	//----- nvinfo : EIATTR_MIN_STACK_SIZE
	.align		4
.L_447:
        /*0990*/ 	.byte	0x04, 0x12
        /*0992*/ 	.short	(.L_449 - .L_448)
	.align		4
.L_448:
        /*0994*/ 	.word	index@(_Z35group_norm_nhwc_fwd_one_pass_kernelI11Fp16IOFp16WLi128ELi96ELi768EEv26Group_norm_nhwc_fwd_params)
        /*0998*/ 	.word	0x00000000


	//----- nvinfo : EIATTR_MIN_STACK_SIZE
	.align		4
.L_449:
        /*099c*/ 	.byte	0x04, 0x12
        /*099e*/ 	.short	(.L_451 - .L_450)
	.align		4
.L_450:
        /*09a0*/ 	.word	index@(_Z35group_norm_nhwc_fwd_one_pass_kernelI11Fp16IOFp16WLi256ELi96ELi768EEv26Group_norm_nhwc_fwd_params)
        /*09a4*/ 	.word	0x00000000


	//----- nvinfo : EIATTR_MIN_STACK_SIZE
	.align		4
.L_451:
        /*09a8*/ 	.byte	0x04, 0x12
        /*09aa*/ 	.short	(.L_453 - .L_452)
	.align		4
.L_452:
        /*09ac*/ 	.word	index@(_Z35group_norm_nhwc_fwd_one_pass_kernelI11Fp16IOFp16WLi512ELi96ELi768EEv26Group_norm_nhwc_fwd_params)
        /*09b0*/ 	.word	0x00000018


	//----- nvinfo : EIATTR_MIN_STACK_SIZE
	.align		4
.L_453:
        /*09b4*/ 	.byte	0x04, 0x12
        /*09b6*/ 	.short	(.L_455 - .L_454)
	.align		4
.L_454:
        /*09b8*/ 	.word	index@(_Z35group_norm_nhwc_fwd_one_pass_kernelI11Fp32IOFp32WLi64ELi96ELi768EEv26Group_norm_nhwc_fwd_params)
        /*09bc*/ 	.word	0x00000000


	//----- nvinfo : EIATTR_MIN_STACK_SIZE
	.align		4
.L_455:
        /*09c0*/ 	.byte	0x04, 0x12
        /*09c2*/ 	.short	(.L_457 - .L_456)
	.align		4
.L_456:
        /*09c4*/ 	.word	index@(_Z35group_norm_nhwc_fwd_one_pass_kernelI11Fp32IOFp32WLi128ELi96ELi768EEv26Group_norm_nhwc_fwd_params)
        /*09c8*/ 	.word	0x00000000


	//----- nvinfo : EIATTR_MIN_STACK_SIZE
	.align		4
.L_457:
        /*09cc*/ 	.byte	0x04, 0x12
        /*09ce*/ 	.short	(.L_459 - .L_458)
	.align		4
.L_458:
        /*09d0*/ 	.word	index@(_Z35group_norm_nhwc_fwd_one_pass_kernelI11Fp32IOFp32WLi256ELi96ELi768EEv26Group_norm_nhwc_fwd_params)
        /*09d4*/ 	.word	0x00000000


	//----- nvinfo : EIATTR_MIN_STACK_SIZE
	.align		4
.L_459:
        /*09d8*/ 	.byte	0x04, 0x12
        /*09da*/ 	.short	(.L_461 - .L_460)
	.align		4
.L_460:
        /*09dc*/ 	.word	index@(_Z35group_norm_nhwc_fwd_one_pass_kernelI11Fp32IOFp32WLi512ELi96ELi768EEv26Group_norm_nhwc_fwd_params)
        /*09e0*/ 	.word	0x00000010


	//----- nvinfo : EIATTR_MIN_STACK_SIZE
	.align		4
.L_461:
        /*09e4*/ 	.byte	0x04, 0x12
        /*09e6*/ 	.short	(.L_463 - .L_462)
	.align		4
.L_462:
        /*09e8*/ 	.word	index@(_Z35group_norm_nhwc_fwd_one_pass_kernelI11Fp32IOBf16WLi64ELi96ELi768EEv26Group_norm_nhwc_fwd_params)
        /*09ec*/ 	.word	0x00000000


	//----- nvinfo : EIATTR_MIN_STACK_SIZE
	.align		4
.L_463:
        /*09f0*/ 	.byte	0x04, 0x12
        /*09f2*/ 	.short	(.L_465 - .L_464)
	.align		4
.L_464:
        /*09f4*/ 	.word	index@(_Z35group_norm_nhwc_fwd_one_pass_kernelI11Fp32IOBf16WLi128ELi96ELi768EEv26Group_norm_nhwc_fwd_params)
        /*09f8*/ 	.word	0x00000000


	//----- nvinfo : EIATTR_MIN_STACK_SIZE
	.align		4
.L_465:
        /*09fc*/ 	.byte	0x04, 0x12
        /*09fe*/ 	.short	(.L_467 - .L_466)
	.align		4
.L_466:
        /*0a00*/ 	.word	index@(_Z35group_norm_nhwc_fwd_one_pass_kernelI11Fp32IOBf16WLi256ELi96ELi768EEv26Group_norm_nhwc_fwd_params)
        /*0a04*/ 	.word	0x00000000


	//----- nvinfo : EIATTR_MIN_STACK_SIZE
	.align		4
.L_467:
        /*0a08*/ 	.byte	0x04, 0x12
        /*0a0a*/ 	.short	(.L_469 - .L_468)
	.align		4
.L_468:
        /*0a0c*/ 	.word	index@(_Z35group_norm_nhwc_fwd_one_pass_kernelI11Fp32IOBf16WLi512ELi96ELi768EEv26Group_norm_nhwc_fwd_params)
        /*0a10*/ 	.word	0x00000018


	//----- nvinfo : EIATTR_MIN_STACK_SIZE
	.align		4
.L_469:
        /*0a14*/ 	.byte	0x04, 0x12
        /*0a16*/ 	.short	(.L_471 - .L_470)
	.align		4
.L_470:
        /*0a18*/ 	.word	index@(_Z35group_norm_nhwc_fwd_one_pass_kernelI11Fp32IOFp16WLi64ELi96ELi768EEv26Group_norm_nhwc_fwd_params)
        /*0a1c*/ 	.word	0x00000000


	//----- nvinfo : EIATTR_MIN_STACK_SIZE
	.align		4
.L_471:
        /*0a20*/ 	.byte	0x04, 0x12
        /*0a22*/ 	.short	(.L_473 - .L_472)
	.align		4
.L_472:
        /*0a24*/ 	.word	index@(_Z35group_norm_nhwc_fwd_one_pass_kernelI11Fp32IOFp16WLi128ELi96ELi768EEv26Group_norm_nhwc_fwd_params)
        /*0a28*/ 	.word	0x00000000


	//----- nvinfo : EIATTR_MIN_STACK_SIZE
	.align		4
.L_473:
        /*0a2c*/ 	.byte	0x04, 0x12
        /*0a2e*/ 	.short	(.L_475 - .L_474)
	.align		4
.L_474:
        /*0a30*/ 	.word	index@(_Z35group_norm_nhwc_fwd_one_pass_kernelI11Fp32IOFp16WLi256ELi96ELi768EEv26Group_norm_nhwc_fwd_params)
        /*0a34*/ 	.word	0x00000000


	//----- nvinfo : EIATTR_MIN_STACK_SIZE
	.align		4
.L_475:
        /*0a38*/ 	.byte	0x04, 0x12
        /*0a3a*/ 	.short	(.L_477 - .L_476)
	.align		4
.L_476:
        /*0a3c*/ 	.word	index@(_Z35group_norm_nhwc_fwd_one_pass_kernelI11Fp32IOFp16WLi512ELi96ELi768EEv26Group_norm_nhwc_fwd_params)
        /*0a40*/ 	.word	0x00000018
.L_477:


//--------------------- .nv.compat                --------------------------
	.section	.nv.compat,"",@"SHT_CUDA_COMPAT_INFO"
	.align	4
        /*0000*/ 	.byte	0x02, 0x09, 0x01, 0x00, 0x02, 0x02, 0x01, 0x00, 0x02, 0x05, 0x05, 0x00, 0x03, 0x07, 0x01, 0x01
        /*0010*/ 	.byte	0x02, 0x03, 0x00, 0x00, 0x02, 0x06, 0x01, 0x00, 0x04, 0x0b, 0x08, 0x00, 0x09, 0x00, 0x00, 0x00
        /*0020*/ 	.byte	0x00, 0x00, 0x00, 0x00


//--------------------- .nv.info._ZN3cub18CUB_300001_SM_10006detail11EmptyKernelIvEEvv --------------------------
	.section	.nv.info._ZN3cub18CUB_300001_SM_10006detail11EmptyKernelIvEEvv,"",@"SHT_CUDA_INFO"
	.sectionflags	@""
	.align	4


	//----- nvinfo : EIATTR_CUDA_API_VERSION
	.align		4
        /*0000*/ 	.byte	0x04, 0x37
        /*0002*/ 	.short	(.L_479 - .L_478)
.L_478:
        /*0004*/ 	.word	0x00000082


	//----- nvinfo : EIATTR_SPARSE_MMA_MASK
	.align		4
.L_479:
        /*0008*/ 	.byte	0x03, 0x50
        /*000a*/ 	.short	0x0000


	//----- nvinfo : EIATTR_MAXREG_COUNT
	.align		4
        /*000c*/ 	.byte	0x03, 0x1b
        /*000e*/ 	.short	0x00ff


	//----- nvinfo : EIATTR_MERCURY_ISA_VERSION
	.align		4
        /*0010*/ 	.byte	0x03, 0x5f
        /*0012*/ 	.short	0x0101


	//----- nvinfo : EIATTR_VRC_CTA_INIT_COUNT
	.align		4
        /*0014*/ 	.byte	0x02, 0x4a
	.zero		1
	.zero		1


	//----- nvinfo : EIATTR_EXIT_INSTR_OFFSETS
	.align		4
        /*0018*/ 	.byte	0x04, 0x1c
        /*001a*/ 	.short	(.L_481 - .L_480)


	//   ....[0]....
.L_480:
        /*001c*/ 	.word	0x00000010


	//----- nvinfo : EIATTR_SW_WAR
	.align		4
.L_481:
        /*0020*/ 	.byte	0x04, 0x36
        /*0022*/ 	.short	(.L_483 - .L_482)
.L_482:
        /*0024*/ 	.word	0x00000008
.L_483:


//--------------------- .nv.info._Z35group_norm_nhwc_bwd_one_pass_kernelI11Bf16IOFp32WLi64ELi96ELi768EEv26Group_norm_nhwc_bwd_params --------------------------
	.section	.nv.info._Z35group_norm_nhwc_bwd_one_pass_kernelI11Bf16IOFp32WLi64ELi96ELi768EEv26Group_norm_nhwc_bwd_params,"",@"SHT_CUDA_INFO"
	.sectionflags	@""
	.align	4


	//----- nvinfo : EIATTR_CUDA_API_VERSION
	.align		4
        /*0000*/ 	.byte	0x04, 0x37
        /*0002*/ 	.short	(.L_485 - .L_484)
.L_484:
        /*0004*/ 	.word	0x00000082


	//----- nvinfo : EIATTR_KPARAM_INFO
	.align		4
.L_485:
        /*0008*/ 	.byte	0x04, 0x17
        /*000a*/ 	.short	(.L_487 - .L_486)
.L_486:
        /*000c*/ 	.word	0x00000000
        /*0010*/ 	.short	0x0000
        /*0012*/ 	.short	0x0000
        /*0014*/ 	.byte	0x00, 0xf0, 0xe1, 0x02


	//----- nvinfo : EIATTR_SPARSE_MMA_MASK
	.align		4
.L_487:
        /*0018*/ 	.byte	0x03, 0x50
        /*001a*/ 	.short	0x0000


	//----- nvinfo : EIATTR_MAXREG_COUNT
	.align		4
        /*001c*/ 	.byte	0x03, 0x1b
        /*001e*/ 	.short	0x0050


	//----- nvinfo : EIATTR_NUM_BARRIERS
	.align		4
        /*0020*/ 	.byte	0x02, 0x4c
        /*0022*/ 	.byte	0x01
	.zero		1


	//----- nvinfo : EIATTR_MERCURY_ISA_VERSION
	.align		4
        /*0024*/ 	.byte	0x03, 0x5f
        /*0026*/ 	.short	0x0101


	//----- nvinfo : EIATTR_INT_WARP_WIDE_INSTR_OFFSETS
	.align		4
        /*0028*/ 	.byte	0x04, 0x31
        /*002a*/ 	.short	(.L_489 - .L_488)


	//   ....[0]....
.L_488:
        /*002c*/ 	.word	0x00001bb0


	//----- nvinfo : EIATTR_COOP_GROUP_MASK_REGIDS
	.align		4
.L_489:
        /*0030*/ 	.byte	0x04, 0x29
        /*0032*/ 	.short	(.L_491 - .L_490)


	//   ....[0]....
.L_490:
        /*0034*/ 	.word	0xffffffff


	//   ....[1]....
        /*0038*/ 	.word	0xffffffff


	//   ....[2]....
        /*003c*/ 	.word	0xffffffff


	//   ....[3]....
        /*0040*/ 	.word	0xffffffff


	//   ....[4]....
        /*0044*/ 	.word	0xffffffff


	//   ....[5]....
        /*0048*/ 	.word	0xffffffff


	//   ....[6]....
        /*004c*/ 	.word	0xffffffff


	//   ....[7]....
        /*0050*/ 	.word	0xffffffff


	//   ....[8]....
        /*0054*/ 	.word	0xffffffff


	//   ....[9]....
        /*0058*/ 	.word	0xffffffff


	//----- nvinfo : EIATTR_COOP_GROUP_INSTR_OFFSETS
	.align		4
.L_491:
        /*005c*/ 	.byte	0x04, 0x28
        /*005e*/ 	.short	(.L_493 - .L_492)


	//   ....[0]....
.L_492:
        /*0060*/ 	.word	0x00001940


	//   ....[1]....
        /*0064*/ 	.word	0x00001980


	//   ....[2]....
        /*0068*/ 	.word	0x00001a20


	//   ....[3]....
        /*006c*/ 	.word	0x00001a50


	//   ....[4]....
        /*0070*/ 	.word	0x00001a90


	//   ....[5]....
        /*0074*/ 	.word	0x00001ab0


	//   ....[6]....
        /*0078*/ 	.word	0x00001ae0


	//   ....[7]....
        /*007c*/ 	.word	0x00001b00


	//   ....[8]....
        /*0080*/ 	.word	0x00001b50


	//   ....[9]....
        /*0084*/ 	.word	0x00001b60


	//----- nvinfo : EIATTR_VRC_CTA_INIT_COUNT
	.align		4
.L_493:
        /*0088*/ 	.byte	0x02, 0x4a
	.zero		1
	.zero		1


	//----- nvinfo : EIATTR_EXIT_INSTR_OFFSETS
	.align		4
        /*008c*/ 	.byte	0x04, 0x1c
        /*008e*/ 	.short	(.L_495 - .L_494)


	//   ....[0]....
.L_494:
        /*0090*/ 	.word	0x00003ff0


	//   ....[1]....
        /*0094*/ 	.word	0x00004120


	//   ....[2]....
        /*0098*/ 	.word	0x00004700


	//   ....[3]....
        /*009c*/ 	.word	0x00004cb0


	//----- nvinfo : EIATTR_MAX_THREADS
	.align		4
.L_495:
        /*00a0*/ 	.byte	0x04, 0x05
        /*00a2*/ 	.short	(.L_497 - .L_496)
.L_496:
        /*00a4*/ 	.word	0x00000300
        /*00a8*/ 	.word	0x00000001
        /*00ac*/ 	.word	0x00000001


	//----- nvinfo : EIATTR_CRS_STACK_SIZE
	.align		4
.L_497:
        /*00b0*/ 	.byte	0x04, 0x1e
        /*00b2*/ 	.short	(.L_499 - .L_498)
.L_498:
        /*00b4*/ 	.word	0x00000000


	//----- nvinfo : EIATTR_CBANK_PARAM_SIZE
	.align		4
.L_499:
        /*00b8*/ 	.byte	0x03, 0x19
        /*00ba*/ 	.short	0x00b8


	//----- nvinfo : EIATTR_PARAM_CBANK
	.align		4
        /*00bc*/ 	.byte	0x04, 0x0a
        /*00be*/ 	.short	(.L_501 - .L_500)
	.align		4
.L_500:
        /*00c0*/ 	.word	index@(.nv.constant0._Z35group_norm_nhwc_bwd_one_pass_kernelI11Bf16IOFp32WLi64ELi96ELi768EEv26Group_norm_nhwc_bwd_params)
        /*00c4*/ 	.short	0x0380
        /*00c6*/ 	.short	0x00b8


	//----- nvinfo : EIATTR_SW_WAR
	.align		4
.L_501:
        /*00c8*/ 	.byte	0x04, 0x36
        /*00ca*/ 	.short	(.L_503 - .L_502)
.L_502:
        /*00cc*/ 	.word	0x00000008
.L_503:


//--------------------- .nv.info._Z35group_norm_nhwc_bwd_one_pass_kernelI11Bf16IOFp32WLi128ELi96ELi768EEv26Group_norm_nhwc_bwd_params --------------------------
	.section	.nv.info._Z35group_norm_nhwc_bwd_one_pass_kernelI11Bf16IOFp32WLi128ELi96ELi768EEv26Group_norm_nhwc_bwd_params,"",@"SHT_CUDA_INFO"
	.sectionflags	@""
	.align	4


	//----- nvinfo : EIATTR_CUDA_API_VERSION
	.align		4
        /*0000*/ 	.byte	0x04, 0x37
        /*0002*/ 	.short	(.L_505 - .L_504)
.L_504:
        /*0004*/ 	.word	0x00000082


	//----- nvinfo : EIATTR_KPARAM_INFO
	.align		4
.L_505:
        /*0008*/ 	.byte	0x04, 0x17
        /*000a*/ 	.short	(.L_507 - .L_506)
.L_506:
        /*000c*/ 	.word	0x00000000
        /*0010*/ 	.short	0x0000
        /*0012*/ 	.short	0x0000
        /*0014*/ 	.byte	0x00, 0xf0, 0xe1, 0x02


	//----- nvinfo : EIATTR_SPARSE_MMA_MASK
	.align		4
.L_507:
        /*0018*/ 	.byte	0x03, 0x50
        /*001a*/ 	.short	0x0000


	//----- nvinfo : EIATTR_MAXREG_COUNT
	.align		4
        /*001c*/ 	.byte	0x03, 0x1b
        /*001e*/ 	.short	0x0050


	//----- nvinfo : EIATTR_NUM_BARRIERS
	.align		4
        /*0020*/ 	.byte	0x02, 0x4c
        /*0022*/ 	.byte	0x01
	.zero		1


	//----- nvinfo : EIATTR_MERCURY_ISA_VERSION
	.align		4
        /*0024*/ 	.byte	0x03, 0x5f
        /*0026*/ 	.short	0x0101


	//----- nvinfo : EIATTR_INT_WARP_WIDE_INSTR_OFFSETS
	.align		4
        /*0028*/ 	.byte	0x04, 0x31
        /*002a*/ 	.short	(.L_509 - .L_508)


	//   ....[0]....
.L_508:
        /*002c*/ 	.word	0x00002f20


	//----- nvinfo : EIATTR_COOP_GROUP_MASK_REGIDS
	.align		4
.L_509:
        /*0030*/ 	.byte	0x04, 0x29
        /*0032*/ 	.short	(.L_511 - .L_510)


	//   ....[0]....
.L_510:
        /*0034*/ 	.word	0xffffffff


	//   ....[1]....
        /*0038*/ 	.word	0xffffffff


	//   ....[2]....
        /*003c*/ 	.word	0xffffffff


	//   ....[3]....
        /*0040*/ 	.word	0xffffffff


	//   ....[4]....
        /*0044*/ 	.word	0xffffffff


	//   ....[5]....
        /*0048*/ 	.word	0xffffffff


	//   ....[6]....
        /*004c*/ 	.word	0xffffffff


	//   ....[7]....
        /*0050*/ 	.word	0xffffffff


	//   ....[8]....
        /*0054*/ 	.word	0xffffffff


	//   ....[9]....
        /*0058*/ 	.word	0xffffffff


	//----- nvinfo : EIATTR_COOP_GROUP_INSTR_OFFSETS
	.align		4
.L_511:
        /*005c*/ 	.byte	0x04, 0x28
        /*005e*/ 	.short	(.L_513 - .L_512)


	//   ....[0]....
.L_512:
        /*0060*/ 	.word	0x00002ca0


	//   ....[1]....
        /*0064*/ 	.word	0x00002ce0


	//   ....[2]....
        /*0068*/ 	.word	0x00002d70


	//   ....[3]....
        /*006c*/ 	.word	0x00002d90


	//   ....[4]....
        /*0070*/ 	.word	0x00002e00


	//   ....[5]....
        /*0074*/ 	.word	0x00002e20


	//   ....[6]....
        /*0078*/ 	.word	0x00002e50


	//   ....[7]....
        /*007c*/ 	.word	0x00002e70


	//   ....[8]....
        /*0080*/ 	.word	0x00002ec0


	//   ....[9]....
        /*0084*/ 	.word	0x00002ed0


	//----- nvinfo : EIATTR_VRC_CTA_INIT_COUNT
	.align		4
.L_513:
        /*0088*/ 	.byte	0x02, 0x4a
	.zero		1
	.zero		1


	//----- nvinfo : EIATTR_EXIT_INSTR_OFFSETS
	.align		4
        /*008c*/ 	.byte	0x04, 0x1c
        /*008e*/ 	.short	(.L_515 - .L_514)


	//   ....[0]....
.L_514:
        /*0090*/ 	.word	0x000061f0


	//   ....[1]....
        /*0094*/ 	.word	0x00006320


	//   ....[2]....
        /*0098*/ 	.word	0x00006910


	//   ....[3]....
        /*009c*/ 	.word	0x00006ec0


	//----- nvinfo : EIATTR_MAX_THREADS
	.align		4
.L_515:
        /*00a0*/ 	.byte	0x04, 0x05
        /*00a2*/ 	.short	(.L_517 - .L_516)
.L_516:
        /*00a4*/ 	.word	0x00000300
        /*00a8*/ 	.word	0x00000001
        /*00ac*/ 	.word	0x00000001


	//----- nvinfo : EIATTR_CRS_STACK_SIZE
	.align		4
.L_517:
        /*00b0*/ 	.byte	0x04, 0x1e
        /*00b2*/ 	.short	(.L_519 - .L_518)
.L_518:
        /*00b4*/ 	.word	0x00000000


	//----- nvinfo : EIATTR_CBANK_PARAM_SIZE
	.align		4
.L_519:
        /*00b8*/ 	.byte	0x03, 0x19
        /*00ba*/ 	.short	0x00b8


	//----- nvinfo : EIATTR_PARAM_CBANK
	.align		4
        /*00bc*/ 	.byte	0x04, 0x0a
        /*00be*/ 	.short	(.L_521 - .L_520)
	.align		4
.L_520:
        /*00c0*/ 	.word	index@(.nv.constant0._Z35group_norm_nhwc_bwd_one_pass_kernelI11Bf16IOFp32WLi128ELi96ELi768EEv26Group_norm_nhwc_bwd_params)
        /*00c4*/ 	.short	0x0380
        /*00c6*/ 	.short	0x00b8


	//----- nvinfo : EIATTR_SW_WAR
	.align		4
.L_521:
        /*00c8*/ 	.byte	0x04, 0x36
        /*00ca*/ 	.short	(.L_523 - .L_522)
.L_522:
        /*00cc*/ 	.word	0x00000008
.L_523:


//--------------------- .nv.info._Z35group_norm_nhwc_bwd_one_pass_kernelI11Bf16IOFp32WLi256ELi96ELi768EEv26Group_norm_nhwc_bwd_params --------------------------
	.section	.nv.info._Z35group_norm_nhwc_bwd_one_pass_kernelI11Bf16IOFp32WLi256ELi96ELi768EEv26Group_norm_nhwc_bwd_params,"",@"SHT_CUDA_INFO"
	.sectionflags	@""
	.align	4


	//----- nvinfo : EIATTR_CUDA_API_VERSION
	.align		4
        /*0000*/ 	.byte	0x04, 0x37
        /*0002*/ 	.short	(.L_525 - .L_524)
.L_524:
        /*0004*/ 	.word	0x00000082


	//----- nvinfo : EIATTR_KPARAM_INFO
	.align		4
.L_525:
        /*0008*/ 	.byte	0x04, 0x17
        /*000a*/ 	.short	(.L_527 - .L_526)
.L_526:
        /*000c*/ 	.word	0x00000000
        /*0010*/ 	.short	0x0000
        /*0012*/ 	.short	0x0000
        /*0014*/ 	.byte	0x00, 0xf0, 0xe1, 0x02


	//----- nvinfo : EIATTR_SPARSE_MMA_MASK
	.align		4
.L_527:
        /*0018*/ 	.byte	0x03, 0x50
        /*001a*/ 	.short	0x0000


	//----- nvinfo : EIATTR_MAXREG_COUNT
	.align		4
        /*001c*/ 	.byte	0x03, 0x1b
        /*001e*/ 	.short	0x0050


	//----- nvinfo : EIATTR_NUM_BARRIERS
	.align		4
        /*0020*/ 	.byte	0x02, 0x4c
        /*0022*/ 	.byte	0x01
	.zero		1


	//----- nvinfo : EIATTR_MERCURY_ISA_VERSION
	.align		4
        /*0024*/ 	.byte	0x03, 0x5f
        /*0026*/ 	.short	0x0101


	//----- nvinfo : EIATTR_INT_WARP_WIDE_INSTR_OFFSETS
	.align		4
        /*0028*/ 	.byte	0x04, 0x31
        /*002a*/ 	.short	(.L_529 - .L_528)


	//   ....[0]....
.L_528:
        /*002c*/ 	.word	0x00005810


	//----- nvinfo : EIATTR_COOP_GROUP_MASK_REGIDS
	.align		4
.L_529:
        /*0030*/ 	.byte	0x04, 0x29
        /*0032*/ 	.short	(.L_531 - .L_530)


	//   ....[0]....
.L_530:
        /*0034*/ 	.word	0xffffffff


	//   ....[1]....
        /*0038*/ 	.word	0xffffffff


	//   ....[2]....
        /*003c*/ 	.word	0xffffffff


	//   ....[3]....
        /*0040*/ 	.word	0xffffffff


	//   ....[4]....
        /*0044*/ 	.word	0xffffffff


	//   ....[5]....
        /*0048*/ 	.word	0xffffffff


	//   ....[6]....
        /*004c*/ 	.word	0xffffffff


	//   ....[7]....
        /*0050*/ 	.word	0xffffffff


	//   ....[8]....
        /*0054*/ 	.word	0xffffffff


	//   ....[9]....
        /*0058*/ 	.word	0xffffffff


	//----- nvinfo : EIATTR_COOP_GROUP_INSTR_OFFSETS
	.align		4
.L_531:
        /*005c*/ 	.byte	0x04, 0x28
        /*005e*/ 	.short	(.L_533 - .L_532)


	//   ....[0]....
.L_532:
        /*0060*/ 	.word	0x000055a0


	//   ....[1]....
        /*0064*/ 	.word	0x000055e0


	//   ....[2]....
        /*0068*/ 	.word	0x00005670


	//   ....[3]....
        /*006c*/ 	.word	0x00005690


	//   ....[4]....
        /*0070*/ 	.word	0x000056f0


	//   ....[5]....
        /*0074*/ 	.word	0x00005710


	//   ....[6]....
        /*0078*/ 	.word	0x00005740


	//   ....[7]....
        /*007c*/ 	.word	0x00005760


	//   ....[8]....
        /*0080*/ 	.word	0x000057b0


	//   ....[9]....
        /*0084*/ 	.word	0x000057c0


	//----- nvinfo : EIATTR_VRC_CTA_INIT_COUNT
	.align		4
.L_533:
        /*0088*/ 	.byte	0x02, 0x4a
	.zero		1
	.zero		1


	//----- nvinfo : EIATTR_EXIT_INSTR_OFFSETS
	.align		4
        /*008c*/ 	.byte	0x04, 0x1c
        /*008e*/ 	.short	(.L_535 - .L_534)


	//   ....[0]....
.L_534:
        /*0090*/ 	.word	0x0000b1a0


	//   ....[1]....
        /*0094*/ 	.word	0x0000b2d0


	//   ....[2]....
        /*0098*/ 	.word	0x0000b8c0


	//   ....[3]....
        /*009c*/ 	.word	0x0000be70


	//----- nvinfo : EIATTR_MAX_THREADS
	.align		4
.L_535:
        /*00a0*/ 	.byte	0x04, 0x05
        /*00a2*/ 	.short	(.L_537 - .L_536)
.L_536:
        /*00a4*/ 	.word	0x00000300
        /*00a8*/ 	.word	0x00000001
        /*00ac*/ 	.word	0x00000001


	//----- nvinfo : EIATTR_CRS_STACK_SIZE
	.align		4
.L_537:
        /*00b0*/ 	.byte	0x04, 0x1e
        /*00b2*/ 	.short	(.L_539 - .L_538)
.L_538:
        /*00b4*/ 	.word	0x00000000


	//----- nvinfo : EIATTR_CBANK_PARAM_SIZE
	.align		4
.L_539:
        /*00b8*/ 	.byte	0x03, 0x19
        /*00ba*/ 	.short	0x00b8


	//----- nvinfo : EIATTR_PARAM_CBANK
	.align		4
        /*00bc*/ 	.byte	0x04, 0x0a
        /*00be*/ 	.short	(.L_541 - .L_540)
	.align		4
.L_540:
        /*00c0*/ 	.word	index@(.nv.constant0._Z35group_norm_nhwc_bwd_one_pass_kernelI11Bf16IOFp32WLi256ELi96ELi768EEv26Group_norm_nhwc_bwd_params)
        /*00c4*/ 	.short	0x0380
        /*00c6*/ 	.short	0x00b8


	//----- nvinfo : EIATTR_SW_WAR
	.align		4
.L_541:
        /*00c8*/ 	.byte	0x04, 0x36
        /*00ca*/ 	.short	(.L_543 - .L_542)
.L_542:
        /*00cc*/ 	.word	0x00000008
.L_543:


//--------------------- .nv.info._Z35group_norm_nhwc_bwd_one_pass_kernelI11Bf16IOFp32WLi512ELi96ELi768EEv26Group_norm_nhwc_bwd_params --------------------------
	.section	.nv.info._Z35group_norm_nhwc_bwd_one_pass_kernelI11Bf16IOFp32WLi512ELi96ELi768EEv26Group_norm_nhwc_bwd_params,"",@"SHT_CUDA_INFO"
	.sectionflags	@""
	.align	4


	//----- nvinfo : EIATTR_CUDA_API_VERSION
	.align		4
        /*0000*/ 	.byte	0x04, 0x37
        /*0002*/ 	.short	(.L_545 - .L_544)
.L_544:
        /*0004*/ 	.word	0x00000082


	//----- nvinfo : EIATTR_KPARAM_INFO
	.align		4
.L_545:
        /*0008*/ 	.byte	0x04, 0x17
        /*000a*/ 	.short	(.L_547 - .L_546)
.L_546:
        /*000c*/ 	.word	0x00000000
        /*0010*/ 	.short	0x0000
        /*0012*/ 	.short	0x0000
        /*0014*/ 	.byte	0x00, 0xf0, 0xe1, 0x02


	//----- nvinfo : EIATTR_SPARSE_MMA_MASK
	.align		4
.L_547:
        /*0018*/ 	.byte	0x03, 0x50
        /*001a*/ 	.short	0x0000


	//----- nvinfo : EIATTR_MAXREG_COUNT
	.align		4
        /*001c*/ 	.byte	0x03, 0x1b
        /*001e*/ 	.short	0x0050


	//----- nvinfo : EIATTR_NUM_BARRIERS
	.align		4
        /*0020*/ 	.byte	0x02, 0x4c
        /*0022*/ 	.byte	0x01
	.zero		1


	//----- nvinfo : EIATTR_ANNOTATIONS
	.align		4
        /*0024*/ 	.byte	0x04, 0x55
        /*0026*/ 	.short	(.L_549 - .L_548)


	//   ....[0]....
.L_548:
        /*0028*/ 	.word	0x00000001
        /*002c*/ 	.byte	0xa0, 0x01, 0x00, 0x00, 0x01, 0x00, 0x00, 0x00, 0xb0, 0x01, 0x00, 0x00, 0x01, 0x00, 0x00, 0x00
        /* <DEDUP_REMOVED lines=473> */
        /*1dcc*/ 	.byte	0xc0, 0x04, 0x01, 0x00


	//----- nvinfo : EIATTR_MERCURY_ISA_VERSION
	.align		4
.L_549:
        /*1dd0*/ 	.byte	0x03, 0x5f
        /*1dd2*/ 	.short	0x0101


	//----- nvinfo : EIATTR_INT_WARP_WIDE_INSTR_OFFSETS
	.align		4
        /*1dd4*/ 	.byte	0x04, 0x31
        /*1dd6*/ 	.short	(.L_551 - .L_550)


	//   ....[0]....
.L_550:
        /*1dd8*/ 	.word	0x0000f550


	//   ....[1]....
        /*1ddc*/ 	.word	0x000111a0


	//   ....[2]....
        /*1de0*/ 	.word	0x000111e0


	//   ....[3]....
        /*1de4*/ 	.word	0x00011220


	//   ....[4]....
        /*1de8*/ 	.word	0x00011260


	//   ....[5]....
        /*1dec*/ 	.word	0x00011480


	//----- nvinfo : EIATTR_COOP_GROUP_MASK_REGIDS
	.align		4
.L_551:
        /*1df0*/ 	.byte	0x04, 0x29
        /*1df2*/ 	.short	(.L_553 - .L_552)


	//   ....[0]....
.L_552:
        /*1df4*/ 	.word	0xffffffff


	//   ....[1]....
        /*1df8*/ 	.word	0xffffffff


	//   ....[2]....
        /*1dfc*/ 	.word	0xffffffff


	//   ....[3]....
        /*1e00*/ 	.word	0xffffffff


	//   ....[4]....
        /*1e04*/ 	.word	0xffffffff


	//   ....[5]....
        /*1e08*/ 	.word	0xffffffff


	//   ....[6]....
        /*1e0c*/ 	.word	0xffffffff


	//   ....[7]....
        /*1e10*/ 	.word	0xffffffff


	//   ....[8]....
        /*1e14*/ 	.word	0xffffffff


	//   ....[9]....
        /*1e18*/ 	.word	0xffffffff


	//----- nvinfo : EIATTR_COOP_GROUP_INSTR_OFFSETS
	.align		4
.L_553:
        /*1e1c*/ 	.byte	0x04, 0x28
        /*1e1e*/ 	.short	(.L_555 - .L_554)


	//   ....[0]....
.L_554:
        /*1e20*/ 	.word	0x0000f2f0


	//   ....[1]....
        /*1e24*/ 	.word	0x0000f320


	//   ....[2]....
        /*1e28*/ 	.word	0x0000f3f0


	//   ....[3]....
        /*1e2c*/ 	.word	0x0000f400


	//   ....[4]....
        /*1e30*/ 	.word	0x0000f430


	//   ....[5]....
        /*1e34*/ 	.word	0x0000f450


	//   ....[6]....
        /*1e38*/ 	.word	0x0000f480


	//   ....[7]....
        /*1e3c*/ 	.word	0x0000f4a0


	//   ....[8]....
        /*1e40*/ 	.word	0x0000f4f0


	//   ....[9]....
        /*1e44*/ 	.word	0x0000f500


	//----- nvinfo : EIATTR_VRC_CTA_INIT_COUNT
	.align		4
.L_555:
        /*1e48*/ 	.byte	0x02, 0x4a
	.zero		1
	.zero		1


	//----- nvinfo : EIATTR_EXIT_INSTR_OFFSETS
	.align		4
        /*1e4c*/ 	.byte	0x04, 0x1c
        /*1e4e*/ 	.short	(.L_557 - .L_556)


	//   ....[0]....
.L_556:
        /*1e50*/ 	.word	0x00012000


	//   ....[1]....
        /*1e54*/ 	.word	0x00012130


	//   ....[2]....
        /*1e58*/ 	.word	0x00012700


	//   ....[3]....
        /*1e5c*/ 	.word	0x00012cb0


	//----- nvinfo : EIATTR_MAX_THREADS
	.align		4
.L_557:
        /*1e60*/ 	.byte	0x04, 0x05
        /*1e62*/ 	.short	(.L_559 - .L_558)
.L_558:
        /*1e64*/ 	.word	0x00000300
        /*1e68*/ 	.word	0x00000001
        /*1e6c*/ 	.word	0x00000001


	//----- nvinfo : EIATTR_CRS_STACK_SIZE
	.align		4
.L_559:
        /*1e70*/ 	.byte	0x04, 0x1e
        /*1e72*/ 	.short	(.L_561 - .L_560)
.L_560:
        /*1e74*/ 	.word	0x00000000


	//----- nvinfo : EIATTR_CBANK_PARAM_SIZE
	.align		4
.L_561:
        /*1e78*/ 	.byte	0x03, 0x19
        /*1e7a*/ 	.short	0x00b8


	//----- nvinfo : EIATTR_PARAM_CBANK
	.align		4
        /*1e7c*/ 	.byte	0x04, 0x0a
        /*1e7e*/ 	.short	(.L_563 - .L_562)
	.align		4
.L_562:
        /*1e80*/ 	.word	index@(.nv.constant0._Z35group_norm_nhwc_bwd_one_pass_kernelI11Bf16IOFp32WLi512ELi96ELi768EEv26Group_norm_nhwc_bwd_params)
        /*1e84*/ 	.short	0x0380
        /*1e86*/ 	.short	0x00b8


	//----- nvinfo : EIATTR_SW_WAR
	.align		4
.L_563:
        /*1e88*/ 	.byte	0x04, 0x36
        /*1e8a*/ 	.short	(.L_565 - .L_564)
.L_564:
        /*1e8c*/ 	.word	0x00000008
.L_565:


//--------------------- .nv.info._Z35group_norm_nhwc_bwd_one_pass_kernelI11Bf16IOBf16WLi64ELi96ELi768EEv26Group_norm_nhwc_bwd_params --------------------------
	.section	.nv.info._Z35group_norm_nhwc_bwd_one_pass_kernelI11Bf16IOBf16WLi64ELi96ELi768EEv26Group_norm_nhwc_bwd_params,"",@"SHT_CUDA_INFO"
	.sectionflags	@""
	.align	4


	//----- nvinfo : EIATTR_CUDA_API_VERSION
	.align		4
        /*0000*/ 	.byte	0x04, 0x37
        /*0002*/ 	.short	(.L_567 - .L_566)
.L_566:
        /*0004*/ 	.word	0x00000082


	//----- nvinfo : EIATTR_KPARAM_INFO
	.align		4
.L_567:
        /*0008*/ 	.byte	0x04, 0x17
        /*000a*/ 	.short	(.L_569 - .L_568)
.L_568:
        /*000c*/ 	.word	0x00000000
        /*0010*/ 	.short	0x0000
        /*0012*/ 	.short	0x0000
        /*0014*/ 	.byte	0x00, 0xf0, 0xe1, 0x02


	//----- nvinfo : EIATTR_SPARSE_MMA_MASK
	.align		4
.L_569:
        /*0018*/ 	.byte	0x03, 0x50
        /*001a*/ 	.short	0x0000


	//----- nvinfo : EIATTR_MAXREG_COUNT
	.align		4
        /*001c*/ 	.byte	0x03, 0x1b
        /*001e*/ 	.short	0x0050


	//----- nvinfo : EIATTR_NUM_BARRIERS
	.align		4
        /*0020*/ 	.byte	0x02, 0x4c
        /*0022*/ 	.byte	0x01
	.zero		1


	//----- nvinfo : EIATTR_MERCURY_ISA_VERSION
	.align		4
        /*0024*/ 	.byte	0x03, 0x5f
        /*0026*/ 	.short	0x0101


	//----- nvinfo : EIATTR_INT_WARP_WIDE_INSTR_OFFSETS
	.align		4
        /*0028*/ 	.byte	0x04, 0x31
        /*002a*/ 	.short	(.L_571 - .L_570)


	//   ....[0]....
.L_570:
        /*002c*/ 	.word	0x00001c30


	//----- nvinfo : EIATTR_COOP_GROUP_MASK_REGIDS
	.align		4
.L_571:
        /*0030*/ 	.byte	0x04, 0x29
        /*0032*/ 	.short	(.L_573 - .L_572)


	//   ....[0]....
.L_572:
        /*0034*/ 	.word	0xffffffff


	//   ....[1]....
        /*0038*/ 	.word	0xffffffff


	//   ....[2]....
        /*003c*/ 	.word	0xffffffff


	//   ....[3]....
        /*0040*/ 	.word	0xffffffff


	//   ....[4]....
        /*0044*/ 	.word	0xffffffff


	//   ....[5]....
        /*0048*/ 	.word	0xffffffff


	//   ....[6]....
        /*004c*/ 	.word	0xffffffff


	//   ....[7]....
        /*0050*/ 	.word	0xffffffff


	//   ....[8]....
        /*0054*/ 	.word	0xffffffff


	//   ....[9]....
        /*0058*/ 	.word	0xffffffff


	//----- nvinfo : EIATTR_COOP_GROUP_INSTR_OFFSETS
	.align		4
.L_573:
        /*005c*/ 	.byte	0x04, 0x28
        /*005e*/ 	.short	(.L_575 - .L_574)


	//   ....[0]....
.L_574:
        /*0060*/ 	.word	0x000019c0


	//   ....[1]....
        /*0064*/ 	.word	0x00001a00


	//   ....[2]....
        /*0068*/ 	.word	0x00001aa0


	//   ....[3]....
        /*006c*/ 	.word	0x00001ad0


	//   ....[4]....
        /*0070*/ 	.word	0x00001b10


	//   ....[5]....
        /*0074*/ 	.word	0x00001b30


	//   ....[6]....
        /*0078*/ 	.word	0x00001b60


	//   ....[7]....
        /*007c*/ 	.word	0x00001b80


	//   ....[8]....
        /*0080*/ 	.word	0x00001bd0


	//   ....[9]....
        /*0084*/ 	.word	0x00001be0


	//----- nvinfo : EIATTR_VRC_CTA_INIT_COUNT
	.align		4
.L_575:
        /*0088*/ 	.byte	0x02, 0x4a
	.zero		1
	.zero		1


	//----- nvinfo : EIATTR_EXIT_INSTR_OFFSETS
	.align		4
        /*008c*/ 	.byte	0x04, 0x1c
        /*008e*/ 	.short	(.L_577 - .L_576)


	//   ....[0]....
.L_576:
        /*0090*/ 	.word	0x00004070


	//   ....[1]....
        /*0094*/ 	.word	0x000041a0


	//   ....[2]....
        /*0098*/ 	.word	0x000047a0


	//   ....[3]....
        /*009c*/ 	.word	0x00004da0


	//----- nvinfo : EIATTR_MAX_THREADS
	.align		4
.L_577:
        /*00a0*/ 	.byte	0x04, 0x05
        /*00a2*/ 	.short	(.L_579 - .L_578)
.L_578:
        /*00a4*/ 	.word	0x00000300
        /*00a8*/ 	.word	0x00000001
        /*00ac*/ 	.word	0x00000001


	//----- nvinfo : EIATTR_CRS_STACK_SIZE
	.align		4
.L_579:
        /*00b0*/ 	.byte	0x04, 0x1e
        /*00b2*/ 	.short	(.L_581 - .L_580)
.L_580:
        /*00b4*/ 	.word	0x00000000


	//----- nvinfo : EIATTR_CBANK_PARAM_SIZE
	.align		4
.L_581:
        /*00b8*/ 	.byte	0x03, 0x19
        /*00ba*/ 	.short	0x00b8


	//----- nvinfo : EIATTR_PARAM_CBANK
	.align		4
        /*00bc*/ 	.byte	0x04, 0x0a
        /*00be*/ 	.short	(.L_583 - .L_582)
	.align		4
.L_582:
        /*00c0*/ 	.word	index@(.nv.constant0._Z35group_norm_nhwc_bwd_one_pass_kernelI11Bf16IOBf16WLi64ELi96ELi768EEv26Group_norm_nhwc_bwd_params)
        /*00c4*/ 	.short	0x0380
        /*00c6*/ 	.short	0x00b8


	//----- nvinfo : EIATTR_SW_WAR
	.align		4
.L_583:
        /*00c8*/ 	.byte	0x04, 0x36
        /*00ca*/ 	.short	(.L_585 - .L_584)
.L_584:
        /*00cc*/ 	.word	0x00000008
.L_585:


//--------------------- .nv.info._Z35group_norm_nhwc_bwd_one_pass_kernelI11Bf16IOBf16WLi128ELi96ELi768EEv26Group_norm_nhwc_bwd_params --------------------------
	.section	.nv.info._Z35group_norm_nhwc_bwd_one_pass_kernelI11Bf16IOBf16WLi128ELi96ELi768EEv26Group_norm_nhwc_bwd_params,"",@"SHT_CUDA_INFO"
	.sectionflags	@""
	.align	4


	//----- nvinfo : EIATTR_CUDA_API_VERSION
	.align		4
        /*0000*/ 	.byte	0x04, 0x37
        /*0002*/ 	.short	(.L_587 - .L_586)
.L_586:
        /*0004*/ 	.word	0x00000082


	//----- nvinfo : EIATTR_KPARAM_INFO
	.align		4
.L_587:
        /*0008*/ 	.byte	0x04, 0x17
        /*000a*/ 	.short	(.L_589 - .L_588)
.L_588:
        /*000c*/ 	.word	0x00000000
        /*0010*/ 	.short	0x0000
        /*0012*/ 	.short	0x0000
        /*0014*/ 	.byte	0x00, 0xf0, 0xe1, 0x02


	//----- nvinfo : EIATTR_SPARSE_MMA_MASK
	.align		4
.L_589:
        /*0018*/ 	.byte	0x03, 0x50
        /*001a*/ 	.short	0x0000


	//----- nvinfo : EIATTR_MAXREG_COUNT
	.align		4
        /*001c*/ 	.byte	0x03, 0x1b
        /*001e*/ 	.short	0x0050


	//----- nvinfo : EIATTR_NUM_BARRIERS
	.align		4
        /*0020*/ 	.byte	0x02, 0x4c
        /*0022*/ 	.byte	0x01
	.zero		1


	//----- nvinfo : EIATTR_MERCURY_ISA_VERSION
	.align		4
        /*0024*/ 	.byte	0x03, 0x5f
        /*0026*/ 	.short	0x0101


	//----- nvinfo : EIATTR_INT_WARP_WIDE_INSTR_OFFSETS
	.align		4
        /*0028*/ 	.byte	0x04, 0x31
        /*002a*/ 	.short	(.L_591 - .L_590)


	//   ....[0]....
.L_590:
        /*002c*/ 	.word	0x00002f90


	//----- nvinfo : EIATTR_COOP_GROUP_MASK_REGIDS
	.align		4
.L_591:
        /*0030*/ 	.byte	0x04, 0x29
        /*0032*/ 	.short	(.L_593 - .L_592)


	//   ....[0]....
.L_592:
        /*0034*/ 	.word	0xffffffff


	//   ....[1]....
        /*0038*/ 	.word	0xffffffff


	//   ....[2]....
        /*003c*/ 	.word	0xffffffff


	//   ....[3]....
        /*0040*/ 	.word	0xffffffff


	//   ....[4]....
        /*0044*/ 	.word	0xffffffff


	//   ....[5]....
        /*0048*/ 	.word	0xffffffff


	//   ....[6]....
        /*004c*/ 	.word	0xffffffff


	//   ....[7]....
        /*0050*/ 	.word	0xffffffff


	//   ....[8]....
        /*0054*/ 	.word	0xffffffff


	//   ....[9]....
        /*0058*/ 	.word	0xffffffff


	//----- nvinfo : EIATTR_COOP_GROUP_INSTR_OFFSETS
	.align		4
.L_593:
        /*005c*/ 	.byte	0x04, 0x28
        /*005e*/ 	.short	(.L_595 - .L_594)


	//   ....[0]....
.L_594:
        /*0060*/ 	.word	0x00002d10


	//   ....[1]....
        /*0064*/ 	.word	0x00002d50


	//   ....[2]....
        /*0068*/ 	.word	0x00002de0


	//   ....[3]....
        /*006c*/ 	.word	0x00002e00


	//   ....[4]....
        /*0070*/ 	.word	0x00002e70


	//   ....[5]....
        /*0074*/ 	.word	0x00002e90


	//   ....[6]....
        /*0078*/ 	.word	0x00002ec0


	//   ....[7]....
        /*007c*/ 	.word	0x00002ee0


	//   ....[8]....
        /*0080*/ 	.word	0x00002f30


	//   ....[9]....
        /*0084*/ 	.word	0x00002f40


	//----- nvinfo : EIATTR_VRC_CTA_INIT_COUNT
	.align		4
.L_595:
        /*0088*/ 	.byte	0x02, 0x4a
	.zero		1
	.zero		1


	//----- nvinfo : EIATTR_EXIT_INSTR_OFFSETS
	.align		4
        /*008c*/ 	.byte	0x04, 0x1c
        /*008e*/ 	.short	(.L_597 - .L_596)


	//   ....[0]....
.L_596:
        /*0090*/ 	.word	0x00006260


	//   ....[1]....
        /*0094*/ 	.word	0x00006390


	//   ....[2]....
        /*0098*/ 	.word	0x000069a0


	//   ....[3]....
        /*009c*/ 	.word	0x00006fa0


	//----- nvinfo : EIATTR_MAX_THREADS
	.align		4
.L_597:
        /*00a0*/ 	.byte	0x04, 0x05
        /*00a2*/ 	.short	(.L_599 - .L_598)
.L_598:
        /*00a4*/ 	.word	0x00000300
        /*00a8*/ 	.word	0x00000001
        /*00ac*/ 	.word	0x00000001


	//----- nvinfo : EIATTR_CRS_STACK_SIZE
	.align		4
.L_599:
        /*00b0*/ 	.byte	0x04, 0x1e
        /*00b2*/ 	.short	(.L_601 - .L_600)
.L_600:
        /*00b4*/ 	.word	0x00000000


	//----- nvinfo : EIATTR_CBANK_PARAM_SIZE
	.align		4
.L_601:
        /*00b8*/ 	.byte	0x03, 0x19
        /*00ba*/ 	.short	0x00b8


	//----- nvinfo : EIATTR_PARAM_CBANK
	.align		4
        /*00bc*/ 	.byte	0x04, 0x0a
        /*00be*/ 	.short	(.L_603 - .L_602)
	.align		4
.L_602:
        /*00c0*/ 	.word	index@(.nv.constant0._Z35group_norm_nhwc_bwd_one_pass_kernelI11Bf16IOBf16WLi128ELi96ELi768EEv26Group_norm_nhwc_bwd_params)
        /*00c4*/ 	.short	0x0380
        /*00c6*/ 	.short	0x00b8


	//----- nvinfo : EIATTR_SW_WAR
	.align		4
.L_603:
        /*00c8*/ 	.byte	0x04, 0x36
        /*00ca*/ 	.short	(.L_605 - .L_604)
.L_604:
        /*00cc*/ 	.word	0x00000008
.L_605:


//--------------------- .nv.info._Z35group_norm_nhwc_bwd_one_pass_kernelI11Bf16IOBf16WLi256ELi96ELi768EEv26Group_norm_nhwc_bwd_params --------------------------
	.section	.nv.info._Z35group_norm_nhwc_bwd_one_pass_kernelI11Bf16IOBf16WLi256ELi96ELi768EEv26Group_norm_nhwc_bwd_params,"",@"SHT_CUDA_INFO"
	.sectionflags	@""
	.align	4


	//----- nvinfo : EIATTR_CUDA_API_VERSION
	.align		4
        /*0000*/ 	.byte	0x04, 0x37
        /*0002*/ 	.short	(.L_607 - .L_606)
.L_606:
        /*0004*/ 	.word	0x00000082


	//----- nvinfo : EIATTR_KPARAM_INFO
	.align		4
.L_607:
        /*0008*/ 	.byte	0x04, 0x17
        /*000a*/ 	.short	(.L_609 - .L_608)
.L_608:
        /*000c*/ 	.word	0x00000000
        /*0010*/ 	.short	0x0000
        /*0012*/ 	.short	0x0000
        /*0014*/ 	.byte	0x00, 0xf0, 0xe1, 0x02


	//----- nvinfo : EIATTR_SPARSE_MMA_MASK
	.align		4
.L_609:
        /*0018*/ 	.byte	0x03, 0x50
        /*001a*/ 	.short	0x0000


	//----- nvinfo : EIATTR_MAXREG_COUNT
	.align		4
        /*001c*/ 	.byte	0x03, 0x1b
        /*001e*/ 	.short	0x0050


	//----- nvinfo : EIATTR_NUM_BARRIERS
	.align		4
        /*0020*/ 	.byte	0x02, 0x4c
        /*0022*/ 	.byte	0x01
	.zero		1


	//----- nvinfo : EIATTR_MERCURY_ISA_VERSION
	.align		4
        /*0024*/ 	.byte	0x03, 0x5f
        /*0026*/ 	.short	0x0101


	//----- nvinfo : EIATTR_INT_WARP_WIDE_INSTR_OFFSETS
	.align		4
        /*0028*/ 	.byte	0x04, 0x31
        /*002a*/ 	.short	(.L_611 - .L_610)


	//   ....[0]....
.L_610:
        /*002c*/ 	.word	0x00005880


	//----- nvinfo : EIATTR_COOP_GROUP_MASK_REGIDS
	.align		4
.L_611:
        /*0030*/ 	.byte	0x04, 0x29
        /*0032*/ 	.short	(.L_613 - .L_612)


	//   ....[0]....
.L_612:
        /*0034*/ 	.word	0xffffffff


	//   ....[1]....
        /*0038*/ 	.word	0xffffffff


	//   ....[2]....
        /*003c*/ 	.word	0xffffffff


	//   ....[3]....
        /*0040*/ 	.word	0xffffffff


	//   ....[4]....
        /*0044*/ 	.word	0xffffffff


	//   ....[5]....
        /*0048*/ 	.word	0xffffffff


	//   ....[6]....
        /*004c*/ 	.word	0xffffffff


	//   ....[7]....
        /*0050*/ 	.word	0xffffffff


	//   ....[8]....
        /*0054*/ 	.word	0xffffffff


	//   ....[9]....
        /*0058*/ 	.word	0xffffffff


	//----- nvinfo : EIATTR_COOP_GROUP_INSTR_OFFSETS
	.align		4
.L_613:
        /*005c*/ 	.byte	0x04, 0x28
        /*005e*/ 	.short	(.L_615 - .L_614)


	//   ....[0]....
.L_614:
        /*0060*/ 	.word	0x00005610


	//   ....[1]....
        /*0064*/ 	.word	0x00005650


	//   ....[2]....
        /*0068*/ 	.word	0x000056d0


	//   ....[3]....
        /*006c*/ 	.word	0x000056f0


	//   ....[4]....
        /*0070*/ 	.word	0x00005740


	//   ....[5]....
        /*0074*/ 	.word	0x00005750


	//   ....[6]....
        /*0078*/ 	.word	0x00005780


	//   ....[7]....
        /*007c*/ 	.word	0x000057b0


	//   ....[8]....
        /*0080*/ 	.word	0x00005820


	//   ....[9]....
        /*0084*/ 	.word	0x00005830


	//----- nvinfo : EIATTR_VRC_CTA_INIT_COUNT
	.align		4
.L_615:
        /*0088*/ 	.byte	0x02, 0x4a
	.zero		1
	.zero		1


	//----- nvinfo : EIATTR_EXIT_INSTR_OFFSETS
	.align		4
        /*008c*/ 	.byte	0x04, 0x1c
        /*008e*/ 	.short	(.L_617 - .L_616)


	//   ....[0]....
.L_616:
        /*0090*/ 	.word	0x0000b210


	//   ....[1]....
        /*0094*/ 	.word	0x0000b340


	//   ....[2]....
        /*0098*/ 	.word	0x0000b940


	//   ....[3]....
        /*009c*/ 	.word	0x0000bf40


	//----- nvinfo : EIATTR_MAX_THREADS
	.align		4
.L_617:
        /*00a0*/ 	.byte	0x04, 0x05
        /*00a2*/ 	.short	(.L_619 - .L_618)
.L_618:
        /*00a4*/ 	.word	0x00000300
        /*00a8*/ 	.word	0x00000001
        /*00ac*/ 	.word	0x00000001


	//----- nvinfo : EIATTR_CRS_STACK_SIZE
	.align		4
.L_619:
        /*00b0*/ 	.byte	0x04, 0x1e
        /*00b2*/ 	.short	(.L_621 - .L_620)
.L_620:
        /*00b4*/ 	.word	0x00000000


	//----- nvinfo : EIATTR_CBANK_PARAM_SIZE
	.align		4
.L_621:
        /*00b8*/ 	.byte	0x03, 0x19
        /*00ba*/ 	.short	0x00b8


	//----- nvinfo : EIATTR_PARAM_CBANK
	.align		4
        /*00bc*/ 	.byte	0x04, 0x0a
        /*00be*/ 	.short	(.L_623 - .L_622)
	.align		4
.L_622:
        /*00c0*/ 	.word	index@(.nv.constant0._Z35group_norm_nhwc_bwd_one_pass_kernelI11Bf16IOBf16WLi256ELi96ELi768EEv26Group_norm_nhwc_bwd_params)
        /*00c4*/ 	.short	0x0380
        /*00c6*/ 	.short	0x00b8


	//----- nvinfo : EIATTR_SW_WAR
	.align		4
.L_623:
        /*00c8*/ 	.byte	0x04, 0x36
        /*00ca*/ 	.short	(.L_625 - .L_624)
.L_624:
        /*00cc*/ 	.word	0x00000008
.L_625:


//--------------------- .nv.info._Z35group_norm_nhwc_bwd_one_pass_kernelI11Bf16IOBf16WLi512ELi96ELi768EEv26Group_norm_nhwc_bwd_params --------------------------
	.section	.nv.info._Z35group_norm_nhwc_bwd_one_pass_kernelI11Bf16IOBf16WLi512ELi96ELi768EEv26Group_norm_nhwc_bwd_params,"",@"SHT_CUDA_INFO"
	.sectionflags	@""
	.align	4


	//----- nvinfo : EIATTR_CUDA_API_VERSION
	.align		4
        /*0000*/ 	.byte	0x04, 0x37
        /*0002*/ 	.short	(.L_627 - .L_626)
.L_626:
        /*0004*/ 	.word	0x00000082


	//----- nvinfo : EIATTR_KPARAM_INFO
	.align		4
.L_627:
        /*0008*/ 	.byte	0x04, 0x17
        /*000a*/ 	.short	(.L_629 - .L_628)
.L_628:
        /*000c*/ 	.word	0x00000000
        /*0010*/ 	.short	0x0000
        /*0012*/ 	.short	0x0000
        /*0014*/ 	.byte	0x00, 0xf0, 0xe1, 0x02


	//----- nvinfo : EIATTR_SPARSE_MMA_MASK
	.align		4
.L_629:
        /*0018*/ 	.byte	0x03, 0x50
        /*001a*/ 	.short	0x0000


	//----- nvinfo : EIATTR_MAXREG_COUNT
	.align		4
        /*001c*/ 	.byte	0x03, 0x1b
        /*001e*/ 	.short	0x0050


	//----- nvinfo : EIATTR_NUM_BARRIERS
	.align		4
        /*0020*/ 	.byte	0x02, 0x4c
        /*0022*/ 	.byte	0x01
	.zero		1


	//----- nvinfo : EIATTR_ANNOTATIONS
	.align		4
        /*0024*/ 	.byte	0x04, 0x55
        /*0026*/ 	.short	(.L_631 - .L_630)


	//   ....[0]....
.L_630:
        /* <DEDUP_REMOVED lines=461> */


	//----- nvinfo : EIATTR_MERCURY_ISA_VERSION
	.align		4
.L_631:
        /*1ce0*/ 	.byte	0x03, 0x5f
        /*1ce2*/ 	.short	0x0101


	//----- nvinfo : EIATTR_INT_WARP_WIDE_INSTR_OFFSETS
	.align		4
        /*1ce4*/ 	.byte	0x04, 0x31
        /*1ce6*/ 	.short	(.L_633 - .L_632)


	//   ....[0]....
.L_632:
        /*1ce8*/ 	.word	0x0000f350


	//   ....[1]....
        /*1cec*/ 	.word	0x00010f90


	//   ....[2]....
        /*1cf0*/ 	.word	0x00010fd0


	//   ....[3]....
        /*1cf4*/ 	.word	0x00011010


	//   ....[4]....
        /*1cf8*/ 	.word	0x00011050


	//   ....[5]....
        /*1cfc*/ 	.word	0x00011270


	//----- nvinfo : EIATTR_COOP_GROUP_MASK_REGIDS
	.align		4
.L_633:
        /*1d00*/ 	.byte	0x04, 0x29
        /*1d02*/ 	.short	(.L_635 - .L_634)


	//   ....[0]....
.L_634:
        /*1d04*/ 	.word	0xffffffff


	//   ....[1]....
        /*1d08*/ 	.word	0xffffffff


	//   ....[2]....
        /*1d0c*/ 	.word	0xffffffff


	//   ....[3]....
        /*1d10*/ 	.word	0xffffffff


	//   ....[4]....
        /*1d14*/ 	.word	0xffffffff


	//   ....[5]....
        /*1d18*/ 	.word	0xffffffff


	//   ....[6]....
        /*1d1c*/ 	.word	0xffffffff


	//   ....[7]....
        /*1d20*/ 	.word	0xffffffff


	//   ....[8]....
        /*1d24*/ 	.word	0xffffffff


	//   ....[9]....
        /*1d28*/ 	.word	0xffffffff


	//----- nvinfo : EIATTR_COOP_GROUP_INSTR_OFFSETS
	.align		4
.L_635:
        /*1d2c*/ 	.byte	0x04, 0x28
        /*1d2e*/ 	.short	(.L_637 - .L_636)


	//   ....[0]....
.L_636:
        /*1d30*/ 	.word	0x0000f0f0


	//   ....[1]....
        /*1d34*/ 	.word	0x0000f120


	//   ....[2]....
        /*1d38*/ 	.word	0x0000f1f0


	//   ....[3]....
        /*1d3c*/ 	.word	0x0000f200


	//   ....[4]....
        /*1d40*/ 	.word	0x0000f230


	//   ....[5]....
        /*1d44*/ 	.word	0x0000f250


	//   ....[6]....
        /*1d48*/ 	.word	0x0000f280


	//   ....[7]....
        /*1d4c*/ 	.word	0x0000f2a0


	//   ....[8]....
        /*1d50*/ 	.word	0x0000f2f0


	//   ....[9]....
        /*1d54*/ 	.word	0x0000f300


	//----- nvinfo : EIATTR_VRC_CTA_INIT_COUNT
	.align		4
.L_637:
        /*1d58*/ 	.byte	0x02, 0x4a
	.zero		1
	.zero		1


	//----- nvinfo : EIATTR_EXIT_INSTR_OFFSETS
	.align		4
        /*1d5c*/ 	.byte	0x04, 0x1c
        /*1d5e*/ 	.short	(.L_639 - .L_638)


	//   ....[0]....
.L_638:
        /*1d60*/ 	.word	0x00011df0


	//   ....[1]....
        /*1d64*/ 	.word	0x00011f20


	//   ....[2]....
        /*1d68*/ 	.word	0x00012520


	//   ....[3]....
        /*1d6c*/ 	.word	0x00012b20


	//----- nvinfo : EIATTR_MAX_THREADS
	.align		4
.L_639:
        /*1d70*/ 	.byte	0x04, 0x05
        /*1d72*/ 	.short	(.L_641 - .L_640)
.L_640:
        /*1d74*/ 	.word	0x00000300
        /*1d78*/ 	.word	0x00000001
        /*1d7c*/ 	.word	0x00000001


	//----- nvinfo : EIATTR_CRS_STACK_SIZE
	.align		4
.L_641:
        /*1d80*/ 	.byte	0x04, 0x1e
        /*1d82*/ 	.short	(.L_643 - .L_642)
.L_642:
        /*1d84*/ 	.word	0x00000000


	//----- nvinfo : EIATTR_CBANK_PARAM_SIZE
	.align		4
.L_643:
        /*1d88*/ 	.byte	0x03, 0x19
        /*1d8a*/ 	.short	0x00b8


	//----- nvinfo : EIATTR_PARAM_CBANK
	.align		4
        /*1d8c*/ 	.byte	0x04, 0x0a
        /*1d8e*/ 	.short	(.L_645 - .L_644)
	.align		4
.L_644:
        /*1d90*/ 	.word	index@(.nv.constant0._Z35group_norm_nhwc_bwd_one_pass_kernelI11Bf16IOBf16WLi512ELi96ELi768EEv26Group_norm_nhwc_bwd_params)
        /*1d94*/ 	.short	0x0380
        /*1d96*/ 	.short	0x00b8


	//----- nvinfo : EIATTR_SW_WAR
	.align		4
.L_645:
        /*1d98*/ 	.byte	0x04, 0x36
        /*1d9a*/ 	.short	(.L_647 - .L_646)
.L_646:
        /*1d9c*/ 	.word	0x00000008
.L_647:


//--------------------- .nv.info._Z35group_norm_nhwc_bwd_one_pass_kernelI11Bf16IOFp16WLi64ELi96ELi768EEv26Group_norm_nhwc_bwd_params --------------------------
	.section	.nv.info._Z35group_norm_nhwc_bwd_one_pass_kernelI11Bf16IOFp16WLi64ELi96ELi768EEv26Group_norm_nhwc_bwd_params,"",@"SHT_CUDA_INFO"
	.sectionflags	@""
	.align	4


	//----- nvinfo : EIATTR_CUDA_API_VERSION
	.align		4
        /*0000*/ 	.byte	0x04, 0x37
        /*0002*/ 	.short	(.L_649 - .L_648)
.L_648:
        /*0004*/ 	.word	0x00000082


	//----- nvinfo : EIATTR_KPARAM_INFO
	.align		4
.L_649:
        /*0008*/ 	.byte	0x04, 0x17
        /*000a*/ 	.short	(.L_651 - .L_650)
.L_650:
        /*000c*/ 	.word	0x00000000
        /*0010*/ 	.short	0x0000
        /*0012*/ 	.short	0x0000
        /*0014*/ 	.byte	0x00, 0xf0, 0xe1, 0x02


	//----- nvinfo : EIATTR_SPARSE_MMA_MASK
	.align		4
.L_651:
        /*0018*/ 	.byte	0x03, 0x50
        /*001a*/ 	.short	0x0000


	//----- nvinfo : EIATTR_MAXREG_COUNT
	.align		4
        /*001c*/ 	.byte	0x03, 0x1b
        /*001e*/ 	.short	0x0050


	//----- nvinfo : EIATTR_NUM_BARRIERS
	.align		4
        /*0020*/ 	.byte	0x02, 0x4c
        /*0022*/ 	.byte	0x01
	.zero		1


	//----- nvinfo : EIATTR_MERCURY_ISA_VERSION
	.align		4
        /*0024*/ 	.byte	0x03, 0x5f
        /*0026*/ 	.short	0x0101


	//----- nvinfo : EIATTR_INT_WARP_WIDE_INSTR_OFFSETS
	.align		4
        /*0028*/ 	.byte	0x04, 0x31
        /*002a*/ 	.short	(.L_653 - .L_652)


	//   ....[0]....
.L_652:
        /*002c*/ 	.word	0x00001c30


	//----- nvinfo : EIATTR_COOP_GROUP_MASK_REGIDS
	.align		4
.L_653:
        /*0030*/ 	.byte	0x04, 0x29
        /*0032*/ 	.short	(.L_655 - .L_654)


	//   ....[0]....
.L_654:
        /*0034*/ 	.word	0xffffffff


	//   ....[1]....
        /*0038*/ 	.word	0xffffffff


	//   ....[2]....
        /*003c*/ 	.word	0xffffffff


	//   ....[3]....
        /*0040*/ 	.word	0xffffffff


	//   ....[4]....
        /*0044*/ 	.word	0xffffffff


	//   ....[5]....
        /*0048*/ 	.word	0xffffffff


	//   ....[6]....
        /*004c*/ 	.word	0xffffffff


	//   ....[7]....
        /*0050*/ 	.word	0xffffffff


	//   ....[8]....
        /*0054*/ 	.word	0xffffffff


	//   ....[9]....
        /*0058*/ 	.word	0xffffffff


	//----- nvinfo : EIATTR_COOP_GROUP_INSTR_OFFSETS
	.align		4
.L_655:
        /*005c*/ 	.byte	0x04, 0x28
        /*005e*/ 	.short	(.L_657 - .L_656)


	//   ....[0]....
.L_656:
        /*0060*/ 	.word	0x000019c0


	//   ....[1]....
        /*0064*/ 	.word	0x00001a00


	//   ....[2]....
        /*0068*/ 	.word	0x00001aa0


	//   ....[3]....
        /*006c*/ 	.word	0x00001ad0


	//   ....[4]....
        /*0070*/ 	.word	0x00001b10


	//   ....[5]....
        /*0074*/ 	.word	0x00001b30


	//   ....[6]....
        /*0078*/ 	.word	0x00001b60


	//   ....[7]....
        /*007c*/ 	.word	0x00001b80


	//   ....[8]....
        /*0080*/ 	.word	0x00001bd0


	//   ....[9]....
        /*0084*/ 	.word	0x00001be0


	//----- nvinfo : EIATTR_VRC_CTA_INIT_COUNT
	.align		4
.L_657:
        /*0088*/ 	.byte	0x02, 0x4a
	.zero		1
	.zero		1


	//----- nvinfo : EIATTR_EXIT_INSTR_OFFSETS
	.align		4
        /*008c*/ 	.byte	0x04, 0x1c
        /*008e*/ 	.short	(.L_659 - .L_658)


	//   ....[0]....
.L_658:
        /*0090*/ 	.word	0x00004070


	//   ....[1]....
        /*0094*/ 	.word	0x000041a0


	//   ....[2]....
        /*0098*/ 	.word	0x000047a0


	//   ....[3]....
        /*009c*/ 	.word	0x00004da0


	//----- nvinfo : EIATTR_MAX_THREADS
	.align		4
.L_659:
        /*00a0*/ 	.byte	0x04, 0x05
        /*00a2*/ 	.short	(.L_661 - .L_660)
.L_660:
        /*00a4*/ 	.word	0x00000300
        /*00a8*/ 	.word	0x00000001
        /*00ac*/ 	.word	0x00000001


	//----- nvinfo : EIATTR_CRS_STACK_SIZE
	.align		4
.L_661:
        /*00b0*/ 	.byte	0x04, 0x1e
        /*00b2*/ 	.short	(.L_663 - .L_662)
.L_662:
        /*00b4*/ 	.word	0x00000000


	//----- nvinfo : EIATTR_CBANK_PARAM_SIZE
	.align		4
.L_663:
        /*00b8*/ 	.byte	0x03, 0x19
        /*00ba*/ 	.short	0x00b8


	//----- nvinfo : EIATTR_PARAM_CBANK
	.align		4
        /*00bc*/ 	.byte	0x04, 0x0a
        /*00be*/ 	.short	(.L_665 - .L_664)
	.align		4
.L_664:
        /*00c0*/ 	.word	index@(.nv.constant0._Z35group_norm_nhwc_bwd_one_pass_kernelI11Bf16IOFp16WLi64ELi96ELi768EEv26Group_norm_nhwc_bwd_params)
        /*00c4*/ 	.short	0x0380
        /*00c6*/ 	.short	0x00b8


	//----- nvinfo : EIATTR_SW_WAR
	.align		4
.L_665:
        /*00c8*/ 	.byte	0x04, 0x36
        /*00ca*/ 	.short	(.L_667 - .L_666)
.L_666:
        /*00cc*/ 	.word	0x00000008
.L_667:


//--------------------- .nv.info._Z35group_norm_nhwc_bwd_one_pass_kernelI11Bf16IOFp16WLi128ELi96ELi768EEv26Group_norm_nhwc_bwd_params --------------------------
	.section	.nv.info._Z35group_norm_nhwc_bwd_one_pass_kernelI11Bf16IOFp16WLi128ELi96ELi768EEv26Group_norm_nhwc_bwd_params,"",@"SHT_CUDA_INFO"
	.sectionflags	@""
	.align	4


	//----- nvinfo : EIATTR_CUDA_API_VERSION
	.align		4
        /*0000*/ 	.byte	0x04, 0x37
        /*0002*/ 	.short	(.L_669 - .L_668)
.L_668:
        /*0004*/ 	.word	0x00000082


	//----- nvinfo : EIATTR_KPARAM_INFO
	.align		4
.L_669:
        /*0008*/ 	.byte	0x04, 0x17
        /*000a*/ 	.short	(.L_671 - .L_670)
.L_670:
        /*000c*/ 	.word	0x00000000
        /*0010*/ 	.short	0x0000
        /*0012*/ 	.short	0x0000
        /*0014*/ 	.byte	0x00, 0xf0, 0xe1, 0x02


	//----- nvinfo : EIATTR_SPARSE_MMA_MASK
	.align		4
.L_671:
        /*0018*/ 	.byte	0x03, 0x50
        /*001a*/ 	.short	0x0000


	//----- nvinfo : EIATTR_MAXREG_COUNT
	.align		4
        /*001c*/ 	.byte	0x03, 0x1b
        /*001e*/ 	.short	0x0050


	//----- nvinfo : EIATTR_NUM_BARRIERS
	.align		4
        /*0020*/ 	.byte	0x02, 0x4c
        /*0022*/ 	.byte	0x01
	.zero		1


	//----- nvinfo : EIATTR_MERCURY_ISA_VERSION
	.align		4
        /*0024*/ 	.byte	0x03, 0x5f
        /*0026*/ 	.short	0x0101


	//----- nvinfo : EIATTR_INT_WARP_WIDE_INSTR_OFFSETS
	.align		4
        /*0028*/ 	.byte	0x04, 0x31
        /*002a*/ 	.short	(.L_673 - .L_672)


	//   ....[0]....
.L_672:
        /*002c*/ 	.word	0x00002f90


	//----- nvinfo : EIATTR_COOP_GROUP_MASK_REGIDS
	.align		4
.L_673:
        /*0030*/ 	.byte	0x04, 0x29
        /*0032*/ 	.short	(.L_675 - .L_674)


	//   ....[0]....
.L_674:
        /*0034*/ 	.word	0xffffffff


	//   ....[1]....
        /*0038*/ 	.word	0xffffffff


	//   ....[2]....
        /*003c*/ 	.word	0xffffffff


	//   ....[3]....
        /*0040*/ 	.word	0xffffffff


	//   ....[4]....
        /*0044*/ 	.word	0xffffffff


	//   ....[5]....
        /*0048*/ 	.word	0xffffffff


	//   ....[6]....
        /*004c*/ 	.word	0xffffffff


	//   ....[7]....
        /*0050*/ 	.word	0xffffffff


	//   ....[8]....
        /*0054*/ 	.word	0xffffffff


	//   ....[9]....
        /*0058*/ 	.word	0xffffffff


	//----- nvinfo : EIATTR_COOP_GROUP_INSTR_OFFSETS
	.align		4
.L_675:
        /*005c*/ 	.byte	0x04, 0x28
        /*005e*/ 	.short	(.L_677 - .L_676)


	//   ....[0]....
.L_676:
        /*0060*/ 	.word	0x00002d10


	//   ....[1]....
        /*0064*/ 	.word	0x00002d50


	//   ....[2]....
        /*0068*/ 	.word	0x00002de0


	//   ....[3]....
        /*006c*/ 	.word	0x00002e00


	//   ....[4]....
        /*0070*/ 	.word	0x00002e70


	//   ....[5]....
        /*0074*/ 	.word	0x00002e90


	//   ....[6]....
        /*0078*/ 	.word	0x00002ec0


	//   ....[7]....
        /*007c*/ 	.word	0x00002ee0


	//   ....[8]....
        /*0080*/ 	.word	0x00002f30


	//   ....[9]....
        /*0084*/ 	.word	0x00002f40


	//----- nvinfo : EIATTR_VRC_CTA_INIT_COUNT
	.align		4
.L_677:
        /*0088*/ 	.byte	0x02, 0x4a
	.zero		1
	.zero		1


	//----- nvinfo : EIATTR_EXIT_INSTR_OFFSETS
	.align		4
        /*008c*/ 	.byte	0x04, 0x1c
        /*008e*/ 	.short	(.L_679 - .L_678)


	//   ....[0]....
.L_678:
        /*0090*/ 	.word	0x00006260


	//   ....[1]....
        /*0094*/ 	.word	0x00006390


	//   ....[2]....
        /*0098*/ 	.word	0x000069a0


	//   ....[3]....
        /*009c*/ 	.word	0x00006fa0


	//----- nvinfo : EIATTR_MAX_THREADS
	.align		4
.L_679:
        /*00a0*/ 	.byte	0x04, 0x05
        /*00a2*/ 	.short	(.L_681 - .L_680)
.L_680:
        /*00a4*/ 	.word	0x00000300
        /*00a8*/ 	.word	0x00000001
        /*00ac*/ 	.word	0x00000001


	//----- nvinfo : EIATTR_CRS_STACK_SIZE
	.align		4
.L_681:
        /*00b0*/ 	.byte	0x04, 0x1e
        /*00b2*/ 	.short	(.L_683 - .L_682)
.L_682:
        /*00b4*/ 	.word	0x00000000


	//----- nvinfo : EIATTR_CBANK_PARAM_SIZE
	.align		4
.L_683:
        /*00b8*/ 	.byte	0x03, 0x19
        /*00ba*/ 	.short	0x00b8


	//----- nvinfo : EIATTR_PARAM_CBANK
	.align		4
        /*00bc*/ 	.byte	0x04, 0x0a
        /*00be*/ 	.short	(.L_685 - .L_684)
	.align		4
.L_684:
        /*00c0*/ 	.word	index@(.nv.constant0._Z35group_norm_nhwc_bwd_one_pass_kernelI11Bf16IOFp16WLi128ELi96ELi768EEv26Group_norm_nhwc_bwd_params)
        /*00c4*/ 	.short	0x0380
        /*00c6*/ 	.short	0x00b8


	//----- nvinfo : EIATTR_SW_WAR
	.align		4
.L_685:
        /*00c8*/ 	.byte	0x04, 0x36
        /*00ca*/ 	.short	(.L_687 - .L_686)
.L_686:
        /*00cc*/ 	.word	0x00000008
.L_687:


//--------------------- .nv.info._Z35group_norm_nhwc_bwd_one_pass_kernelI11Bf16IOFp16WLi256ELi96ELi768EEv26Group_norm_nhwc_bwd_params --------------------------
	.section	.nv.info._Z35group_norm_nhwc_bwd_one_pass_kernelI11Bf16IOFp16WLi256ELi96ELi768EEv26Group_norm_nhwc_bwd_params,"",@"SHT_CUDA_INFO"
	.sectionflags	@""
	.align	4


	//----- nvinfo : EIATTR_CUDA_API_VERSION
	.align		4
        /*0000*/ 	.byte	0x04, 0x37
        /*0002*/ 	.short	(.L_689 - .L_688)
.L_688:
        /*0004*/ 	.word	0x00000082


	//----- nvinfo : EIATTR_KPARAM_INFO
	.align		4
.L_689:
        /*0008*/ 	.byte	0x04, 0x17
        /*000a*/ 	.short	(.L_691 - .L_690)
.L_690:
        /*000c*/ 	.word	0x00000000
        /*0010*/ 	.short	0x0000
        /*0012*/ 	.short	0x0000
        /*0014*/ 	.byte	0x00, 0xf0, 0xe1, 0x02


	//----- nvinfo : EIATTR_SPARSE_MMA_MASK
	.align		4
.L_691:
        /*0018*/ 	.byte	0x03, 0x50
        /*001a*/ 	.short	0x0000


	//----- nvinfo : EIATTR_MAXREG_COUNT
	.align		4
        /*001c*/ 	.byte	0x03, 0x1b
        /*001e*/ 	.short	0x0050


	//----- nvinfo : EIATTR_NUM_BARRIERS
	.align		4
        /*0020*/ 	.byte	0x02, 0x4c
        /*0022*/ 	.byte	0x01
	.zero		1


	//----- nvinfo : EIATTR_MERCURY_ISA_VERSION
	.align		4
        /*0024*/ 	.byte	0x03, 0x5f
        /*0026*/ 	.short	0x0101


	//----- nvinfo : EIATTR_INT_WARP_WIDE_INSTR_OFFSETS
	.align		4
        /*0028*/ 	.byte	0x04, 0x31
        /*002a*/ 	.short	(.L_693 - .L_692)


	//   ....[0]....
.L_692:
        /*002c*/ 	.word	0x00005880


	//----- nvinfo : EIATTR_COOP_GROUP_MASK_REGIDS
	.align		4
.L_693:
        /*0030*/ 	.byte	0x04, 0x29
        /*0032*/ 	.short	(.L_695 - .L_694)


	//   ....[0]....
.L_694:
        /*0034*/ 	.word	0xffffffff


	//   ....[1]....
        /*0038*/ 	.word	0xffffffff


	//   ....[2]....
        /*003c*/ 	.word	0xffffffff


	//   ....[3]....
        /*0040*/ 	.word	0xffffffff


	//   ....[4]....
        /*0044*/ 	.word	0xffffffff


	//   ....[5]....
        /*0048*/ 	.word	0xffffffff


	//   ....[6]....
        /*004c*/ 	.word	0xffffffff


	//   ....[7]....
        /*0050*/ 	.word	0xffffffff


	//   ....[8]....
        /*0054*/ 	.word	0xffffffff


	//   ....[9]....
        /*0058*/ 	.word	0xffffffff


	//----- nvinfo : EIATTR_COOP_GROUP_INSTR_OFFSETS
	.align		4
.L_695:
        /*005c*/ 	.byte	0x04, 0x28
        /*005e*/ 	.short	(.L_697 - .L_696)


	//   ....[0]....
.L_696:
        /*0060*/ 	.word	0x00005610


	//   ....[1]....
        /*0064*/ 	.word	0x00005650


	//   ....[2]....
        /*0068*/ 	.word	0x000056d0


	//   ....[3]....
        /*006c*/ 	.word	0x000056f0


	//   ....[4]....
        /*0070*/ 	.word	0x00005740


	//   ....[5]....
        /*0074*/ 	.word	0x00005750


	//   ....[6]....
        /*0078*/ 	.word	0x00005780


	//   ....[7]....
        /*007c*/ 	.word	0x000057b0


	//   ....[8]....
        /*0080*/ 	.word	0x00005820


	//   ....[9]....
        /*0084*/ 	.word	0x00005830


	//----- nvinfo : EIATTR_VRC_CTA_INIT_COUNT
	.align		4
.L_697:
        /*0088*/ 	.byte	0x02, 0x4a
	.zero		1
	.zero		1


	//----- nvinfo : EIATTR_EXIT_INSTR_OFFSETS
	.align		4
        /*008c*/ 	.byte	0x04, 0x1c
        /*008e*/ 	.short	(.L_699 - .L_698)


	//   ....[0]....
.L_698:
        /*0090*/ 	.word	0x0000b210


	//   ....[1]....
        /*0094*/ 	.word	0x0000b340


	//   ....[2]....
        /*0098*/ 	.word	0x0000b940


	//   ....[3]....
        /*009c*/ 	.word	0x0000bf40


	//----- nvinfo : EIATTR_MAX_THREADS
	.align		4
.L_699:
        /*00a0*/ 	.byte	0x04, 0x05
        /*00a2*/ 	.short	(.L_701 - .L_700)
.L_700:
        /*00a4*/ 	.word	0x00000300
        /*00a8*/ 	.word	0x00000001
        /*00ac*/ 	.word	0x00000001


	//----- nvinfo : EIATTR_CRS_STACK_SIZE
	.align		4
.L_701:
        /*00b0*/ 	.byte	0x04, 0x1e
        /*00b2*/ 	.short	(.L_703 - .L_702)
.L_702:
        /*00b4*/ 	.word	0x00000000


	//----- nvinfo : EIATTR_CBANK_PARAM_SIZE
	.align		4
.L_703:
        /*00b8*/ 	.byte	0x03, 0x19
        /*00ba*/ 	.short	0x00b8


	//----- nvinfo : EIATTR_PARAM_CBANK
	.align		4
        /*00bc*/ 	.byte	0x04, 0x0a
        /*00be*/ 	.short	(.L_705 - .L_704)
	.align		4
.L_704:
        /*00c0*/ 	.word	index@(.nv.constant0._Z35group_norm_nhwc_bwd_one_pass_kernelI11Bf16IOFp16WLi256ELi96ELi768EEv26Group_norm_nhwc_bwd_params)
        /*00c4*/ 	.short	0x0380
        /*00c6*/ 	.short	0x00b8


	//----- nvinfo : EIATTR_SW_WAR
	.align		4
.L_705:
        /*00c8*/ 	.byte	0x04, 0x36
        /*00ca*/ 	.short	(.L_707 - .L_706)
.L_706:
        /*00cc*/ 	.word	0x00000008
.L_707:


//--------------------- .nv.info._Z35group_norm_nhwc_bwd_one_pass_kernelI11Bf16IOFp16WLi512ELi96ELi768EEv26Group_norm_nhwc_bwd_params --------------------------
	.section	.nv.info._Z35group_norm_nhwc_bwd_one_pass_kernelI11Bf16IOFp16WLi512ELi96ELi768EEv26Group_norm_nhwc_bwd_params,"",@"SHT_CUDA_INFO"
	.sectionflags	@""
	.align	4


	//----- nvinfo : EIATTR_CUDA_API_VERSION
	.align		4
        /*0000*/ 	.byte	0x04, 0x37
        /*0002*/ 	.short	(.L_709 - .L_708)
.L_708:
        /*0004*/ 	.word	0x00000082


	//----- nvinfo : EIATTR_KPARAM_INFO
	.align		4
.L_709:
        /*0008*/ 	.byte	0x04, 0x17
        /*000a*/ 	.short	(.L_711 - .L_710)
.L_710:
        /*000c*/ 	.word	0x00000000
        /*0010*/ 	.short	0x0000
        /*0012*/ 	.short	0x0000
        /*0014*/ 	.byte	0x00, 0xf0, 0xe1, 0x02


	//----- nvinfo : EIATTR_SPARSE_MMA_MASK
	.align		4
.L_711:
        /*0018*/ 	.byte	0x03, 0x50
        /*001a*/ 	.short	0x0000


	//----- nvinfo : EIATTR_MAXREG_COUNT
	.align		4
        /*001c*/ 	.byte	0x03, 0x1b
        /*001e*/ 	.short	0x0050


	//----- nvinfo : EIATTR_NUM_BARRIERS
	.align		4
        /*0020*/ 	.byte	0x02, 0x4c
        /*0022*/ 	.byte	0x01
	.zero		1


	//----- nvinfo : EIATTR_ANNOTATIONS
	.align		4
        /*0024*/ 	.byte	0x04, 0x55
        /*0026*/ 	.short	(.L_713 - .L_712)


	//   ....[0]....
.L_712:
        /* <DEDUP_REMOVED lines=461> */


	//----- nvinfo : EIATTR_MERCURY_ISA_VERSION
	.align		4
.L_713:
        /*1ce0*/ 	.byte	0x03, 0x5f
        /*1ce2*/ 	.short	0x0101


	//----- nvinfo : EIATTR_INT_WARP_WIDE_INSTR_OFFSETS
	.align		4
        /*1ce4*/ 	.byte	0x04, 0x31
        /*1ce6*/ 	.short	(.L_715 - .L_714)


	//   ....[0]....
.L_714:
        /*1ce8*/ 	.word	0x0000f340


	//   ....[1]....
        /*1cec*/ 	.word	0x00010f80


	//   ....[2]....
        /*1cf0*/ 	.word	0x00010fc0


	//   ....[3]....
        /*1cf4*/ 	.word	0x00011000


	//   ....[4]....
        /*1cf8*/ 	.word	0x00011040


	//   ....[5]....
        /*1cfc*/ 	.word	0x00011260


	//----- nvinfo : EIATTR_COOP_GROUP_MASK_REGIDS
	.align		4
.L_715:
        /*1d00*/ 	.byte	0x04, 0x29
        /*1d02*/ 	.short	(.L_717 - .L_716)


	//   ....[0]....
.L_716:
        /*1d04*/ 	.word	0xffffffff


	//   ....[1]....
        /*1d08*/ 	.word	0xffffffff


	//   ....[2]....
        /*1d0c*/ 	.word	0xffffffff


	//   ....[3]....
        /*1d10*/ 	.word	0xffffffff


	//   ....[4]....
        /*1d14*/ 	.word	0xffffffff


	//   ....[5]....
        /*1d18*/ 	.word	0xffffffff


	//   ....[6]....
        /*1d1c*/ 	.word	0xffffffff


	//   ....[7]....
        /*1d20*/ 	.word	0xffffffff


	//   ....[8]....
        /*1d24*/ 	.word	0xffffffff


	//   ....[9]....
        /*1d28*/ 	.word	0xffffffff


	//----- nvinfo : EIATTR_COOP_GROUP_INSTR_OFFSETS
	.align		4
.L_717:
        /*1d2c*/ 	.byte	0x04, 0x28
        /*1d2e*/ 	.short	(.L_719 - .L_718)


	//   ....[0]....
.L_718:
        /*1d30*/ 	.word	0x0000f0e0


	//   ....[1]....
        /*1d34*/ 	.word	0x0000f110


	//   ....[2]....
        /*1d38*/ 	.word	0x0000f1e0


	//   ....[3]....
        /*1d3c*/ 	.word	0x0000f1f0


	//   ....[4]....
        /*1d40*/ 	.word	0x0000f220


	//   ....[5]....
        /*1d44*/ 	.word	0x0000f240


	//   ....[6]....
        /*1d48*/ 	.word	0x0000f270


	//   ....[7]....
        /*1d4c*/ 	.word	0x0000f290


	//   ....[8]....
        /*1d50*/ 	.word	0x0000f2e0


	//   ....[9]....
        /*1d54*/ 	.word	0x0000f2f0


	//----- nvinfo : EIATTR_VRC_CTA_INIT_COUNT
	.align		4
.L_719:
        /*1d58*/ 	.byte	0x02, 0x4a
	.zero		1
	.zero		1


	//----- nvinfo : EIATTR_EXIT_INSTR_OFFSETS
	.align		4
        /*1d5c*/ 	.byte	0x04, 0x1c
        /*1d5e*/ 	.short	(.L_721 - .L_720)


	//   ....[0]....
.L_720:
        /*1d60*/ 	.word	0x00011de0


	//   ....[1]....
        /*1d64*/ 	.word	0x00011f10


	//   ....[2]....
        /*1d68*/ 	.word	0x00012510


	//   ....[3]....
        /*1d6c*/ 	.word	0x00012b10


	//----- nvinfo : EIATTR_MAX_THREADS
	.align		4
.L_721:
        /*1d70*/ 	.byte	0x04, 0x05
        /*1d72*/ 	.short	(.L_723 - .L_722)
.L_722:
        /*1d74*/ 	.word	0x00000300
        /*1d78*/ 	.word	0x00000001
        /*1d7c*/ 	.word	0x00000001


	//----- nvinfo : EIATTR_CRS_STACK_SIZE
	.align		4
.L_723:
        /*1d80*/ 	.byte	0x04, 0x1e
        /*1d82*/ 	.short	(.L_725 - .L_724)
.L_724:
        /*1d84*/ 	.word	0x00000000


	//----- nvinfo : EIATTR_CBANK_PARAM_SIZE
	.align		4
.L_725:
        /*1d88*/ 	.byte	0x03, 0x19
        /*1d8a*/ 	.short	0x00b8


	//----- nvinfo : EIATTR_PARAM_CBANK
	.align		4
        /*1d8c*/ 	.byte	0x04, 0x0a
        /*1d8e*/ 	.short	(.L_727 - .L_726)
	.align		4
.L_726:
        /*1d90*/ 	.word	index@(.nv.constant0._Z35group_norm_nhwc_bwd_one_pass_kernelI11Bf16IOFp16WLi512ELi96ELi768EEv26Group_norm_nhwc_bwd_params)
        /*1d94*/ 	.short	0x0380
        /*1d96*/ 	.short	0x00b8


	//----- nvinfo : EIATTR_SW_WAR
	.align		4
.L_727:
        /*1d98*/ 	.byte	0x04, 0x36
        /*1d9a*/ 	.short	(.L_729 - .L_728)
.L_728:
        /*1d9c*/ 	.word	0x00000008
.L_729:


//--------------------- .nv.info._Z35group_norm_nhwc_bwd_one_pass_kernelI11Fp16IOFp32WLi64ELi96ELi768EEv26Group_norm_nhwc_bwd_params --------------------------
	.section	.nv.info._Z35group_norm_nhwc_bwd_one_pass_kernelI11Fp16IOFp32WLi64ELi96ELi768EEv26Group_norm_nhwc_bwd_params,"",@"SHT_CUDA_INFO"
	.sectionflags	@""
	.align	4


	//----- nvinfo : EIATTR_CUDA_API_VERSION
	.align		4
        /*0000*/ 	.byte	0x04, 0x37
        /*0002*/ 	.short	(.L_731 - .L_730)
.L_730:
        /*0004*/ 	.word	0x00000082


	//----- nvinfo : EIATTR_KPARAM_INFO
	.align		4
.L_731:
        /*0008*/ 	.byte	0x04, 0x17
        /*000a*/ 	.short	(.L_733 - .L_732)
.L_732:
        /*000c*/ 	.word	0x00000000
        /*0010*/ 	.short	0x0000
        /*0012*/ 	.short	0x0000
        /*0014*/ 	.byte	0x00, 0xf0, 0xe1, 0x02


	//----- nvinfo : EIATTR_SPARSE_MMA_MASK
	.align		4
.L_733:
        /*0018*/ 	.byte	0x03, 0x50
        /*001a*/ 	.short	0x0000


	//----- nvinfo : EIATTR_MAXREG_COUNT
	.align		4
        /*001c*/ 	.byte	0x03, 0x1b
        /*001e*/ 	.short	0x0050


	//----- nvinfo : EIATTR_NUM_BARRIERS
	.align		4
        /*0020*/ 	.byte	0x02, 0x4c
        /*0022*/ 	.byte	0x01
	.zero		1


	//----- nvinfo : EIATTR_MERCURY_ISA_VERSION
	.align		4
        /*0024*/ 	.byte	0x03, 0x5f
        /*0026*/ 	.short	0x0101


	//----- nvinfo : EIATTR_INT_WARP_WIDE_INSTR_OFFSETS
	.align		4
        /*0028*/ 	.byte	0x04, 0x31
        /*002a*/ 	.short	(.L_735 - .L_734)


	//   ....[0]....
.L_734:
        /*002c*/ 	.word	0x00001b30


	//----- nvinfo : EIATTR_COOP_GROUP_MASK_REGIDS
	.align		4
.L_735:
        /*0030*/ 	.byte	0x04, 0x29
        /*0032*/ 	.short	(.L_737 - .L_736)


	//   ....[0]....
.L_736:
        /*0034*/ 	.word	0xffffffff


	//   ....[1]....
        /*0038*/ 	.word	0xffffffff


	//   ....[2]....
        /*003c*/ 	.word	0xffffffff


	//   ....[3]....
        /*0040*/ 	.word	0xffffffff


	//   ....[4]....
        /*0044*/ 	.word	0xffffffff


	//   ....[5]....
        /*0048*/ 	.word	0xffffffff


	//   ....[6]....
        /*004c*/ 	.word	0xffffffff


	//   ....[7]....
        /*0050*/ 	.word	0xffffffff


	//   ....[8]....
        /*0054*/ 	.word	0xffffffff


	//   ....[9]....
        /*0058*/ 	.word	0xffffffff


	//----- nvinfo : EIATTR_COOP_GROUP_INSTR_OFFSETS
	.align		4
.L_737:
        /*005c*/ 	.byte	0x04, 0x28
        /*005e*/ 	.short	(.L_739 - .L_738)


	//   ....[0]....
.L_738:
        /*0060*/ 	.word	0x000018c0


	//   ....[1]....
        /*0064*/ 	.word	0x00001900


	//   ....[2]....
        /*0068*/ 	.word	0x000019a0


	//   ....[3]....
        /*006c*/ 	.word	0x000019d0


	//   ....[4]....
        /*0070*/ 	.word	0x00001a10


	//   ....[5]....
        /*0074*/ 	.word	0x00001a30


	//   ....[6]....
        /*0078*/ 	.word	0x00001a60


	//   ....[7]....
        /*007c*/ 	.word	0x00001a80


	//   ....[8]....
        /*0080*/ 	.word	0x00001ad0


	//   ....[9]....
        /*0084*/ 	.word	0x00001ae0


	//----- nvinfo : EIATTR_VRC_CTA_INIT_COUNT
	.align		4
.L_739:
        /*0088*/ 	.byte	0x02, 0x4a
	.zero		1
	.zero		1


	//----- nvinfo : EIATTR_EXIT_INSTR_OFFSETS
	.align		4
        /*008c*/ 	.byte	0x04, 0x1c
        /*008e*/ 	.short	(.L_741 - .L_740)


	//   ....[0]....
.L_740:
        /*0090*/ 	.word	0x00003f70


	//   ....[1]....
        /*0094*/ 	.word	0x000040a0


	//   ....[2]....
        /*0098*/ 	.word	0x00004680


	//   ....[3]....
        /*009c*/ 	.word	0x00004c30


	//----- nvinfo : EIATTR_MAX_THREADS
	.align		4
.L_741:
        /*00a0*/ 	.byte	0x04, 0x05
        /*00a2*/ 	.short	(.L_743 - .L_742)
.L_742:
        /*00a4*/ 	.word	0x00000300
        /*00a8*/ 	.word	0x00000001
        /*00ac*/ 	.word	0x00000001


	//----- nvinfo : EIATTR_CRS_STACK_SIZE
	.align		4
.L_743:
        /*00b0*/ 	.byte	0x04, 0x1e
        /*00b2*/ 	.short	(.L_745 - .L_744)
.L_744:
        /*00b4*/ 	.word	0x00000000


	//----- nvinfo : EIATTR_CBANK_PARAM_SIZE
	.align		4
.L_745:
        /*00b8*/ 	.byte	0x03, 0x19
        /*00ba*/ 	.short	0x00b8


	//----- nvinfo : EIATTR_PARAM_CBANK
	.align		4
        /*00bc*/ 	.byte	0x04, 0x0a
        /*00be*/ 	.short	(.L_747 - .L_746)
	.align		4
.L_746:
        /*00c0*/ 	.word	index@(.nv.constant0._Z35group_norm_nhwc_bwd_one_pass_kernelI11Fp16IOFp32WLi64ELi96ELi768EEv26Group_norm_nhwc_bwd_params)
        /*00c4*/ 	.short	0x0380
        /*00c6*/ 	.short	0x00b8


	//----- nvinfo : EIATTR_SW_WAR
	.align		4
.L_747:
        /*00c8*/ 	.byte	0x04, 0x36
        /*00ca*/ 	.short	(.L_749 - .L_748)
.L_748:
        /*00cc*/ 	.word	0x00000008
.L_749:


//--------------------- .nv.info._Z35group_norm_nhwc_bwd_one_pass_kernelI11Fp16IOFp32WLi128ELi96ELi768EEv26Group_norm_nhwc_bwd_params --------------------------
	.section	.nv.info._Z35group_norm_nhwc_bwd_one_pass_kernelI11Fp16IOFp32WLi128ELi96ELi768EEv26Group_norm_nhwc_bwd_params,"",@"SHT_CUDA_INFO"
	.sectionflags	@""
	.align	4


	//----- nvinfo : EIATTR_CUDA_API_VERSION
	.align		4
        /*0000*/ 	.byte	0x04, 0x37
        /*0002*/ 	.short	(.L_751 - .L_750)
.L_750:
        /*0004*/ 	.word	0x00000082


	//----- nvinfo : EIATTR_KPARAM_INFO
	.align		4
.L_751:
        /*0008*/ 	.byte	0x04, 0x17
        /*000a*/ 	.short	(.L_753 - .L_752)
.L_752:
        /*000c*/ 	.word	0x00000000
        /*0010*/ 	.short	0x0000
        /*0012*/ 	.short	0x0000
        /*0014*/ 	.byte	0x00, 0xf0, 0xe1, 0x02


	//----- nvinfo : EIATTR_SPARSE_MMA_MASK
	.align		4
.L_753:
        /*0018*/ 	.byte	0x03, 0x50
        /*001a*/ 	.short	0x0000


	//----- nvinfo : EIATTR_MAXREG_COUNT
	.align		4
        /*001c*/ 	.byte	0x03, 0x1b
        /*001e*/ 	.short	0x0050


	//----- nvinfo : EIATTR_NUM_BARRIERS
	.align		4
        /*0020*/ 	.byte	0x02, 0x4c
        /*0022*/ 	.byte	0x01
	.zero		1


	//----- nvinfo : EIATTR_MERCURY_ISA_VERSION
	.align		4
        /*0024*/ 	.byte	0x03, 0x5f
        /*0026*/ 	.short	0x0101


	//----- nvinfo : EIATTR_INT_WARP_WIDE_INSTR_OFFSETS
	.align		4
        /*0028*/ 	.byte	0x04, 0x31
        /*002a*/ 	.short	(.L_755 - .L_754)


	//   ....[0]....
.L_754:
        /*002c*/ 	.word	0x00002e30


	//----- nvinfo : EIATTR_COOP_GROUP_MASK_REGIDS
	.align		4
.L_755:
        /*0030*/ 	.byte	0x04, 0x29
        /*0032*/ 	.short	(.L_757 - .L_756)


	//   ....[0]....
.L_756:
        /*0034*/ 	.word	0xffffffff


	//   ....[1]....
        /*0038*/ 	.word	0xffffffff


	//   ....[2]....
        /*003c*/ 	.word	0xffffffff


	//   ....[3]....
        /*0040*/ 	.word	0xffffffff


	//   ....[4]....
        /*0044*/ 	.word	0xffffffff


	//   ....[5]....
        /*0048*/ 	.word	0xffffffff


	//   ....[6]....
        /*004c*/ 	.word	0xffffffff


	//   ....[7]....
        /*0050*/ 	.word	0xffffffff


	//   ....[8]....
        /*0054*/ 	.word	0xffffffff


	//   ....[9]....
        /*0058*/ 	.word	0xffffffff


	//----- nvinfo : EIATTR_COOP_GROUP_INSTR_OFFSETS
	.align		4
.L_757:
        /*005c*/ 	.byte	0x04, 0x28
        /*005e*/ 	.short	(.L_759 - .L_758)


	//   ....[0]....
.L_758:
        /*0060*/ 	.word	0x00002ba0


	//   ....[1]....
        /*0064*/ 	.word	0x00002be0


	//   ....[2]....
        /*0068*/ 	.word	0x00002c70


	//   ....[3]....
        /*006c*/ 	.word	0x00002c90


	//   ....[4]....
        /*0070*/ 	.word	0x00002d00


	//   ....[5]....
        /*0074*/ 	.word	0x00002d20


	//   ....[6]....
        /*0078*/ 	.word	0x00002d50


	//   ....[7]....
        /*007c*/ 	.word	0x00002d70


	//   ....[8]....
        /*0080*/ 	.word	0x00002dd0


	//   ....[9]....
        /*0084*/ 	.word	0x00002de0


	//----- nvinfo : EIATTR_VRC_CTA_INIT_COUNT
	.align		4
.L_759:
        /*0088*/ 	.byte	0x02, 0x4a
	.zero		1
	.zero		1


	//----- nvinfo : EIATTR_EXIT_INSTR_OFFSETS
	.align		4
        /*008c*/ 	.byte	0x04, 0x1c
        /*008e*/ 	.short	(.L_761 - .L_760)


	//   ....[0]....
.L_760:
        /*0090*/ 	.word	0x000060f0


	//   ....[1]....
        /*0094*/ 	.word	0x00006220


	//   ....[2]....
        /*0098*/ 	.word	0x00006810


	//   ....[3]....
        /*009c*/ 	.word	0x00006dc0


	//----- nvinfo : EIATTR_MAX_THREADS
	.align		4
.L_761:
        /*00a0*/ 	.byte	0x04, 0x05
        /*00a2*/ 	.short	(.L_763 - .L_762)
.L_762:
        /*00a4*/ 	.word	0x00000300
        /*00a8*/ 	.word	0x00000001
        /*00ac*/ 	.word	0x00000001


	//----- nvinfo : EIATTR_CRS_STACK_SIZE
	.align		4
.L_763:
        /*00b0*/ 	.byte	0x04, 0x1e
        /*00b2*/ 	.short	(.L_765 - .L_764)
.L_764:
        /*00b4*/ 	.word	0x00000000


	//----- nvinfo : EIATTR_CBANK_PARAM_SIZE
	.align		4
.L_765:
        /*00b8*/ 	.byte	0x03, 0x19
        /*00ba*/ 	.short	0x00b8


	//----- nvinfo : EIATTR_PARAM_CBANK
	.align		4
        /*00bc*/ 	.byte	0x04, 0x0a
        /*00be*/ 	.short	(.L_767 - .L_766)
	.align		4
.L_766:
        /*00c0*/ 	.word	index@(.nv.constant0._Z35group_norm_nhwc_bwd_one_pass_kernelI11Fp16IOFp32WLi128ELi96ELi768EEv26Group_norm_nhwc_bwd_params)
        /*00c4*/ 	.short	0x0380
        /*00c6*/ 	.short	0x00b8


	//----- nvinfo : EIATTR_SW_WAR
	.align		4
.L_767:
        /*00c8*/ 	.byte	0x04, 0x36
        /*00ca*/ 	.short	(.L_769 - .L_768)
.L_768:
        /*00cc*/ 	.word	0x00000008
.L_769:


//--------------------- .nv.info._Z35group_norm_nhwc_bwd_one_pass_kernelI11Fp16IOFp32WLi256ELi96ELi768EEv26Group_norm_nhwc_bwd_params --------------------------
	.section	.nv.info._Z35group_norm_nhwc_bwd_one_pass_kernelI11Fp16IOFp32WLi256ELi96ELi768EEv26Group_norm_nhwc_bwd_params,"",@"SHT_CUDA_INFO"
	.sectionflags	@""
	.align	4


	//----- nvinfo : EIATTR_CUDA_API_VERSION
	.align		4
        /*0000*/ 	.byte	0x04, 0x37
        /*0002*/ 	.short	(.L_771 - .L_770)
.L_770:
        /*0004*/ 	.word	0x00000082


	//----- nvinfo : EIATTR_KPARAM_INFO
	.align		4
.L_771:
        /*0008*/ 	.byte	0x04, 0x17
        /*000a*/ 	.short	(.L_773 - .L_772)
.L_772:
        /*000c*/ 	.word	0x00000000
        /*0010*/ 	.short	0x0000
        /*0012*/ 	.short	0x0000
        /*0014*/ 	.byte	0x00, 0xf0, 0xe1, 0x02


	//----- nvinfo : EIATTR_SPARSE_MMA_MASK
	.align		4
.L_773:
        /*0018*/ 	.byte	0x03, 0x50
        /*001a*/ 	.short	0x0000


	//----- nvinfo : EIATTR_MAXREG_COUNT
	.align		4
        /*001c*/ 	.byte	0x03, 0x1b
        /*001e*/ 	.short	0x0050


	//----- nvinfo : EIATTR_NUM_BARRIERS
	.align		4
        /*0020*/ 	.byte	0x02, 0x4c
        /*0022*/ 	.byte	0x01
	.zero		1


	//----- nvinfo : EIATTR_MERCURY_ISA_VERSION
	.align		4
        /*0024*/ 	.byte	0x03, 0x5f
        /*0026*/ 	.short	0x0101


	//----- nvinfo : EIATTR_INT_WARP_WIDE_INSTR_OFFSETS
	.align		4
        /*0028*/ 	.byte	0x04, 0x31
        /*002a*/ 	.short	(.L_775 - .L_774)


	//   ....[0]....
.L_774:
        /*002c*/ 	.word	0x00005410


	//----- nvinfo : EIATTR_COOP_GROUP_MASK_REGIDS
	.align		4
.L_775:
        /*0030*/ 	.byte	0x04, 0x29
        /*0032*/ 	.short	(.L_777 - .L_776)


	//   ....[0]....
.L_776:
        /*0034*/ 	.word	0xffffffff


	//   ....[1]....
        /*0038*/ 	.word	0xffffffff


	//   ....[2]....
        /*003c*/ 	.word	0xffffffff


	//   ....[3]....
        /*0040*/ 	.word	0xffffffff


	//   ....[4]....
        /*0044*/ 	.word	0xffffffff


	//   ....[5]....
        /*0048*/ 	.word	0xffffffff


	//   ....[6]....
        /*004c*/ 	.word	0xffffffff


	//   ....[7]....
        /*0050*/ 	.word	0xffffffff


	//   ....[8]....
        /*0054*/ 	.word	0xffffffff


	//   ....[9]....
        /*0058*/ 	.word	0xffffffff


	//----- nvinfo : EIATTR_COOP_GROUP_INSTR_OFFSETS
	.align		4
.L_777:
        /*005c*/ 	.byte	0x04, 0x28
        /*005e*/ 	.short	(.L_779 - .L_778)


	//   ....[0]....
.L_778:
        /*0060*/ 	.word	0x000051a0


	//   ....[1]....
        /*0064*/ 	.word	0x000051e0


	//   ....[2]....
        /*0068*/ 	.word	0x00005260


	//   ....[3]....
        /*006c*/ 	.word	0x00005280


	//   ....[4]....
        /*0070*/ 	.word	0x000052d0


	//   ....[5]....
        /*0074*/ 	.word	0x000052e0


	//   ....[6]....
        /*0078*/ 	.word	0x00005310


	//   ....[7]....
        /*007c*/ 	.word	0x00005340


	//   ....[8]....
        /*0080*/ 	.word	0x000053b0


	//   ....[9]....
        /*0084*/ 	.word	0x000053c0


	//----- nvinfo : EIATTR_VRC_CTA_INIT_COUNT
	.align		4
.L_779:
        /*0088*/ 	.byte	0x02, 0x4a
	.zero		1
	.zero		1


	//----- nvinfo : EIATTR_EXIT_INSTR_OFFSETS
	.align		4
        /*008c*/ 	.byte	0x04, 0x1c
        /*008e*/ 	.short	(.L_781 - .L_780)


	//   ....[0]....
.L_780:
        /*0090*/ 	.word	0x0000ab30


	//   ....[1]....
        /*0094*/ 	.word	0x0000ac60


	//   ....[2]....
        /*0098*/ 	.word	0x0000b250


	//   ....[3]....
        /*009c*/ 	.word	0x0000b800


	//----- nvinfo : EIATTR_MAX_THREADS
	.align		4
.L_781:
        /*00a0*/ 	.byte	0x04, 0x05
        /*00a2*/ 	.short	(.L_783 - .L_782)
.L_782:
        /*00a4*/ 	.word	0x00000300
        /*00a8*/ 	.word	0x00000001
        /*00ac*/ 	.word	0x00000001


	//----- nvinfo : EIATTR_CRS_STACK_SIZE
	.align		4
.L_783:
        /*00b0*/ 	.byte	0x04, 0x1e
        /*00b2*/ 	.short	(.L_785 - .L_784)
.L_784:
        /*00b4*/ 	.word	0x00000000


	//----- nvinfo : EIATTR_CBANK_PARAM_SIZE
	.align		4
.L_785:
        /*00b8*/ 	.byte	0x03, 0x19
        /*00ba*/ 	.short	0x00b8


	//----- nvinfo : EIATTR_PARAM_CBANK
	.align		4
        /*00bc*/ 	.byte	0x04, 0x0a
        /*00be*/ 	.short	(.L_787 - .L_786)
	.align		4
.L_786:
        /*00c0*/ 	.word	index@(.nv.constant0._Z35group_norm_nhwc_bwd_one_pass_kernelI11Fp16IOFp32WLi256ELi96ELi768EEv26Group_norm_nhwc_bwd_params)
        /*00c4*/ 	.short	0x0380
        /*00c6*/ 	.short	0x00b8


	//----- nvinfo : EIATTR_SW_WAR
	.align		4
.L_787:
        /*00c8*/ 	.byte	0x04, 0x36
        /*00ca*/ 	.short	(.L_789 - .L_788)
.L_788:
        /*00cc*/ 	.word	0x00000008
.L_789:


//--------------------- .nv.info._Z35group_norm_nhwc_bwd_one_pass_kernelI11Fp16IOFp32WLi512ELi96ELi768EEv26Group_norm_nhwc_bwd_params --------------------------
	.section	.nv.info._Z35group_norm_nhwc_bwd_one_pass_kernelI11Fp16IOFp32WLi512ELi96ELi768EEv26Group_norm_nhwc_bwd_params,"",@"SHT_CUDA_INFO"
	.sectionflags	@""
	.align	4


	//----- nvinfo : EIATTR_CUDA_API_VERSION
	.align		4
        /*0000*/ 	.byte	0x04, 0x37
        /*0002*/ 	.short	(.L_791 - .L_790)
.L_790:
        /*0004*/ 	.word	0x00000082


	//----- nvinfo : EIATTR_KPARAM_INFO
	.align		4
.L_791:
        /*0008*/ 	.byte	0x04, 0x17
        /*000a*/ 	.short	(.L_793 - .L_792)
.L_792:
        /*000c*/ 	.word	0x00000000
        /*0010*/ 	.short	0x0000
        /*0012*/ 	.short	0x0000
        /*0014*/ 	.byte	0x00, 0xf0, 0xe1, 0x02


	//----- nvinfo : EIATTR_SPARSE_MMA_MASK
	.align		4
.L_793:
        /*0018*/ 	.byte	0x03, 0x50
        /*001a*/ 	.short	0x0000


	//----- nvinfo : EIATTR_MAXREG_COUNT
	.align		4
        /*001c*/ 	.byte	0x03, 0x1b
        /*001e*/ 	.short	0x0050


	//----- nvinfo : EIATTR_NUM_BARRIERS
	.align		4
        /*0020*/ 	.byte	0x02, 0x4c
        /*0022*/ 	.byte	0x01
	.zero		1


	//----- nvinfo : EIATTR_ANNOTATIONS
	.align		4
        /*0024*/ 	.byte	0x04, 0x55
        /*0026*/ 	.short	(.L_795 - .L_794)


	//   ....[0]....
.L_794:
        /* <DEDUP_REMOVED lines=154> */
        /*09bc*/ 	.byte	0x60, 0xc2, 0x00, 0x00, 0x01, 0x00, 0x00, 0x00, 0x30, 0xc3, 0x00, 0x00


	//----- nvinfo : EIATTR_MERCURY_ISA_VERSION
	.align		4
.L_795:
        /*09c8*/ 	.byte	0x03, 0x5f
        /*09ca*/ 	.short	0x0101


	//----- nvinfo : EIATTR_INT_WARP_WIDE_INSTR_OFFSETS
	.align		4
        /*09cc*/ 	.byte	0x04, 0x31
        /*09ce*/ 	.short	(.L_797 - .L_796)


	//   ....[0]....
.L_796:
        /*09d0*/ 	.word	0x0000d030


	//   ....[1]....
        /*09d4*/ 	.word	0x0000e4d0


	//   ....[2]....
        /*09d8*/ 	.word	0x0000e510


	//   ....[3]....
        /*09dc*/ 	.word	0x0000e550


	//   ....[4]....
        /*09e0*/ 	.word	0x0000e590


	//   ....[5]....
        /*09e4*/ 	.word	0x0000e7b0


	//----- nvinfo : EIATTR_COOP_GROUP_MASK_REGIDS
	.align		4
.L_797:
        /*09e8*/ 	.byte	0x04, 0x29
        /*09ea*/ 	.short	(.L_799 - .L_798)


	//   ....[0]....
.L_798:
        /*09ec*/ 	.word	0xffffffff


	//   ....[1]....
        /*09f0*/ 	.word	0xffffffff


	//   ....[2]....
        /*09f4*/ 	.word	0xffffffff


	//   ....[3]....
        /*09f8*/ 	.word	0xffffffff


	//   ....[4]....
        /*09fc*/ 	.word	0xffffffff


	//   ....[5]....
        /*0a00*/ 	.word	0xffffffff


	//   ....[6]....
        /*0a04*/ 	.word	0xffffffff


	//   ....[7]....
        /*0a08*/ 	.word	0xffffffff


	//   ....[8]....
        /*0a0c*/ 	.word	0xffffffff


	//   ....[9]....
        /*0a10*/ 	.word	0xffffffff


	//----- nvinfo : EIATTR_COOP_GROUP_INSTR_OFFSETS
	.align		4
.L_799:
        /*0a14*/ 	.byte	0x04, 0x28
        /*0a16*/ 	.short	(.L_801 - .L_800)


	//   ....[0]....
.L_800:
        /*0a18*/ 	.word	0x0000cdd0


	//   ....[1]....
        /*0a1c*/ 	.word	0x0000ce00


	//   ....[2]....
        /*0a20*/ 	.word	0x0000ced0


	//   ....[3]....
        /*0a24*/ 	.word	0x0000cee0


	//   ....[4]....
        /*0a28*/ 	.word	0x0000cf10


	//   ....[5]....
        /*0a2c*/ 	.word	0x0000cf30


	//   ....[6]....
        /*0a30*/ 	.word	0x0000cf60


	//   ....[7]....
        /*0a34*/ 	.word	0x0000cf80


	//   ....[8]....
        /*0a38*/ 	.word	0x0000cfd0


	//   ....[9]....
        /*0a3c*/ 	.word	0x0000cfe0


	//----- nvinfo : EIATTR_VRC_CTA_INIT_COUNT
	.align		4
.L_801:
        /*0a40*/ 	.byte	0x02, 0x4a
	.zero		1
	.zero		1


	//----- nvinfo : EIATTR_EXIT_INSTR_OFFSETS
	.align		4
        /*0a44*/ 	.byte	0x04, 0x1c
        /*0a46*/ 	.short	(.L_803 - .L_802)


	//   ....[0]....
.L_802:
        /*0a48*/ 	.word	0x0000f2f0


	//   ....[1]....
        /*0a4c*/ 	.word	0x0000f420


	//   ....[2]....
        /*0a50*/ 	.word	0x0000fa10


	//   ....[3]....
        /*0a54*/ 	.word	0x0000ffc0


	//----- nvinfo : EIATTR_MAX_THREADS
	.align		4
.L_803:
        /*0a58*/ 	.byte	0x04, 0x05
        /*0a5a*/ 	.short	(.L_805 - .L_804)
.L_804:
        /*0a5c*/ 	.word	0x00000300
        /*0a60*/ 	.word	0x00000001
        /*0a64*/ 	.word	0x00000001


	//----- nvinfo : EIATTR_CRS_STACK_SIZE
	.align		4
.L_805:
        /*0a68*/ 	.byte	0x04, 0x1e
        /*0a6a*/ 	.short	(.L_807 - .L_806)
.L_806:
        /*0a6c*/ 	.word	0x00000000


	//----- nvinfo : EIATTR_CBANK_PARAM_SIZE
	.align		4
.L_807:
        /*0a70*/ 	.byte	0x03, 0x19
        /*0a72*/ 	.short	0x00b8


	//----- nvinfo : EIATTR_PARAM_CBANK
	.align		4
        /*0a74*/ 	.byte	0x04, 0x0a
        /*0a76*/ 	.short	(.L_809 - .L_808)
	.align		4
.L_808:
        /*0a78*/ 	.word	index@(.nv.constant0._Z35group_norm_nhwc_bwd_one_pass_kernelI11Fp16IOFp32WLi512ELi96ELi768EEv26Group_norm_nhwc_bwd_params)
        /*0a7c*/ 	.short	0x0380
        /*0a7e*/ 	.short	0x00b8


	//----- nvinfo : EIATTR_SW_WAR
	.align		4
.L_809:
        /*0a80*/ 	.byte	0x04, 0x36
        /*0a82*/ 	.short	(.L_811 - .L_810)
.L_810:
        /*0a84*/ 	.word	0x00000008
.L_811:


//--------------------- .nv.info._Z35group_norm_nhwc_bwd_one_pass_kernelI11Fp16IOBf16WLi64ELi96ELi768EEv26Group_norm_nhwc_bwd_params --------------------------
	.section	.nv.info._Z35group_norm_nhwc_bwd_one_pass_kernelI11Fp16IOBf16WLi64ELi96ELi768EEv26Group_norm_nhwc_bwd_params,"",@"SHT_CUDA_INFO"
	.sectionflags	@""
	.align	4


	//----- nvinfo : EIATTR_CUDA_API_VERSION
	.align		4
        /*0000*/ 	.byte	0x04, 0x37
        /*0002*/ 	.short	(.L_813 - .L_812)
.L_812:
        /*0004*/ 	.word	0x00000082


	//----- nvinfo : EIATTR_KPARAM_INFO
	.align		4
.L_813:
        /*0008*/ 	.byte	0x04, 0x17
        /*000a*/ 	.short	(.L_815 - .L_814)
.L_814:
        /*000c*/ 	.word	0x00000000
        /*0010*/ 	.short	0x0000
        /*0012*/ 	.short	0x0000
        /*0014*/ 	.byte	0x00, 0xf0, 0xe1, 0x02


	//----- nvinfo : EIATTR_SPARSE_MMA_MASK
	.align		4
.L_815:
        /*0018*/ 	.byte	0x03, 0x50
        /*001a*/ 	.short	0x0000


	//----- nvinfo : EIATTR_MAXREG_COUNT
	.align		4
        /*001c*/ 	.byte	0x03, 0x1b
        /*001e*/ 	.short	0x0050


	//----- nvinfo : EIATTR_NUM_BARRIERS
	.align		4
        /*0020*/ 	.byte	0x02, 0x4c
        /*0022*/ 	.byte	0x01
	.zero		1


	//----- nvinfo : EIATTR_MERCURY_ISA_VERSION
	.align		4
        /*0024*/ 	.byte	0x03, 0x5f
        /*0026*/ 	.short	0x0101


	//----- nvinfo : EIATTR_INT_WARP_WIDE_INSTR_OFFSETS
	.align		4
        /*0028*/ 	.byte	0x04, 0x31
        /*002a*/ 	.short	(.L_817 - .L_816)


	//   ....[0]....
.L_816:
        /*002c*/ 	.word	0x00001ba0


	//----- nvinfo : EIATTR_COOP_GROUP_MASK_REGIDS
	.align		4
.L_817:
        /*0030*/ 	.byte	0x04, 0x29
        /*0032*/ 	.short	(.L_819 - .L_818)


	//   ....[0]....
.L_818:
        /*0034*/ 	.word	0xffffffff


	//   ....[1]....
        /*0038*/ 	.word	0xffffffff


	//   ....[2]....
        /*003c*/ 	.word	0xffffffff


	//   ....[3]....
        /*0040*/ 	.word	0xffffffff


	//   ....[4]....
        /*0044*/ 	.word	0xffffffff


	//   ....[5]....
        /*0048*/ 	.word	0xffffffff


	//   ....[6]....
        /*004c*/ 	.word	0xffffffff


	//   ....[7]....
        /*0050*/ 	.word	0xffffffff


	//   ....[8]....
        /*0054*/ 	.word	0xffffffff


	//   ....[9]....
        /*0058*/ 	.word	0xffffffff


	//----- nvinfo : EIATTR_COOP_GROUP_INSTR_OFFSETS
	.align		4
.L_819:
        /*005c*/ 	.byte	0x04, 0x28
        /*005e*/ 	.short	(.L_821 - .L_820)


	//   ....[0]....
.L_820:
        /*0060*/ 	.word	0x00001930


	//   ....[1]....
        /*0064*/ 	.word	0x00001970


	//   ....[2]....
        /*0068*/ 	.word	0x00001a10


	//   ....[3]....
        /*006c*/ 	.word	0x00001a40


	//   ....[4]....
        /*0070*/ 	.word	0x00001a80


	//   ....[5]....
        /*0074*/ 	.word	0x00001aa0


	//   ....[6]....
        /*0078*/ 	.word	0x00001ad0


	//   ....[7]....
        /*007c*/ 	.word	0x00001af0


	//   ....[8]....
        /*0080*/ 	.word	0x00001b40


	//   ....[9]....
        /*0084*/ 	.word	0x00001b50


	//----- nvinfo : EIATTR_VRC_CTA_INIT_COUNT
	.align		4
.L_821:
        /*0088*/ 	.byte	0x02, 0x4a
	.zero		1
	.zero		1


	//----- nvinfo : EIATTR_EXIT_INSTR_OFFSETS
	.align		4
        /*008c*/ 	.byte	0x04, 0x1c
        /*008e*/ 	.short	(.L_823 - .L_822)


	//   ....[0]....
.L_822:
        /*0090*/ 	.word	0x00003fe0


	//   ....[1]....
        /*0094*/ 	.word	0x00004110


	//   ....[2]....
        /*0098*/ 	.word	0x00004710


	//   ....[3]....
        /*009c*/ 	.word	0x00004d10


	//----- nvinfo : EIATTR_MAX_THREADS
	.align		4
.L_823:
        /*00a0*/ 	.byte	0x04, 0x05
        /*00a2*/ 	.short	(.L_825 - .L_824)
.L_824:
        /*00a4*/ 	.word	0x00000300
        /*00a8*/ 	.word	0x00000001
        /*00ac*/ 	.word	0x00000001


	//----- nvinfo : EIATTR_CRS_STACK_SIZE
	.align		4
.L_825:
        /*00b0*/ 	.byte	0x04, 0x1e
        /*00b2*/ 	.short	(.L_827 - .L_826)
.L_826:
        /*00b4*/ 	.word	0x00000000


	//----- nvinfo : EIATTR_CBANK_PARAM_SIZE
	.align		4
.L_827:
        /*00b8*/ 	.byte	0x03, 0x19
        /*00ba*/ 	.short	0x00b8


	//----- nvinfo : EIATTR_PARAM_CBANK
	.align		4
        /*00bc*/ 	.byte	0x04, 0x0a
        /*00be*/ 	.short	(.L_829 - .L_828)
	.align		4
.L_828:
        /*00c0*/ 	.word	index@(.nv.constant0._Z35group_norm_nhwc_bwd_one_pass_kernelI11Fp16IOBf16WLi64ELi96ELi768EEv26Group_norm_nhwc_bwd_params)
        /*00c4*/ 	.short	0x0380
        /*00c6*/ 	.short	0x00b8


	//----- nvinfo : EIATTR_SW_WAR
	.align		4
.L_829:
        /*00c8*/ 	.byte	0x04, 0x36
        /*00ca*/ 	.short	(.L_831 - .L_830)
.L_830:
        /*00cc*/ 	.word	0x00000008
.L_831:


//--------------------- .nv.info._Z35group_norm_nhwc_bwd_one_pass_kernelI11Fp16IOBf16WLi128ELi96ELi768EEv26Group_norm_nhwc_bwd_params --------------------------
	.section	.nv.info._Z35group_norm_nhwc_bwd_one_pass_kernelI11Fp16IOBf16WLi128ELi96ELi768EEv26Group_norm_nhwc_bwd_params,"",@"SHT_CUDA_INFO"
	.sectionflags	@""
	.align	4


	//----- nvinfo : EIATTR_CUDA_API_VERSION
	.align		4
        /*0000*/ 	.byte	0x04, 0x37
        /*0002*/ 	.short	(.L_833 - .L_832)
.L_832:
        /*0004*/ 	.word	0x00000082


	//----- nvinfo : EIATTR_KPARAM_INFO
	.align		4
.L_833:
        /*0008*/ 	.byte	0x04, 0x17
        /*000a*/ 	.short	(.L_835 - .L_834)
.L_834:
        /*000c*/ 	.word	0x00000000
        /*0010*/ 	.short	0x0000
        /*0012*/ 	.short	0x0000
        /*0014*/ 	.byte	0x00, 0xf0, 0xe1, 0x02


	//----- nvinfo : EIATTR_SPARSE_MMA_MASK
	.align		4
.L_835:
        /*0018*/ 	.byte	0x03, 0x50
        /*001a*/ 	.short	0x0000


	//----- nvinfo : EIATTR_MAXREG_COUNT
	.align		4
        /*001c*/ 	.byte	0x03, 0x1b
        /*001e*/ 	.short	0x0050


	//----- nvinfo : EIATTR_NUM_BARRIERS
	.align		4
        /*0020*/ 	.byte	0x02, 0x4c
        /*0022*/ 	.byte	0x01
	.zero		1


	//----- nvinfo : EIATTR_MERCURY_ISA_VERSION
	.align		4
        /*0024*/ 	.byte	0x03, 0x5f
        /*0026*/ 	.short	0x0101


	//----- nvinfo : EIATTR_INT_WARP_WIDE_INSTR_OFFSETS
	.align		4
        /*0028*/ 	.byte	0x04, 0x31
        /*002a*/ 	.short	(.L_837 - .L_836)


	//   ....[0]....
.L_836:
        /*002c*/ 	.word	0x00002ea0


	//----- nvinfo : EIATTR_COOP_GROUP_MASK_REGIDS
	.align		4
.L_837:
        /*0030*/ 	.byte	0x04, 0x29
        /*0032*/ 	.short	(.L_839 - .L_838)


	//   ....[0]....
.L_838:
        /*0034*/ 	.word	0xffffffff


	//   ....[1]....
        /*0038*/ 	.word	0xffffffff


	//   ....[2]....
        /*003c*/ 	.word	0xffffffff


	//   ....[3]....
        /*0040*/ 	.word	0xffffffff


	//   ....[4]....
        /*0044*/ 	.word	0xffffffff


	//   ....[5]....
        /*0048*/ 	.word	0xffffffff


	//   ....[6]....
        /*004c*/ 	.word	0xffffffff


	//   ....[7]....
        /*0050*/ 	.word	0xffffffff


	//   ....[8]....
        /*0054*/ 	.word	0xffffffff


	//   ....[9]....
        /*0058*/ 	.word	0xffffffff


	//----- nvinfo : EIATTR_COOP_GROUP_INSTR_OFFSETS
	.align		4
.L_839:
        /*005c*/ 	.byte	0x04, 0x28
        /*005e*/ 	.short	(.L_841 - .L_840)


	//   ....[0]....
.L_840:
        /*0060*/ 	.word	0x00002c50


	//   ....[1]....
        /*0064*/ 	.word	0x00002c90


	//   ....[2]....
        /*0068*/ 	.word	0x00002ce0


	//   ....[3]....
        /*006c*/ 	.word	0x00002d10


	//   ....[4]....
        /*0070*/ 	.word	0x00002d70


	//   ....[5]....
        /*0074*/ 	.word	0x00002d90


	//   ....[6]....
        /*0078*/ 	.word	0x00002dc0


	//   ....[7]....
        /*007c*/ 	.word	0x00002de0


	//   ....[8]....
        /*0080*/ 	.word	0x00002e40


	//   ....[9]....
        /*0084*/ 	.word	0x00002e50


	//----- nvinfo : EIATTR_VRC_CTA_INIT_COUNT
	.align		4
.L_841:
        /*0088*/ 	.byte	0x02, 0x4a
	.zero		1
	.zero		1


	//----- nvinfo : EIATTR_EXIT_INSTR_OFFSETS
	.align		4
        /*008c*/ 	.byte	0x04, 0x1c
        /*008e*/ 	.short	(.L_843 - .L_842)


	//   ....[0]....
.L_842:
        /*0090*/ 	.word	0x00006160


	//   ....[1]....
        /*0094*/ 	.word	0x00006290


	//   ....[2]....
        /*0098*/ 	.word	0x000068a0


	//   ....[3]....
        /*009c*/ 	.word	0x00006ea0


	//----- nvinfo : EIATTR_MAX_THREADS
	.align		4
.L_843:
        /*00a0*/ 	.byte	0x04, 0x05
        /*00a2*/ 	.short	(.L_845 - .L_844)
.L_844:
        /*00a4*/ 	.word	0x00000300
        /*00a8*/ 	.word	0x00000001
        /*00ac*/ 	.word	0x00000001


	//----- nvinfo : EIATTR_CRS_STACK_SIZE
	.align		4
.L_845:
        /*00b0*/ 	.byte	0x04, 0x1e
        /*00b2*/ 	.short	(.L_847 - .L_846)
.L_846:
        /*00b4*/ 	.word	0x00000000


	//----- nvinfo : EIATTR_CBANK_PARAM_SIZE
	.align		4
.L_847:
        /*00b8*/ 	.byte	0x03, 0x19
        /*00ba*/ 	.short	0x00b8


	//----- nvinfo : EIATTR_PARAM_CBANK
	.align		4
        /*00bc*/ 	.byte	0x04, 0x0a
        /*00be*/ 	.short	(.L_849 - .L_848)
	.align		4
.L_848:
        /*00c0*/ 	.word	index@(.nv.constant0._Z35group_norm_nhwc_bwd_one_pass_kernelI11Fp16IOBf16WLi128ELi96ELi768EEv26Group_norm_nhwc_bwd_params)
        /*00c4*/ 	.short	0x0380
        /*00c6*/ 	.short	0x00b8


	//----- nvinfo : EIATTR_SW_WAR
	.align		4
.L_849:
        /*00c8*/ 	.byte	0x04, 0x36
        /*00ca*/ 	.short	(.L_851 - .L_850)
.L_850:
        /*00cc*/ 	.word	0x00000008
.L_851:


//--------------------- .nv.info._Z35group_norm_nhwc_bwd_one_pass_kernelI11Fp16IOBf16WLi256ELi96ELi768EEv26Group_norm_nhwc_bwd_params --------------------------
	.section	.nv.info._Z35group_norm_nhwc_bwd_one_pass_kernelI11Fp16IOBf16WLi256ELi96ELi768EEv26Group_norm_nhwc_bwd_params,"",@"SHT_CUDA_INFO"
	.sectionflags	@""
	.align	4


	//----- nvinfo : EIATTR_CUDA_API_VERSION
	.align		4
        /*0000*/ 	.byte	0x04, 0x37
        /*0002*/ 	.short	(.L_853 - .L_852)
.L_852:
        /*0004*/ 	.word	0x00000082


	//----- nvinfo : EIATTR_KPARAM_INFO
	.align		4
.L_853:
        /*0008*/ 	.byte	0x04, 0x17
        /*000a*/ 	.short	(.L_855 - .L_854)
.L_854:
        /*000c*/ 	.word	0x00000000
        /*0010*/ 	.short	0x0000
        /*0012*/ 	.short	0x0000
        /*0014*/ 	.byte	0x00, 0xf0, 0xe1, 0x02


	//----- nvinfo : EIATTR_SPARSE_MMA_MASK
	.align		4
.L_855:
        /*0018*/ 	.byte	0x03, 0x50
        /*001a*/ 	.short	0x0000


	//----- nvinfo : EIATTR_MAXREG_COUNT
	.align		4
        /*001c*/ 	.byte	0x03, 0x1b
        /*001e*/ 	.short	0x0050


	//----- nvinfo : EIATTR_NUM_BARRIERS
	.align		4
        /*0020*/ 	.byte	0x02, 0x4c
        /*0022*/ 	.byte	0x01
	.zero		1


	//----- nvinfo : EIATTR_MERCURY_ISA_VERSION
	.align		4
        /*0024*/ 	.byte	0x03, 0x5f
        /*0026*/ 	.short	0x0101


	//----- nvinfo : EIATTR_INT_WARP_WIDE_INSTR_OFFSETS
	.align		4
        /*0028*/ 	.byte	0x04, 0x31
        /*002a*/ 	.short	(.L_857 - .L_856)


	//   ....[0]....
.L_856:
        /*002c*/ 	.word	0x000054a0


	//----- nvinfo : EIATTR_COOP_GROUP_MASK_REGIDS
	.align		4
.L_857:
        /*0030*/ 	.byte	0x04, 0x29
        /*0032*/ 	.short	(.L_859 - .L_858)


	//   ....[0]....
.L_858:
        /*0034*/ 	.word	0xffffffff


	//   ....[1]....
        /*0038*/ 	.word	0xffffffff


	//   ....[2]....
        /*003c*/ 	.word	0xffffffff


	//   ....[3]....
        /*0040*/ 	.word	0xffffffff


	//   ....[4]....
        /*0044*/ 	.word	0xffffffff


	//   ....[5]....
        /*0048*/ 	.word	0xffffffff


	//   ....[6]....
        /*004c*/ 	.word	0xffffffff


	//   ....[7]....
        /*0050*/ 	.word	0xffffffff


	//   ....[8]....
        /*0054*/ 	.word	0xffffffff


	//   ....[9]....
        /*0058*/ 	.word	0xffffffff


	//----- nvinfo : EIATTR_COOP_GROUP_INSTR_OFFSETS
	.align		4
.L_859:
        /*005c*/ 	.byte	0x04, 0x28
        /*005e*/ 	.short	(.L_861 - .L_860)


	//   ....[0]....
.L_860:
        /*0060*/ 	.word	0x00005230


	//   ....[1]....
        /*0064*/ 	.word	0x00005270


	//   ....[2]....
        /*0068*/ 	.word	0x00005300


	//   ....[3]....
        /*006c*/ 	.word	0x00005320


	//   ....[4]....
        /*0070*/ 	.word	0x00005380


	//   ....[5]....
        /*0074*/ 	.word	0x000053a0


	//   ....[6]....
        /*0078*/ 	.word	0x000053d0


	//   ....[7]....
        /*007c*/ 	.word	0x000053f0


	//   ....[8]....
        /*0080*/ 	.word	0x00005440


	//   ....[9]....
        /*0084*/ 	.word	0x00005450


	//----- nvinfo : EIATTR_VRC_CTA_INIT_COUNT
	.align		4
.L_861:
        /*0088*/ 	.byte	0x02, 0x4a
	.zero		1
	.zero		1


	//----- nvinfo : EIATTR_EXIT_INSTR_OFFSETS
	.align		4
        /*008c*/ 	.byte	0x04, 0x1c
        /*008e*/ 	.short	(.L_863 - .L_862)


	//   ....[0]....
.L_862:
        /*0090*/ 	.word	0x0000abc0


	//   ....[1]....
        /*0094*/ 	.word	0x0000acf0


	//   ....[2]....
        /*0098*/ 	.word	0x0000b2e0


	//   ....[3]....
        /*009c*/ 	.word	0x0000b8e0


	//----- nvinfo : EIATTR_MAX_THREADS
	.align		4
.L_863:
        /*00a0*/ 	.byte	0x04, 0x05
        /*00a2*/ 	.short	(.L_865 - .L_864)
.L_864:
        /*00a4*/ 	.word	0x00000300
        /*00a8*/ 	.word	0x00000001
        /*00ac*/ 	.word	0x00000001


	//----- nvinfo : EIATTR_CRS_STACK_SIZE
	.align		4
.L_865:
        /*00b0*/ 	.byte	0x04, 0x1e
        /*00b2*/ 	.short	(.L_867 - .L_866)
.L_866:
        /*00b4*/ 	.word	0x00000000


	//----- nvinfo : EIATTR_CBANK_PARAM_SIZE
	.align		4
.L_867:
        /*00b8*/ 	.byte	0x03, 0x19
        /*00ba*/ 	.short	0x00b8


	//----- nvinfo : EIATTR_PARAM_CBANK
	.align		4
        /*00bc*/ 	.byte	0x04, 0x0a
        /*00be*/ 	.short	(.L_869 - .L_868)
	.align		4
.L_868:
        /*00c0*/ 	.word	index@(.nv.constant0._Z35group_norm_nhwc_bwd_one_pass_kernelI11Fp16IOBf16WLi256ELi96ELi768EEv26Group_norm_nhwc_bwd_params)
        /*00c4*/ 	.short	0x0380
        /*00c6*/ 	.short	0x00b8


	//----- nvinfo : EIATTR_SW_WAR
	.align		4
.L_869:
        /*00c8*/ 	.byte	0x04, 0x36
        /*00ca*/ 	.short	(.L_871 - .L_870)
.L_870:
        /*00cc*/ 	.word	0x00000008
.L_871:


//--------------------- .nv.info._Z35group_norm_nhwc_bwd_one_pass_kernelI11Fp16IOBf16WLi512ELi96ELi768EEv26Group_norm_nhwc_bwd_params --------------------------
	.section	.nv.info._Z35group_norm_nhwc_bwd_one_pass_kernelI11Fp16IOBf16WLi512ELi96ELi768EEv26Group_norm_nhwc_bwd_params,"",@"SHT_CUDA_INFO"
	.sectionflags	@""
	.align	4


	//----- nvinfo : EIATTR_CUDA_API_VERSION
	.align		4
        /*0000*/ 	.byte	0x04, 0x37
        /*0002*/ 	.short	(.L_873 - .L_872)
.L_872:
        /*0004*/ 	.word	0x00000082


	//----- nvinfo : EIATTR_KPARAM_INFO
	.align		4
.L_873:
        /*0008*/ 	.byte	0x04, 0x17
        /*000a*/ 	.short	(.L_875 - .L_874)
.L_874:
        /*000c*/ 	.word	0x00000000
        /*0010*/ 	.short	0x0000
        /*0012*/ 	.short	0x0000
        /*0014*/ 	.byte	0x00, 0xf0, 0xe1, 0x02


	//----- nvinfo : EIATTR_SPARSE_MMA_MASK
	.align		4
.L_875:
        /*0018*/ 	.byte	0x03, 0x50
        /*001a*/ 	.short	0x0000


	//----- nvinfo : EIATTR_MAXREG_COUNT
	.align		4
        /*001c*/ 	.byte	0x03, 0x1b
        /*001e*/ 	.short	0x0050


	//----- nvinfo : EIATTR_NUM_BARRIERS
	.align		4
        /*0020*/ 	.byte	0x02, 0x4c
        /*0022*/ 	.byte	0x01
	.zero		1


	//----- nvinfo : EIATTR_ANNOTATIONS
	.align		4
        /*0024*/ 	.byte	0x04, 0x55
        /*0026*/ 	.short	(.L_877 - .L_876)


	//   ....[0]....
.L_876:
        /* <DEDUP_REMOVED lines=154> */


	//----- nvinfo : EIATTR_MERCURY_ISA_VERSION
	.align		4
.L_877:
        /*09b0*/ 	.byte	0x03, 0x5f
        /*09b2*/ 	.short	0x0101


	//----- nvinfo : EIATTR_INT_WARP_WIDE_INSTR_OFFSETS
	.align		4
        /*09b4*/ 	.byte	0x04, 0x31
        /*09b6*/ 	.short	(.L_879 - .L_878)


	//   ....[0]....
.L_878:
        /*09b8*/ 	.word	0x0000cf90


	//   ....[1]....
        /*09bc*/ 	.word	0x0000e430


	//   ....[2]....
        /*09c0*/ 	.word	0x0000e470


	//   ....[3]....
        /*09c4*/ 	.word	0x0000e4b0


	//   ....[4]....
        /*09c8*/ 	.word	0x0000e4f0


	//   ....[5]....
        /*09cc*/ 	.word	0x0000e710


	//----- nvinfo : EIATTR_COOP_GROUP_MASK_REGIDS
	.align		4
.L_879:
        /*09d0*/ 	.byte	0x04, 0x29
        /*09d2*/ 	.short	(.L_881 - .L_880)


	//   ....[0]....
.L_880:
        /*09d4*/ 	.word	0xffffffff


	//   ....[1]....
        /*09d8*/ 	.word	0xffffffff


	//   ....[2]....
        /*09dc*/ 	.word	0xffffffff


	//   ....[3]....
        /*09e0*/ 	.word	0xffffffff


	//   ....[4]....
        /*09e4*/ 	.word	0xffffffff


	//   ....[5]....
        /*09e8*/ 	.word	0xffffffff


	//   ....[6]....
        /*09ec*/ 	.word	0xffffffff


	//   ....[7]....
        /*09f0*/ 	.word	0xffffffff


	//   ....[8]....
        /*09f4*/ 	.word	0xffffffff


	//   ....[9]....
        /*09f8*/ 	.word	0xffffffff


	//----- nvinfo : EIATTR_COOP_GROUP_INSTR_OFFSETS
	.align		4
.L_881:
        /*09fc*/ 	.byte	0x04, 0x28
        /*09fe*/ 	.short	(.L_883 - .L_882)


	//   ....[0]....
.L_882:
        /*0a00*/ 	.word	0x0000cd30


	//   ....[1]....
        /*0a04*/ 	.word	0x0000cd60


	//   ....[2]....
        /*0a08*/ 	.word	0x0000ce30


	//   ....[3]....
        /*0a0c*/ 	.word	0x0000ce40


	//   ....[4]....
        /*0a10*/ 	.word	0x0000ce70


	//   ....[5]....
        /*0a14*/ 	.word	0x0000ce90


	//   ....[6]....
        /*0a18*/ 	.word	0x0000cec0


	//   ....[7]....
        /*0a1c*/ 	.word	0x0000cee0


	//   ....[8]....
        /*0a20*/ 	.word	0x0000cf30


	//   ....[9]....
        /*0a24*/ 	.word	0x0000cf40


	//----- nvinfo : EIATTR_VRC_CTA_INIT_COUNT
	.align		4
.L_883:
        /*0a28*/ 	.byte	0x02, 0x4a
	.zero		1
	.zero		1


	//----- nvinfo : EIATTR_EXIT_INSTR_OFFSETS
	.align		4
        /*0a2c*/ 	.byte	0x04, 0x1c
        /*0a2e*/ 	.short	(.L_885 - .L_884)


	//   ....[0]....
.L_884:
        /*0a30*/ 	.word	0x0000f250


	//   ....[1]....
        /*0a34*/ 	.word	0x0000f380


	//   ....[2]....
        /*0a38*/ 	.word	0x0000f990


	//   ....[3]....
        /*0a3c*/ 	.word	0x0000ff90


	//----- nvinfo : EIATTR_MAX_THREADS
	.align		4
.L_885:
        /*0a40*/ 	.byte	0x04, 0x05
        /*0a42*/ 	.short	(.L_887 - .L_886)
.L_886:
        /*0a44*/ 	.word	0x00000300
        /*0a48*/ 	.word	0x00000001
        /*0a4c*/ 	.word	0x00000001


	//----- nvinfo : EIATTR_CRS_STACK_SIZE
	.align		4
.L_887:
        /*0a50*/ 	.byte	0x04, 0x1e
        /*0a52*/ 	.short	(.L_889 - .L_888)
.L_888:
        /*0a54*/ 	.word	0x00000000


	//----- nvinfo : EIATTR_CBANK_PARAM_SIZE
	.align		4
.L_889:
        /*0a58*/ 	.byte	0x03, 0x19
        /*0a5a*/ 	.short	0x00b8


	//----- nvinfo : EIATTR_PARAM_CBANK
	.align		4
        /*0a5c*/ 	.byte	0x04, 0x0a
        /*0a5e*/ 	.short	(.L_891 - .L_890)
	.align		4
.L_890:
        /*0a60*/ 	.word	index@(.nv.constant0._Z35group_norm_nhwc_bwd_one_pass_kernelI11Fp16IOBf16WLi512ELi96ELi768EEv26Group_norm_nhwc_bwd_params)
        /*0a64*/ 	.short	0x0380
        /*0a66*/ 	.short	0x00b8


	//----- nvinfo : EIATTR_SW_WAR
	.align		4
.L_891:
        /*0a68*/ 	.byte	0x04, 0x36
        /*0a6a*/ 	.short	(.L_893 - .L_892)
.L_892:
        /*0a6c*/ 	.word	0x00000008
.L_893:


//--------------------- .nv.info._Z35group_norm_nhwc_bwd_one_pass_kernelI11Fp16IOFp16WLi64ELi96ELi768EEv26Group_norm_nhwc_bwd_params --------------------------
	.section	.nv.info._Z35group_norm_nhwc_bwd_one_pass_kernelI11Fp16IOFp16WLi64ELi96ELi768EEv26Group_norm_nhwc_bwd_params,"",@"SHT_CUDA_INFO"
	.sectionflags	@""
	.align	4


	//----- nvinfo : EIATTR_CUDA_API_VERSION
	.align		4
        /*0000*/ 	.byte	0x04, 0x37
        /*0002*/ 	.short	(.L_895 - .L_894)
.L_894:
        /*0004*/ 	.word	0x00000082


	//----- nvinfo : EIATTR_KPARAM_INFO
	.align		4
.L_895:
        /*0008*/ 	.byte	0x04, 0x17
        /*000a*/ 	.short	(.L_897 - .L_896)
.L_896:
        /*000c*/ 	.word	0x00000000
        /*0010*/ 	.short	0x0000
        /*0012*/ 	.short	0x0000
        /*0014*/ 	.byte	0x00, 0xf0, 0xe1, 0x02


	//----- nvinfo : EIATTR_SPARSE_MMA_MASK
	.align		4
.L_897:
        /*0018*/ 	.byte	0x03, 0x50
        /*001a*/ 	.short	0x0000


	//----- nvinfo : EIATTR_MAXREG_COUNT
	.align		4
        /*001c*/ 	.byte	0x03, 0x1b
        /*001e*/ 	.short	0x0050


	//----- nvinfo : EIATTR_NUM_BARRIERS
	.align		4
        /*0020*/ 	.byte	0x02, 0x4c
        /*0022*/ 	.byte	0x01
	.zero		1


	//----- nvinfo : EIATTR_MERCURY_ISA_VERSION
	.align		4
        /*0024*/ 	.byte	0x03, 0x5f
        /*0026*/ 	.short	0x0101


	//----- nvinfo : EIATTR_INT_WARP_WIDE_INSTR_OFFSETS
	.align		4
        /*0028*/ 	.byte	0x04, 0x31
        /*002a*/ 	.short	(.L_899 - .L_898)


	//   ....[0]....
.L_898:
        /*002c*/ 	.word	0x00001ba0


	//----- nvinfo : EIATTR_COOP_GROUP_MASK_REGIDS
	.align		4
.L_899:
        /*0030*/ 	.byte	0x04, 0x29
        /*0032*/ 	.short	(.L_901 - .L_900)


	//   ....[0]....
.L_900:
        /*0034*/ 	.word	0xffffffff


	//   ....[1]....
        /*0038*/ 	.word	0xffffffff


	//   ....[2]....
        /*003c*/ 	.word	0xffffffff


	//   ....[3]....
        /*0040*/ 	.word	0xffffffff


	//   ....[4]....
        /*0044*/ 	.word	0xffffffff


	//   ....[5]....
        /*0048*/ 	.word	0xffffffff


	//   ....[6]....
        /*004c*/ 	.word	0xffffffff


	//   ....[7]....
        /*0050*/ 	.word	0xffffffff


	//   ....[8]....
        /*0054*/ 	.word	0xffffffff


	//   ....[9]....
        /*0058*/ 	.word	0xffffffff


	//----- nvinfo : EIATTR_COOP_GROUP_INSTR_OFFSETS
	.align		4
.L_901:
        /*005c*/ 	.byte	0x04, 0x28
        /*005e*/ 	.short	(.L_903 - .L_902)


	//   ....[0]....
.L_902:
        /*0060*/ 	.word	0x00001930


	//   ....[1]....
        /*0064*/ 	.word	0x00001970


	//   ....[2]....
        /*0068*/ 	.word	0x00001a10


	//   ....[3]....
        /*006c*/ 	.word	0x00001a40


	//   ....[4]....
        /*0070*/ 	.word	0x00001a80


	//   ....[5]....
        /*0074*/ 	.word	0x00001aa0


	//   ....[6]....
        /*0078*/ 	.word	0x00001ad0


	//   ....[7]....
        /*007c*/ 	.word	0x00001af0


	//   ....[8]....
        /*0080*/ 	.word	0x00001b40


	//   ....[9]....
        /*0084*/ 	.word	0x00001b50


	//----- nvinfo : EIATTR_VRC_CTA_INIT_COUNT
	.align		4
.L_903:
        /*0088*/ 	.byte	0x02, 0x4a
	.zero		1
	.zero		1


	//----- nvinfo : EIATTR_EXIT_INSTR_OFFSETS
	.align		4
        /*008c*/ 	.byte	0x04, 0x1c
        /*008e*/ 	.short	(.L_905 - .L_904)


	//   ....[0]....
.L_904:
        /*0090*/ 	.word	0x00003fe0


	//   ....[1]....
        /*0094*/ 	.word	0x00004110


	//   ....[2]....
        /*0098*/ 	.word	0x00004710


	//   ....[3]....
        /*009c*/ 	.word	0x00004d10


	//----- nvinfo : EIATTR_MAX_THREADS
	.align		4
.L_905:
        /*00a0*/ 	.byte	0x04, 0x05
        /*00a2*/ 	.short	(.L_907 - .L_906)
.L_906:
        /*00a4*/ 	.word	0x00000300
        /*00a8*/ 	.word	0x00000001
        /*00ac*/ 	.word	0x00000001


	//----- nvinfo : EIATTR_CRS_STACK_SIZE
	.align		4
.L_907:
        /*00b0*/ 	.byte	0x04, 0x1e
        /*00b2*/ 	.short	(.L_909 - .L_908)
.L_908:
        /*00b4*/ 	.word	0x00000000


	//----- nvinfo : EIATTR_CBANK_PARAM_SIZE
	.align		4
.L_909:
        /*00b8*/ 	.byte	0x03, 0x19
        /*00ba*/ 	.short	0x00b8


	//----- nvinfo : EIATTR_PARAM_CBANK
	.align		4
        /*00bc*/ 	.byte	0x04, 0x0a
        /*00be*/ 	.short	(.L_911 - .L_910)
	.align		4
.L_910:
        /*00c0*/ 	.word	index@(.nv.constant0._Z35group_norm_nhwc_bwd_one_pass_kernelI11Fp16IOFp16WLi64ELi96ELi768EEv26Group_norm_nhwc_bwd_params)
        /*00c4*/ 	.short	0x0380
        /*00c6*/ 	.short	0x00b8


	//----- nvinfo : EIATTR_SW_WAR
	.align		4
.L_911:
        /*00c8*/ 	.byte	0x04, 0x36
        /*00ca*/ 	.short	(.L_913 - .L_912)
.L_912:
        /*00cc*/ 	.word	0x00000008
.L_913:


//--------------------- .nv.info._Z35group_norm_nhwc_bwd_one_pass_kernelI11Fp16IOFp16WLi128ELi96ELi768EEv26Group_norm_nhwc_bwd_params --------------------------
	.section	.nv.info._Z35group_norm_nhwc_bwd_one_pass_kernelI11Fp16IOFp16WLi128ELi96ELi768EEv26Group_norm_nhwc_bwd_params,"",@"SHT_CUDA_INFO"
	.sectionflags	@""
	.align	4


	//----- nvinfo : EIATTR_CUDA_API_VERSION
	.align		4
        /*0000*/ 	.byte	0x04, 0x37
        /*0002*/ 	.short	(.L_915 - .L_914)
.L_914:
        /*0004*/ 	.word	0x00000082


	//----- nvinfo : EIATTR_KPARAM_INFO
	.align		4
.L_915:
        /*0008*/ 	.byte	0x04, 0x17
        /*000a*/ 	.short	(.L_917 - .L_916)
.L_916:
        /*000c*/ 	.word	0x00000000
        /*0010*/ 	.short	0x0000
        /*0012*/ 	.short	0x0000
        /*0014*/ 	.byte	0x00, 0xf0, 0xe1, 0x02


	//----- nvinfo : EIATTR_SPARSE_MMA_MASK
	.align		4
.L_917:
        /*0018*/ 	.byte	0x03, 0x50
        /*001a*/ 	.short	0x0000


	//----- nvinfo : EIATTR_MAXREG_COUNT
	.align		4
        /*001c*/ 	.byte	0x03, 0x1b
        /*001e*/ 	.short	0x0050


	//----- nvinfo : EIATTR_NUM_BARRIERS
	.align		4
        /*0020*/ 	.byte	0x02, 0x4c
        /*0022*/ 	.byte	0x01
	.zero		1


	//----- nvinfo : EIATTR_MERCURY_ISA_VERSION
	.align		4
        /*0024*/ 	.byte	0x03, 0x5f
        /*0026*/ 	.short	0x0101


	//----- nvinfo : EIATTR_INT_WARP_WIDE_INSTR_OFFSETS
	.align		4
        /*0028*/ 	.byte	0x04, 0x31
        /*002a*/ 	.short	(.L_919 - .L_918)


	//   ....[0]....
.L_918:
        /*002c*/ 	.word	0x00002ea0


	//----- nvinfo : EIATTR_COOP_GROUP_MASK_REGIDS
	.align		4
.L_919:
        /*0030*/ 	.byte	0x04, 0x29
        /*0032*/ 	.short	(.L_921 - .L_920)


	//   ....[0]....
.L_920:
        /*0034*/ 	.word	0xffffffff


	//   ....[1]....
        /*0038*/ 	.word	0xffffffff


	//   ....[2]....
        /*003c*/ 	.word	0xffffffff


	//   ....[3]....
        /*0040*/ 	.word	0xffffffff


	//   ....[4]....
        /*0044*/ 	.word	0xffffffff


	//   ....[5]....
        /*0048*/ 	.word	0xffffffff


	//   ....[6]....
        /*004c*/ 	.word	0xffffffff


	//   ....[7]....
        /*0050*/ 	.word	0xffffffff


	//   ....[8]....
        /*0054*/ 	.word	0xffffffff


	//   ....[9]....
        /*0058*/ 	.word	0xffffffff


	//----- nvinfo : EIATTR_COOP_GROUP_INSTR_OFFSETS
	.align		4
.L_921:
        /*005c*/ 	.byte	0x04, 0x28
        /*005e*/ 	.short	(.L_923 - .L_922)


	//   ....[0]....
.L_922:
        /*0060*/ 	.word	0x00002c50


	//   ....[1]....
        /*0064*/ 	.word	0x00002c90


	//   ....[2]....
        /*0068*/ 	.word	0x00002ce0


	//   ....[3]....
        /*006c*/ 	.word	0x00002d10


	//   ....[4]....
        /*0070*/ 	.word	0x00002d70


	//   ....[5]....
        /*0074*/ 	.word	0x00002d90


	//   ....[6]....
        /*0078*/ 	.word	0x00002dc0


	//   ....[7]....
        /*007c*/ 	.word	0x00002de0


	//   ....[8]....
        /*0080*/ 	.word	0x00002e40


	//   ....[9]....
        /*0084*/ 	.word	0x00002e50


	//----- nvinfo : EIATTR_VRC_CTA_INIT_COUNT
	.align		4
.L_923:
        /*0088*/ 	.byte	0x02, 0x4a
	.zero		1
	.zero		1


	//----- nvinfo : EIATTR_EXIT_INSTR_OFFSETS
	.align		4
        /*008c*/ 	.byte	0x04, 0x1c
        /*008e*/ 	.short	(.L_925 - .L_924)


	//   ....[0]....
.L_924:
        /*0090*/ 	.word	0x00006160


	//   ....[1]....
        /*0094*/ 	.word	0x00006290


	//   ....[2]....
        /*0098*/ 	.word	0x000068a0


	//   ....[3]....
        /*009c*/ 	.word	0x00006ea0


	//----- nvinfo : EIATTR_MAX_THREADS
	.align		4
.L_925:
        /*00a0*/ 	.byte	0x04, 0x05
        /*00a2*/ 	.short	(.L_927 - .L_926)
.L_926:
        /*00a4*/ 	.word	0x00000300
        /*00a8*/ 	.word	0x00000001
        /*00ac*/ 	.word	0x00000001


	//----- nvinfo : EIATTR_CRS_STACK_SIZE
	.align		4
.L_927:
        /*00b0*/ 	.byte	0x04, 0x1e
        /*00b2*/ 	.short	(.L_929 - .L_928)
.L_928:
        /*00b4*/ 	.word	0x00000000


	//----- nvinfo : EIATTR_CBANK_PARAM_SIZE
	.align		4
.L_929:
        /*00b8*/ 	.byte	0x03, 0x19
        /*00ba*/ 	.short	0x00b8


	//----- nvinfo : EIATTR_PARAM_CBANK
	.align		4
        /*00bc*/ 	.byte	0x04, 0x0a
        /*00be*/ 	.short	(.L_931 - .L_930)
	.align		4
.L_930:
        /*00c0*/ 	.word	index@(.nv.constant0._Z35group_norm_nhwc_bwd_one_pass_kernelI11Fp16IOFp16WLi128ELi96ELi768EEv26Group_norm_nhwc_bwd_params)
        /*00c4*/ 	.short	0x0380
        /*00c6*/ 	.short	0x00b8


	//----- nvinfo : EIATTR_SW_WAR
	.align		4
.L_931:
        /*00c8*/ 	.byte	0x04, 0x36
        /*00ca*/ 	.short	(.L_933 - .L_932)
.L_932:
        /*00cc*/ 	.word	0x00000008
.L_933:


//--------------------- .nv.info._Z35group_norm_nhwc_bwd_one_pass_kernelI11Fp16IOFp16WLi256ELi96ELi768EEv26Group_norm_nhwc_bwd_params --------------------------
	.section	.nv.info._Z35group_norm_nhwc_bwd_one_pass_kernelI11Fp16IOFp16WLi256ELi96ELi768EEv26Group_norm_nhwc_bwd_params,"",@"SHT_CUDA_INFO"
	.sectionflags	@""
	.align	4


	//----- nvinfo : EIATTR_CUDA_API_VERSION
	.align		4
        /*0000*/ 	.byte	0x04, 0x37
        /*0002*/ 	.short	(.L_935 - .L_934)
.L_934:
        /*0004*/ 	.word	0x00000082


	//----- nvinfo : EIATTR_KPARAM_INFO
	.align		4
.L_935:
        /*0008*/ 	.byte	0x04, 0x17
        /*000a*/ 	.short	(.L_937 - .L_936)
.L_936:
        /*000c*/ 	.word	0x00000000
        /*0010*/ 	.short	0x0000
        /*0012*/ 	.short	0x0000
        /*0014*/ 	.byte	0x00, 0xf0, 0xe1, 0x02


	//----- nvinfo : EIATTR_SPARSE_MMA_MASK
	.align		4
.L_937:
        /*0018*/ 	.byte	0x03, 0x50
        /*001a*/ 	.short	0x0000


	//----- nvinfo : EIATTR_MAXREG_COUNT
	.align		4
        /*001c*/ 	.byte	0x03, 0x1b
        /*001e*/ 	.short	0x0050


	//----- nvinfo : EIATTR_NUM_BARRIERS
	.align		4
        /*0020*/ 	.byte	0x02, 0x4c
        /*0022*/ 	.byte	0x01
	.zero		1


	//----- nvinfo : EIATTR_MERCURY_ISA_VERSION
	.align		4
        /*0024*/ 	.byte	0x03, 0x5f
        /*0026*/ 	.short	0x0101


	//----- nvinfo : EIATTR_INT_WARP_WIDE_INSTR_OFFSETS
	.align		4
        /*0028*/ 	.byte	0x04, 0x31
        /*002a*/ 	.short	(.L_939 - .L_938)


	//   ....[0]....
.L_938:
        /*002c*/ 	.word	0x000054a0


	//----- nvinfo : EIATTR_COOP_GROUP_MASK_REGIDS
	.align		4
.L_939:
        /*0030*/ 	.byte	0x04, 0x29
        /*0032*/ 	.short	(.L_941 - .L_940)


	//   ....[0]....
.L_940:
        /*0034*/ 	.word	0xffffffff


	//   ....[1]....
        /*0038*/ 	.word	0xffffffff


	//   ....[2]....
        /*003c*/ 	.word	0xffffffff


	//   ....[3]....
        /*0040*/ 	.word	0xffffffff


	//   ....[4]....
        /*0044*/ 	.word	0xffffffff


	//   ....[5]....
        /*0048*/ 	.word	0xffffffff


	//   ....[6]....
        /*004c*/ 	.word	0xffffffff


	//   ....[7]....
        /*0050*/ 	.word	0xffffffff


	//   ....[8]....
        /*0054*/ 	.word	0xffffffff


	//   ....[9]....
        /*0058*/ 	.word	0xffffffff


	//----- nvinfo : EIATTR_COOP_GROUP_INSTR_OFFSETS
	.align		4
.L_941:
        /*005c*/ 	.byte	0x04, 0x28
        /*005e*/ 	.short	(.L_943 - .L_942)


	//   ....[0]....
.L_942:
        /*0060*/ 	.word	0x00005230


	//   ....[1]....
        /*0064*/ 	.word	0x00005270


	//   ....[2]....
        /*0068*/ 	.word	0x00005300


	//   ....[3]....
        /*006c*/ 	.word	0x00005320


	//   ....[4]....
        /*0070*/ 	.word	0x00005380


	//   ....[5]....
        /*0074*/ 	.word	0x000053a0


	//   ....[6]....
        /*0078*/ 	.word	0x000053d0


	//   ....[7]....
        /*007c*/ 	.word	0x000053f0


	//   ....[8]....
        /*0080*/ 	.word	0x00005440


	//   ....[9]....
        /*0084*/ 	.word	0x00005450


	//----- nvinfo : EIATTR_VRC_CTA_INIT_COUNT
	.align		4
.L_943:
        /*0088*/ 	.byte	0x02, 0x4a
	.zero		1
	.zero		1


	//----- nvinfo : EIATTR_EXIT_INSTR_OFFSETS
	.align		4
        /*008c*/ 	.byte	0x04, 0x1c
        /*008e*/ 	.short	(.L_945 - .L_944)


	//   ....[0]....
.L_944:
        /*0090*/ 	.word	0x0000abc0


	//   ....[1]....
        /*0094*/ 	.word	0x0000acf0


	//   ....[2]....
        /*0098*/ 	.word	0x0000b2e0


	//   ....[3]....
        /*009c*/ 	.word	0x0000b8e0


	//----- nvinfo : EIATTR_MAX_THREADS
	.align		4
.L_945:
        /*00a0*/ 	.byte	0x04, 0x05
        /*00a2*/ 	.short	(.L_947 - .L_946)
.L_946:
        /*00a4*/ 	.word	0x00000300
        /*00a8*/ 	.word	0x00000001
        /*00ac*/ 	.word	0x00000001


	//----- nvinfo : EIATTR_CRS_STACK_SIZE
	.align		4
.L_947:
        /*00b0*/ 	.byte	0x04, 0x1e
        /*00b2*/ 	.short	(.L_949 - .L_948)
.L_948:
        /*00b4*/ 	.word	0x00000000


	//----- nvinfo : EIATTR_CBANK_PARAM_SIZE
	.align		4
.L_949:
        /*00b8*/ 	.byte	0x03, 0x19
        /*00ba*/ 	.short	0x00b8


	//----- nvinfo : EIATTR_PARAM_CBANK
	.align		4
        /*00bc*/ 	.byte	0x04, 0x0a
        /*00be*/ 	.short	(.L_951 - .L_950)
	.align		4
.L_950:
        /*00c0*/ 	.word	index@(.nv.constant0._Z35group_norm_nhwc_bwd_one_pass_kernelI11Fp16IOFp16WLi256ELi96ELi768EEv26Group_norm_nhwc_bwd_params)
        /*00c4*/ 	.short	0x0380
        /*00c6*/ 	.short	0x00b8


	//----- nvinfo : EIATTR_SW_WAR
	.align		4
.L_951:
        /*00c8*/ 	.byte	0x04, 0x36
        /*00ca*/ 	.short	(.L_953 - .L_952)
.L_952:
        /*00cc*/ 	.word	0x00000008
.L_953:


//--------------------- .nv.info._Z35group_norm_nhwc_bwd_one_pass_kernelI11Fp16IOFp16WLi512ELi96ELi768EEv26Group_norm_nhwc_bwd_params --------------------------
	.section	.nv.info._Z35group_norm_nhwc_bwd_one_pass_kernelI11Fp16IOFp16WLi512ELi96ELi768EEv26Group_norm_nhwc_bwd_params,"",@"SHT_CUDA_INFO"
	.sectionflags	@""
	.align	4


	//----- nvinfo : EIATTR_CUDA_API_VERSION
	.align		4
        /*0000*/ 	.byte	0x04, 0x37
        /*0002*/ 	.short	(.L_955 - .L_954)
.L_954:
        /*0004*/ 	.word	0x00000082


	//----- nvinfo : EIATTR_KPARAM_INFO
	.align		4
.L_955:
        /*0008*/ 	.byte	0x04, 0x17
        /*000a*/ 	.short	(.L_957 - .L_956)
.L_956:
        /*000c*/ 	.word	0x00000000
        /*0010*/ 	.short	0x0000
        /*0012*/ 	.short	0x0000
        /*0014*/ 	.byte	0x00, 0xf0, 0xe1, 0x02


	//----- nvinfo : EIATTR_SPARSE_MMA_MASK
	.align		4
.L_957:
        /*0018*/ 	.byte	0x03, 0x50
        /*001a*/ 	.short	0x0000


	//----- nvinfo : EIATTR_MAXREG_COUNT
	.align		4
        /*001c*/ 	.byte	0x03, 0x1b
        /*001e*/ 	.short	0x0050


	//----- nvinfo : EIATTR_NUM_BARRIERS
	.align		4
        /*0020*/ 	.byte	0x02, 0x4c
        /*0022*/ 	.byte	0x01
	.zero		1


	//----- nvinfo : EIATTR_ANNOTATIONS
	.align		4
        /*0024*/ 	.byte	0x04, 0x55
        /*0026*/ 	.short	(.L_959 - .L_958)


	//   ....[0]....
.L_958:
        /* <DEDUP_REMOVED lines=155> */


	//----- nvinfo : EIATTR_MERCURY_ISA_VERSION
	.align		4
.L_959:
        /*09c0*/ 	.byte	0x03, 0x5f
        /*09c2*/ 	.short	0x0101


	//----- nvinfo : EIATTR_INT_WARP_WIDE_INSTR_OFFSETS
	.align		4
        /*09c4*/ 	.byte	0x04, 0x31
        /*09c6*/ 	.short	(.L_961 - .L_960)


	//   ....[0]....
.L_960:
        /*09c8*/ 	.word	0x0000cfc0


	//   ....[1]....
        /*09cc*/ 	.word	0x0000e460


	//   ....[2]....
        /*09d0*/ 	.word	0x0000e4a0


	//   ....[3]....
        /*09d4*/ 	.word	0x0000e4e0


	//   ....[4]....
        /*09d8*/ 	.word	0x0000e520


	//   ....[5]....
        /*09dc*/ 	.word	0x0000e740


	//----- nvinfo : EIATTR_COOP_GROUP_MASK_REGIDS
	.align		4
.L_961:
        /*09e0*/ 	.byte	0x04, 0x29
        /*09e2*/ 	.short	(.L_963 - .L_962)


	//   ....[0]....
.L_962:
        /*09e4*/ 	.word	0xffffffff


	//   ....[1]....
        /*09e8*/ 	.word	0xffffffff


	//   ....[2]....
        /*09ec*/ 	.word	0xffffffff


	//   ....[3]....
        /*09f0*/ 	.word	0xffffffff


	//   ....[4]....
        /*09f4*/ 	.word	0xffffffff


	//   ....[5]....
        /*09f8*/ 	.word	0xffffffff


	//   ....[6]....
        /*09fc*/ 	.word	0xffffffff


	//   ....[7]....
        /*0a00*/ 	.word	0xffffffff


	//   ....[8]....
        /*0a04*/ 	.word	0xffffffff


	//   ....[9]....
        /*0a08*/ 	.word	0xffffffff


	//----- nvinfo : EIATTR_COOP_GROUP_INSTR_OFFSETS
	.align		4
.L_963:
        /*0a0c*/ 	.byte	0x04, 0x28
        /*0a0e*/ 	.short	(.L_965 - .L_964)


	//   ....[0]....
.L_964:
        /*0a10*/ 	.word	0x0000cd60


	//   ....[1]....
        /*0a14*/ 	.word	0x0000cd90


	//   ....[2]....
        /*0a18*/ 	.word	0x0000ce60


	//   ....[3]....
        /*0a1c*/ 	.word	0x0000ce70


	//   ....[4]....
        /*0a20*/ 	.word	0x0000cea0


	//   ....[5]....
        /*0a24*/ 	.word	0x0000cec0


	//   ....[6]....
        /*0a28*/ 	.word	0x0000cef0


	//   ....[7]....
        /*0a2c*/ 	.word	0x0000cf10


	//   ....[8]....
        /*0a30*/ 	.word	0x0000cf60


	//   ....[9]....
        /*0a34*/ 	.word	0x0000cf70


	//----- nvinfo : EIATTR_VRC_CTA_INIT_COUNT
	.align		4
.L_965:
        /*0a38*/ 	.byte	0x02, 0x4a
	.zero		1
	.zero		1


	//----- nvinfo : EIATTR_EXIT_INSTR_OFFSETS
	.align		4
        /*0a3c*/ 	.byte	0x04, 0x1c
        /*0a3e*/ 	.short	(.L_967 - .L_966)


	//   ....[0]....
.L_966:
        /*0a40*/ 	.word	0x0000f280


	//   ....[1]....
        /*0a44*/ 	.word	0x0000f3b0


	//   ....[2]....
        /*0a48*/ 	.word	0x0000f9c0


	//   ....[3]....
        /*0a4c*/ 	.word	0x0000ffc0


	//----- nvinfo : EIATTR_MAX_THREADS
	.align		4
.L_967:
        /*0a50*/ 	.byte	0x04, 0x05
        /*0a52*/ 	.short	(.L_969 - .L_968)
.L_968:
        /*0a54*/ 	.word	0x00000300
        /*0a58*/ 	.word	0x00000001
        /*0a5c*/ 	.word	0x00000001


	//----- nvinfo : EIATTR_CRS_STACK_SIZE
	.align		4
.L_969:
        /*0a60*/ 	.byte	0x04, 0x1e
        /*0a62*/ 	.short	(.L_971 - .L_970)
.L_970:
        /*0a64*/ 	.word	0x00000000


	//----- nvinfo : EIATTR_CBANK_PARAM_SIZE
	.align		4
.L_971:
        /*0a68*/ 	.byte	0x03, 0x19
        /*0a6a*/ 	.short	0x00b8


	//----- nvinfo : EIATTR_PARAM_CBANK
	.align		4
        /*0a6c*/ 	.byte	0x04, 0x0a
        /*0a6e*/ 	.short	(.L_973 - .L_972)
	.align		4
.L_972:
        /*0a70*/ 	.word	index@(.nv.constant0._Z35group_norm_nhwc_bwd_one_pass_kernelI11Fp16IOFp16WLi512ELi96ELi768EEv26Group_norm_nhwc_bwd_params)
        /*0a74*/ 	.short	0x0380
        /*0a76*/ 	.short	0x00b8


	//----- nvinfo : EIATTR_SW_WAR
	.align		4
.L_973:
        /*0a78*/ 	.byte	0x04, 0x36
        /*0a7a*/ 	.short	(.L_975 - .L_974)
.L_974:
        /*0a7c*/ 	.word	0x00000008
.L_975:


//--------------------- .nv.info._Z35group_norm_nhwc_bwd_one_pass_kernelI11Fp32IOFp32WLi64ELi96ELi768EEv26Group_norm_nhwc_bwd_params --------------------------
	.section	.nv.info._Z35group_norm_nhwc_bwd_one_pass_kernelI11Fp32IOFp32WLi64ELi96ELi768EEv26Group_norm_nhwc_bwd_params,"",@"SHT_CUDA_INFO"
	.sectionflags	@""
	.align	4


	//----- nvinfo : EIATTR_CUDA_API_VERSION
	.align		4
        /*0000*/ 	.byte	0x04, 0x37
        /*0002*/ 	.short	(.L_977 - .L_976)
.L_976:
        /*0004*/ 	.word	0x00000082


	//----- nvinfo : EIATTR_KPARAM_INFO
	.align		4
.L_977:
        /*0008*/ 	.byte	0x04, 0x17
        /*000a*/ 	.short	(.L_979 - .L_978)
.L_978:
        /*000c*/ 	.word	0x00000000
        /*0010*/ 	.short	0x0000
        /*0012*/ 	.short	0x0000
        /*0014*/ 	.byte	0x00, 0xf0, 0xe1, 0x02


	//----- nvinfo : EIATTR_SPARSE_MMA_MASK
	.align		4
.L_979:
        /*0018*/ 	.byte	0x03, 0x50
        /*001a*/ 	.short	0x0000


	//----- nvinfo : EIATTR_MAXREG_COUNT
	.align		4
        /*001c*/ 	.byte	0x03, 0x1b
        /*001e*/ 	.short	0x0050


	//----- nvinfo : EIATTR_NUM_BARRIERS
	.align		4
        /*0020*/ 	.byte	0x02, 0x4c
        /*0022*/ 	.byte	0x01
	.zero		1


	//----- nvinfo : EIATTR_MERCURY_ISA_VERSION
	.align		4
        /*0024*/ 	.byte	0x03, 0x5f
        /*0026*/ 	.short	0x0101


	//----- nvinfo : EIATTR_COOP_GROUP_MASK_REGIDS
	.align		4
        /*0028*/ 	.byte	0x04, 0x29
        /*002a*/ 	.short	(.L_981 - .L_980)


	//   ....[0]....
.L_980:
        /*002c*/ 	.word	0xffffffff


	//   ....[1]....
        /*0030*/ 	.word	0xffffffff


	//   ....[2]....
        /*0034*/ 	.word	0xffffffff


	//   ....[3]....
        /*0038*/ 	.word	0xffffffff


	//   ....[4]....
        /*003c*/ 	.word	0xffffffff


	//   ....[5]....
        /*0040*/ 	.word	0xffffffff


	//   ....[6]....
        /*0044*/ 	.word	0xffffffff


	//   ....[7]....
        /*0048*/ 	.word	0xffffffff


	//   ....[8]....
        /*004c*/ 	.word	0xffffffff


	//   ....[9]....
        /*0050*/ 	.word	0xffffffff


	//----- nvinfo : EIATTR_COOP_GROUP_INSTR_OFFSETS
	.align		4
.L_981:
        /*0054*/ 	.byte	0x04, 0x28
        /*0056*/ 	.short	(.L_983 - .L_982)


	//   ....[0]....
.L_982:
        /*0058*/ 	.word	0x00001850


	//   ....[1]....
        /*005c*/ 	.word	0x00001880


	//   ....[2]....
        /*0060*/ 	.word	0x000018c0


	//   ....[3]....
        /*0064*/ 	.word	0x000018e0


	//   ....[4]....
        /*0068*/ 	.word	0x00001910


	//   ....[5]....
        /*006c*/ 	.word	0x00001930


	//   ....[6]....
        /*0070*/ 	.word	0x00001960


	//   ....[7]....
        /*0074*/ 	.word	0x00001980


	//   ....[8]....
        /*0078*/ 	.word	0x000019d0


	//   ....[9]....
        /*007c*/ 	.word	0x000019f0


	//----- nvinfo : EIATTR_VRC_CTA_INIT_COUNT
	.align		4
.L_983:
        /*0080*/ 	.byte	0x02, 0x4a
	.zero		1
	.zero		1


	//----- nvinfo : EIATTR_EXIT_INSTR_OFFSETS
	.align		4
        /*0084*/ 	.byte	0x04, 0x1c
        /*0086*/ 	.short	(.L_985 - .L_984)


	//   ....[0]....
.L_984:
        /*0088*/ 	.word	0x00003ca0


	//   ....[1]....
        /*008c*/ 	.word	0x00003dd0


	//   ....[2]....
        /*0090*/ 	.word	0x000043a0


	//   ....[3]....
        /*0094*/ 	.word	0x00004950


	//----- nvinfo : EIATTR_MAX_THREADS
	.align		4
.L_985:
        /*0098*/ 	.byte	0x04, 0x05
        /*009a*/ 	.short	(.L_987 - .L_986)
.L_986:
        /*009c*/ 	.word	0x00000300
        /*00a0*/ 	.word	0x00000001
        /*00a4*/ 	.word	0x00000001


	//----- nvinfo : EIATTR_CRS_STACK_SIZE
	.align		4
.L_987:
        /*00a8*/ 	.byte	0x04, 0x1e
        /*00aa*/ 	.short	(.L_989 - .L_988)
.L_988:
        /*00ac*/ 	.word	0x00000000


	//----- nvinfo : EIATTR_CBANK_PARAM_SIZE
	.align		4
.L_989:
        /*00b0*/ 	.byte	0x03, 0x19
        /*00b2*/ 	.short	0x00b8


	//----- nvinfo : EIATTR_PARAM_CBANK
	.align		4
        /*00b4*/ 	.byte	0x04, 0x0a
        /*00b6*/ 	.short	(.L_991 - .L_990)
	.align		4
.L_990:
        /*00b8*/ 	.word	index@(.nv.constant0._Z35group_norm_nhwc_bwd_one_pass_kernelI11Fp32IOFp32WLi64ELi96ELi768EEv26Group_norm_nhwc_bwd_params)
        /*00bc*/ 	.short	0x0380
        /*00be*/ 	.short	0x00b8


	//----- nvinfo : EIATTR_SW_WAR
	.align		4
.L_991:
        /*00c0*/ 	.byte	0x04, 0x36
        /*00c2*/ 	.short	(.L_993 - .L_992)
.L_992:
        /*00c4*/ 	.word	0x00000008
.L_993:


//--------------------- .nv.info._Z35group_norm_nhwc_bwd_one_pass_kernelI11Fp32IOFp32WLi128ELi96ELi768EEv26Group_norm_nhwc_bwd_params --------------------------
	.section	.nv.info._Z35group_norm_nhwc_bwd_one_pass_kernelI11Fp32IOFp32WLi128ELi96ELi768EEv26Group_norm_nhwc_bwd_params,"",@"SHT_CUDA_INFO"
	.sectionflags	@""
	.align	4


	//----- nvinfo : EIATTR_CUDA_API_VERSION
	.align		4
        /*0000*/ 	.byte	0x04, 0x37
        /*0002*/ 	.short	(.L_995 - .L_994)
.L_994:
        /*0004*/ 	.word	0x00000082


	//----- nvinfo : EIATTR_KPARAM_INFO
	.align		4
.L_995:
        /*0008*/ 	.byte	0x04, 0x17
        /*000a*/ 	.short	(.L_997 - .L_996)
.L_996:
        /*000c*/ 	.word	0x00000000
        /*0010*/ 	.short	0x0000
        /*0012*/ 	.short	0x0000
        /*0014*/ 	.byte	0x00, 0xf0, 0xe1, 0x02


	//----- nvinfo : EIATTR_SPARSE_MMA_MASK
	.align		4
.L_997:
        /*0018*/ 	.byte	0x03, 0x50
        /*001a*/ 	.short	0x0000


	//----- nvinfo : EIATTR_MAXREG_COUNT
	.align		4
        /*001c*/ 	.byte	0x03, 0x1b
        /*001e*/ 	.short	0x0050


	//----- nvinfo : EIATTR_NUM_BARRIERS
	.align		4
        /*0020*/ 	.byte	0x02, 0x4c
        /*0022*/ 	.byte	0x01
	.zero		1


	//----- nvinfo : EIATTR_MERCURY_ISA_VERSION
	.align		4
        /*0024*/ 	.byte	0x03, 0x5f
        /*0026*/ 	.short	0x0101


	//----- nvinfo : EIATTR_INT_WARP_WIDE_INSTR_OFFSETS
	.align		4
        /*0028*/ 	.byte	0x04, 0x31
        /*002a*/ 	.short	(.L_999 - .L_998)


	//   ....[0]....
.L_998:
        /*002c*/ 	.word	0x00002a80


	//----- nvinfo : EIATTR_COOP_GROUP_MASK_REGIDS
	.align		4
.L_999:
        /*0030*/ 	.byte	0x04, 0x29
        /*0032*/ 	.short	(.L_1001 - .L_1000)


	//   ....[0]....
.L_1000:
        /*0034*/ 	.word	0xffffffff


	//   ....[1]....
        /*0038*/ 	.word	0xffffffff


	//   ....[2]....
        /*003c*/ 	.word	0xffffffff


	//   ....[3]....
        /*0040*/ 	.word	0xffffffff


	//   ....[4]....
        /*0044*/ 	.word	0xffffffff


	//   ....[5]....
        /*0048*/ 	.word	0xffffffff


	//   ....[6]....
        /*004c*/ 	.word	0xffffffff


	//   ....[7]....
        /*0050*/ 	.word	0xffffffff


	//   ....[8]....
        /*0054*/ 	.word	0xffffffff


	//   ....[9]....
        /*0058*/ 	.word	0xffffffff


	//----- nvinfo : EIATTR_COOP_GROUP_INSTR_OFFSETS
	.align		4
.L_1001:
        /*005c*/ 	.byte	0x04, 0x28
        /*005e*/ 	.short	(.L_1003 - .L_1002)


	//   ....[0]....
.L_1002:
        /*0060*/ 	.word	0x00002810


	//   ....[1]....
        /*0064*/ 	.word	0x00002850


	//   ....[2]....
        /*0068*/ 	.word	0x000028f0


	//   ....[3]....
        /*006c*/ 	.word	0x00002920


	//   ....[4]....
        /*0070*/ 	.word	0x00002960


	//   ....[5]....
        /*0074*/ 	.word	0x00002980


	//   ....[6]....
        /*0078*/ 	.word	0x000029b0


	//   ....[7]....
        /*007c*/ 	.word	0x000029d0


	//   ....[8]....
        /*0080*/ 	.word	0x00002a20


	//   ....[9]....
        /*0084*/ 	.word	0x00002a30


	//----- nvinfo : EIATTR_VRC_CTA_INIT_COUNT
	.align		4
.L_1003:
        /*0088*/ 	.byte	0x02, 0x4a
	.zero		1
	.zero		1


	//----- nvinfo : EIATTR_EXIT_INSTR_OFFSETS
	.align		4
        /*008c*/ 	.byte	0x04, 0x1c
        /*008e*/ 	.short	(.L_1005 - .L_1004)


	//   ....[0]....
.L_1004:
        /*0090*/ 	.word	0x000059d0


	//   ....[1]....
        /*0094*/ 	.word	0x00005b00


	//   ....[2]....
        /*0098*/ 	.word	0x000060f0


	//   ....[3]....
        /*009c*/ 	.word	0x000066a0


	//----- nvinfo : EIATTR_MAX_THREADS
	.align		4
.L_1005:
        /*00a0*/ 	.byte	0x04, 0x05
        /*00a2*/ 	.short	(.L_1007 - .L_1006)
.L_1006:
        /*00a4*/ 	.word	0x00000300
        /*00a8*/ 	.word	0x00000001
        /*00ac*/ 	.word	0x00000001


	//----- nvinfo : EIATTR_CRS_STACK_SIZE
	.align		4
.L_1007:
        /*00b0*/ 	.byte	0x04, 0x1e
        /*00b2*/ 	.short	(.L_1009 - .L_1008)
.L_1008:
        /*00b4*/ 	.word	0x00000000


	//----- nvinfo : EIATTR_CBANK_PARAM_SIZE
	.align		4
.L_1009:
        /*00b8*/ 	.byte	0x03, 0x19
        /*00ba*/ 	.short	0x00b8


	//----- nvinfo : EIATTR_PARAM_CBANK
	.align		4
        /*00bc*/ 	.byte	0x04, 0x0a
        /*00be*/ 	.short	(.L_1011 - .L_1010)
	.align		4
.L_1010:
        /*00c0*/ 	.word	index@(.nv.constant0._Z35group_norm_nhwc_bwd_one_pass_kernelI11Fp32IOFp32WLi128ELi96ELi768EEv26Group_norm_nhwc_bwd_params)
        /*00c4*/ 	.short	0x0380
        /*00c6*/ 	.short	0x00b8


	//----- nvinfo : EIATTR_SW_WAR
	.align		4
.L_1011:
        /*00c8*/ 	.byte	0x04, 0x36
        /*00ca*/ 	.short	(.L_1013 - .L_1012)
.L_1012:
        /*00cc*/ 	.word	0x00000008
.L_1013:


//--------------------- .nv.info._Z35group_norm_nhwc_bwd_one_pass_kernelI11Fp32IOFp32WLi256ELi96ELi768EEv26Group_norm_nhwc_bwd_params --------------------------
	.section	.nv.info._Z35group_norm_nhwc_bwd_one_pass_kernelI11Fp32IOFp32WLi256ELi96ELi768EEv26Group_norm_nhwc_bwd_params,"",@"SHT_CUDA_INFO"
	.sectionflags	@""
	.align	4


	//----- nvinfo : EIATTR_CUDA_API_VERSION
	.align		4
        /*0000*/ 	.byte	0x04, 0x37
        /*0002*/ 	.short	(.L_1015 - .L_1014)
.L_1014:
        /*0004*/ 	.word	0x00000082


	//----- nvinfo : EIATTR_KPARAM_INFO
	.align		4
.L_1015:
        /*0008*/ 	.byte	0x04, 0x17
        /*000a*/ 	.short	(.L_1017 - .L_1016)
.L_1016:
        /*000c*/ 	.word	0x00000000
        /*0010*/ 	.short	0x0000
        /*0012*/ 	.short	0x0000
        /*0014*/ 	.byte	0x00, 0xf0, 0xe1, 0x02


	//----- nvinfo : EIATTR_SPARSE_MMA_MASK
	.align		4
.L_1017:
        /*0018*/ 	.byte	0x03, 0x50
        /*001a*/ 	.short	0x0000


	//----- nvinfo : EIATTR_MAXREG_COUNT
	.align		4
        /*001c*/ 	.byte	0x03, 0x1b
        /*001e*/ 	.short	0x0050


	//----- nvinfo : EIATTR_NUM_BARRIERS
	.align		4
        /*0020*/ 	.byte	0x02, 0x4c
        /*0022*/ 	.byte	0x01
	.zero		1


	//----- nvinfo : EIATTR_ANNOTATIONS
	.align		4
        /*0024*/ 	.byte	0x04, 0x55
        /*0026*/ 	.short	(.L_1019 - .L_1018)


	//   ....[0]....
.L_1018:
        /* <DEDUP_REMOVED lines=16> */


	//----- nvinfo : EIATTR_MERCURY_ISA_VERSION
	.align		4
.L_1019:
        /*0118*/ 	.byte	0x03, 0x5f
        /*011a*/ 	.short	0x0101


	//----- nvinfo : EIATTR_INT_WARP_WIDE_INSTR_OFFSETS
	.align		4
        /*011c*/ 	.byte	0x04, 0x31
        /*011e*/ 	.short	(.L_1021 - .L_1020)


	//   ....[0]....
.L_1020:
        /*0120*/ 	.word	0x00004f20


	//----- nvinfo : EIATTR_COOP_GROUP_MASK_REGIDS
	.align		4
.L_1021:
        /*0124*/ 	.byte	0x04, 0x29
        /*0126*/ 	.short	(.L_1023 - .L_1022)


	//   ....[0]....
.L_1022:
        /*0128*/ 	.word	0xffffffff


	//   ....[1]....
        /*012c*/ 	.word	0xffffffff


	//   ....[2]....
        /*0130*/ 	.word	0xffffffff


	//   ....[3]....
        /*0134*/ 	.word	0xffffffff


	//   ....[4]....
        /*0138*/ 	.word	0xffffffff


	//   ....[5]....
        /*013c*/ 	.word	0xffffffff


	//   ....[6]....
        /*0140*/ 	.word	0xffffffff


	//   ....[7]....
        /*0144*/ 	.word	0xffffffff


	//   ....[8]....
        /*0148*/ 	.word	0xffffffff


	//   ....[9]....
        /*014c*/ 	.word	0xffffffff


	//----- nvinfo : EIATTR_COOP_GROUP_INSTR_OFFSETS
	.align		4
.L_1023:
        /*0150*/ 	.byte	0x04, 0x28
        /*0152*/ 	.short	(.L_1025 - .L_1024)


	//   ....[0]....
.L_1024:
        /*0154*/ 	.word	0x00004d00


	//   ....[1]....
        /*0158*/ 	.word	0x00004d20


	//   ....[2]....
        /*015c*/ 	.word	0x00004d90


	//   ....[3]....
        /*0160*/ 	.word	0x00004da0


	//   ....[4]....
        /*0164*/ 	.word	0x00004dd0


	//   ....[5]....
        /*0168*/ 	.word	0x00004df0


	//   ....[6]....
        /*016c*/ 	.word	0x00004e40


	//   ....[7]....
        /*0170*/ 	.word	0x00004e50


	//   ....[8]....
        /*0174*/ 	.word	0x00004ec0


	//   ....[9]....
        /*0178*/ 	.word	0x00004ed0


	//----- nvinfo : EIATTR_VRC_CTA_INIT_COUNT
	.align		4
.L_1025:
        /*017c*/ 	.byte	0x02, 0x4a
	.zero		1
	.zero		1


	//----- nvinfo : EIATTR_EXIT_INSTR_OFFSETS
	.align		4
        /*0180*/ 	.byte	0x04, 0x1c
        /*0182*/ 	.short	(.L_1027 - .L_1026)


	//   ....[0]....
.L_1026:
        /*0184*/ 	.word	0x0000a340


	//   ....[1]....
        /*0188*/ 	.word	0x0000a470


	//   ....[2]....
        /*018c*/ 	.word	0x0000aa50


	//   ....[3]....
        /*0190*/ 	.word	0x0000b000


	//----- nvinfo : EIATTR_MAX_THREADS
	.align		4
.L_1027:
        /*0194*/ 	.byte	0x04, 0x05
        /*0196*/ 	.short	(.L_1029 - .L_1028)
.L_1028:
        /*0198*/ 	.word	0x00000300
        /*019c*/ 	.word	0x00000001
        /*01a0*/ 	.word	0x00000001


	//----- nvinfo : EIATTR_CRS_STACK_SIZE
	.align		4
.L_1029:
        /*01a4*/ 	.byte	0x04, 0x1e
        /*01a6*/ 	.short	(.L_1031 - .L_1030)
.L_1030:
        /*01a8*/ 	.word	0x00000000


	//----- nvinfo : EIATTR_CBANK_PARAM_SIZE
	.align		4
.L_1031:
        /*01ac*/ 	.byte	0x03, 0x19
        /*01ae*/ 	.short	0x00b8


	//----- nvinfo : EIATTR_PARAM_CBANK
	.align		4
        /*01b0*/ 	.byte	0x04, 0x0a
        /*01b2*/ 	.short	(.L_1033 - .L_1032)
	.align		4
.L_1032:
        /*01b4*/ 	.word	index@(.nv.constant0._Z35group_norm_nhwc_bwd_one_pass_kernelI11Fp32IOFp32WLi256ELi96ELi768EEv26Group_norm_nhwc_bwd_params)
        /*01b8*/ 	.short	0x0380
        /*01ba*/ 	.short	0x00b8


	//----- nvinfo : EIATTR_SW_WAR
	.align		4
.L_1033:
        /*01bc*/ 	.byte	0x04, 0x36
        /*01be*/ 	.short	(.L_1035 - .L_1034)
.L_1034:
        /*01c0*/ 	.word	0x00000008
.L_1035:


//--------------------- .nv.info._Z35group_norm_nhwc_bwd_one_pass_kernelI11Fp32IOFp32WLi512ELi96ELi768EEv26Group_norm_nhwc_bwd_params --------------------------
	.section	.nv.info._Z35group_norm_nhwc_bwd_one_pass_kernelI11Fp32IOFp32WLi512ELi96ELi768EEv26Group_norm_nhwc_bwd_params,"",@"SHT_CUDA_INFO"
	.sectionflags	@""
	.align	4


	//----- nvinfo : EIATTR_CUDA_API_VERSION
	.align		4
        /*0000*/ 	.byte	0x04, 0x37
        /*0002*/ 	.short	(.L_1037 - .L_1036)
.L_1036:
        /*0004*/ 	.word	0x00000082


	//----- nvinfo : EIATTR_KPARAM_INFO
	.align		4
.L_1037:
        /*0008*/ 	.byte	0x04, 0x17
        /*000a*/ 	.short	(.L_1039 - .L_1038)
.L_1038:
        /*000c*/ 	.word	0x00000000
        /*0010*/ 	.short	0x0000
        /*0012*/ 	.short	0x0000
        /*0014*/ 	.byte	0x00, 0xf0, 0xe1, 0x02


	//----- nvinfo : EIATTR_SPARSE_MMA_MASK
	.align		4
.L_1039:
        /*0018*/ 	.byte	0x03, 0x50
        /*001a*/ 	.short	0x0000


	//----- nvinfo : EIATTR_MAXREG_COUNT
	.align		4
        /*001c*/ 	.byte	0x03, 0x1b
        /*001e*/ 	.short	0x0050


	//----- nvinfo : EIATTR_NUM_BARRIERS
	.align		4
        /*0020*/ 	.byte	0x02, 0x4c
        /*0022*/ 	.byte	0x01
	.zero		1


	//----- nvinfo : EIATTR_ANNOTATIONS
	.align		4
        /*0024*/ 	.byte	0x04, 0x55
        /*0026*/ 	.short	(.L_1041 - .L_1040)


	//   ....[0]....
.L_1040:
        /* <DEDUP_REMOVED lines=410> */


	//----- nvinfo : EIATTR_MERCURY_ISA_VERSION
	.align		4
.L_1041:
        /*19b0*/ 	.byte	0x03, 0x5f
        /*19b2*/ 	.short	0x0101


	//----- nvinfo : EIATTR_INT_WARP_WIDE_INSTR_OFFSETS
	.align		4
        /*19b4*/ 	.byte	0x04, 0x31
        /*19b6*/ 	.short	(.L_1043 - .L_1042)


	//   ....[0]....
.L_1042:
        /*19b8*/ 	.word	0x0000e090


	//   ....[1]....
        /*19bc*/ 	.word	0x0000fce0


	//   ....[2]....
        /*19c0*/ 	.word	0x0000fd20


	//   ....[3]....
        /*19c4*/ 	.word	0x0000fd60


	//   ....[4]....
        /*19c8*/ 	.word	0x0000fda0


	//   ....[5]....
        /*19cc*/ 	.word	0x0000ffc0


	//----- nvinfo : EIATTR_COOP_GROUP_MASK_REGIDS
	.align		4
.L_1043:
        /*19d0*/ 	.byte	0x04, 0x29
        /*19d2*/ 	.short	(.L_1045 - .L_1044)


	//   ....[0]....
.L_1044:
        /*19d4*/ 	.word	0xffffffff


	//   ....[1]....
        /*19d8*/ 	.word	0xffffffff


	//   ....[2]....
        /*19dc*/ 	.word	0xffffffff


	//   ....[3]....
        /*19e0*/ 	.word	0xffffffff


	//   ....[4]....
        /*19e4*/ 	.word	0xffffffff


	//   ....[5]....
        /*19e8*/ 	.word	0xffffffff


	//   ....[6]....
        /*19ec*/ 	.word	0xffffffff


	//   ....[7]....
        /*19f0*/ 	.word	0xffffffff


	//   ....[8]....
        /*19f4*/ 	.word	0xffffffff


	//   ....[9]....
        /*19f8*/ 	.word	0xffffffff


	//----- nvinfo : EIATTR_COOP_GROUP_INSTR_OFFSETS
	.align		4
.L_1045:
        /*19fc*/ 	.byte	0x04, 0x28
        /*19fe*/ 	.short	(.L_1047 - .L_1046)


	//   ....[0]....
.L_1046:
        /*1a00*/ 	.word	0x0000de30


	//   ....[1]....
        /*1a04*/ 	.word	0x0000de60


	//   ....[2]....
        /*1a08*/ 	.word	0x0000df30


	//   ....[3]....
        /*1a0c*/ 	.word	0x0000df40


	//   ....[4]....
        /*1a10*/ 	.word	0x0000df70


	//   ....[5]....
        /*1a14*/ 	.word	0x0000df90


	//   ....[6]....
        /*1a18*/ 	.word	0x0000dfc0


	//   ....[7]....
        /*1a1c*/ 	.word	0x0000dfe0


	//   ....[8]....
        /*1a20*/ 	.word	0x0000e030


	//   ....[9]....
        /*1a24*/ 	.word	0x0000e040


	//----- nvinfo : EIATTR_VRC_CTA_INIT_COUNT
	.align		4
.L_1047:
        /*1a28*/ 	.byte	0x02, 0x4a
	.zero		1
	.zero		1


	//----- nvinfo : EIATTR_EXIT_INSTR_OFFSETS
	.align		4
        /*1a2c*/ 	.byte	0x04, 0x1c
        /*1a2e*/ 	.short	(.L_1049 - .L_1048)


	//   ....[0]....
.L_1048:
        /*1a30*/ 	.word	0x00010a70


	//   ....[1]....
        /*1a34*/ 	.word	0x00010ba0


	//   ....[2]....
        /*1a38*/ 	.word	0x00011170


	//   ....[3]....
        /*1a3c*/ 	.word	0x00011720


	//----- nvinfo : EIATTR_MAX_THREADS
	.align		4
.L_1049:
        /*1a40*/ 	.byte	0x04, 0x05
        /*1a42*/ 	.short	(.L_1051 - .L_1050)
.L_1050:
        /*1a44*/ 	.word	0x00000300
        /*1a48*/ 	.word	0x00000001
        /*1a4c*/ 	.word	0x00000001


	//----- nvinfo : EIATTR_CRS_STACK_SIZE
	.align		4
.L_1051:
        /*1a50*/ 	.byte	0x04, 0x1e
        /*1a52*/ 	.short	(.L_1053 - .L_1052)
.L_1052:
        /*1a54*/ 	.word	0x00000000


	//----- nvinfo : EIATTR_CBANK_PARAM_SIZE
	.align		4
.L_1053:
        /*1a58*/ 	.byte	0x03, 0x19
        /*1a5a*/ 	.short	0x00b8


	//----- nvinfo : EIATTR_PARAM_CBANK
	.align		4
        /*1a5c*/ 	.byte	0x04, 0x0a
        /*1a5e*/ 	.short	(.L_1055 - .L_1054)
	.align		4
.L_1054:
        /*1a60*/ 	.word	index@(.nv.constant0._Z35group_norm_nhwc_bwd_one_pass_kernelI11Fp32IOFp32WLi512ELi96ELi768EEv26Group_norm_nhwc_bwd_params)
        /*1a64*/ 	.short	0x0380
        /*1a66*/ 	.short	0x00b8


	//----- nvinfo : EIATTR_SW_WAR
	.align		4
.L_1055:
        /*1a68*/ 	.byte	0x04, 0x36
        /*1a6a*/ 	.short	(.L_1057 - .L_1056)
.L_1056:
        /*1a6c*/ 	.word	0x00000008
.L_1057:


//--------------------- .nv.info._Z35group_norm_nhwc_bwd_one_pass_kernelI11Fp32IOBf16WLi64ELi96ELi768EEv26Group_norm_nhwc_bwd_params --------------------------
	.section	.nv.info._Z35group_norm_nhwc_bwd_one_pass_kernelI11Fp32IOBf16WLi64ELi96ELi768EEv26Group_norm_nhwc_bwd_params,"",@"SHT_CUDA_INFO"
	.sectionflags	@""
	.align	4


	//----- nvinfo : EIATTR_CUDA_API_VERSION
	.align		4
        /*0000*/ 	.byte	0x04, 0x37
        /*0002*/ 	.short	(.L_1059 - .L_1058)
.L_1058:
        /*0004*/ 	.word	0x00000082


	//----- nvinfo : EIATTR_KPARAM_INFO
	.align		4
.L_1059:
        /*0008*/ 	.byte	0x04, 0x17
        /*000a*/ 	.short	(.L_1061 - .L_1060)
.L_1060:
        /*000c*/ 	.word	0x00000000
        /*0010*/ 	.short	0x0000
        /*0012*/ 	.short	0x0000
        /*0014*/ 	.byte	0x00, 0xf0, 0xe1, 0x02


	//----- nvinfo : EIATTR_SPARSE_MMA_MASK
	.align		4
.L_1061:
        /*0018*/ 	.byte	0x03, 0x50
        /*001a*/ 	.short	0x0000


	//----- nvinfo : EIATTR_MAXREG_COUNT
	.align		4
        /*001c*/ 	.byte	0x03, 0x1b
        /*001e*/ 	.short	0x0050


	//----- nvinfo : EIATTR_NUM_BARRIERS
	.align		4
        /*0020*/ 	.byte	0x02, 0x4c
        /*0022*/ 	.byte	0x01
	.zero		1


	//----- nvinfo : EIATTR_MERCURY_ISA_VERSION
	.align		4
        /*0024*/ 	.byte	0x03, 0x5f
        /*0026*/ 	.short	0x0101


	//----- nvinfo : EIATTR_COOP_GROUP_MASK_REGIDS
	.align		4
        /*0028*/ 	.byte	0x04, 0x29
        /*002a*/ 	.short	(.L_1063 - .L_1062)


	//   ....[0]....
.L_1062:
        /*002c*/ 	.word	0xffffffff


	//   ....[1]....
        /*0030*/ 	.word	0xffffffff


	//   ....[2]....
        /*0034*/ 	.word	0xffffffff


	//   ....[3]....
        /*0038*/ 	.word	0xffffffff


	//   ....[4]....
        /*003c*/ 	.word	0xffffffff


	//   ....[5]....
        /*0040*/ 	.word	0xffffffff


	//   ....[6]....
        /*0044*/ 	.word	0xffffffff


	//   ....[7]....
        /*0048*/ 	.word	0xffffffff


	//   ....[8]....
        /*004c*/ 	.word	0xffffffff


	//   ....[9]....
        /*0050*/ 	.word	0xffffffff


	//----- nvinfo : EIATTR_COOP_GROUP_INSTR_OFFSETS
	.align		4
.L_1063:
        /*0054*/ 	.byte	0x04, 0x28
        /*0056*/ 	.short	(.L_1065 - .L_1064)


	//   ....[0]....
.L_1064:
        /*0058*/ 	.word	0x000018c0


	//   ....[1]....
        /*005c*/ 	.word	0x000018f0


	//   ....[2]....
        /*0060*/ 	.word	0x00001940


	//   ....[3]....
        /*0064*/ 	.word	0x00001960


	//   ....[4]....
        /*0068*/ 	.word	0x00001990


	//   ....[5]....
        /*006c*/ 	.word	0x000019b0


	//   ....[6]....
        /*0070*/ 	.word	0x000019e0


	//   ....[7]....
        /*0074*/ 	.word	0x00001a00


	//   ....[8]....
        /*0078*/ 	.word	0x00001a50


	//   ....[9]....
        /*007c*/ 	.word	0x00001a60


	//----- nvinfo : EIATTR_VRC_CTA_INIT_COUNT
	.align		4
.L_1065:
        /*0080*/ 	.byte	0x02, 0x4a
	.zero		1
	.zero		1


	//----- nvinfo : EIATTR_EXIT_INSTR_OFFSETS
	.align		4
        /*0084*/ 	.byte	0x04, 0x1c
        /*0086*/ 	.short	(.L_1067 - .L_1066)


	//   ....[0]....
.L_1066:
        /*0088*/ 	.word	0x00003d30


	//   ....[1]....
        /*008c*/ 	.word	0x00003e60


	//   ....[2]....
        /*0090*/ 	.word	0x00004450


	//   ....[3]....
        /*0094*/ 	.word	0x00004a50


	//----- nvinfo : EIATTR_MAX_THREADS
	.align		4
.L_1067:
        /*0098*/ 	.byte	0x04, 0x05
        /*009a*/ 	.short	(.L_1069 - .L_1068)
.L_1068:
        /*009c*/ 	.word	0x00000300
        /*00a0*/ 	.word	0x00000001
        /*00a4*/ 	.word	0x00000001


	//----- nvinfo : EIATTR_CRS_STACK_SIZE
	.align		4
.L_1069:
        /*00a8*/ 	.byte	0x04, 0x1e
        /*00aa*/ 	.short	(.L_1071 - .L_1070)
.L_1070:
        /*00ac*/ 	.word	0x00000000


	//----- nvinfo : EIATTR_CBANK_PARAM_SIZE
	.align		4
.L_1071:
        /*00b0*/ 	.byte	0x03, 0x19
        /*00b2*/ 	.short	0x00b8


	//----- nvinfo : EIATTR_PARAM_CBANK
	.align		4
        /*00b4*/ 	.byte	0x04, 0x0a
        /*00b6*/ 	.short	(.L_1073 - .L_1072)
	.align		4
.L_1072:
        /*00b8*/ 	.word	index@(.nv.constant0._Z35group_norm_nhwc_bwd_one_pass_kernelI11Fp32IOBf16WLi64ELi96ELi768EEv26Group_norm_nhwc_bwd_params)
        /*00bc*/ 	.short	0x0380
        /*00be*/ 	.short	0x00b8


	//----- nvinfo : EIATTR_SW_WAR
	.align		4
.L_1073:
        /*00c0*/ 	.byte	0x04, 0x36
        /*00c2*/ 	.short	(.L_1075 - .L_1074)
.L_1074:
        /*00c4*/ 	.word	0x00000008
.L_1075:


//--------------------- .nv.info._Z35group_norm_nhwc_bwd_one_pass_kernelI11Fp32IOBf16WLi128ELi96ELi768EEv26Group_norm_nhwc_bwd_params --------------------------
	.section	.nv.info._Z35group_norm_nhwc_bwd_one_pass_kernelI11Fp32IOBf16WLi128ELi96ELi768EEv26Group_norm_nhwc_bwd_params,"",@"SHT_CUDA_INFO"
	.sectionflags	@""
	.align	4


	//----- nvinfo : EIATTR_CUDA_API_VERSION
	.align		4
        /*0000*/ 	.byte	0x04, 0x37
        /*0002*/ 	.short	(.L_1077 - .L_1076)
.L_1076:
        /*0004*/ 	.word	0x00000082


	//----- nvinfo : EIATTR_KPARAM_INFO
	.align		4
.L_1077:
        /*0008*/ 	.byte	0x04, 0x17
        /*000a*/ 	.short	(.L_1079 - .L_1078)
.L_1078:
        /*000c*/ 	.word	0x00000000
        /*0010*/ 	.short	0x0000
        /*0012*/ 	.short	0x0000
        /*0014*/ 	.byte	0x00, 0xf0, 0xe1, 0x02


	//----- nvinfo : EIATTR_SPARSE_MMA_MASK
	.align		4
.L_1079:
        /*0018*/ 	.byte	0x03, 0x50
        /*001a*/ 	.short	0x0000


	//----- nvinfo : EIATTR_MAXREG_COUNT
	.align		4
        /*001c*/ 	.byte	0x03, 0x1b
        /*001e*/ 	.short	0x0050


	//----- nvinfo : EIATTR_NUM_BARRIERS
	.align		4
        /*0020*/ 	.byte	0x02, 0x4c
        /*0022*/ 	.byte	0x01
	.zero		1


	//----- nvinfo : EIATTR_MERCURY_ISA_VERSION
	.align		4
        /*0024*/ 	.byte	0x03, 0x5f
        /*0026*/ 	.short	0x0101


	//----- nvinfo : EIATTR_INT_WARP_WIDE_INSTR_OFFSETS
	.align		4
        /*0028*/ 	.byte	0x04, 0x31
        /*002a*/ 	.short	(.L_1081 - .L_1080)


	//   ....[0]....
.L_1080:
        /*002c*/ 	.word	0x00002b00


	//----- nvinfo : EIATTR_COOP_GROUP_MASK_REGIDS
	.align		4
.L_1081:
        /*0030*/ 	.byte	0x04, 0x29
        /*0032*/ 	.short	(.L_1083 - .L_1082)


	//   ....[0]....
.L_1082:
        /*0034*/ 	.word	0xffffffff


	//   ....[1]....
        /*0038*/ 	.word	0xffffffff


	//   ....[2]....
        /*003c*/ 	.word	0xffffffff


	//   ....[3]....
        /*0040*/ 	.word	0xffffffff


	//   ....[4]....
        /*0044*/ 	.word	0xffffffff


	//   ....[5]....
        /*0048*/ 	.word	0xffffffff


	//   ....[6]....
        /*004c*/ 	.word	0xffffffff


	//   ....[7]....
        /*0050*/ 	.word	0xffffffff


	//   ....[8]....
        /*0054*/ 	.word	0xffffffff


	//   ....[9]....
        /*0058*/ 	.word	0xffffffff


	//----- nvinfo : EIATTR_COOP_GROUP_INSTR_OFFSETS
	.align		4
.L_1083:
        /*005c*/ 	.byte	0x04, 0x28
        /*005e*/ 	.short	(.L_1085 - .L_1084)


	//   ....[0]....
.L_1084:
        /*0060*/ 	.word	0x00002890


	//   ....[1]....
        /*0064*/ 	.word	0x000028d0


	//   ....[2]....
        /*0068*/ 	.word	0x00002970


	//   ....[3]....
        /*006c*/ 	.word	0x000029a0


	//   ....[4]....
        /*0070*/ 	.word	0x000029e0


	//   ....[5]....
        /*0074*/ 	.word	0x00002a00


	//   ....[6]....
        /*0078*/ 	.word	0x00002a30


	//   ....[7]....
        /*007c*/ 	.word	0x00002a50


	//   ....[8]....
        /*0080*/ 	.word	0x00002aa0


	//   ....[9]....
        /*0084*/ 	.word	0x00002ab0


	//----- nvinfo : EIATTR_VRC_CTA_INIT_COUNT
	.align		4
.L_1085:
        /*0088*/ 	.byte	0x02, 0x4a
	.zero		1
	.zero		1


	//----- nvinfo : EIATTR_EXIT_INSTR_OFFSETS
	.align		4
        /*008c*/ 	.byte	0x04, 0x1c
        /*008e*/ 	.short	(.L_1087 - .L_1086)


	//   ....[0]....
.L_1086:
        /*0090*/ 	.word	0x00005a50


	//   ....[1]....
        /*0094*/ 	.word	0x00005b80


	//   ....[2]....
        /*0098*/ 	.word	0x00006190


	//   ....[3]....
        /*009c*/ 	.word	0x00006790


	//----- nvinfo : EIATTR_MAX_THREADS
	.align		4
.L_1087:
        /*00a0*/ 	.byte	0x04, 0x05
        /*00a2*/ 	.short	(.L_1089 - .L_1088)
.L_1088:
        /*00a4*/ 	.word	0x00000300
        /*00a8*/ 	.word	0x00000001
        /*00ac*/ 	.word	0x00000001


	//----- nvinfo : EIATTR_CRS_STACK_SIZE
	.align		4
.L_1089:
        /*00b0*/ 	.byte	0x04, 0x1e
        /*00b2*/ 	.short	(.L_1091 - .L_1090)
.L_1090:
        /*00b4*/ 	.word	0x00000000


	//----- nvinfo : EIATTR_CBANK_PARAM_SIZE
	.align		4
.L_1091:
        /*00b8*/ 	.byte	0x03, 0x19
        /*00ba*/ 	.short	0x00b8


	//----- nvinfo : EIATTR_PARAM_CBANK
	.align		4
        /*00bc*/ 	.byte	0x04, 0x0a
        /*00be*/ 	.short	(.L_1093 - .L_1092)
	.align		4
.L_1092:
        /*00c0*/ 	.word	index@(.nv.constant0._Z35group_norm_nhwc_bwd_one_pass_kernelI11Fp32IOBf16WLi128ELi96ELi768EEv26Group_norm_nhwc_bwd_params)
        /*00c4*/ 	.short	0x0380
        /*00c6*/ 	.short	0x00b8


	//----- nvinfo : EIATTR_SW_WAR
	.align		4
.L_1093:
        /*00c8*/ 	.byte	0x04, 0x36
        /*00ca*/ 	.short	(.L_1095 - .L_1094)
.L_1094:
        /*00cc*/ 	.word	0x00000008
.L_1095:


//--------------------- .nv.info._Z35group_norm_nhwc_bwd_one_pass_kernelI11Fp32IOBf16WLi256ELi96ELi768EEv26Group_norm_nhwc_bwd_params --------------------------
	.section	.nv.info._Z35group_norm_nhwc_bwd_one_pass_kernelI11Fp32IOBf16WLi256ELi96ELi768EEv26Group_norm_nhwc_bwd_params,"",@"SHT_CUDA_INFO"
	.sectionflags	@""
	.align	4


	//----- nvinfo : EIATTR_CUDA_API_VERSION
	.align		4
        /*0000*/ 	.byte	0x04, 0x37
        /*0002*/ 	.short	(.L_1097 - .L_1096)
.L_1096:
        /*0004*/ 	.word	0x00000082


	//----- nvinfo : EIATTR_KPARAM_INFO
	.align		4
.L_1097:
        /*0008*/ 	.byte	0x04, 0x17
        /*000a*/ 	.short	(.L_1099 - .L_1098)
.L_1098:
        /*000c*/ 	.word	0x00000000
        /*0010*/ 	.short	0x0000
        /*0012*/ 	.short	0x0000
        /*0014*/ 	.byte	0x00, 0xf0, 0xe1, 0x02


	//----- nvinfo : EIATTR_SPARSE_MMA_MASK
	.align		4
.L_1099:
        /*0018*/ 	.byte	0x03, 0x50
        /*001a*/ 	.short	0x0000


	//----- nvinfo : EIATTR_MAXREG_COUNT
	.align		4
        /*001c*/ 	.byte	0x03, 0x1b
        /*001e*/ 	.short	0x0050


	//----- nvinfo : EIATTR_NUM_BARRIERS
	.align		4
        /*0020*/ 	.byte	0x02, 0x4c
        /*0022*/ 	.byte	0x01
	.zero		1


	//----- nvinfo : EIATTR_ANNOTATIONS
	.align		4
        /*0024*/ 	.byte	0x04, 0x55
        /*0026*/ 	.short	(.L_1101 - .L_1100)


	//   ....[0]....
.L_1100:
        /* <DEDUP_REMOVED lines=18> */


	//----- nvinfo : EIATTR_MERCURY_ISA_VERSION
	.align		4
.L_1101:
        /*0130*/ 	.byte	0x03, 0x5f
        /*0132*/ 	.short	0x0101


	//----- nvinfo : EIATTR_INT_WARP_WIDE_INSTR_OFFSETS
	.align		4
        /*0134*/ 	.byte	0x04, 0x31
        /*0136*/ 	.short	(.L_1103 - .L_1102)


	//   ....[0]....
.L_1102:
        /*0138*/ 	.word	0x00004fb0


	//----- nvinfo : EIATTR_COOP_GROUP_MASK_REGIDS
	.align		4
.L_1103:
        /*013c*/ 	.byte	0x04, 0x29
        /*013e*/ 	.short	(.L_1105 - .L_1104)


	//   ....[0]....
.L_1104:
        /*0140*/ 	.word	0xffffffff


	//   ....[1]....
        /*0144*/ 	.word	0xffffffff


	//   ....[2]....
        /*0148*/ 	.word	0xffffffff


	//   ....[3]....
        /*014c*/ 	.word	0xffffffff


	//   ....[4]....
        /*0150*/ 	.word	0xffffffff


	//   ....[5]....
        /*0154*/ 	.word	0xffffffff


	//   ....[6]....
        /*0158*/ 	.word	0xffffffff


	//   ....[7]....
        /*015c*/ 	.word	0xffffffff


	//   ....[8]....
        /*0160*/ 	.word	0xffffffff


	//   ....[9]....
        /*0164*/ 	.word	0xffffffff


	//----- nvinfo : EIATTR_COOP_GROUP_INSTR_OFFSETS
	.align		4
.L_1105:
        /*0168*/ 	.byte	0x04, 0x28
        /*016a*/ 	.short	(.L_1107 - .L_1106)


	//   ....[0]....
.L_1106:
        /*016c*/ 	.word	0x00004d90


	//   ....[1]....
        /*0170*/ 	.word	0x00004db0


	//   ....[2]....
        /*0174*/ 	.word	0x00004e20


	//   ....[3]....
        /*0178*/ 	.word	0x00004e30


	//   ....[4]....
        /*017c*/ 	.word	0x00004e60


	//   ....[5]....
        /*0180*/ 	.word	0x00004e80


	//   ....[6]....
        /*0184*/ 	.word	0x00004ed0


	//   ....[7]....
        /*0188*/ 	.word	0x00004ee0


	//   ....[8]....
        /*018c*/ 	.word	0x00004f50


	//   ....[9]....
        /*0190*/ 	.word	0x00004f60


	//----- nvinfo : EIATTR_VRC_CTA_INIT_COUNT
	.align		4
.L_1107:
        /*0194*/ 	.byte	0x02, 0x4a
	.zero		1
	.zero		1


	//----- nvinfo : EIATTR_EXIT_INSTR_OFFSETS
	.align		4
        /*0198*/ 	.byte	0x04, 0x1c
        /*019a*/ 	.short	(.L_1109 - .L_1108)


	//   ....[0]....
.L_1108:
        /*019c*/ 	.word	0x0000a3e0


	//   ....[1]....
        /*01a0*/ 	.word	0x0000a510


	//   ....[2]....
        /*01a4*/ 	.word	0x0000ab10


	//   ....[3]....
        /*01a8*/ 	.word	0x0000b110


	//----- nvinfo : EIATTR_MAX_THREADS
	.align		4
.L_1109:
        /*01ac*/ 	.byte	0x04, 0x05
        /*01ae*/ 	.short	(.L_1111 - .L_1110)
.L_1110:
        /*01b0*/ 	.word	0x00000300
        /*01b4*/ 	.word	0x00000001
        /*01b8*/ 	.word	0x00000001


	//----- nvinfo : EIATTR_CRS_STACK_SIZE
	.align		4
.L_1111:
        /*01bc*/ 	.byte	0x04, 0x1e
        /*01be*/ 	.short	(.L_1113 - .L_1112)
.L_1112:
        /*01c0*/ 	.word	0x00000000


	//----- nvinfo : EIATTR_CBANK_PARAM_SIZE
	.align		4
.L_1113:
        /*01c4*/ 	.byte	0x03, 0x19
        /*01c6*/ 	.short	0x00b8


	//----- nvinfo : EIATTR_PARAM_CBANK
	.align		4
        /*01c8*/ 	.byte	0x04, 0x0a
        /*01ca*/ 	.short	(.L_1115 - .L_1114)
	.align		4
.L_1114:
        /*01cc*/ 	.word	index@(.nv.constant0._Z35group_norm_nhwc_bwd_one_pass_kernelI11Fp32IOBf16WLi256ELi96ELi768EEv26Group_norm_nhwc_bwd_params)
        /*01d0*/ 	.short	0x0380
        /*01d2*/ 	.short	0x00b8


	//----- nvinfo : EIATTR_SW_WAR
	.align		4
.L_1115:
        /*01d4*/ 	.byte	0x04, 0x36
        /*01d6*/ 	.short	(.L_1117 - .L_1116)
.L_1116:
        /*01d8*/ 	.word	0x00000008
.L_1117:


//--------------------- .nv.info._Z35group_norm_nhwc_bwd_one_pass_kernelI11Fp32IOBf16WLi512ELi96ELi768EEv26Group_norm_nhwc_bwd_params --------------------------
	.section	.nv.info._Z35group_norm_nhwc_bwd_one_pass_kernelI11Fp32IOBf16WLi512ELi96ELi768EEv26Group_norm_nhwc_bwd_params,"",@"SHT_CUDA_INFO"
	.sectionflags	@""
	.align	4


	//----- nvinfo : EIATTR_CUDA_API_VERSION
	.align		4
        /*0000*/ 	.byte	0x04, 0x37
        /*0002*/ 	.short	(.L_1119 - .L_1118)
.L_1118:
        /*0004*/ 	.word	0x00000082


	//----- nvinfo : EIATTR_KPARAM_INFO
	.align		4
.L_1119:
        /*0008*/ 	.byte	0x04, 0x17
        /*000a*/ 	.short	(.L_1121 - .L_1120)
.L_1120:
        /*000c*/ 	.word	0x00000000
        /*0010*/ 	.short	0x0000
        /*0012*/ 	.short	0x0000
        /*0014*/ 	.byte	0x00, 0xf0, 0xe1, 0x02


	//----- nvinfo : EIATTR_SPARSE_MMA_MASK
	.align		4
.L_1121:
        /*0018*/ 	.byte	0x03, 0x50
        /*001a*/ 	.short	0x0000


	//----- nvinfo : EIATTR_MAXREG_COUNT
	.align		4
        /*001c*/ 	.byte	0x03, 0x1b
        /*001e*/ 	.short	0x0050


	//----- nvinfo : EIATTR_NUM_BARRIERS
	.align		4
        /*0020*/ 	.byte	0x02, 0x4c
        /*0022*/ 	.byte	0x01
	.zero		1


	//----- nvinfo : EIATTR_ANNOTATIONS
	.align		4
        /*0024*/ 	.byte	0x04, 0x55
        /*0026*/ 	.short	(.L_1123 - .L_1122)


	//   ....[0]....
.L_1122:
        /* <DEDUP_REMOVED lines=413> */


	//----- nvinfo : EIATTR_MERCURY_ISA_VERSION
	.align		4
.L_1123:
        /*19e8*/ 	.byte	0x03, 0x5f
        /*19ea*/ 	.short	0x0101


	//----- nvinfo : EIATTR_INT_WARP_WIDE_INSTR_OFFSETS
	.align		4
        /*19ec*/ 	.byte	0x04, 0x31
        /*19ee*/ 	.short	(.L_1125 - .L_1124)


	//   ....[0]....
.L_1124:
        /*19f0*/ 	.word	0x0000e090


	//   ....[1]....
        /*19f4*/ 	.word	0x0000fc70


	//   ....[2]....
        /*19f8*/ 	.word	0x0000fcb0


	//   ....[3]....
        /*19fc*/ 	.word	0x0000fcf0


	//   ....[4]....
        /*1a00*/ 	.word	0x0000fd30


	//   ....[5]....
        /*1a04*/ 	.word	0x0000ff50


	//----- nvinfo : EIATTR_COOP_GROUP_MASK_REGIDS
	.align		4
.L_1125:
        /*1a08*/ 	.byte	0x04, 0x29
        /*1a0a*/ 	.short	(.L_1127 - .L_1126)


	//   ....[0]....
.L_1126:
        /*1a0c*/ 	.word	0xffffffff


	//   ....[1]....
        /*1a10*/ 	.word	0xffffffff


	//   ....[2]....
        /*1a14*/ 	.word	0xffffffff


	//   ....[3]....
        /*1a18*/ 	.word	0xffffffff


	//   ....[4]....
        /*1a1c*/ 	.word	0xffffffff


	//   ....[5]....
        /*1a20*/ 	.word	0xffffffff


	//   ....[6]....
        /*1a24*/ 	.word	0xffffffff


	//   ....[7]....
        /*1a28*/ 	.word	0xffffffff


	//   ....[8]....
        /*1a2c*/ 	.word	0xffffffff


	//   ....[9]....
        /*1a30*/ 	.word	0xffffffff


	//----- nvinfo : EIATTR_COOP_GROUP_INSTR_OFFSETS
	.align		4
.L_1127:
        /*1a34*/ 	.byte	0x04, 0x28
        /*1a36*/ 	.short	(.L_1129 - .L_1128)


	//   ....[0]....
.L_1128:
        /*1a38*/ 	.word	0x0000de30


	//   ....[1]....
        /*1a3c*/ 	.word	0x0000de60


	//   ....[2]....
        /*1a40*/ 	.word	0x0000df30


	//   ....[3]....
        /*1a44*/ 	.word	0x0000df40


	//   ....[4]....
        /*1a48*/ 	.word	0x0000df70


	//   ....[5]....
        /*1a4c*/ 	.word	0x0000df90


	//   ....[6]....
        /*1a50*/ 	.word	0x0000dfc0


	//   ....[7]....
        /*1a54*/ 	.word	0x0000dfe0


	//   ....[8]....
        /*1a58*/ 	.word	0x0000e030


	//   ....[9]....
        /*1a5c*/ 	.word	0x0000e040


	//----- nvinfo : EIATTR_VRC_CTA_INIT_COUNT
	.align		4
.L_1129:
        /*1a60*/ 	.byte	0x02, 0x4a
	.zero		1
	.zero		1


	//----- nvinfo : EIATTR_EXIT_INSTR_OFFSETS
	.align		4
        /*1a64*/ 	.byte	0x04, 0x1c
        /*1a66*/ 	.short	(.L_1131 - .L_1130)


	//   ....[0]....
.L_1130:
        /*1a68*/ 	.word	0x00010a00


	//   ....[1]....
        /*1a6c*/ 	.word	0x00010b30


	//   ....[2]....
        /*1a70*/ 	.word	0x00011130


	//   ....[3]....
        /*1a74*/ 	.word	0x00011730


	//----- nvinfo : EIATTR_MAX_THREADS
	.align		4
.L_1131:
        /*1a78*/ 	.byte	0x04, 0x05
        /*1a7a*/ 	.short	(.L_1133 - .L_1132)
.L_1132:
        /*1a7c*/ 	.word	0x00000300
        /*1a80*/ 	.word	0x00000001
        /*1a84*/ 	.word	0x00000001


	//----- nvinfo : EIATTR_CRS_STACK_SIZE
	.align		4
.L_1133:
        /*1a88*/ 	.byte	0x04, 0x1e
        /*1a8a*/ 	.short	(.L_1135 - .L_1134)
.L_1134:
        /*1a8c*/ 	.word	0x00000000


	//----- nvinfo : EIATTR_CBANK_PARAM_SIZE
	.align		4
.L_1135:
        /*1a90*/ 	.byte	0x03, 0x19
        /*1a92*/ 	.short	0x00b8


	//----- nvinfo : EIATTR_PARAM_CBANK
	.align		4
        /*1a94*/ 	.byte	0x04, 0x0a
        /*1a96*/ 	.short	(.L_1137 - .L_1136)
	.align		4
.L_1136:
        /*1a98*/ 	.word	index@(.nv.constant0._Z35group_norm_nhwc_bwd_one_pass_kernelI11Fp32IOBf16WLi512ELi96ELi768EEv26Group_norm_nhwc_bwd_params)
        /*1a9c*/ 	.short	0x0380
        /*1a9e*/ 	.short	0x00b8


	//----- nvinfo : EIATTR_SW_WAR
	.align		4
.L_1137:
        /*1aa0*/ 	.byte	0x04, 0x36
        /*1aa2*/ 	.short	(.L_1139 - .L_1138)
.L_1138:
        /*1aa4*/ 	.word	0x00000008
.L_1139:


//--------------------- .nv.info._Z35group_norm_nhwc_bwd_one_pass_kernelI11Fp32IOFp16WLi64ELi96ELi768EEv26Group_norm_nhwc_bwd_params --------------------------
	.section	.nv.info._Z35group_norm_nhwc_bwd_one_pass_kernelI11Fp32IOFp16WLi64ELi96ELi768EEv26Group_norm_nhwc_bwd_params,"",@"SHT_CUDA_INFO"
	.sectionflags	@""
	.align	4


	//----- nvinfo : EIATTR_CUDA_API_VERSION
	.align		4
        /*0000*/ 	.byte	0x04, 0x37
        /*0002*/ 	.short	(.L_1141 - .L_1140)
.L_1140:
        /*0004*/ 	.word	0x00000082


	//----- nvinfo : EIATTR_KPARAM_INFO
	.align		4
.L_1141:
        /*0008*/ 	.byte	0x04, 0x17
        /*000a*/ 	.short	(.L_1143 - .L_1142)
.L_1142:
        /*000c*/ 	.word	0x00000000
        /*0010*/ 	.short	0x0000
        /*0012*/ 	.short	0x0000
        /*0014*/ 	.byte	0x00, 0xf0, 0xe1, 0x02


	//----- nvinfo : EIATTR_SPARSE_MMA_MASK
	.align		4
.L_1143:
        /*0018*/ 	.byte	0x03, 0x50
        /*001a*/ 	.short	0x0000


	//----- nvinfo : EIATTR_MAXREG_COUNT
	.align		4
        /*001c*/ 	.byte	0x03, 0x1b
        /*001e*/ 	.short	0x0050


	//----- nvinfo : EIATTR_NUM_BARRIERS
	.align		4
        /*0020*/ 	.byte	0x02, 0x4c
        /*0022*/ 	.byte	0x01
	.zero		1


	//----- nvinfo : EIATTR_MERCURY_ISA_VERSION
	.align		4
        /*0024*/ 	.byte	0x03, 0x5f
        /*0026*/ 	.short	0x0101


	//----- nvinfo : EIATTR_COOP_GROUP_MASK_REGIDS
	.align		4
        /*0028*/ 	.byte	0x04, 0x29
        /*002a*/ 	.short	(.L_1145 - .L_1144)


	//   ....[0]....
.L_1144:
        /*002c*/ 	.word	0xffffffff


	//   ....[1]....
        /*0030*/ 	.word	0xffffffff


	//   ....[2]....
        /*0034*/ 	.word	0xffffffff


	//   ....[3]....
        /*0038*/ 	.word	0xffffffff


	//   ....[4]....
        /*003c*/ 	.word	0xffffffff


	//   ....[5]....
        /*0040*/ 	.word	0xffffffff


	//   ....[6]....
        /*0044*/ 	.word	0xffffffff


	//   ....[7]....
        /*0048*/ 	.word	0xffffffff


	//   ....[8]....
        /*004c*/ 	.word	0xffffffff


	//   ....[9]....
        /*0050*/ 	.word	0xffffffff


	//----- nvinfo : EIATTR_COOP_GROUP_INSTR_OFFSETS
	.align		4
.L_1145:
        /*0054*/ 	.byte	0x04, 0x28
        /*0056*/ 	.short	(.L_1147 - .L_1146)


	//   ....[0]....
.L_1146:
        /*0058*/ 	.word	0x000018c0


	//   ....[1]....
        /*005c*/ 	.word	0x000018f0


	//   ....[2]....
        /*0060*/ 	.word	0x00001940


	//   ....[3]....
        /*0064*/ 	.word	0x00001960


	//   ....[4]....
        /*0068*/ 	.word	0x00001990


	//   ....[5]....
        /*006c*/ 	.word	0x000019b0


	//   ....[6]....
        /*0070*/ 	.word	0x000019e0


	//   ....[7]....
        /*0074*/ 	.word	0x00001a00


	//   ....[8]....
        /*0078*/ 	.word	0x00001a50


	//   ....[9]....
        /*007c*/ 	.word	0x00001a60


	//----- nvinfo : EIATTR_VRC_CTA_INIT_COUNT
	.align		4
.L_1147:
        /*0080*/ 	.byte	0x02, 0x4a
	.zero		1
	.zero		1


	//----- nvinfo : EIATTR_EXIT_INSTR_OFFSETS
	.align		4
        /*0084*/ 	.byte	0x04, 0x1c
        /*0086*/ 	.short	(.L_1149 - .L_1148)


	//   ....[0]....
.L_1148:
        /*0088*/ 	.word	0x00003d30


	//   ....[1]....
        /*008c*/ 	.word	0x00003e60


	//   ....[2]....
        /*0090*/ 	.word	0x00004450


	//   ....[3]....
        /*0094*/ 	.word	0x00004a50


	//----- nvinfo : EIATTR_MAX_THREADS
	.align		4
.L_1149:
        /*0098*/ 	.byte	0x04, 0x05
        /*009a*/ 	.short	(.L_1151 - .L_1150)
.L_1150:
        /*009c*/ 	.word	0x00000300
        /*00a0*/ 	.word	0x00000001
        /*00a4*/ 	.word	0x00000001


	//----- nvinfo : EIATTR_CRS_STACK_SIZE
	.align		4
.L_1151:
        /*00a8*/ 	.byte	0x04, 0x1e
        /*00aa*/ 	.short	(.L_1153 - .L_1152)
.L_1152:
        /*00ac*/ 	.word	0x00000000


	//----- nvinfo : EIATTR_CBANK_PARAM_SIZE
	.align		4
.L_1153:
        /*00b0*/ 	.byte	0x03, 0x19
        /*00b2*/ 	.short	0x00b8


	//----- nvinfo : EIATTR_PARAM_CBANK
	.align		4
        /*00b4*/ 	.byte	0x04, 0x0a
        /*00b6*/ 	.short	(.L_1155 - .L_1154)
	.align		4
.L_1154:
        /*00b8*/ 	.word	index@(.nv.constant0._Z35group_norm_nhwc_bwd_one_pass_kernelI11Fp32IOFp16WLi64ELi96ELi768EEv26Group_norm_nhwc_bwd_params)
        /*00bc*/ 	.short	0x0380
        /*00be*/ 	.short	0x00b8


	//----- nvinfo : EIATTR_SW_WAR
	.align		4
.L_1155:
        /*00c0*/ 	.byte	0x04, 0x36
        /*00c2*/ 	.short	(.L_1157 - .L_1156)
.L_1156:
        /*00c4*/ 	.word	0x00000008
.L_1157:


//--------------------- .nv.info._Z35group_norm_nhwc_bwd_one_pass_kernelI11Fp32IOFp16WLi128ELi96ELi768EEv26Group_norm_nhwc_bwd_params --------------------------
	.section	.nv.info._Z35group_norm_nhwc_bwd_one_pass_kernelI11Fp32IOFp16WLi128ELi96ELi768EEv26Group_norm_nhwc_bwd_params,"",@"SHT_CUDA_INFO"
	.sectionflags	@""
	.align	4


	//----- nvinfo : EIATTR_CUDA_API_VERSION
	.align		4
        /*0000*/ 	.byte	0x04, 0x37
        /*0002*/ 	.short	(.L_1159 - .L_1158)
.L_1158:
        /*0004*/ 	.word	0x00000082


	//----- nvinfo : EIATTR_KPARAM_INFO
	.align		4
.L_1159:
        /*0008*/ 	.byte	0x04, 0x17
        /*000a*/ 	.short	(.L_1161 - .L_1160)
.L_1160:
        /*000c*/ 	.word	0x00000000
        /*0010*/ 	.short	0x0000
        /*0012*/ 	.short	0x0000
        /*0014*/ 	.byte	0x00, 0xf0, 0xe1, 0x02


	//----- nvinfo : EIATTR_SPARSE_MMA_MASK
	.align		4
.L_1161:
        /*0018*/ 	.byte	0x03, 0x50
        /*001a*/ 	.short	0x0000


	//----- nvinfo : EIATTR_MAXREG_COUNT
	.align		4
        /*001c*/ 	.byte	0x03, 0x1b
        /*001e*/ 	.short	0x0050


	//----- nvinfo : EIATTR_NUM_BARRIERS
	.align		4
        /*0020*/ 	.byte	0x02, 0x4c
        /*0022*/ 	.byte	0x01
	.zero		1


	//----- nvinfo : EIATTR_MERCURY_ISA_VERSION
	.align		4
        /*0024*/ 	.byte	0x03, 0x5f
        /*0026*/ 	.short	0x0101


	//----- nvinfo : EIATTR_INT_WARP_WIDE_INSTR_OFFSETS
	.align		4
        /*0028*/ 	.byte	0x04, 0x31
        /*002a*/ 	.short	(.L_1163 - .L_1162)


	//   ....[0]....
.L_1162:
        /*002c*/ 	.word	0x00002b00


	//----- nvinfo : EIATTR_COOP_GROUP_MASK_REGIDS
	.align		4
.L_1163:
        /*0030*/ 	.byte	0x04, 0x29
        /*0032*/ 	.short	(.L_1165 - .L_1164)


	//   ....[0]....
.L_1164:
        /*0034*/ 	.word	0xffffffff


	//   ....[1]....
        /*0038*/ 	.word	0xffffffff


	//   ....[2]....
        /*003c*/ 	.word	0xffffffff


	//   ....[3]....
        /*0040*/ 	.word	0xffffffff


	//   ....[4]....
        /*0044*/ 	.word	0xffffffff


	//   ....[5]....
        /*0048*/ 	.word	0xffffffff


	//   ....[6]....
        /*004c*/ 	.word	0xffffffff


	//   ....[7]....
        /*0050*/ 	.word	0xffffffff


	//   ....[8]....
        /*0054*/ 	.word	0xffffffff


	//   ....[9]....
        /*0058*/ 	.word	0xffffffff


	//----- nvinfo : EIATTR_COOP_GROUP_INSTR_OFFSETS
	.align		4
.L_1165:
        /*005c*/ 	.byte	0x04, 0x28
        /*005e*/ 	.short	(.L_1167 - .L_1166)


	//   ....[0]....
.L_1166:
        /*0060*/ 	.word	0x00002890


	//   ....[1]....
        /*0064*/ 	.word	0x000028d0


	//   ....[2]....
        /*0068*/ 	.word	0x00002970


	//   ....[3]....
        /*006c*/ 	.word	0x000029a0


	//   ....[4]....
        /*0070*/ 	.word	0x000029e0


	//   ....[5]....
        /*0074*/ 	.word	0x00002a00


	//   ....[6]....
        /*0078*/ 	.word	0x00002a30


	//   ....[7]....
        /*007c*/ 	.word	0x00002a50


	//   ....[8]....
        /*0080*/ 	.word	0x00002aa0


	//   ....[9]....
        /*0084*/ 	.word	0x00002ab0


	//----- nvinfo : EIATTR_VRC_CTA_INIT_COUNT
	.align		4
.L_1167:
        /*0088*/ 	.byte	0x02, 0x4a
	.zero		1
	.zero		1


	//----- nvinfo : EIATTR_EXIT_INSTR_OFFSETS
	.align		4
        /*008c*/ 	.byte	0x04, 0x1c
        /*008e*/ 	.short	(.L_1169 - .L_1168)


	//   ....[0]....
.L_1168:
        /*0090*/ 	.word	0x00005a50


	//   ....[1]....
        /*0094*/ 	.word	0x00005b80


	//   ....[2]....
        /*0098*/ 	.word	0x00006190


	//   ....[3]....
        /*009c*/ 	.word	0x00006790


	//----- nvinfo : EIATTR_MAX_THREADS
	.align		4
.L_1169:
        /*00a0*/ 	.byte	0x04, 0x05
        /*00a2*/ 	.short	(.L_1171 - .L_1170)
.L_1170:
        /*00a4*/ 	.word	0x00000300
        /*00a8*/ 	.word	0x00000001
        /*00ac*/ 	.word	0x00000001


	//----- nvinfo : EIATTR_CRS_STACK_SIZE
	.align		4
.L_1171:
        /*00b0*/ 	.byte	0x04, 0x1e
        /*00b2*/ 	.short	(.L_1173 - .L_1172)
.L_1172:
        /*00b4*/ 	.word	0x00000000


	//----- nvinfo : EIATTR_CBANK_PARAM_SIZE
	.align		4
.L_1173:
        /*00b8*/ 	.byte	0x03, 0x19
        /*00ba*/ 	.short	0x00b8


	//----- nvinfo : EIATTR_PARAM_CBANK
	.align		4
        /*00bc*/ 	.byte	0x04, 0x0a
        /*00be*/ 	.short	(.L_1175 - .L_1174)
	.align		4
.L_1174:
        /*00c0*/ 	.word	index@(.nv.constant0._Z35group_norm_nhwc_bwd_one_pass_kernelI11Fp32IOFp16WLi128ELi96ELi768EEv26Group_norm_nhwc_bwd_params)
        /*00c4*/ 	.short	0x0380
        /*00c6*/ 	.short	0x00b8


	//----- nvinfo : EIATTR_SW_WAR
	.align		4
.L_1175:
        /*00c8*/ 	.byte	0x04, 0x36
        /*00ca*/ 	.short	(.L_1177 - .L_1176)
.L_1176:
        /*00cc*/ 	.word	0x00000008
.L_1177:


//--------------------- .nv.info._Z35group_norm_nhwc_bwd_one_pass_kernelI11Fp32IOFp16WLi256ELi96ELi768EEv26Group_norm_nhwc_bwd_params --------------------------
	.section	.nv.info._Z35group_norm_nhwc_bwd_one_pass_kernelI11Fp32IOFp16WLi256ELi96ELi768EEv26Group_norm_nhwc_bwd_params,"",@"SHT_CUDA_INFO"
	.sectionflags	@""
	.align	4


	//----- nvinfo : EIATTR_CUDA_API_VERSION
	.align		4
        /*0000*/ 	.byte	0x04, 0x37
        /*0002*/ 	.short	(.L_1179 - .L_1178)
.L_1178:
        /*0004*/ 	.word	0x00000082


	//----- nvinfo : EIATTR_KPARAM_INFO
	.align		4
.L_1179:
        /*0008*/ 	.byte	0x04, 0x17
        /*000a*/ 	.short	(.L_1181 - .L_1180)
.L_1180:
        /*000c*/ 	.word	0x00000000
        /*0010*/ 	.short	0x0000
        /*0012*/ 	.short	0x0000
        /*0014*/ 	.byte	0x00, 0xf0, 0xe1, 0x02


	//----- nvinfo : EIATTR_SPARSE_MMA_MASK
	.align		4
.L_1181:
        /*0018*/ 	.byte	0x03, 0x50
        /*001a*/ 	.short	0x0000


	//----- nvinfo : EIATTR_MAXREG_COUNT
	.align		4
        /*001c*/ 	.byte	0x03, 0x1b
        /*001e*/ 	.short	0x0050


	//----- nvinfo : EIATTR_NUM_BARRIERS
	.align		4
        /*0020*/ 	.byte	0x02, 0x4c
        /*0022*/ 	.byte	0x01
	.zero		1


	//----- nvinfo : EIATTR_ANNOTATIONS
	.align		4
        /*0024*/ 	.byte	0x04, 0x55
        /*0026*/ 	.short	(.L_1183 - .L_1182)


	//   ....[0]....
.L_1182:
        /* <DEDUP_REMOVED lines=18> */


	//----- nvinfo : EIATTR_MERCURY_ISA_VERSION
	.align		4
.L_1183:
        /*0130*/ 	.byte	0x03, 0x5f
        /*0132*/ 	.short	0x0101


	//----- nvinfo : EIATTR_INT_WARP_WIDE_INSTR_OFFSETS
	.align		4
        /*0134*/ 	.byte	0x04, 0x31
        /*0136*/ 	.short	(.L_1185 - .L_1184)


	//   ....[0]....
.L_1184:
        /*0138*/ 	.word	0x00004fb0


	//----- nvinfo : EIATTR_COOP_GROUP_MASK_REGIDS
	.align		4
.L_1185:
        /*013c*/ 	.byte	0x04, 0x29
        /*013e*/ 	.short	(.L_1187 - .L_1186)


	//   ....[0]....
.L_1186:
        /*0140*/ 	.word	0xffffffff


	//   ....[1]....
        /*0144*/ 	.word	0xffffffff


	//   ....[2]....
        /*0148*/ 	.word	0xffffffff


	//   ....[3]....
        /*014c*/ 	.word	0xffffffff


	//   ....[4]....
        /*0150*/ 	.word	0xffffffff


	//   ....[5]....
        /*0154*/ 	.word	0xffffffff


	//   ....[6]....
        /*0158*/ 	.word	0xffffffff


	//   ....[7]....
        /*015c*/ 	.word	0xffffffff


	//   ....[8]....
        /*0160*/ 	.word	0xffffffff


	//   ....[9]....
        /*0164*/ 	.word	0xffffffff


	//----- nvinfo : EIATTR_COOP_GROUP_INSTR_OFFSETS
	.align		4
.L_1187:
        /*0168*/ 	.byte	0x04, 0x28
        /*016a*/ 	.short	(.L_1189 - .L_1188)


	//   ....[0]....
.L_1188:
        /*016c*/ 	.word	0x00004d90


	//   ....[1]....
        /*0170*/ 	.word	0x00004db0


	//   ....[2]....
        /*0174*/ 	.word	0x00004e20


	//   ....[3]....
        /*0178*/ 	.word	0x00004e30


	//   ....[4]....
        /*017c*/ 	.word	0x00004e60


	//   ....[5]....
        /*0180*/ 	.word	0x00004e80


	//   ....[6]....
        /*0184*/ 	.word	0x00004ed0


	//   ....[7]....
        /*0188*/ 	.word	0x00004ee0


	//   ....[8]....
        /*018c*/ 	.word	0x00004f50


	//   ....[9]....
        /*0190*/ 	.word	0x00004f60


	//----- nvinfo : EIATTR_VRC_CTA_INIT_COUNT
	.align		4
.L_1189:
        /*0194*/ 	.byte	0x02, 0x4a
	.zero		1
	.zero		1


	//----- nvinfo : EIATTR_EXIT_INSTR_OFFSETS
	.align		4
        /*0198*/ 	.byte	0x04, 0x1c
        /*019a*/ 	.short	(.L_1191 - .L_1190)


	//   ....[0]....
.L_1190:
        /*019c*/ 	.word	0x0000a3e0


	//   ....[1]....
        /*01a0*/ 	.word	0x0000a510


	//   ....[2]....
        /*01a4*/ 	.word	0x0000ab10


	//   ....[3]....
        /*01a8*/ 	.word	0x0000b110


	//----- nvinfo : EIATTR_MAX_THREADS
	.align		4
.L_1191:
        /*01ac*/ 	.byte	0x04, 0x05
        /*01ae*/ 	.short	(.L_1193 - .L_1192)
.L_1192:
        /*01b0*/ 	.word	0x00000300
        /*01b4*/ 	.word	0x00000001
        /*01b8*/ 	.word	0x00000001


	//----- nvinfo : EIATTR_CRS_STACK_SIZE
	.align		4
.L_1193:
        /*01bc*/ 	.byte	0x04, 0x1e
        /*01be*/ 	.short	(.L_1195 - .L_1194)
.L_1194:
        /*01c0*/ 	.word	0x00000000


	//----- nvinfo : EIATTR_CBANK_PARAM_SIZE
	.align		4
.L_1195:
        /*01c4*/ 	.byte	0x03, 0x19
        /*01c6*/ 	.short	0x00b8


	//----- nvinfo : EIATTR_PARAM_CBANK
	.align		4
        /*01c8*/ 	.byte	0x04, 0x0a
        /*01ca*/ 	.short	(.L_1197 - .L_1196)
	.align		4
.L_1196:
        /*01cc*/ 	.word	index@(.nv.constant0._Z35group_norm_nhwc_bwd_one_pass_kernelI11Fp32IOFp16WLi256ELi96ELi768EEv26Group_norm_nhwc_bwd_params)
        /*01d0*/ 	.short	0x0380
        /*01d2*/ 	.short	0x00b8


	//----- nvinfo : EIATTR_SW_WAR
	.align		4
.L_1197:
        /*01d4*/ 	.byte	0x04, 0x36
        /*01d6*/ 	.short	(.L_1199 - .L_1198)
.L_1198:
        /*01d8*/ 	.word	0x00000008
.L_1199:


//--------------------- .nv.info._Z35group_norm_nhwc_bwd_one_pass_kernelI11Fp32IOFp16WLi512ELi96ELi768EEv26Group_norm_nhwc_bwd_params --------------------------
	.section	.nv.info._Z35group_norm_nhwc_bwd_one_pass_kernelI11Fp32IOFp16WLi512ELi96ELi768EEv26Group_norm_nhwc_bwd_params,"",@"SHT_CUDA_INFO"
	.sectionflags	@""
	.align	4


	//----- nvinfo : EIATTR_CUDA_API_VERSION
	.align		4
        /*0000*/ 	.byte	0x04, 0x37
        /*0002*/ 	.short	(.L_1201 - .L_1200)
.L_1200:
        /*0004*/ 	.word	0x00000082


	//----- nvinfo : EIATTR_KPARAM_INFO
	.align		4
.L_1201:
        /*0008*/ 	.byte	0x04, 0x17
        /*000a*/ 	.short	(.L_1203 - .L_1202)
.L_1202:
        /*000c*/ 	.word	0x00000000
        /*0010*/ 	.short	0x0000
        /*0012*/ 	.short	0x0000
        /*0014*/ 	.byte	0x00, 0xf0, 0xe1, 0x02


	//----- nvinfo : EIATTR_SPARSE_MMA_MASK
	.align		4
.L_1203:
        /*0018*/ 	.byte	0x03, 0x50
        /*001a*/ 	.short	0x0000


	//----- nvinfo : EIATTR_MAXREG_COUNT
	.align		4
        /*001c*/ 	.byte	0x03, 0x1b
        /*001e*/ 	.short	0x0050


	//----- nvinfo : EIATTR_NUM_BARRIERS
	.align		4
        /*0020*/ 	.byte	0x02, 0x4c
        /*0022*/ 	.byte	0x01
	.zero		1


	//----- nvinfo : EIATTR_ANNOTATIONS
	.align		4
        /*0024*/ 	.byte	0x04, 0x55
        /*0026*/ 	.short	(.L_1205 - .L_1204)


	//   ....[0]....
.L_1204:
        /* <DEDUP_REMOVED lines=412> */


	//----- nvinfo : EIATTR_MERCURY_ISA_VERSION
	.align		4
.L_1205:
        /*19d8*/ 	.byte	0x03, 0x5f
        /*19da*/ 	.short	0x0101


	//----- nvinfo : EIATTR_INT_WARP_WIDE_INSTR_OFFSETS
	.align		4
        /*19dc*/ 	.byte	0x04, 0x31
        /*19de*/ 	.short	(.L_1207 - .L_1206)


	//   ....[0]....
.L_1206:
        /*19e0*/ 	.word	0x0000e010


	//   ....[1]....
        /*19e4*/ 	.word	0x0000fbf0


	//   ....[2]....
        /*19e8*/ 	.word	0x0000fc30


	//   ....[3]....
        /*19ec*/ 	.word	0x0000fc70


	//   ....[4]....
        /*19f0*/ 	.word	0x0000fcb0


	//   ....[5]....
        /*19f4*/ 	.word	0x0000fed0


	//----- nvinfo : EIATTR_COOP_GROUP_MASK_REGIDS
	.align		4
.L_1207:
        /*19f8*/ 	.byte	0x04, 0x29
        /*19fa*/ 	.short	(.L_1209 - .L_1208)


	//   ....[0]....
.L_1208:
        /*19fc*/ 	.word	0xffffffff


	//   ....[1]....
        /*1a00*/ 	.word	0xffffffff


	//   ....[2]....
        /*1a04*/ 	.word	0xffffffff


	//   ....[3]....
        /*1a08*/ 	.word	0xffffffff


	//   ....[4]....
        /*1a0c*/ 	.word	0xffffffff


	//   ....[5]....
        /*1a10*/ 	.word	0xffffffff


	//   ....[6]....
        /*1a14*/ 	.word	0xffffffff


	//   ....[7]....
        /*1a18*/ 	.word	0xffffffff


	//   ....[8]....
        /*1a1c*/ 	.word	0xffffffff


	//   ....[9]....
        /*1a20*/ 	.word	0xffffffff


	//----- nvinfo : EIATTR_COOP_GROUP_INSTR_OFFSETS
	.align		4
.L_1209:
        /*1a24*/ 	.byte	0x04, 0x28
        /*1a26*/ 	.short	(.L_1211 - .L_1210)


	//   ....[0]....
.L_1210:
        /*1a28*/ 	.word	0x0000ddb0


	//   ....[1]....
        /*1a2c*/ 	.word	0x0000dde0


	//   ....[2]....
        /*1a30*/ 	.word	0x0000deb0


	//   ....[3]....
        /*1a34*/ 	.word	0x0000dec0


	//   ....[4]....
        /*1a38*/ 	.word	0x0000def0


	//   ....[5]....
        /*1a3c*/ 	.word	0x0000df10


	//   ....[6]....
        /*1a40*/ 	.word	0x0000df40


	//   ....[7]....
        /*1a44*/ 	.word	0x0000df60


	//   ....[8]....
        /*1a48*/ 	.word	0x0000dfb0


	//   ....[9]....
        /*1a4c*/ 	.word	0x0000dfc0


	//----- nvinfo : EIATTR_VRC_CTA_INIT_COUNT
	.align		4
.L_1211:
        /*1a50*/ 	.byte	0x02, 0x4a
	.zero		1
	.zero		1


	//----- nvinfo : EIATTR_EXIT_INSTR_OFFSETS
	.align		4
        /*1a54*/ 	.byte	0x04, 0x1c
        /*1a56*/ 	.short	(.L_1213 - .L_1212)


	//   ....[0]....
.L_1212:
        /*1a58*/ 	.word	0x00010980


	//   ....[1]....
        /*1a5c*/ 	.word	0x00010ab0


	//   ....[2]....
        /*1a60*/ 	.word	0x000110b0


	//   ....[3]....
        /*1a64*/ 	.word	0x000116b0


	//----- nvinfo : EIATTR_MAX_THREADS
	.align		4
.L_1213:
        /*1a68*/ 	.byte	0x04, 0x05
        /*1a6a*/ 	.short	(.L_1215 - .L_1214)
.L_1214:
        /*1a6c*/ 	.word	0x00000300
        /*1a70*/ 	.word	0x00000001
        /*1a74*/ 	.word	0x00000001


	//----- nvinfo : EIATTR_CRS_STACK_SIZE
	.align		4
.L_1215:
        /*1a78*/ 	.byte	0x04, 0x1e
        /*1a7a*/ 	.short	(.L_1217 - .L_1216)
.L_1216:
        /*1a7c*/ 	.word	0x00000000


	//----- nvinfo : EIATTR_CBANK_PARAM_SIZE
	.align		4
.L_1217:
        /*1a80*/ 	.byte	0x03, 0x19
        /*1a82*/ 	.short	0x00b8


	//----- nvinfo : EIATTR_PARAM_CBANK
	.align		4
        /*1a84*/ 	.byte	0x04, 0x0a
        /*1a86*/ 	.short	(.L_1219 - .L_1218)
	.align		4
.L_1218:
        /*1a88*/ 	.word	index@(.nv.constant0._Z35group_norm_nhwc_bwd_one_pass_kernelI11Fp32IOFp16WLi512ELi96ELi768EEv26Group_norm_nhwc_bwd_params)
        /*1a8c*/ 	.short	0x0380
        /*1a8e*/ 	.short	0x00b8


	//----- nvinfo : EIATTR_SW_WAR
	.align		4
.L_1219:
        /*1a90*/ 	.byte	0x04, 0x36
        /*1a92*/ 	.short	(.L_1221 - .L_1220)
.L_1220:
        /*1a94*/ 	.word	0x00000008
.L_1221:


//--------------------- .nv.info._Z35group_norm_nhwc_fwd_one_pass_kernelI11Bf16IOFp32WLi64ELi96ELi768EEv26Group_norm_nhwc_fwd_params --------------------------
	.section	.nv.info._Z35group_norm_nhwc_fwd_one_pass_kernelI11Bf16IOFp32WLi64ELi96ELi768EEv26Group_norm_nhwc_fwd_params,"",@"SHT_CUDA_INFO"
	.sectionflags	@""
	.align	4


	//----- nvinfo : EIATTR_CUDA_API_VERSION
	.align		4
        /*0000*/ 	.byte	0x04, 0x37
        /*0002*/ 	.short	(.L_1223 - .L_1222)
.L_1222:
        /*0004*/ 	.word	0x00000082


	//----- nvinfo : EIATTR_KPARAM_INFO
	.align		4
.L_1223:
        /*0008*/ 	.byte	0x04, 0x17
        /*000a*/ 	.short	(.L_1225 - .L_1224)
.L_1224:
        /*000c*/ 	.word	0x00000000
        /*0010*/ 	.short	0x0000
        /*0012*/ 	.short	0x0000
        /*0014*/ 	.byte	0x00, 0xf0, 0x81, 0x02


	//----- nvinfo : EIATTR_SPARSE_MMA_MASK
	.align		4
.L_1225:
        /*0018*/ 	.byte	0x03, 0x50
        /*001a*/ 	.short	0x0000


	//----- nvinfo : EIATTR_MAXREG_COUNT
	.align		4
        /*001c*/ 	.byte	0x03, 0x1b
        /*001e*/ 	.short	0x0050


	//----- nvinfo : EIATTR_NUM_BARRIERS
	.align		4
        /*0020*/ 	.byte	0x02, 0x4c
        /*0022*/ 	.byte	0x01
	.zero		1


	//----- nvinfo : EIATTR_MERCURY_ISA_VERSION
	.align		4
        /*0024*/ 	.byte	0x03, 0x5f
        /*0026*/ 	.short	0x0101


	//----- nvinfo : EIATTR_COOP_GROUP_MASK_REGIDS
	.align		4
        /*0028*/ 	.byte	0x04, 0x29
        /*002a*/ 	.short	(.L_1227 - .L_1226)


	//   ....[0]....
.L_1226:
        /*002c*/ 	.word	0xffffffff


	//   ....[1]....
        /*0030*/ 	.word	0xffffffff


	//   ....[2]....
        /*0034*/ 	.word	0xffffffff


	//   ....[3]....
        /*0038*/ 	.word	0xffffffff


	//   ....[4]....
        /*003c*/ 	.word	0xffffffff


	//   ....[5]....
        /*0040*/ 	.word	0xffffffff


	//   ....[6]....
        /*0044*/ 	.word	0xffffffff


	//   ....[7]....
        /*0048*/ 	.word	0xffffffff


	//   ....[8]....
        /*004c*/ 	.word	0xffffffff


	//   ....[9]....
        /*0050*/ 	.word	0xffffffff


	//----- nvinfo : EIATTR_COOP_GROUP_INSTR_OFFSETS
	.align		4
.L_1227:
        /*0054*/ 	.byte	0x04, 0x28
        /*0056*/ 	.short	(.L_1229 - .L_1228)


	//   ....[0]....
.L_1228:
        /*0058*/ 	.word	0x00000a80


	//   ....[1]....
        /*005c*/ 	.word	0x00000a90


	//   ....[2]....
        /*0060*/ 	.word	0x00000ac0


	//   ....[3]....
        /*0064*/ 	.word	0x00000ad0


	//   ....[4]....
        /*0068*/ 	.word	0x00000b10


	//   ....[5]....
        /*006c*/ 	.word	0x00000b20


	//   ....[6]....
        /*0070*/ 	.word	0x00000b60


	//   ....[7]....
        /*0074*/ 	.word	0x00000b70


	//   ....[8]....
        /*0078*/ 	.word	0x00000bd0


	//   ....[9]....
        /*007c*/ 	.word	0x00000be0


	//----- nvinfo : EIATTR_VRC_CTA_INIT_COUNT
	.align		4
.L_1229:
        /*0080*/ 	.byte	0x02, 0x4a
	.zero		1
	.zero		1


	//----- nvinfo : EIATTR_EXIT_INSTR_OFFSETS
	.align		4
        /*0084*/ 	.byte	0x04, 0x1c
        /*0086*/ 	.short	(.L_1231 - .L_1230)


	//   ....[0]....
.L_1230:
        /*0088*/ 	.word	0x00000060


	//   ....[1]....
        /*008c*/ 	.word	0x00002cf0


	//----- nvinfo : EIATTR_MAX_THREADS
	.align		4
.L_1231:
        /*0090*/ 	.byte	0x04, 0x05
        /*0092*/ 	.short	(.L_1233 - .L_1232)
.L_1232:
        /*0094*/ 	.word	0x00000300
        /*0098*/ 	.word	0x00000001
        /*009c*/ 	.word	0x00000001


	//----- nvinfo : EIATTR_CRS_STACK_SIZE
	.align		4
.L_1233:
        /*00a0*/ 	.byte	0x04, 0x1e
        /*00a2*/ 	.short	(.L_1235 - .L_1234)
.L_1234:
        /*00a4*/ 	.word	0x00000000


	//----- nvinfo : EIATTR_CBANK_PARAM_SIZE
	.align		4
.L_1235:
        /*00a8*/ 	.byte	0x03, 0x19
        /*00aa*/ 	.short	0x00a0


	//----- nvinfo : EIATTR_PARAM_CBANK
	.align		4
        /*00ac*/ 	.byte	0x04, 0x0a
        /*00ae*/ 	.short	(.L_1237 - .L_1236)
	.align		4
.L_1236:
        /*00b0*/ 	.word	index@(.nv.constant0._Z35group_norm_nhwc_fwd_one_pass_kernelI11Bf16IOFp32WLi64ELi96ELi768EEv26Group_norm_nhwc_fwd_params)
        /*00b4*/ 	.short	0x0380
        /*00b6*/ 	.short	0x00a0


	//----- nvinfo : EIATTR_SW_WAR
	.align		4
.L_1237:
        /*00b8*/ 	.byte	0x04, 0x36
        /*00ba*/ 	.short	(.L_1239 - .L_1238)
.L_1238:
        /*00bc*/ 	.word	0x00000008
.L_1239:


//--------------------- .nv.info._Z35group_norm_nhwc_fwd_one_pass_kernelI11Bf16IOFp32WLi128ELi96ELi768EEv26Group_norm_nhwc_fwd_params --------------------------
	.section	.nv.info._Z35group_norm_nhwc_fwd_one_pass_kernelI11Bf16IOFp32WLi128ELi96ELi768EEv26Group_norm_nhwc_fwd_params,"",@"SHT_CUDA_INFO"
	.sectionflags	@""
	.align	4


	//----- nvinfo : EIATTR_CUDA_API_VERSION
	.align		4
        /*0000*/ 	.byte	0x04, 0x37
        /*0002*/ 	.short	(.L_1241 - .L_1240)
.L_1240:
        /*0004*/ 	.word	0x00000082


	//----- nvinfo : EIATTR_KPARAM_INFO
	.align		4
.L_1241:
        /*0008*/ 	.byte	0x04, 0x17
        /*000a*/ 	.short	(.L_1243 - .L_1242)
.L_1242:
        /*000c*/ 	.word	0x00000000
        /*0010*/ 	.short	0x0000
        /*0012*/ 	.short	0x0000
        /*0014*/ 	.byte	0x00, 0xf0, 0x81, 0x02


	//----- nvinfo : EIATTR_SPARSE_MMA_MASK
	.align		4
.L_1243:
        /*0018*/ 	.byte	0x03, 0x50
        /*001a*/ 	.short	0x0000


	//----- nvinfo : EIATTR_MAXREG_COUNT
	.align		4
        /*001c*/ 	.byte	0x03, 0x1b
        /*001e*/ 	.short	0x0050


	//----- nvinfo : EIATTR_NUM_BARRIERS
	.align		4
        /*0020*/ 	.byte	0x02, 0x4c
        /*0022*/ 	.byte	0x01
	.zero		1


	//----- nvinfo : EIATTR_MERCURY_ISA_VERSION
	.align		4
        /*0024*/ 	.byte	0x03, 0x5f
        /*0026*/ 	.short	0x0101


	//----- nvinfo : EIATTR_COOP_GROUP_MASK_REGIDS
	.align		4
        /*0028*/ 	.byte	0x04, 0x29
        /*002a*/ 	.short	(.L_1245 - .L_1244)


	//   ....[0]....
.L_1244:
        /*002c*/ 	.word	0xffffffff


	//   ....[1]....
        /*0030*/ 	.word	0xffffffff


	//   ....[2]....
        /*0034*/ 	.word	0xffffffff


	//   ....[3]....
        /*0038*/ 	.word	0xffffffff


	//   ....[4]....
        /*003c*/ 	.word	0xffffffff


	//   ....[5]....
        /*0040*/ 	.word	0xffffffff


	//   ....[6]....
        /*0044*/ 	.word	0xffffffff


	//   ....[7]....
        /*0048*/ 	.word	0xffffffff


	//   ....[8]....
        /*004c*/ 	.word	0xffffffff


	//   ....[9]....
        /*0050*/ 	.word	0xffffffff


	//----- nvinfo : EIATTR_COOP_GROUP_INSTR_OFFSETS
	.align		4
.L_1245:
        /*0054*/ 	.byte	0x04, 0x28
        /*0056*/ 	.short	(.L_1247 - .L_1246)


	//   ....[0]....
.L_1246:
        /*0058*/ 	.word	0x00001030


	//   ....[1]....
        /*005c*/ 	.word	0x00001040


	//   ....[2]....
        /*0060*/ 	.word	0x00001070


	//   ....[3]....
        /*0064*/ 	.word	0x00001080


	//   ....[4]....
        /*0068*/ 	.word	0x000010c0


	//   ....[5]....
        /*006c*/ 	.word	0x000010d0


	//   ....[6]....
        /*0070*/ 	.word	0x00001110


	//   ....[7]....
        /*0074*/ 	.word	0x00001120


	//   ....[8]....
        /*0078*/ 	.word	0x000011a0


	//   ....[9]....
        /*007c*/ 	.word	0x000011b0


	//----- nvinfo : EIATTR_VRC_CTA_INIT_COUNT
	.align		4
.L_1247:
        /*0080*/ 	.byte	0x02, 0x4a
	.zero		1
	.zero		1


	//----- nvinfo : EIATTR_EXIT_INSTR_OFFSETS
	.align		4
        /*0084*/ 	.byte	0x04, 0x1c
        /*0086*/ 	.short	(.L_1249 - .L_1248)


	//   ....[0]....
.L_1248:
        /*0088*/ 	.word	0x00000060


	//   ....[1]....
        /*008c*/ 	.word	0x00003f40


	//----- nvinfo : EIATTR_MAX_THREADS
	.align		4
.L_1249:
        /*0090*/ 	.byte	0x04, 0x05
        /*0092*/ 	.short	(.L_1251 - .L_1250)
.L_1250:
        /*0094*/ 	.word	0x00000300
        /*0098*/ 	.word	0x00000001
        /*009c*/ 	.word	0x00000001


	//----- nvinfo : EIATTR_CRS_STACK_SIZE
	.align		4
.L_1251:
        /*00a0*/ 	.byte	0x04, 0x1e
        /*00a2*/ 	.short	(.L_1253 - .L_1252)
.L_1252:
        /*00a4*/ 	.word	0x00000000


	//----- nvinfo : EIATTR_CBANK_PARAM_SIZE
	.align		4
.L_1253:
        /*00a8*/ 	.byte	0x03, 0x19
        /*00aa*/ 	.short	0x00a0


	//----- nvinfo : EIATTR_PARAM_CBANK
	.align		4
        /*00ac*/ 	.byte	0x04, 0x0a
        /*00ae*/ 	.short	(.L_1255 - .L_1254)
	.align		4
.L_1254:
        /*00b0*/ 	.word	index@(.nv.constant0._Z35group_norm_nhwc_fwd_one_pass_kernelI11Bf16IOFp32WLi128ELi96ELi768EEv26Group_norm_nhwc_fwd_params)
        /*00b4*/ 	.short	0x0380
        /*00b6*/ 	.short	0x00a0


	//----- nvinfo : EIATTR_SW_WAR
	.align		4
.L_1255:
        /*00b8*/ 	.byte	0x04, 0x36
        /*00ba*/ 	.short	(.L_1257 - .L_1256)
.L_1256:
        /*00bc*/ 	.word	0x00000008
.L_1257:


//--------------------- .nv.info._Z35group_norm_nhwc_fwd_one_pass_kernelI11Bf16IOFp32WLi256ELi96ELi768EEv26Group_norm_nhwc_fwd_params --------------------------
	.section	.nv.info._Z35group_norm_nhwc_fwd_one_pass_kernelI11Bf16IOFp32WLi256ELi96ELi768EEv26Group_norm_nhwc_fwd_params,"",@"SHT_CUDA_INFO"
	.sectionflags	@""
	.align	4


	//----- nvinfo : EIATTR_CUDA_API_VERSION
	.align		4
        /*0000*/ 	.byte	0x04, 0x37
        /*0002*/ 	.short	(.L_1259 - .L_1258)
.L_1258:
        /*0004*/ 	.word	0x00000082


	//----- nvinfo : EIATTR_KPARAM_INFO
	.align		4
.L_1259:
        /*0008*/ 	.byte	0x04, 0x17
        /*000a*/ 	.short	(.L_1261 - .L_1260)
.L_1260:
        /*000c*/ 	.word	0x00000000
        /*0010*/ 	.short	0x0000
        /*0012*/ 	.short	0x0000
        /*0014*/ 	.byte	0x00, 0xf0, 0x81, 0x02


	//----- nvinfo : EIATTR_SPARSE_MMA_MASK
	.align		4
.L_1261:
        /*0018*/ 	.byte	0x03, 0x50
        /*001a*/ 	.short	0x0000


	//----- nvinfo : EIATTR_MAXREG_COUNT
	.align		4
        /*001c*/ 	.byte	0x03, 0x1b
        /*001e*/ 	.short	0x0050


	//----- nvinfo : EIATTR_NUM_BARRIERS
	.align		4
        /*0020*/ 	.byte	0x02, 0x4c
        /*0022*/ 	.byte	0x01
	.zero		1


	//----- nvinfo : EIATTR_MERCURY_ISA_VERSION
	.align		4
        /*0024*/ 	.byte	0x03, 0x5f
        /*0026*/ 	.short	0x0101


	//----- nvinfo : EIATTR_COOP_GROUP_MASK_REGIDS
	.align		4
        /*0028*/ 	.byte	0x04, 0x29
        /*002a*/ 	.short	(.L_1263 - .L_1262)


	//   ....[0]....
.L_1262:
        /*002c*/ 	.word	0xffffffff


	//   ....[1]....
        /*0030*/ 	.word	0xffffffff


	//   ....[2]....
        /*0034*/ 	.word	0xffffffff


	//   ....[3]....
        /*0038*/ 	.word	0xffffffff


	//   ....[4]....
        /*003c*/ 	.word	0xffffffff


	//   ....[5]....
        /*0040*/ 	.word	0xffffffff


	//   ....[6]....
        /*0044*/ 	.word	0xffffffff


	//   ....[7]....
        /*0048*/ 	.word	0xffffffff


	//   ....[8]....
        /*004c*/ 	.word	0xffffffff


	//   ....[9]....
        /*0050*/ 	.word	0xffffffff


	//----- nvinfo : EIATTR_COOP_GROUP_INSTR_OFFSETS
	.align		4
.L_1263:
        /*0054*/ 	.byte	0x04, 0x28
        /*0056*/ 	.short	(.L_1265 - .L_1264)


	//   ....[0]....
.L_1264:
        /*0058*/ 	.word	0x00001bf0


	//   ....[1]....
        /*005c*/ 	.word	0x00001c00


	//   ....[2]....
        /*0060*/ 	.word	0x00001c40


	//   ....[3]....
        /*0064*/ 	.word	0x00001c50


	//   ....[4]....
        /*0068*/ 	.word	0x00001c90


	//   ....[5]....
        /*006c*/ 	.word	0x00001ca0


	//   ....[6]....
        /*0070*/ 	.word	0x00001ce0


	//   ....[7]....
        /*0074*/ 	.word	0x00001cf0


	//   ....[8]....
        /*0078*/ 	.word	0x00001d80


	//   ....[9]....
        /*007c*/ 	.word	0x00001d90


	//----- nvinfo : EIATTR_VRC_CTA_INIT_COUNT
	.align		4
.L_1265:
        /*0080*/ 	.byte	0x02, 0x4a
	.zero		1
	.zero		1


	//----- nvinfo : EIATTR_EXIT_INSTR_OFFSETS
	.align		4
        /*0084*/ 	.byte	0x04, 0x1c
        /*0086*/ 	.short	(.L_1267 - .L_1266)


	//   ....[0]....
.L_1266:
        /*0088*/ 	.word	0x00000060


	//   ....[1]....
        /*008c*/ 	.word	0x00006b50


	//----- nvinfo : EIATTR_MAX_THREADS
	.align		4
.L_1267:
        /*0090*/ 	.byte	0x04, 0x05
        /*0092*/ 	.short	(.L_1269 - .L_1268)
.L_1268:
        /*0094*/ 	.word	0x00000300
        /*0098*/ 	.word	0x00000001
        /*009c*/ 	.word	0x00000001


	//----- nvinfo : EIATTR_CRS_STACK_SIZE
	.align		4
.L_1269:
        /*00a0*/ 	.byte	0x04, 0x1e
        /*00a2*/ 	.short	(.L_1271 - .L_1270)
.L_1270:
        /*00a4*/ 	.word	0x00000000


	//----- nvinfo : EIATTR_CBANK_PARAM_SIZE
	.align		4
.L_1271:
        /*00a8*/ 	.byte	0x03, 0x19
        /*00aa*/ 	.short	0x00a0


	//----- nvinfo : EIATTR_PARAM_CBANK
	.align		4
        /*00ac*/ 	.byte	0x04, 0x0a
        /*00ae*/ 	.short	(.L_1273 - .L_1272)
	.align		4
.L_1272:
        /*00b0*/ 	.word	index@(.nv.constant0._Z35group_norm_nhwc_fwd_one_pass_kernelI11Bf16IOFp32WLi256ELi96ELi768EEv26Group_norm_nhwc_fwd_params)
        /*00b4*/ 	.short	0x0380
        /*00b6*/ 	.short	0x00a0


	//----- nvinfo : EIATTR_SW_WAR
	.align		4
.L_1273:
        /*00b8*/ 	.byte	0x04, 0x36
        /*00ba*/ 	.short	(.L_1275 - .L_1274)
.L_1274:
        /*00bc*/ 	.word	0x00000008
.L_1275:


//--------------------- .nv.info._Z35group_norm_nhwc_fwd_one_pass_kernelI11Bf16IOFp32WLi512ELi96ELi768EEv26Group_norm_nhwc_fwd_params --------------------------
	.section	.nv.info._Z35group_norm_nhwc_fwd_one_pass_kernelI11Bf16IOFp32WLi512ELi96ELi768EEv26Group_norm_nhwc_fwd_params,"",@"SHT_CUDA_INFO"
	.sectionflags	@""
	.align	4


	//----- nvinfo : EIATTR_CUDA_API_VERSION
	.align		4
        /*0000*/ 	.byte	0x04, 0x37
        /*0002*/ 	.short	(.L_1277 - .L_1276)
.L_1276:
        /*0004*/ 	.word	0x00000082


	//----- nvinfo : EIATTR_KPARAM_INFO
	.align		4
.L_1277:
        /*0008*/ 	.byte	0x04, 0x17
        /*000a*/ 	.short	(.L_1279 - .L_1278)
.L_1278:
        /*000c*/ 	.word	0x00000000
        /*0010*/ 	.short	0x0000
        /*0012*/ 	.short	0x0000
        /*0014*/ 	.byte	0x00, 0xf0, 0x81, 0x02


	//----- nvinfo : EIATTR_SPARSE_MMA_MASK
	.align		4
.L_1279:
        /*0018*/ 	.byte	0x03, 0x50
        /*001a*/ 	.short	0x0000


	//----- nvinfo : EIATTR_MAXREG_COUNT
	.align		4
        /*001c*/ 	.byte	0x03, 0x1b
        /*001e*/ 	.short	0x0050


	//----- nvinfo : EIATTR_NUM_BARRIERS
	.align		4
        /*0020*/ 	.byte	0x02, 0x4c
        /*0022*/ 	.byte	0x01
	.zero		1


	//----- nvinfo : EIATTR_ANNOTATIONS
	.align		4
        /*0024*/ 	.byte	0x04, 0x55
        /*0026*/ 	.short	(.L_1281 - .L_1280)


	//   ....[0]....
.L_1280:
        /*0028*/ 	.word	0x00000001
        /*002c*/ 	.byte	0xe0, 0x2c, 0x00, 0x00, 0x01, 0x00, 0x00, 0x00, 0x20, 0x2d, 0x00, 0x00, 0x01, 0x00, 0x00, 0x00
        /*003c*/ 	.byte	0x30, 0x2d, 0x00, 0x00, 0x01, 0x00, 0x00, 0x00, 0x40, 0x2e, 0x00, 0x00, 0x01, 0x00, 0x00, 0x00
        /*004c*/ 	.byte	0x30, 0x3b, 0x00, 0x00, 0x01, 0x00, 0x00, 0x00, 0xc0, 0x3b, 0x00, 0x00, 0x01, 0x00, 0x00, 0x00
        /*005c*/ 	.byte	0x70, 0x6d, 0x00, 0x00, 0x01, 0x00, 0x00, 0x00, 0xd0, 0x6e, 0x00, 0x00, 0x01, 0x00, 0x00, 0x00
        /*006c*/ 	.byte	0x30, 0x70, 0x00, 0x00, 0x01, 0x00, 0x00, 0x00, 0xe0, 0x72, 0x00, 0x00, 0x01, 0x00, 0x00, 0x00
        /*007c*/ 	.byte	0x10, 0xa9, 0x00, 0x00, 0x01, 0x00, 0x00, 0x00, 0x10, 0xab, 0x00, 0x00, 0x01, 0x00, 0x00, 0x00
        /*008c*/ 	.byte	0x10, 0xad, 0x00, 0x00, 0x01, 0x00, 0x00, 0x00, 0x00, 0xb1, 0x00, 0x00


	//----- nvinfo : EIATTR_MERCURY_ISA_VERSION
	.align		4
.L_1281:
        /*0098*/ 	.byte	0x03, 0x5f
        /*009a*/ 	.short	0x0101


	//----- nvinfo : EIATTR_COOP_GROUP_MASK_REGIDS
	.align		4
        /*009c*/ 	.byte	0x04, 0x29
        /*009e*/ 	.short	(.L_1283 - .L_1282)


	//   ....[0]....
.L_1282:
        /*00a0*/ 	.word	0xffffffff


	//   ....[1]....
        /*00a4*/ 	.word	0xffffffff


	//   ....[2]....
        /*00a8*/ 	.word	0xffffffff


	//   ....[3]....
        /*00ac*/ 	.word	0xffffffff


	//   ....[4]....
        /*00b0*/ 	.word	0xffffffff


	//   ....[5]....
        /*00b4*/ 	.word	0xffffffff


	//   ....[6]....
        /*00b8*/ 	.word	0xffffffff


	//   ....[7]....
        /*00bc*/ 	.word	0xffffffff


	//   ....[8]....
        /*00c0*/ 	.word	0xffffffff


	//   ....[9]....
        /*00c4*/ 	.word	0xffffffff


	//----- nvinfo : EIATTR_COOP_GROUP_INSTR_OFFSETS
	.align		4
.L_1283:
        /*00c8*/ 	.byte	0x04, 0x28
        /*00ca*/ 	.short	(.L_1285 - .L_1284)


	//   ....[0]....
.L_1284:
        /*00cc*/ 	.word	0x00003400


	//   ....[1]....
        /*00d0*/ 	.word	0x00003410


	//   ....[2]....
        /*00d4*/ 	.word	0x00003450


	//   ....[3]....
        /*00d8*/ 	.word	0x00003460


	//   ....[4]....
        /*00dc*/ 	.word	0x000034a0


	//   ....[5]....
        /*00e0*/ 	.word	0x000034b0


	//   ....[6]....
        /*00e4*/ 	.word	0x00003500


	//   ....[7]....
        /*00e8*/ 	.word	0x00003510


	//   ....[8]....
        /*00ec*/ 	.word	0x000035a0


	//   ....[9]....
        /*00f0*/ 	.word	0x000035b0


	//----- nvinfo : EIATTR_VRC_CTA_INIT_COUNT
	.align		4
.L_1285:
        /*00f4*/ 	.byte	0x02, 0x4a
	.zero		1
	.zero		1


	//----- nvinfo : EIATTR_EXIT_INSTR_OFFSETS
	.align		4
        /*00f8*/ 	.byte	0x04, 0x1c
        /*00fa*/ 	.short	(.L_1287 - .L_1286)


	//   ....[0]....
.L_1286:
        /*00fc*/ 	.word	0x00000070


	//   ....[1]....
        /*0100*/ 	.word	0x0000cd60


	//----- nvinfo : EIATTR_MAX_THREADS
	.align		4
.L_1287:
        /*0104*/ 	.byte	0x04, 0x05
        /*0106*/ 	.short	(.L_1289 - .L_1288)
.L_1288:
        /*0108*/ 	.word	0x00000300
        /*010c*/ 	.word	0x00000001
        /*0110*/ 	.word	0x00000001


	//----- nvinfo : EIATTR_CRS_STACK_SIZE
	.align		4
.L_1289:
        /*0114*/ 	.byte	0x04, 0x1e
        /*0116*/ 	.short	(.L_1291 - .L_1290)
.L_1290:
        /*0118*/ 	.word	0x00000000


	//----- nvinfo : EIATTR_CBANK_PARAM_SIZE
	.align		4
.L_1291:
        /*011c*/ 	.byte	0x03, 0x19
        /*011e*/ 	.short	0x00a0


	//----- nvinfo : EIATTR_PARAM_CBANK
	.align		4
        /*0120*/ 	.byte	0x04, 0x0a
        /*0122*/ 	.short	(.L_1293 - .L_1292)
	.align		4
.L_1292:
        /*0124*/ 	.word	index@(.nv.constant0._Z35group_norm_nhwc_fwd_one_pass_kernelI11Bf16IOFp32WLi512ELi96ELi768EEv26Group_norm_nhwc_fwd_params)
        /*0128*/ 	.short	0x0380
        /*012a*/ 	.short	0x00a0


	//----- nvinfo : EIATTR_SW_WAR
	.align		4
.L_1293:
        /*012c*/ 	.byte	0x04, 0x36
        /*012e*/ 	.short	(.L_1295 - .L_1294)
.L_1294:
        /*0130*/ 	.word	0x00000008
.L_1295:


//--------------------- .nv.info._Z35group_norm_nhwc_fwd_one_pass_kernelI11Bf16IOBf16WLi64ELi96ELi768EEv26Group_norm_nhwc_fwd_params --------------------------
	.section	.nv.info._Z35group_norm_nhwc_fwd_one_pass_kernelI11Bf16IOBf16WLi64ELi96ELi768EEv26Group_norm_nhwc_fwd_params,"",@"SHT_CUDA_INFO"
	.sectionflags	@""
	.align	4


	//----- nvinfo : EIATTR_CUDA_API_VERSION
	.align		4
        /*0000*/ 	.byte	0x04, 0x37
        /*0002*/ 	.short	(.L_1297 - .L_1296)
.L_1296:
        /*0004*/ 	.word	0x00000082


	//----- nvinfo : EIATTR_KPARAM_INFO
	.align		4
.L_1297:
        /*0008*/ 	.byte	0x04, 0x17
        /*000a*/ 	.short	(.L_1299 - .L_1298)
.L_1298:
        /*000c*/ 	.word	0x00000000
        /*0010*/ 	.short	0x0000
        /*0012*/ 	.short	0x0000
        /*0014*/ 	.byte	0x00, 0xf0, 0x81, 0x02


	//----- nvinfo : EIATTR_SPARSE_MMA_MASK
	.align		4
.L_1299:
        /*0018*/ 	.byte	0x03, 0x50
        /*001a*/ 	.short	0x0000


	//----- nvinfo : EIATTR_MAXREG_COUNT
	.align		4
        /*001c*/ 	.byte	0x03, 0x1b
        /*001e*/ 	.short	0x0050


	//----- nvinfo : EIATTR_NUM_BARRIERS
	.align		4
        /*0020*/ 	.byte	0x02, 0x4c
        /*0022*/ 	.byte	0x01
	.zero		1


	//----- nvinfo : EIATTR_MERCURY_ISA_VERSION
	.align		4
        /*0024*/ 	.byte	0x03, 0x5f
        /*0026*/ 	.short	0x0101


	//----- nvinfo : EIATTR_COOP_GROUP_MASK_REGIDS
	.align		4
        /*0028*/ 	.byte	0x04, 0x29
        /*002a*/ 	.short	(.L_1301 - .L_1300)


	//   ....[0]....
.L_1300:
        /*002c*/ 	.word	0xffffffff


	//   ....[1]....
        /*0030*/ 	.word	0xffffffff


	//   ....[2]....
        /*0034*/ 	.word	0xffffffff


	//   ....[3]....
        /*0038*/ 	.word	0xffffffff


	//   ....[4]....
        /*003c*/ 	.word	0xffffffff


	//   ....[5]....
        /*0040*/ 	.word	0xffffffff


	//   ....[6]....
        /*0044*/ 	.word	0xffffffff


	//   ....[7]....
        /*0048*/ 	.word	0xffffffff


	//   ....[8]....
        /*004c*/ 	.word	0xffffffff


	//   ....[9]....
        /*0050*/ 	.word	0xffffffff


	//----- nvinfo : EIATTR_COOP_GROUP_INSTR_OFFSETS
	.align		4
.L_1301:
        /*0054*/ 	.byte	0x04, 0x28
        /*0056*/ 	.short	(.L_1303 - .L_1302)


	//   ....[0]....
.L_1302:
        /*0058*/ 	.word	0x00000a80


	//   ....[1]....
        /*005c*/ 	.word	0x00000a90


	//   ....[2]....
        /*0060*/ 	.word	0x00000ac0


	//   ....[3]....
        /*0064*/ 	.word	0x00000ad0


	//   ....[4]....
        /*0068*/ 	.word	0x00000b10


	//   ....[5]....
        /*006c*/ 	.word	0x00000b20


	//   ....[6]....
        /*0070*/ 	.word	0x00000b60


	//   ....[7]....
        /*0074*/ 	.word	0x00000b70


	//   ....[8]....
        /*0078*/ 	.word	0x00000bd0


	//   ....[9]....
        /*007c*/ 	.word	0x00000be0


	//----- nvinfo : EIATTR_VRC_CTA_INIT_COUNT
	.align		4
.L_1303:
        /*0080*/ 	.byte	0x02, 0x4a
	.zero		1
	.zero		1


	//----- nvinfo : EIATTR_EXIT_INSTR_OFFSETS
	.align		4
        /*0084*/ 	.byte	0x04, 0x1c
        /*0086*/ 	.short	(.L_1305 - .L_1304)


	//   ....[0]....
.L_1304:
        /*0088*/ 	.word	0x00000060


	//   ....[1]....
        /*008c*/ 	.word	0x00002d40


	//----- nvinfo : EIATTR_MAX_THREADS
	.align		4
.L_1305:
        /*0090*/ 	.byte	0x04, 0x05
        /*0092*/ 	.short	(.L_1307 - .L_1306)
.L_1306:
        /*0094*/ 	.word	0x00000300
        /*0098*/ 	.word	0x00000001
        /*009c*/ 	.word	0x00000001


	//----- nvinfo : EIATTR_CRS_STACK_SIZE
	.align		4
.L_1307:
        /*00a0*/ 	.byte	0x04, 0x1e
        /*00a2*/ 	.short	(.L_1309 - .L_1308)
.L_1308:
        /*00a4*/ 	.word	0x00000000


	//----- nvinfo : EIATTR_CBANK_PARAM_SIZE
	.align		4
.L_1309:
        /*00a8*/ 	.byte	0x03, 0x19
        /*00aa*/ 	.short	0x00a0


	//----- nvinfo : EIATTR_PARAM_CBANK
	.align		4
        /*00ac*/ 	.byte	0x04, 0x0a
        /*00ae*/ 	.short	(.L_1311 - .L_1310)
	.align		4
.L_1310:
        /*00b0*/ 	.word	index@(.nv.constant0._Z35group_norm_nhwc_fwd_one_pass_kernelI11Bf16IOBf16WLi64ELi96ELi768EEv26Group_norm_nhwc_fwd_params)
        /*00b4*/ 	.short	0x0380
        /*00b6*/ 	.short	0x00a0


	//----- nvinfo : EIATTR_SW_WAR
	.align		4
.L_1311:
        /*00b8*/ 	.byte	0x04, 0x36
        /*00ba*/ 	.short	(.L_1313 - .L_1312)
.L_1312:
        /*00bc*/ 	.word	0x00000008
.L_1313:


//--------------------- .nv.info._Z35group_norm_nhwc_fwd_one_pass_kernelI11Bf16IOBf16WLi128ELi96ELi768EEv26Group_norm_nhwc_fwd_params --------------------------
	.section	.nv.info._Z35group_norm_nhwc_fwd_one_pass_kernelI11Bf16IOBf16WLi128ELi96ELi768EEv26Group_norm_nhwc_fwd_params,"",@"SHT_CUDA_INFO"
	.sectionflags	@""
	.align	4


	//----- nvinfo : EIATTR_CUDA_API_VERSION
	.align		4
        /*0000*/ 	.byte	0x04, 0x37
        /*0002*/ 	.short	(.L_1315 - .L_1314)
.L_1314:
        /*0004*/ 	.word	0x00000082


	//----- nvinfo : EIATTR_KPARAM_INFO
	.align		4
.L_1315:
        /*0008*/ 	.byte	0x04, 0x17
        /*000a*/ 	.short	(.L_1317 - .L_1316)
.L_1316:
        /*000c*/ 	.word	0x00000000
        /*0010*/ 	.short	0x0000
        /*0012*/ 	.short	0x0000
        /*0014*/ 	.byte	0x00, 0xf0, 0x81, 0x02


	//----- nvinfo : EIATTR_SPARSE_MMA_MASK
	.align		4
.L_1317:
        /*0018*/ 	.byte	0x03, 0x50
        /*001a*/ 	.short	0x0000


	//----- nvinfo : EIATTR_MAXREG_COUNT
	.align		4
        /*001c*/ 	.byte	0x03, 0x1b
        /*001e*/ 	.short	0x0050


	//----- nvinfo : EIATTR_NUM_BARRIERS
	.align		4
        /*0020*/ 	.byte	0x02, 0x4c
        /*0022*/ 	.byte	0x01
	.zero		1


	//----- nvinfo : EIATTR_MERCURY_ISA_VERSION
	.align		4
        /*0024*/ 	.byte	0x03, 0x5f
        /*0026*/ 	.short	0x0101


	//----- nvinfo : EIATTR_COOP_GROUP_MASK_REGIDS
	.align		4
        /*0028*/ 	.byte	0x04, 0x29
        /*002a*/ 	.short	(.L_1319 - .L_1318)


	//   ....[0]....
.L_1318:
        /*002c*/ 	.word	0xffffffff


	//   ....[1]....
        /*0030*/ 	.word	0xffffffff


	//   ....[2]....
        /*0034*/ 	.word	0xffffffff


	//   ....[3]....
        /*0038*/ 	.word	0xffffffff


	//   ....[4]....
        /*003c*/ 	.word	0xffffffff


	//   ....[5]....
        /*0040*/ 	.word	0xffffffff


	//   ....[6]....
        /*0044*/ 	.word	0xffffffff


	//   ....[7]....
        /*0048*/ 	.word	0xffffffff


	//   ....[8]....
        /*004c*/ 	.word	0xffffffff


	//   ....[9]....
        /*0050*/ 	.word	0xffffffff


	//----- nvinfo : EIATTR_COOP_GROUP_INSTR_OFFSETS
	.align		4
.L_1319:
        /*0054*/ 	.byte	0x04, 0x28
        /*0056*/ 	.short	(.L_1321 - .L_1320)


	//   ....[0]....
.L_1320:
        /*0058*/ 	.word	0x00001030


	//   ....[1]....
        /*005c*/ 	.word	0x00001040


	//   ....[2]....
        /*0060*/ 	.word	0x00001070


	//   ....[3]....
        /*0064*/ 	.word	0x00001080


	//   ....[4]....
        /*0068*/ 	.word	0x000010c0


	//   ....[5]....
        /*006c*/ 	.word	0x000010d0


	//   ....[6]....
        /*0070*/ 	.word	0x00001110


	//   ....[7]....
        /*0074*/ 	.word	0x00001120


	//   ....[8]....
        /*0078*/ 	.word	0x000011a0


	//   ....[9]....
        /*007c*/ 	.word	0x000011b0


	//----- nvinfo : EIATTR_VRC_CTA_INIT_COUNT
	.align		4
.L_1321:
        /*0080*/ 	.byte	0x02, 0x4a
	.zero		1
	.zero		1


	//----- nvinfo : EIATTR_EXIT_INSTR_OFFSETS
	.align		4
        /*0084*/ 	.byte	0x04, 0x1c
        /*0086*/ 	.short	(.L_1323 - .L_1322)


	//   ....[0]....
.L_1322:
        /*0088*/ 	.word	0x00000060


	//   ....[1]....
        /*008c*/ 	.word	0x00003fa0


	//----- nvinfo : EIATTR_MAX_THREADS
	.align		4
.L_1323:
        /*0090*/ 	.byte	0x04, 0x05
        /*0092*/ 	.short	(.L_1325 - .L_1324)
.L_1324:
        /*0094*/ 	.word	0x00000300
        /*0098*/ 	.word	0x00000001
        /*009c*/ 	.word	0x00000001


	//----- nvinfo : EIATTR_CRS_STACK_SIZE
	.align		4
.L_1325:
        /*00a0*/ 	.byte	0x04, 0x1e
        /*00a2*/ 	.short	(.L_1327 - .L_1326)
.L_1326:
        /*00a4*/ 	.word	0x00000000


	//----- nvinfo : EIATTR_CBANK_PARAM_SIZE
	.align		4
.L_1327:
        /*00a8*/ 	.byte	0x03, 0x19
        /*00aa*/ 	.short	0x00a0


	//----- nvinfo : EIATTR_PARAM_CBANK
	.align		4
        /*00ac*/ 	.byte	0x04, 0x0a
        /*00ae*/ 	.short	(.L_1329 - .L_1328)
	.align		4
.L_1328:
        /*00b0*/ 	.word	index@(.nv.constant0._Z35group_norm_nhwc_fwd_one_pass_kernelI11Bf16IOBf16WLi128ELi96ELi768EEv26Group_norm_nhwc_fwd_params)
        /*00b4*/ 	.short	0x0380
        /*00b6*/ 	.short	0x00a0


	//----- nvinfo : EIATTR_SW_WAR
	.align		4
.L_1329:
        /*00b8*/ 	.byte	0x04, 0x36
        /*00ba*/ 	.short	(.L_1331 - .L_1330)
.L_1330:
        /*00bc*/ 	.word	0x00000008
.L_1331:


//--------------------- .nv.info._Z35group_norm_nhwc_fwd_one_pass_kernelI11Bf16IOBf16WLi256ELi96ELi768EEv26Group_norm_nhwc_fwd_params --------------------------
	.section	.nv.info._Z35group_norm_nhwc_fwd_one_pass_kernelI11Bf16IOBf16WLi256ELi96ELi768EEv26Group_norm_nhwc_fwd_params,"",@"SHT_CUDA_INFO"
	.sectionflags	@""
	.align	4


	//----- nvinfo : EIATTR_CUDA_API_VERSION
	.align		4
        /*0000*/ 	.byte	0x04, 0x37
        /*0002*/ 	.short	(.L_1333 - .L_1332)
.L_1332:
        /*0004*/ 	.word	0x00000082


	//----- nvinfo : EIATTR_KPARAM_INFO
	.align		4
.L_1333:
        /*0008*/ 	.byte	0x04, 0x17
        /*000a*/ 	.short	(.L_1335 - .L_1334)
.L_1334:
        /*000c*/ 	.word	0x00000000
        /*0010*/ 	.short	0x0000
        /*0012*/ 	.short	0x0000
        /*0014*/ 	.byte	0x00, 0xf0, 0x81, 0x02


	//----- nvinfo : EIATTR_SPARSE_MMA_MASK
	.align		4
.L_1335:
        /*0018*/ 	.byte	0x03, 0x50
        /*001a*/ 	.short	0x0000


	//----- nvinfo : EIATTR_MAXREG_COUNT
	.align		4
        /*001c*/ 	.byte	0x03, 0x1b
        /*001e*/ 	.short	0x0050


	//----- nvinfo : EIATTR_NUM_BARRIERS
	.align		4
        /*0020*/ 	.byte	0x02, 0x4c
        /*0022*/ 	.byte	0x01
	.zero		1


	//----- nvinfo : EIATTR_MERCURY_ISA_VERSION
	.align		4
        /*0024*/ 	.byte	0x03, 0x5f
        /*0026*/ 	.short	0x0101


	//----- nvinfo : EIATTR_COOP_GROUP_MASK_REGIDS
	.align		4
        /*0028*/ 	.byte	0x04, 0x29
        /*002a*/ 	.short	(.L_1337 - .L_1336)


	//   ....[0]....
.L_1336:
        /*002c*/ 	.word	0xffffffff


	//   ....[1]....
        /*0030*/ 	.word	0xffffffff


	//   ....[2]....
        /*0034*/ 	.word	0xffffffff


	//   ....[3]....
        /*0038*/ 	.word	0xffffffff


	//   ....[4]....
        /*003c*/ 	.word	0xffffffff


	//   ....[5]....
        /*0040*/ 	.word	0xffffffff


	//   ....[6]....
        /*0044*/ 	.word	0xffffffff


	//   ....[7]....
        /*0048*/ 	.word	0xffffffff


	//   ....[8]....
        /*004c*/ 	.word	0xffffffff


	//   ....[9]....
        /*0050*/ 	.word	0xffffffff


	//----- nvinfo : EIATTR_COOP_GROUP_INSTR_OFFSETS
	.align		4
.L_1337:
        /*0054*/ 	.byte	0x04, 0x28
        /*0056*/ 	.short	(.L_1339 - .L_1338)


	//   ....[0]....
.L_1338:
        /*0058*/ 	.word	0x00001bf0


	//   ....[1]....
        /*005c*/ 	.word	0x00001c00


	//   ....[2]....
        /*0060*/ 	.word	0x00001c40


	//   ....[3]....
        /*0064*/ 	.word	0x00001c50


	//   ....[4]....
        /*0068*/ 	.word	0x00001c90


	//   ....[5]....
        /*006c*/ 	.word	0x00001ca0


	//   ....[6]....
        /*0070*/ 	.word	0x00001ce0


	//   ....[7]....
        /*0074*/ 	.word	0x00001cf0


	//   ....[8]....
        /*0078*/ 	.word	0x00001d80


	//   ....[9]....
        /*007c*/ 	.word	0x00001d90


	//----- nvinfo : EIATTR_VRC_CTA_INIT_COUNT
	.align		4
.L_1339:
        /*0080*/ 	.byte	0x02, 0x4a
	.zero		1
	.zero		1


	//----- nvinfo : EIATTR_EXIT_INSTR_OFFSETS
	.align		4
        /*0084*/ 	.byte	0x04, 0x1c
        /*0086*/ 	.short	(.L_1341 - .L_1340)


	//   ....[0]....
.L_1340:
        /*0088*/ 	.word	0x00000060


	//   ....[1]....
        /*008c*/ 	.word	0x00006bb0


	//----- nvinfo : EIATTR_MAX_THREADS
	.align		4
.L_1341:
        /*0090*/ 	.byte	0x04, 0x05
        /*0092*/ 	.short	(.L_1343 - .L_1342)
.L_1342:
        /*0094*/ 	.word	0x00000300
        /*0098*/ 	.word	0x00000001
        /*009c*/ 	.word	0x00000001


	//----- nvinfo : EIATTR_CRS_STACK_SIZE
	.align		4
.L_1343:
        /*00a0*/ 	.byte	0x04, 0x1e
        /*00a2*/ 	.short	(.L_1345 - .L_1344)
.L_1344:
        /*00a4*/ 	.word	0x00000000


	//----- nvinfo : EIATTR_CBANK_PARAM_SIZE
	.align		4
.L_1345:
        /*00a8*/ 	.byte	0x03, 0x19
        /*00aa*/ 	.short	0x00a0


	//----- nvinfo : EIATTR_PARAM_CBANK
	.align		4
        /*00ac*/ 	.byte	0x04, 0x0a
        /*00ae*/ 	.short	(.L_1347 - .L_1346)
	.align		4
.L_1346:
        /*00b0*/ 	.word	index@(.nv.constant0._Z35group_norm_nhwc_fwd_one_pass_kernelI11Bf16IOBf16WLi256ELi96ELi768EEv26Group_norm_nhwc_fwd_params)
        /*00b4*/ 	.short	0x0380
        /*00b6*/ 	.short	0x00a0


	//----- nvinfo : EIATTR_SW_WAR
	.align		4
.L_1347:
        /*00b8*/ 	.byte	0x04, 0x36
        /*00ba*/ 	.short	(.L_1349 - .L_1348)
.L_1348:
        /*00bc*/ 	.word	0x00000008
.L_1349:


//--------------------- .nv.info._Z35group_norm_nhwc_fwd_one_pass_kernelI11Bf16IOBf16WLi512ELi96ELi768EEv26Group_norm_nhwc_fwd_params --------------------------
	.section	.nv.info._Z35group_norm_nhwc_fwd_one_pass_kernelI11Bf16IOBf16WLi512ELi96ELi768EEv26Group_norm_nhwc_fwd_params,"",@"SHT_CUDA_INFO"
	.sectionflags	@""
	.align	4


	//----- nvinfo : EIATTR_CUDA_API_VERSION
	.align		4
        /*0000*/ 	.byte	0x04, 0x37
        /*0002*/ 	.short	(.L_1351 - .L_1350)
.L_1350:
        /*0004*/ 	.word	0x00000082


	//----- nvinfo : EIATTR_KPARAM_INFO
	.align		4
.L_1351:
        /*0008*/ 	.byte	0x04, 0x17
        /*000a*/ 	.short	(.L_1353 - .L_1352)
.L_1352:
        /*000c*/ 	.word	0x00000000
        /*0010*/ 	.short	0x0000
        /*0012*/ 	.short	0x0000
        /*0014*/ 	.byte	0x00, 0xf0, 0x81, 0x02


	//----- nvinfo : EIATTR_SPARSE_MMA_MASK
	.align		4
.L_1353:
        /*0018*/ 	.byte	0x03, 0x50
        /*001a*/ 	.short	0x0000


	//----- nvinfo : EIATTR_MAXREG_COUNT
	.align		4
        /*001c*/ 	.byte	0x03, 0x1b
        /*001e*/ 	.short	0x0050


	//----- nvinfo : EIATTR_NUM_BARRIERS
	.align		4
        /*0020*/ 	.byte	0x02, 0x4c
        /*0022*/ 	.byte	0x01
	.zero		1


	//----- nvinfo : EIATTR_ANNOTATIONS
	.align		4
        /*0024*/ 	.byte	0x04, 0x55
        /*0026*/ 	.short	(.L_1355 - .L_1354)


	//   ....[0]....
.L_1354:
        /* <DEDUP_REMOVED lines=8> */


	//----- nvinfo : EIATTR_MERCURY_ISA_VERSION
	.align		4
.L_1355:
        /*0098*/ 	.byte	0x03, 0x5f
        /*009a*/ 	.short	0x0101


	//----- nvinfo : EIATTR_COOP_GROUP_MASK_REGIDS
	.align		4
        /*009c*/ 	.byte	0x04, 0x29
        /*009e*/ 	.short	(.L_1357 - .L_1356)


	//   ....[0]....
.L_1356:
        /*00a0*/ 	.word	0xffffffff


	//   ....[1]....
        /*00a4*/ 	.word	0xffffffff


	//   ....[2]....
        /*00a8*/ 	.word	0xffffffff


	//   ....[3]....
        /*00ac*/ 	.word	0xffffffff


	//   ....[4]....
        /*00b0*/ 	.word	0xffffffff


	//   ....[5]....
        /*00b4*/ 	.word	0xffffffff


	//   ....[6]....
        /*00b8*/ 	.word	0xffffffff


	//   ....[7]....
        /*00bc*/ 	.word	0xffffffff


	//   ....[8]....
        /*00c0*/ 	.word	0xffffffff


	//   ....[9]....
        /*00c4*/ 	.word	0xffffffff


	//----- nvinfo : EIATTR_COOP_GROUP_INSTR_OFFSETS
	.align		4
.L_1357:
        /*00c8*/ 	.byte	0x04, 0x28
        /*00ca*/ 	.short	(.L_1359 - .L_1358)


	//   ....[0]....
.L_1358:
        /*00cc*/ 	.word	0x000033f0


	//   ....[1]....
        /*00d0*/ 	.word	0x00003400


	//   ....[2]....
        /*00d4*/ 	.word	0x00003440


	//   ....[3]....
        /*00d8*/ 	.word	0x00003450


	//   ....[4]....
        /*00dc*/ 	.word	0x00003490


	//   ....[5]....
        /*00e0*/ 	.word	0x000034a0


	//   ....[6]....
        /*00e4*/ 	.word	0x000034f0


	//   ....[7]....
        /*00e8*/ 	.word	0x00003500


	//   ....[8]....
        /*00ec*/ 	.word	0x00003590


	//   ....[9]....
        /*00f0*/ 	.word	0x000035a0


	//----- nvinfo : EIATTR_VRC_CTA_INIT_COUNT
	.align		4
.L_1359:
        /*00f4*/ 	.byte	0x02, 0x4a
	.zero		1
	.zero		1


	//----- nvinfo : EIATTR_EXIT_INSTR_OFFSETS
	.align		4
        /*00f8*/ 	.byte	0x04, 0x1c
        /*00fa*/ 	.short	(.L_1361 - .L_1360)


	//   ....[0]....
.L_1360:
        /*00fc*/ 	.word	0x00000070


	//   ....[1]....
        /*0100*/ 	.word	0x0000cdb0


	//----- nvinfo : EIATTR_MAX_THREADS
	.align		4
.L_1361:
        /*0104*/ 	.byte	0x04, 0x05
        /*0106*/ 	.short	(.L_1363 - .L_1362)
.L_1362:
        /*0108*/ 	.word	0x00000300
        /*010c*/ 	.word	0x00000001
        /*0110*/ 	.word	0x00000001


	//----- nvinfo : EIATTR_CRS_STACK_SIZE
	.align		4
.L_1363:
        /*0114*/ 	.byte	0x04, 0x1e
        /*0116*/ 	.short	(.L_1365 - .L_1364)
.L_1364:
        /*0118*/ 	.word	0x00000000


	//----- nvinfo : EIATTR_CBANK_PARAM_SIZE
	.align		4
.L_1365:
        /*011c*/ 	.byte	0x03, 0x19
        /*011e*/ 	.short	0x00a0


	//----- nvinfo : EIATTR_PARAM_CBANK
	.align		4
        /*0120*/ 	.byte	0x04, 0x0a
        /*0122*/ 	.short	(.L_1367 - .L_1366)
	.align		4
.L_1366:
        /*0124*/ 	.word	index@(.nv.constant0._Z35group_norm_nhwc_fwd_one_pass_kernelI11Bf16IOBf16WLi512ELi96ELi768EEv26Group_norm_nhwc_fwd_params)
        /*0128*/ 	.short	0x0380
        /*012a*/ 	.short	0x00a0


	//----- nvinfo : EIATTR_SW_WAR
	.align		4
.L_1367:
        /*012c*/ 	.byte	0x04, 0x36
        /*012e*/ 	.short	(.L_1369 - .L_1368)
.L_1368:
        /*0130*/ 	.word	0x00000008
.L_1369:


//--------------------- .nv.info._Z35group_norm_nhwc_fwd_one_pass_kernelI11Bf16IOFp16WLi64ELi96ELi768EEv26Group_norm_nhwc_fwd_params --------------------------
	.section	.nv.info._Z35group_norm_nhwc_fwd_one_pass_kernelI11Bf16IOFp16WLi64ELi96ELi768EEv26Group_norm_nhwc_fwd_params,"",@"SHT_CUDA_INFO"
	.sectionflags	@""
	.align	4


	//----- nvinfo : EIATTR_CUDA_API_VERSION
	.align		4
        /*0000*/ 	.byte	0x04, 0x37
        /*0002*/ 	.short	(.L_1371 - .L_1370)
.L_1370:
        /*0004*/ 	.word	0x00000082


	//----- nvinfo : EIATTR_KPARAM_INFO
	.align		4
.L_1371:
        /*0008*/ 	.byte	0x04, 0x17
        /*000a*/ 	.short	(.L_1373 - .L_1372)
.L_1372:
        /*000c*/ 	.word	0x00000000
        /*0010*/ 	.short	0x0000
        /*0012*/ 	.short	0x0000
        /*0014*/ 	.byte	0x00, 0xf0, 0x81, 0x02


	//----- nvinfo : EIATTR_SPARSE_MMA_MASK
	.align		4
.L_1373:
        /*0018*/ 	.byte	0x03, 0x50
        /*001a*/ 	.short	0x0000


	//----- nvinfo : EIATTR_MAXREG_COUNT
	.align		4
        /*001c*/ 	.byte	0x03, 0x1b
        /*001e*/ 	.short	0x0050


	//----- nvinfo : EIATTR_NUM_BARRIERS
	.align		4
        /*0020*/ 	.byte	0x02, 0x4c
        /*0022*/ 	.byte	0x01
	.zero		1


	//----- nvinfo : EIATTR_MERCURY_ISA_VERSION
	.align		4
        /*0024*/ 	.byte	0x03, 0x5f
        /*0026*/ 	.short	0x0101


	//----- nvinfo : EIATTR_COOP_GROUP_MASK_REGIDS
	.align		4
        /*0028*/ 	.byte	0x04, 0x29
        /*002a*/ 	.short	(.L_1375 - .L_1374)


	//   ....[0]....
.L_1374:
        /*002c*/ 	.word	0xffffffff


	//   ....[1]....
        /*0030*/ 	.word	0xffffffff


	//   ....[2]....
        /*0034*/ 	.word	0xffffffff


	//   ....[3]....
        /*0038*/ 	.word	0xffffffff


	//   ....[4]....
        /*003c*/ 	.word	0xffffffff


	//   ....[5]....
        /*0040*/ 	.word	0xffffffff


	//   ....[6]....
        /*0044*/ 	.word	0xffffffff


	//   ....[7]....
        /*0048*/ 	.word	0xffffffff


	//   ....[8]....
        /*004c*/ 	.word	0xffffffff


	//   ....[9]....
        /*0050*/ 	.word	0xffffffff


	//----- nvinfo : EIATTR_COOP_GROUP_INSTR_OFFSETS
	.align		4
.L_1375:
        /*0054*/ 	.byte	0x04, 0x28
        /*0056*/ 	.short	(.L_1377 - .L_1376)


	//   ....[0]....
.L_1376:
        /*0058*/ 	.word	0x00000a80


	//   ....[1]....
        /*005c*/ 	.word	0x00000a90


	//   ....[2]....
        /*0060*/ 	.word	0x00000ac0


	//   ....[3]....
        /*0064*/ 	.word	0x00000ad0


	//   ....[4]....
        /*0068*/ 	.word	0x00000b10


	//   ....[5]....
        /*006c*/ 	.word	0x00000b20


	//   ....[6]....
        /*0070*/ 	.word	0x00000b60


	//   ....[7]....
        /*0074*/ 	.word	0x00000b70


	//   ....[8]....
        /*0078*/ 	.word	0x00000bd0


	//   ....[9]....
        /*007c*/ 	.word	0x00000be0


	//----- nvinfo : EIATTR_VRC_CTA_INIT_COUNT
	.align		4
.L_1377:
        /*0080*/ 	.byte	0x02, 0x4a
	.zero		1
	.zero		1


	//----- nvinfo : EIATTR_EXIT_INSTR_OFFSETS
	.align		4
        /*0084*/ 	.byte	0x04, 0x1c
        /*0086*/ 	.short	(.L_1379 - .L_1378)


	//   ....[0]....
.L_1378:
        /*0088*/ 	.word	0x00000060


	//   ....[1]....
        /*008c*/ 	.word	0x00002d40


	//----- nvinfo : EIATTR_MAX_THREADS
	.align		4
.L_1379:
        /*0090*/ 	.byte	0x04, 0x05
        /*0092*/ 	.short	(.L_1381 - .L_1380)
.L_1380:
        /*0094*/ 	.word	0x00000300
        /*0098*/ 	.word	0x00000001
        /*009c*/ 	.word	0x00000001


	//----- nvinfo : EIATTR_CRS_STACK_SIZE
	.align		4
.L_1381:
        /*00a0*/ 	.byte	0x04, 0x1e
        /*00a2*/ 	.short	(.L_1383 - .L_1382)
.L_1382:
        /*00a4*/ 	.word	0x00000000


	//----- nvinfo : EIATTR_CBANK_PARAM_SIZE
	.align		4
.L_1383:
        /*00a8*/ 	.byte	0x03, 0x19
        /*00aa*/ 	.short	0x00a0


	//----- nvinfo : EIATTR_PARAM_CBANK
	.align		4
        /*00ac*/ 	.byte	0x04, 0x0a
        /*00ae*/ 	.short	(.L_1385 - .L_1384)
	.align		4
.L_1384:
        /*00b0*/ 	.word	index@(.nv.constant0._Z35group_norm_nhwc_fwd_one_pass_kernelI11Bf16IOFp16WLi64ELi96ELi768EEv26Group_norm_nhwc_fwd_params)
        /*00b4*/ 	.short	0x0380
        /*00b6*/ 	.short	0x00a0


	//----- nvinfo : EIATTR_SW_WAR
	.align		4
.L_1385:
        /*00b8*/ 	.byte	0x04, 0x36
        /*00ba*/ 	.short	(.L_1387 - .L_1386)
.L_1386:
        /*00bc*/ 	.word	0x00000008
.L_1387:


//--------------------- .nv.info._Z35group_norm_nhwc_fwd_one_pass_kernelI11Bf16IOFp16WLi128ELi96ELi768EEv26Group_norm_nhwc_fwd_params --------------------------
	.section	.nv.info._Z35group_norm_nhwc_fwd_one_pass_kernelI11Bf16IOFp16WLi128ELi96ELi768EEv26Group_norm_nhwc_fwd_params,"",@"SHT_CUDA_INFO"
	.sectionflags	@""
	.align	4


	//----- nvinfo : EIATTR_CUDA_API_VERSION
	.align		4
        /*0000*/ 	.byte	0x04, 0x37
        /*0002*/ 	.short	(.L_1389 - .L_1388)
.L_1388:
        /*0004*/ 	.word	0x00000082


	//----- nvinfo : EIATTR_KPARAM_INFO
	.align		4
.L_1389:
        /*0008*/ 	.byte	0x04, 0x17
        /*000a*/ 	.short	(.L_1391 - .L_1390)
.L_1390:
        /*000c*/ 	.word	0x00000000
        /*0010*/ 	.short	0x0000
        /*0012*/ 	.short	0x0000
        /*0014*/ 	.byte	0x00, 0xf0, 0x81, 0x02


	//----- nvinfo : EIATTR_SPARSE_MMA_MASK
	.align		4
.L_1391:
        /*0018*/ 	.byte	0x03, 0x50
        /*001a*/ 	.short	0x0000


	//----- nvinfo : EIATTR_MAXREG_COUNT
	.align		4
        /*001c*/ 	.byte	0x03, 0x1b
        /*001e*/ 	.short	0x0050


	//----- nvinfo : EIATTR_NUM_BARRIERS
	.align		4
        /*0020*/ 	.byte	0x02, 0x4c
        /*0022*/ 	.byte	0x01
	.zero		1


	//----- nvinfo : EIATTR_MERCURY_ISA_VERSION
	.align		4
        /*0024*/ 	.byte	0x03, 0x5f
        /*0026*/ 	.short	0x0101


	//----- nvinfo : EIATTR_COOP_GROUP_MASK_REGIDS
	.align		4
        /*0028*/ 	.byte	0x04, 0x29
        /*002a*/ 	.short	(.L_1393 - .L_1392)


	//   ....[0]....
.L_1392:
        /*002c*/ 	.word	0xffffffff


	//   ....[1]....
        /*0030*/ 	.word	0xffffffff


	//   ....[2]....
        /*0034*/ 	.word	0xffffffff


	//   ....[3]....
        /*0038*/ 	.word	0xffffffff


	//   ....[4]....
        /*003c*/ 	.word	0xffffffff


	//   ....[5]....
        /*0040*/ 	.word	0xffffffff


	//   ....[6]....
        /*0044*/ 	.word	0xffffffff


	//   ....[7]....
        /*0048*/ 	.word	0xffffffff


	//   ....[8]....
        /*004c*/ 	.word	0xffffffff


	//   ....[9]....
        /*0050*/ 	.word	0xffffffff


	//----- nvinfo : EIATTR_COOP_GROUP_INSTR_OFFSETS
	.align		4
.L_1393:
        /*0054*/ 	.byte	0x04, 0x28
        /*0056*/ 	.short	(.L_1395 - .L_1394)


	//   ....[0]....
.L_1394:
        /*0058*/ 	.word	0x00001030


	//   ....[1]....
        /*005c*/ 	.word	0x00001040


	//   ....[2]....
        /*0060*/ 	.word	0x00001070


	//   ....[3]....
        /*0064*/ 	.word	0x00001080


	//   ....[4]....
        /*0068*/ 	.word	0x000010c0


	//   ....[5]....
        /*006c*/ 	.word	0x000010d0


	//   ....[6]....
        /*0070*/ 	.word	0x00001110


	//   ....[7]....
        /*0074*/ 	.word	0x00001120


	//   ....[8]....
        /*0078*/ 	.word	0x000011a0


	//   ....[9]....
        /*007c*/ 	.word	0x000011b0


	//----- nvinfo : EIATTR_VRC_CTA_INIT_COUNT
	.align		4
.L_1395:
        /*0080*/ 	.byte	0x02, 0x4a
	.zero		1
	.zero		1


	//----- nvinfo : EIATTR_EXIT_INSTR_OFFSETS
	.align		4
        /*0084*/ 	.byte	0x04, 0x1c
        /*0086*/ 	.short	(.L_1397 - .L_1396)


	//   ....[0]....
.L_1396:
        /*0088*/ 	.word	0x00000060


	//   ....[1]....
        /*008c*/ 	.word	0x00003fa0


	//----- nvinfo : EIATTR_MAX_THREADS
	.align		4
.L_1397:
        /*0090*/ 	.byte	0x04, 0x05
        /*0092*/ 	.short	(.L_1399 - .L_1398)
.L_1398:
        /*0094*/ 	.word	0x00000300
        /*0098*/ 	.word	0x00000001
        /*009c*/ 	.word	0x00000001


	//----- nvinfo : EIATTR_CRS_STACK_SIZE
	.align		4
.L_1399:
        /*00a0*/ 	.byte	0x04, 0x1e
        /*00a2*/ 	.short	(.L_1401 - .L_1400)
.L_1400:
        /*00a4*/ 	.word	0x00000000


	//----- nvinfo : EIATTR_CBANK_PARAM_SIZE
	.align		4
.L_1401:
        /*00a8*/ 	.byte	0x03, 0x19
        /*00aa*/ 	.short	0x00a0


	//----- nvinfo : EIATTR_PARAM_CBANK
	.align		4
        /*00ac*/ 	.byte	0x04, 0x0a
        /*00ae*/ 	.short	(.L_1403 - .L_1402)
	.align		4
.L_1402:
        /*00b0*/ 	.word	index@(.nv.constant0._Z35group_norm_nhwc_fwd_one_pass_kernelI11Bf16IOFp16WLi128ELi96ELi768EEv26Group_norm_nhwc_fwd_params)
        /*00b4*/ 	.short	0x0380
        /*00b6*/ 	.short	0x00a0


	//----- nvinfo : EIATTR_SW_WAR
	.align		4
.L_1403:
        /*00b8*/ 	.byte	0x04, 0x36
        /*00ba*/ 	.short	(.L_1405 - .L_1404)
.L_1404:
        /*00bc*/ 	.word	0x00000008
.L_1405:


//--------------------- .nv.info._Z35group_norm_nhwc_fwd_one_pass_kernelI11Bf16IOFp16WLi256ELi96ELi768EEv26Group_norm_nhwc_fwd_params --------------------------
	.section	.nv.info._Z35group_norm_nhwc_fwd_one_pass_kernelI11Bf16IOFp16WLi256ELi96ELi768EEv26Group_norm_nhwc_fwd_params,"",@"SHT_CUDA_INFO"
	.sectionflags	@""
	.align	4


	//----- nvinfo : EIATTR_CUDA_API_VERSION
	.align		4
        /*0000*/ 	.byte	0x04, 0x37
        /*0002*/ 	.short	(.L_1407 - .L_1406)
.L_1406:
        /*0004*/ 	.word	0x00000082


	//----- nvinfo : EIATTR_KPARAM_INFO
	.align		4
.L_1407:
        /*0008*/ 	.byte	0x04, 0x17
        /*000a*/ 	.short	(.L_1409 - .L_1408)
.L_1408:
        /*000c*/ 	.word	0x00000000
        /*0010*/ 	.short	0x0000
        /*0012*/ 	.short	0x0000
        /*0014*/ 	.byte	0x00, 0xf0, 0x81, 0x02


	//----- nvinfo : EIATTR_SPARSE_MMA_MASK
	.align		4
.L_1409:
        /*0018*/ 	.byte	0x03, 0x50
        /*001a*/ 	.short	0x0000


	//----- nvinfo : EIATTR_MAXREG_COUNT
	.align		4
        /*001c*/ 	.byte	0x03, 0x1b
        /*001e*/ 	.short	0x0050


	//----- nvinfo : EIATTR_NUM_BARRIERS
	.align		4
        /*0020*/ 	.byte	0x02, 0x4c
        /*0022*/ 	.byte	0x01
	.zero		1


	//----- nvinfo : EIATTR_MERCURY_ISA_VERSION
	.align		4
        /*0024*/ 	.byte	0x03, 0x5f
        /*0026*/ 	.short	0x0101


	//----- nvinfo : EIATTR_COOP_GROUP_MASK_REGIDS
	.align		4
        /*0028*/ 	.byte	0x04, 0x29
        /*002a*/ 	.short	(.L_1411 - .L_1410)


	//   ....[0]....
.L_1410:
        /*002c*/ 	.word	0xffffffff


	//   ....[1]....
        /*0030*/ 	.word	0xffffffff


	//   ....[2]....
        /*0034*/ 	.word	0xffffffff


	//   ....[3]....
        /*0038*/ 	.word	0xffffffff


	//   ....[4]....
        /*003c*/ 	.word	0xffffffff


	//   ....[5]....
        /*0040*/ 	.word	0xffffffff


	//   ....[6]....
        /*0044*/ 	.word	0xffffffff


	//   ....[7]....
        /*0048*/ 	.word	0xffffffff


	//   ....[8]....
        /*004c*/ 	.word	0xffffffff


	//   ....[9]....
        /*0050*/ 	.word	0xffffffff


	//----- nvinfo : EIATTR_COOP_GROUP_INSTR_OFFSETS
	.align		4
.L_1411:
        /*0054*/ 	.byte	0x04, 0x28
        /*0056*/ 	.short	(.L_1413 - .L_1412)


	//   ....[0]....
.L_1412:
        /*0058*/ 	.word	0x00001bf0


	//   ....[1]....
        /*005c*/ 	.word	0x00001c00


	//   ....[2]....
        /*0060*/ 	.word	0x00001c40


	//   ....[3]....
        /*0064*/ 	.word	0x00001c50


	//   ....[4]....
        /*0068*/ 	.word	0x00001c90


	//   ....[5]....
        /*006c*/ 	.word	0x00001ca0


	//   ....[6]....
        /*0070*/ 	.word	0x00001ce0


	//   ....[7]....
        /*0074*/ 	.word	0x00001cf0


	//   ....[8]....
        /*0078*/ 	.word	0x00001d80


	//   ....[9]....
        /*007c*/ 	.word	0x00001d90


	//----- nvinfo : EIATTR_VRC_CTA_INIT_COUNT
	.align		4
.L_1413:
        /*0080*/ 	.byte	0x02, 0x4a
	.zero		1
	.zero		1


	//----- nvinfo : EIATTR_EXIT_INSTR_OFFSETS
	.align		4
        /*0084*/ 	.byte	0x04, 0x1c
        /*0086*/ 	.short	(.L_1415 - .L_1414)


	//   ....[0]....
.L_1414:
        /*0088*/ 	.word	0x00000060


	//   ....[1]....
        /*008c*/ 	.word	0x00006bb0


	//----- nvinfo : EIATTR_MAX_THREADS
	.align		4
.L_1415:
        /*0090*/ 	.byte	0x04, 0x05
        /*0092*/ 	.short	(.L_1417 - .L_1416)
.L_1416:
        /*0094*/ 	.word	0x00000300
        /*0098*/ 	.word	0x00000001
        /*009c*/ 	.word	0x00000001


	//----- nvinfo : EIATTR_CRS_STACK_SIZE
	.align		4
.L_1417:
        /*00a0*/ 	.byte	0x04, 0x1e
        /*00a2*/ 	.short	(.L_1419 - .L_1418)
.L_1418:
        /*00a4*/ 	.word	0x00000000


	//----- nvinfo : EIATTR_CBANK_PARAM_SIZE
	.align		4
.L_1419:
        /*00a8*/ 	.byte	0x03, 0x19
        /*00aa*/ 	.short	0x00a0


	//----- nvinfo : EIATTR_PARAM_CBANK
	.align		4
        /*00ac*/ 	.byte	0x04, 0x0a
        /*00ae*/ 	.short	(.L_1421 - .L_1420)
	.align		4
.L_1420:
        /*00b0*/ 	.word	index@(.nv.constant0._Z35group_norm_nhwc_fwd_one_pass_kernelI11Bf16IOFp16WLi256ELi96ELi768EEv26Group_norm_nhwc_fwd_params)
        /*00b4*/ 	.short	0x0380
        /*00b6*/ 	.short	0x00a0


	//----- nvinfo : EIATTR_SW_WAR
	.align		4
.L_1421:
        /*00b8*/ 	.byte	0x04, 0x36
        /*00ba*/ 	.short	(.L_1423 - .L_1422)
.L_1422:
        /*00bc*/ 	.word	0x00000008
.L_1423:


//--------------------- .nv.info._Z35group_norm_nhwc_fwd_one_pass_kernelI11Bf16IOFp16WLi512ELi96ELi768EEv26Group_norm_nhwc_fwd_params --------------------------
	.section	.nv.info._Z35group_norm_nhwc_fwd_one_pass_kernelI11Bf16IOFp16WLi512ELi96ELi768EEv26Group_norm_nhwc_fwd_params,"",@"SHT_CUDA_INFO"
	.sectionflags	@""
	.align	4


	//----- nvinfo : EIATTR_CUDA_API_VERSION
	.align		4
        /*0000*/ 	.byte	0x04, 0x37
        /*0002*/ 	.short	(.L_1425 - .L_1424)
.L_1424:
        /*0004*/ 	.word	0x00000082


	//----- nvinfo : EIATTR_KPARAM_INFO
	.align		4
.L_1425:
        /*0008*/ 	.byte	0x04, 0x17
        /*000a*/ 	.short	(.L_1427 - .L_1426)
.L_1426:
        /*000c*/ 	.word	0x00000000
        /*0010*/ 	.short	0x0000
        /*0012*/ 	.short	0x0000
        /*0014*/ 	.byte	0x00, 0xf0, 0x81, 0x02


	//----- nvinfo : EIATTR_SPARSE_MMA_MASK
	.align		4
.L_1427:
        /*0018*/ 	.byte	0x03, 0x50
        /*001a*/ 	.short	0x0000


	//----- nvinfo : EIATTR_MAXREG_COUNT
	.align		4
        /*001c*/ 	.byte	0x03, 0x1b
        /*001e*/ 	.short	0x0050


	//----- nvinfo : EIATTR_NUM_BARRIERS
	.align		4
        /*0020*/ 	.byte	0x02, 0x4c
        /*0022*/ 	.byte	0x01
	.zero		1


	//----- nvinfo : EIATTR_ANNOTATIONS
	.align		4
        /*0024*/ 	.byte	0x04, 0x55
        /*0026*/ 	.short	(.L_1429 - .L_1428)


	//   ....[0]....
.L_1428:
        /* <DEDUP_REMOVED lines=8> */


	//----- nvinfo : EIATTR_MERCURY_ISA_VERSION
	.align		4
.L_1429:
        /*0098*/ 	.byte	0x03, 0x5f
        /*009a*/ 	.short	0x0101


	//----- nvinfo : EIATTR_COOP_GROUP_MASK_REGIDS
	.align		4
        /*009c*/ 	.byte	0x04, 0x29
        /*009e*/ 	.short	(.L_1431 - .L_1430)


	//   ....[0]....
.L_1430:
        /*00a0*/ 	.word	0xffffffff


	//   ....[1]....
        /*00a4*/ 	.word	0xffffffff


	//   ....[2]....
        /*00a8*/ 	.word	0xffffffff


	//   ....[3]....
        /*00ac*/ 	.word	0xffffffff


	//   ....[4]....
        /*00b0*/ 	.word	0xffffffff


	//   ....[5]....
        /*00b4*/ 	.word	0xffffffff


	//   ....[6]....
        /*00b8*/ 	.word	0xffffffff


	//   ....[7]....
        /*00bc*/ 	.word	0xffffffff


	//   ....[8]....
        /*00c0*/ 	.word	0xffffffff


	//   ....[9]....
        /*00c4*/ 	.word	0xffffffff


	//----- nvinfo : EIATTR_COOP_GROUP_INSTR_OFFSETS
	.align		4
.L_1431:
        /*00c8*/ 	.byte	0x04, 0x28
        /*00ca*/ 	.short	(.L_1433 - .L_1432)


	//   ....[0]....
.L_1432:
        /*00cc*/ 	.word	0x000033f0


	//   ....[1]....
        /*00d0*/ 	.word	0x00003400


	//   ....[2]....
        /*00d4*/ 	.word	0x00003440


	//   ....[3]....
        /*00d8*/ 	.word	0x00003450


	//   ....[4]....
        /*00dc*/ 	.word	0x00003490


	//   ....[5]....
        /*00e0*/ 	.word	0x000034a0


	//   ....[6]....
        /*00e4*/ 	.word	0x000034f0


	//   ....[7]....
        /*00e8*/ 	.word	0x00003500


	//   ....[8]....
        /*00ec*/ 	.word	0x00003590


	//   ....[9]....
        /*00f0*/ 	.word	0x000035a0


	//----- nvinfo : EIATTR_VRC_CTA_INIT_COUNT
	.align		4
.L_1433:
        /*00f4*/ 	.byte	0x02, 0x4a
	.zero		1
	.zero		1


	//----- nvinfo : EIATTR_EXIT_INSTR_OFFSETS
	.align		4
        /*00f8*/ 	.byte	0x04, 0x1c
        /*00fa*/ 	.short	(.L_1435 - .L_1434)


	//   ....[0]....
.L_1434:
        /*00fc*/ 	.word	0x00000070


	//   ....[1]....
        /*0100*/ 	.word	0x0000cdb0


	//----- nvinfo : EIATTR_MAX_THREADS
	.align		4
.L_1435:
        /*0104*/ 	.byte	0x04, 0x05
        /*0106*/ 	.short	(.L_1437 - .L_1436)
.L_1436:
        /*0108*/ 	.word	0x00000300
        /*010c*/ 	.word	0x00000001
        /*0110*/ 	.word	0x00000001


	//----- nvinfo : EIATTR_CRS_STACK_SIZE
	.align		4
.L_1437:
        /*0114*/ 	.byte	0x04, 0x1e
        /*0116*/ 	.short	(.L_1439 - .L_1438)
.L_1438:
        /*0118*/ 	.word	0x00000000


	//----- nvinfo : EIATTR_CBANK_PARAM_SIZE
	.align		4
.L_1439:
        /*011c*/ 	.byte	0x03, 0x19
        /*011e*/ 	.short	0x00a0


	//----- nvinfo : EIATTR_PARAM_CBANK
	.align		4
        /*0120*/ 	.byte	0x04, 0x0a
        /*0122*/ 	.short	(.L_1441 - .L_1440)
	.align		4
.L_1440:
        /*0124*/ 	.word	index@(.nv.constant0._Z35group_norm_nhwc_fwd_one_pass_kernelI11Bf16IOFp16WLi512ELi96ELi768EEv26Group_norm_nhwc_fwd_params)
        /*0128*/ 	.short	0x0380
        /*012a*/ 	.short	0x00a0


	//----- nvinfo : EIATTR_SW_WAR
	.align		4
.L_1441:
        /*012c*/ 	.byte	0x04, 0x36
        /*012e*/ 	.short	(.L_1443 - .L_1442)
.L_1442:
        /*0130*/ 	.word	0x00000008
.L_1443:


//--------------------- .nv.info._Z35group_norm_nhwc_fwd_one_pass_kernelI11Fp16IOFp32WLi64ELi96ELi768EEv26Group_norm_nhwc_fwd_params --------------------------
	.section	.nv.info._Z35group_norm_nhwc_fwd_one_pass_kernelI11Fp16IOFp32WLi64ELi96ELi768EEv26Group_norm_nhwc_fwd_params,"",@"SHT_CUDA_INFO"
	.sectionflags	@""
	.align	4


	//----- nvinfo : EIATTR_CUDA_API_VERSION
	.align		4
        /*0000*/ 	.byte	0x04, 0x37
        /*0002*/ 	.short	(.L_1445 - .L_1444)
.L_1444:
        /*0004*/ 	.word	0x00000082


	//----- nvinfo : EIATTR_KPARAM_INFO
	.align		4
.L_1445:
        /*0008*/ 	.byte	0x04, 0x17
        /*000a*/ 	.short	(.L_1447 - .L_1446)
.L_1446:
        /*000c*/ 	.word	0x00000000
        /*0010*/ 	.short	0x0000
        /*0012*/ 	.short	0x0000
        /*0014*/ 	.byte	0x00, 0xf0, 0x81, 0x02


	//----- nvinfo : EIATTR_SPARSE_MMA_MASK
	.align		4
.L_1447:
        /*0018*/ 	.byte	0x03, 0x50
        /*001a*/ 	.short	0x0000


	//----- nvinfo : EIATTR_MAXREG_COUNT
	.align		4
        /*001c*/ 	.byte	0x03, 0x1b
        /*001e*/ 	.short	0x0050


	//----- nvinfo : EIATTR_NUM_BARRIERS
	.align		4
        /*0020*/ 	.byte	0x02, 0x4c
        /*0022*/ 	.byte	0x01
	.zero		1


	//----- nvinfo : EIATTR_MERCURY_ISA_VERSION
	.align		4
        /*0024*/ 	.byte	0x03, 0x5f
        /*0026*/ 	.short	0x0101


	//----- nvinfo : EIATTR_COOP_GROUP_MASK_REGIDS
	.align		4
        /*0028*/ 	.byte	0x04, 0x29
        /*002a*/ 	.short	(.L_1449 - .L_1448)


	//   ....[0]....
.L_1448:
        /*002c*/ 	.word	0xffffffff


	//   ....[1]....
        /*0030*/ 	.word	0xffffffff


	//   ....[2]....
        /*0034*/ 	.word	0xffffffff


	//   ....[3]....
        /*0038*/ 	.word	0xffffffff


	//   ....[4]....
        /*003c*/ 	.word	0xffffffff


	//   ....[5]....
        /*0040*/ 	.word	0xffffffff


	//   ....[6]....
        /*0044*/ 	.word	0xffffffff


	//   ....[7]....
        /*0048*/ 	.word	0xffffffff


	//   ....[8]....
        /*004c*/ 	.word	0xffffffff


	//   ....[9]....
        /*0050*/ 	.word	0xffffffff


	//----- nvinfo : EIATTR_COOP_GROUP_INSTR_OFFSETS
	.align		4
.L_1449:
        /*0054*/ 	.byte	0x04, 0x28
        /*0056*/ 	.short	(.L_1451 - .L_1450)


	//   ....[0]....
.L_1450:
        /*0058*/ 	.word	0x00000a40


	//   ....[1]....
        /*005c*/ 	.word	0x00000a50


	//   ....[2]....
        /*0060*/ 	.word	0x00000a80


	//   ....[3]....
        /*0064*/ 	.word	0x00000aa0


	//   ....[4]....
        /*0068*/ 	.word	0x00000ad0


	//   ....[5]....
        /*006c*/ 	.word	0x00000af0


	//   ....[6]....
        /*0070*/ 	.word	0x00000b20


	//   ....[7]....
        /*0074*/ 	.word	0x00000b40


	//   ....[8]....
        /*0078*/ 	.word	0x00000b90


	//   ....[9]....
        /*007c*/ 	.word	0x00000ba0


	//----- nvinfo : EIATTR_VRC_CTA_INIT_COUNT
	.align		4
.L_1451:
        /*0080*/ 	.byte	0x02, 0x4a
	.zero		1
	.zero		1


	//----- nvinfo : EIATTR_EXIT_INSTR_OFFSETS
	.align		4
        /*0084*/ 	.byte	0x04, 0x1c
        /*0086*/ 	.short	(.L_1453 - .L_1452)


	//   ....[0]....
.L_1452:
        /*0088*/ 	.word	0x00000060


	//   ....[1]....
        /*008c*/ 	.word	0x00002cb0


	//----- nvinfo : EIATTR_MAX_THREADS
	.align		4
.L_1453:
        /*0090*/ 	.byte	0x04, 0x05
        /*0092*/ 	.short	(.L_1455 - .L_1454)
.L_1454:
        /*0094*/ 	.word	0x00000300
        /*0098*/ 	.word	0x00000001
        /*009c*/ 	.word	0x00000001


	//----- nvinfo : EIATTR_CRS_STACK_SIZE
	.align		4
.L_1455:
        /*00a0*/ 	.byte	0x04, 0x1e
        /*00a2*/ 	.short	(.L_1457 - .L_1456)
.L_1456:
        /*00a4*/ 	.word	0x00000000


	//----- nvinfo : EIATTR_CBANK_PARAM_SIZE
	.align		4
.L_1457:
        /*00a8*/ 	.byte	0x03, 0x19
        /*00aa*/ 	.short	0x00a0


	//----- nvinfo : EIATTR_PARAM_CBANK
	.align		4
        /*00ac*/ 	.byte	0x04, 0x0a
        /*00ae*/ 	.short	(.L_1459 - .L_1458)
	.align		4
.L_1458:
        /*00b0*/ 	.word	index@(.nv.constant0._Z35group_norm_nhwc_fwd_one_pass_kernelI11Fp16IOFp32WLi64ELi96ELi768EEv26Group_norm_nhwc_fwd_params)
        /*00b4*/ 	.short	0x0380
        /*00b6*/ 	.short	0x00a0


	//----- nvinfo : EIATTR_SW_WAR
	.align		4
.L_1459:
        /*00b8*/ 	.byte	0x04, 0x36
        /*00ba*/ 	.short	(.L_1461 - .L_1460)
.L_1460:
        /*00bc*/ 	.word	0x00000008
.L_1461:


//--------------------- .nv.info._Z35group_norm_nhwc_fwd_one_pass_kernelI11Fp16IOFp32WLi128ELi96ELi768EEv26Group_norm_nhwc_fwd_params --------------------------
	.section	.nv.info._Z35group_norm_nhwc_fwd_one_pass_kernelI11Fp16IOFp32WLi128ELi96ELi768EEv26Group_norm_nhwc_fwd_params,"",@"SHT_CUDA_INFO"
	.sectionflags	@""
	.align	4


	//----- nvinfo : EIATTR_CUDA_API_VERSION
	.align		4
        /*0000*/ 	.byte	0x04, 0x37
        /*0002*/ 	.short	(.L_1463 - .L_1462)
.L_1462:
        /*0004*/ 	.word	0x00000082


	//----- nvinfo : EIATTR_KPARAM_INFO
	.align		4
.L_1463:
        /*0008*/ 	.byte	0x04, 0x17
        /*000a*/ 	.short	(.L_1465 - .L_1464)
.L_1464:
        /*000c*/ 	.word	0x00000000
        /*0010*/ 	.short	0x0000
        /*0012*/ 	.short	0x0000
        /*0014*/ 	.byte	0x00, 0xf0, 0x81, 0x02


	//----- nvinfo : EIATTR_SPARSE_MMA_MASK
	.align		4
.L_1465:
        /*0018*/ 	.byte	0x03, 0x50
        /*001a*/ 	.short	0x0000


	//----- nvinfo : EIATTR_MAXREG_COUNT
	.align		4
        /*001c*/ 	.byte	0x03, 0x1b
        /*001e*/ 	.short	0x0050


	//----- nvinfo : EIATTR_NUM_BARRIERS
	.align		4
        /*0020*/ 	.byte	0x02, 0x4c
        /*0022*/ 	.byte	0x01
	.zero		1


	//----- nvinfo : EIATTR_MERCURY_ISA_VERSION
	.align		4
        /*0024*/ 	.byte	0x03, 0x5f
        /*0026*/ 	.short	0x0101


	//----- nvinfo : EIATTR_COOP_GROUP_MASK_REGIDS
	.align		4
        /*0028*/ 	.byte	0x04, 0x29
        /*002a*/ 	.short	(.L_1467 - .L_1466)


	//   ....[0]....
.L_1466:
        /*002c*/ 	.word	0xffffffff


	//   ....[1]....
        /*0030*/ 	.word	0xffffffff


	//   ....[2]....
        /*0034*/ 	.word	0xffffffff


	//   ....[3]....
        /*0038*/ 	.word	0xffffffff


	//   ....[4]....
        /*003c*/ 	.word	0xffffffff


	//   ....[5]....
        /*0040*/ 	.word	0xffffffff


	//   ....[6]....
        /*0044*/ 	.word	0xffffffff


	//   ....[7]....
        /*0048*/ 	.word	0xffffffff


	//   ....[8]....
        /*004c*/ 	.word	0xffffffff


	//   ....[9]....
        /*0050*/ 	.word	0xffffffff


	//----- nvinfo : EIATTR_COOP_GROUP_INSTR_OFFSETS
	.align		4
.L_1467:
        /*0054*/ 	.byte	0x04, 0x28
        /*0056*/ 	.short	(.L_1469 - .L_1468)


	//   ....[0]....
.L_1468:
        /*0058*/ 	.word	0x00000fc0


	//   ....[1]....
        /*005c*/ 	.word	0x00000fd0


	//   ....[2]....
        /*0060*/ 	.word	0x00001000


	//   ....[3]....
        /*0064*/ 	.word	0x00001010


	//   ....[4]....
        /*0068*/ 	.word	0x00001050


	//   ....[5]....
        /*006c*/ 	.word	0x00001060


	//   ....[6]....
        /*0070*/ 	.word	0x000010a0


	//   ....[7]....
        /*0074*/ 	.word	0x000010b0


	//   ....[8]....
        /*0078*/ 	.word	0x00001120


	//   ....[9]....
        /*007c*/ 	.word	0x00001130


	//----- nvinfo : EIATTR_VRC_CTA_INIT_COUNT
	.align		4
.L_1469:
        /*0080*/ 	.byte	0x02, 0x4a
	.zero		1
	.zero		1


	//----- nvinfo : EIATTR_EXIT_INSTR_OFFSETS
	.align		4
        /*0084*/ 	.byte	0x04, 0x1c
        /*0086*/ 	.short	(.L_1471 - .L_1470)


	//   ....[0]....
.L_1470:
        /*0088*/ 	.word	0x00000060


	//   ....[1]....
        /*008c*/ 	.word	0x00003ec0


	//----- nvinfo : EIATTR_MAX_THREADS
	.align		4
.L_1471:
        /*0090*/ 	.byte	0x04, 0x05
        /*0092*/ 	.short	(.L_1473 - .L_1472)
.L_1472:
        /*0094*/ 	.word	0x00000300
        /*0098*/ 	.word	0x00000001
        /*009c*/ 	.word	0x00000001


	//----- nvinfo : EIATTR_CRS_STACK_SIZE
	.align		4
.L_1473:
        /*00a0*/ 	.byte	0x04, 0x1e
        /*00a2*/ 	.short	(.L_1475 - .L_1474)
.L_1474:
        /*00a4*/ 	.word	0x00000000


	//----- nvinfo : EIATTR_CBANK_PARAM_SIZE
	.align		4
.L_1475:
        /*00a8*/ 	.byte	0x03, 0x19
        /*00aa*/ 	.short	0x00a0


	//----- nvinfo : EIATTR_PARAM_CBANK
	.align		4
        /*00ac*/ 	.byte	0x04, 0x0a
        /*00ae*/ 	.short	(.L_1477 - .L_1476)
	.align		4
.L_1476:
        /*00b0*/ 	.word	index@(.nv.constant0._Z35group_norm_nhwc_fwd_one_pass_kernelI11Fp16IOFp32WLi128ELi96ELi768EEv26Group_norm_nhwc_fwd_params)
        /*00b4*/ 	.short	0x0380
        /*00b6*/ 	.short	0x00a0


	//----- nvinfo : EIATTR_SW_WAR
	.align		4
.L_1477:
        /*00b8*/ 	.byte	0x04, 0x36
        /*00ba*/ 	.short	(.L_1479 - .L_1478)
.L_1478:
        /*00bc*/ 	.word	0x00000008
.L_1479:


//--------------------- .nv.info._Z35group_norm_nhwc_fwd_one_pass_kernelI11Fp16IOFp32WLi256ELi96ELi768EEv26Group_norm_nhwc_fwd_params --------------------------
	.section	.nv.info._Z35group_norm_nhwc_fwd_one_pass_kernelI11Fp16IOFp32WLi256ELi96ELi768EEv26Group_norm_nhwc_fwd_params,"",@"SHT_CUDA_INFO"
	.sectionflags	@""
	.align	4


	//----- nvinfo : EIATTR_CUDA_API_VERSION
	.align		4
        /*0000*/ 	.byte	0x04, 0x37
        /*0002*/ 	.short	(.L_1481 - .L_1480)
.L_1480:
        /*0004*/ 	.word	0x00000082


	//----- nvinfo : EIATTR_KPARAM_INFO
	.align		4
.L_1481:
        /*0008*/ 	.byte	0x04, 0x17
        /*000a*/ 	.short	(.L_1483 - .L_1482)
.L_1482:
        /*000c*/ 	.word	0x00000000
        /*0010*/ 	.short	0x0000
        /*0012*/ 	.short	0x0000
        /*0014*/ 	.byte	0x00, 0xf0, 0x81, 0x02


	//----- nvinfo : EIATTR_SPARSE_MMA_MASK
	.align		4
.L_1483:
        /*0018*/ 	.byte	0x03, 0x50
        /*001a*/ 	.short	0x0000


	//----- nvinfo : EIATTR_MAXREG_COUNT
	.align		4
        /*001c*/ 	.byte	0x03, 0x1b
        /*001e*/ 	.short	0x0050


	//----- nvinfo : EIATTR_NUM_BARRIERS
	.align		4
        /*0020*/ 	.byte	0x02, 0x4c
        /*0022*/ 	.byte	0x01
	.zero		1


	//----- nvinfo : EIATTR_MERCURY_ISA_VERSION
	.align		4
        /*0024*/ 	.byte	0x03, 0x5f
        /*0026*/ 	.short	0x0101


	//----- nvinfo : EIATTR_COOP_GROUP_MASK_REGIDS
	.align		4
        /*0028*/ 	.byte	0x04, 0x29
        /*002a*/ 	.short	(.L_1485 - .L_1484)


	//   ....[0]....
.L_1484:
        /*002c*/ 	.word	0xffffffff


	//   ....[1]....
        /*0030*/ 	.word	0xffffffff


	//   ....[2]....
        /*0034*/ 	.word	0xffffffff


	//   ....[3]....
        /*0038*/ 	.word	0xffffffff


	//   ....[4]....
        /*003c*/ 	.word	0xffffffff


	//   ....[5]....
        /*0040*/ 	.word	0xffffffff


	//   ....[6]....
        /*0044*/ 	.word	0xffffffff


	//   ....[7]....
        /*0048*/ 	.word	0xffffffff


	//   ....[8]....
        /*004c*/ 	.word	0xffffffff


	//   ....[9]....
        /*0050*/ 	.word	0xffffffff


	//----- nvinfo : EIATTR_COOP_GROUP_INSTR_OFFSETS
	.align		4
.L_1485:
        /*0054*/ 	.byte	0x04, 0x28
        /*0056*/ 	.short	(.L_1487 - .L_1486)


	//   ....[0]....
.L_1486:
        /*0058*/ 	.word	0x00001b10


	//   ....[1]....
        /*005c*/ 	.word	0x00001b20


	//   ....[2]....
        /*0060*/ 	.word	0x00001b60


	//   ....[3]....
        /*0064*/ 	.word	0x00001b70


	//   ....[4]....
        /*0068*/ 	.word	0x00001bb0


	//   ....[5]....
        /*006c*/ 	.word	0x00001bc0


	//   ....[6]....
        /*0070*/ 	.word	0x00001c00


	//   ....[7]....
        /*0074*/ 	.word	0x00001c10


	//   ....[8]....
        /*0078*/ 	.word	0x00001ca0


	//   ....[9]....
        /*007c*/ 	.word	0x00001cb0


	//----- nvinfo : EIATTR_VRC_CTA_INIT_COUNT
	.align		4
.L_1487:
        /*0080*/ 	.byte	0x02, 0x4a
	.zero		1
	.zero		1


	//----- nvinfo : EIATTR_EXIT_INSTR_OFFSETS
	.align		4
        /*0084*/ 	.byte	0x04, 0x1c
        /*0086*/ 	.short	(.L_1489 - .L_1488)


	//   ....[0]....
.L_1488:
        /*0088*/ 	.word	0x00000060


	//   ....[1]....
        /*008c*/ 	.word	0x00006a70


	//----- nvinfo : EIATTR_MAX_THREADS
	.align		4
.L_1489:
        /*0090*/ 	.byte	0x04, 0x05
        /*0092*/ 	.short	(.L_1491 - .L_1490)
.L_1490:
        /*0094*/ 	.word	0x00000300
        /*0098*/ 	.word	0x00000001
        /*009c*/ 	.word	0x00000001


	//----- nvinfo : EIATTR_CRS_STACK_SIZE
	.align		4
.L_1491:
        /*00a0*/ 	.byte	0x04, 0x1e
        /*00a2*/ 	.short	(.L_1493 - .L_1492)
.L_1492:
        /*00a4*/ 	.word	0x00000000


	//----- nvinfo : EIATTR_CBANK_PARAM_SIZE
	.align		4
.L_1493:
        /*00a8*/ 	.byte	0x03, 0x19
        /*00aa*/ 	.short	0x00a0


	//----- nvinfo : EIATTR_PARAM_CBANK
	.align		4
        /*00ac*/ 	.byte	0x04, 0x0a
        /*00ae*/ 	.short	(.L_1495 - .L_1494)
	.align		4
.L_1494:
        /*00b0*/ 	.word	index@(.nv.constant0._Z35group_norm_nhwc_fwd_one_pass_kernelI11Fp16IOFp32WLi256ELi96ELi768EEv26Group_norm_nhwc_fwd_params)
        /*00b4*/ 	.short	0x0380
        /*00b6*/ 	.short	0x00a0


	//----- nvinfo : EIATTR_SW_WAR
	.align		4
.L_1495:
        /*00b8*/ 	.byte	0x04, 0x36
        /*00ba*/ 	.short	(.L_1497 - .L_1496)
.L_1496:
        /*00bc*/ 	.word	0x00000008
.L_1497:


//--------------------- .nv.info._Z35group_norm_nhwc_fwd_one_pass_kernelI11Fp16IOFp32WLi512ELi96ELi768EEv26Group_norm_nhwc_fwd_params --------------------------
	.section	.nv.info._Z35group_norm_nhwc_fwd_one_pass_kernelI11Fp16IOFp32WLi512ELi96ELi768EEv26Group_norm_nhwc_fwd_params,"",@"SHT_CUDA_INFO"
	.sectionflags	@""
	.align	4


	//----- nvinfo : EIATTR_CUDA_API_VERSION
	.align		4
        /*0000*/ 	.byte	0x04, 0x37
        /*0002*/ 	.short	(.L_1499 - .L_1498)
.L_1498:
        /*0004*/ 	.word	0x00000082


	//----- nvinfo : EIATTR_KPARAM_INFO
	.align		4
.L_1499:
        /*0008*/ 	.byte	0x04, 0x17
        /*000a*/ 	.short	(.L_1501 - .L_1500)
.L_1500:
        /*000c*/ 	.word	0x00000000
        /*0010*/ 	.short	0x0000
        /*0012*/ 	.short	0x0000
        /*0014*/ 	.byte	0x00, 0xf0, 0x81, 0x02


	//----- nvinfo : EIATTR_SPARSE_MMA_MASK
	.align		4
.L_1501:
        /*0018*/ 	.byte	0x03, 0x50
        /*001a*/ 	.short	0x0000


	//----- nvinfo : EIATTR_MAXREG_COUNT
	.align		4
        /*001c*/ 	.byte	0x03, 0x1b
        /*001e*/ 	.short	0x0050


	//----- nvinfo : EIATTR_NUM_BARRIERS
	.align		4
        /*0020*/ 	.byte	0x02, 0x4c
        /*0022*/ 	.byte	0x01
	.zero		1


	//----- nvinfo : EIATTR_ANNOTATIONS
	.align		4
        /*0024*/ 	.byte	0x04, 0x55
        /*0026*/ 	.short	(.L_1503 - .L_1502)


	//   ....[0]....
.L_1502:
        /* <DEDUP_REMOVED lines=8> */


	//----- nvinfo : EIATTR_MERCURY_ISA_VERSION
	.align		4
.L_1503:
        /*0098*/ 	.byte	0x03, 0x5f
        /*009a*/ 	.short	0x0101


	//----- nvinfo : EIATTR_COOP_GROUP_MASK_REGIDS
	.align		4
        /*009c*/ 	.byte	0x04, 0x29
        /*009e*/ 	.short	(.L_1505 - .L_1504)


	//   ....[0]....
.L_1504:
        /*00a0*/ 	.word	0xffffffff


	//   ....[1]....
        /*00a4*/ 	.word	0xffffffff


	//   ....[2]....
        /*00a8*/ 	.word	0xffffffff


	//   ....[3]....
        /*00ac*/ 	.word	0xffffffff


	//   ....[4]....
        /*00b0*/ 	.word	0xffffffff


	//   ....[5]....
        /*00b4*/ 	.word	0xffffffff


	//   ....[6]....
        /*00b8*/ 	.word	0xffffffff


	//   ....[7]....
        /*00bc*/ 	.word	0xffffffff


	//   ....[8]....
        /*00c0*/ 	.word	0xffffffff


	//   ....[9]....
        /*00c4*/ 	.word	0xffffffff


	//----- nvinfo : EIATTR_COOP_GROUP_INSTR_OFFSETS
	.align		4
.L_1505:
        /*00c8*/ 	.byte	0x04, 0x28
        /*00ca*/ 	.short	(.L_1507 - .L_1506)


	//   ....[0]....
.L_1506:
        /*00cc*/ 	.word	0x000032c0


	//   ....[1]....
        /*00d0*/ 	.word	0x000032d0


	//   ....[2]....
        /*00d4*/ 	.word	0x00003310


	//   ....[3]....
        /*00d8*/ 	.word	0x00003320


	//   ....[4]....
        /*00dc*/ 	.word	0x00003360


	//   ....[5]....
        /*00e0*/ 	.word	0x00003370


	//   ....[6]....
        /*00e4*/ 	.word	0x000033c0


	//   ....[7]....
        /*00e8*/ 	.word	0x000033d0


	//   ....[8]....
        /*00ec*/ 	.word	0x00003460


	//   ....[9]....
        /*00f0*/ 	.word	0x00003470


	//----- nvinfo : EIATTR_VRC_CTA_INIT_COUNT
	.align		4
.L_1507:
        /*00f4*/ 	.byte	0x02, 0x4a
	.zero		1
	.zero		1


	//----- nvinfo : EIATTR_EXIT_INSTR_OFFSETS
	.align		4
        /*00f8*/ 	.byte	0x04, 0x1c
        /*00fa*/ 	.short	(.L_1509 - .L_1508)


	//   ....[0]....
.L_1508:
        /*00fc*/ 	.word	0x00000070


	//   ....[1]....
        /*0100*/ 	.word	0x0000cc20


	//----- nvinfo : EIATTR_MAX_THREADS
	.align		4
.L_1509:
        /*0104*/ 	.byte	0x04, 0x05
        /*0106*/ 	.short	(.L_1511 - .L_1510)
.L_1510:
        /*0108*/ 	.word	0x00000300
        /*010c*/ 	.word	0x00000001
        /*0110*/ 	.word	0x00000001


	//----- nvinfo : EIATTR_CRS_STACK_SIZE
	.align		4
.L_1511:
        /*0114*/ 	.byte	0x04, 0x1e
        /*0116*/ 	.short	(.L_1513 - .L_1512)
.L_1512:
        /*0118*/ 	.word	0x00000000


	//----- nvinfo : EIATTR_CBANK_PARAM_SIZE
	.align		4
.L_1513:
        /*011c*/ 	.byte	0x03, 0x19
        /*011e*/ 	.short	0x00a0


	//----- nvinfo : EIATTR_PARAM_CBANK
	.align		4
        /*0120*/ 	.byte	0x04, 0x0a
        /*0122*/ 	.short	(.L_1515 - .L_1514)
	.align		4
.L_1514:
        /*0124*/ 	.word	index@(.nv.constant0._Z35group_norm_nhwc_fwd_one_pass_kernelI11Fp16IOFp32WLi512ELi96ELi768EEv26Group_norm_nhwc_fwd_params)
        /*0128*/ 	.short	0x0380
        /*012a*/ 	.short	0x00a0


	//----- nvinfo : EIATTR_SW_WAR
	.align		4
.L_1515:
        /*012c*/ 	.byte	0x04, 0x36
        /*012e*/ 	.short	(.L_1517 - .L_1516)
.L_1516:
        /*0130*/ 	.word	0x00000008
.L_1517:


//--------------------- .nv.info._Z35group_norm_nhwc_fwd_one_pass_kernelI11Fp16IOBf16WLi64ELi96ELi768EEv26Group_norm_nhwc_fwd_params --------------------------
	.section	.nv.info._Z35group_norm_nhwc_fwd_one_pass_kernelI11Fp16IOBf16WLi64ELi96ELi768EEv26Group_norm_nhwc_fwd_params,"",@"SHT_CUDA_INFO"
	.sectionflags	@""
	.align	4


	//----- nvinfo : EIATTR_CUDA_API_VERSION
	.align		4
        /*0000*/ 	.byte	0x04, 0x37
        /*0002*/ 	.short	(.L_1519 - .L_1518)
.L_1518:
        /*0004*/ 	.word	0x00000082


	//----- nvinfo : EIATTR_KPARAM_INFO
	.align		4
.L_1519:
        /*0008*/ 	.byte	0x04, 0x17
        /*000a*/ 	.short	(.L_1521 - .L_1520)
.L_1520:
        /*000c*/ 	.word	0x00000000
        /*0010*/ 	.short	0x0000
        /*0012*/ 	.short	0x0000
        /*0014*/ 	.byte	0x00, 0xf0, 0x81, 0x02


	//----- nvinfo : EIATTR_SPARSE_MMA_MASK
	.align		4
.L_1521:
        /*0018*/ 	.byte	0x03, 0x50
        /*001a*/ 	.short	0x0000


	//----- nvinfo : EIATTR_MAXREG_COUNT
	.align		4
        /*001c*/ 	.byte	0x03, 0x1b
        /*001e*/ 	.short	0x0050


	//----- nvinfo : EIATTR_NUM_BARRIERS
	.align		4
        /*0020*/ 	.byte	0x02, 0x4c
        /*0022*/ 	.byte	0x01
	.zero		1


	//----- nvinfo : EIATTR_MERCURY_ISA_VERSION
	.align		4
        /*0024*/ 	.byte	0x03, 0x5f
        /*0026*/ 	.short	0x0101


	//----- nvinfo : EIATTR_COOP_GROUP_MASK_REGIDS
	.align		4
        /*0028*/ 	.byte	0x04, 0x29
        /*002a*/ 	.short	(.L_1523 - .L_1522)


	//   ....[0]....
.L_1522:
        /*002c*/ 	.word	0xffffffff


	//   ....[1]....
        /*0030*/ 	.word	0xffffffff


	//   ....[2]....
        /*0034*/ 	.word	0xffffffff


	//   ....[3]....
        /*0038*/ 	.word	0xffffffff


	//   ....[4]....
        /*003c*/ 	.word	0xffffffff


	//   ....[5]....
        /*0040*/ 	.word	0xffffffff


	//   ....[6]....
        /*0044*/ 	.word	0xffffffff


	//   ....[7]....
        /*0048*/ 	.word	0xffffffff


	//   ....[8]....
        /*004c*/ 	.word	0xffffffff


	//   ....[9]....
        /*0050*/ 	.word	0xffffffff


	//----- nvinfo : EIATTR_COOP_GROUP_INSTR_OFFSETS
	.align		4
.L_1523:
        /*0054*/ 	.byte	0x04, 0x28
        /*0056*/ 	.short	(.L_1525 - .L_1524)


	//   ....[0]....
.L_1524:
        /*0058*/ 	.word	0x00000a40


	//   ....[1]....
        /*005c*/ 	.word	0x00000a50


	//   ....[2]....
        /*0060*/ 	.word	0x00000a80


	//   ....[3]....
        /*0064*/ 	.word	0x00000aa0


	//   ....[4]....
        /*0068*/ 	.word	0x00000ad0


	//   ....[5]....
        /*006c*/ 	.word	0x00000af0


	//   ....[6]....
        /*0070*/ 	.word	0x00000b20


	//   ....[7]....
        /*0074*/ 	.word	0x00000b40


	//   ....[8]....
        /*0078*/ 	.word	0x00000b90


	//   ....[9]....
        /*007c*/ 	.word	0x00000ba0


	//----- nvinfo : EIATTR_VRC_CTA_INIT_COUNT
	.align		4
.L_1525:
        /*0080*/ 	.byte	0x02, 0x4a
	.zero		1
	.zero		1


	//----- nvinfo : EIATTR_EXIT_INSTR_OFFSETS
	.align		4
        /*0084*/ 	.byte	0x04, 0x1c
        /*0086*/ 	.short	(.L_1527 - .L_1526)


	//   ....[0]....
.L_1526:
        /*0088*/ 	.word	0x00000060


	//   ....[1]....
        /*008c*/ 	.word	0x00002d00


	//----- nvinfo : EIATTR_MAX_THREADS
	.align		4
.L_1527:
        /*0090*/ 	.byte	0x04, 0x05
        /*0092*/ 	.short	(.L_1529 - .L_1528)
.L_1528:
        /*0094*/ 	.word	0x00000300
        /*0098*/ 	.word	0x00000001
        /*009c*/ 	.word	0x00000001


	//----- nvinfo : EIATTR_CRS_STACK_SIZE
	.align		4
.L_1529:
        /*00a0*/ 	.byte	0x04, 0x1e
        /*00a2*/ 	.short	(.L_1531 - .L_1530)
.L_1530:
        /*00a4*/ 	.word	0x00000000


	//----- nvinfo : EIATTR_CBANK_PARAM_SIZE
	.align		4
.L_1531:
        /*00a8*/ 	.byte	0x03, 0x19
        /*00aa*/ 	.short	0x00a0


	//----- nvinfo : EIATTR_PARAM_CBANK
	.align		4
        /*00ac*/ 	.byte	0x04, 0x0a
        /*00ae*/ 	.short	(.L_1533 - .L_1532)
	.align		4
.L_1532:
        /*00b0*/ 	.word	index@(.nv.constant0._Z35group_norm_nhwc_fwd_one_pass_kernelI11Fp16IOBf16WLi64ELi96ELi768EEv26Group_norm_nhwc_fwd_params)
        /*00b4*/ 	.short	0x0380
        /*00b6*/ 	.short	0x00a0


	//----- nvinfo : EIATTR_SW_WAR
	.align		4
.L_1533:
        /*00b8*/ 	.byte	0x04, 0x36
        /*00ba*/ 	.short	(.L_1535 - .L_1534)
.L_1534:
        /*00bc*/ 	.word	0x00000008
.L_1535:


//--------------------- .nv.info._Z35group_norm_nhwc_fwd_one_pass_kernelI11Fp16IOBf16WLi128ELi96ELi768EEv26Group_norm_nhwc_fwd_params --------------------------
	.section	.nv.info._Z35group_norm_nhwc_fwd_one_pass_kernelI11Fp16IOBf16WLi128ELi96ELi768EEv26Group_norm_nhwc_fwd_params,"",@"SHT_CUDA_INFO"
	.sectionflags	@""
	.align	4


	//----- nvinfo : EIATTR_CUDA_API_VERSION
	.align		4
        /*0000*/ 	.byte	0x04, 0x37
        /*0002*/ 	.short	(.L_1537 - .L_1536)
.L_1536:
        /*0004*/ 	.word	0x00000082


	//----- nvinfo : EIATTR_KPARAM_INFO
	.align		4
.L_1537:
        /*0008*/ 	.byte	0x04, 0x17
        /*000a*/ 	.short	(.L_1539 - .L_1538)
.L_1538:
        /*000c*/ 	.word	0x00000000
        /*0010*/ 	.short	0x0000
        /*0012*/ 	.short	0x0000
        /*0014*/ 	.byte	0x00, 0xf0, 0x81, 0x02


	//----- nvinfo : EIATTR_SPARSE_MMA_MASK
	.align		4
.L_1539:
        /*0018*/ 	.byte	0x03, 0x50
        /*001a*/ 	.short	0x0000


	//----- nvinfo : EIATTR_MAXREG_COUNT
	.align		4
        /*001c*/ 	.byte	0x03, 0x1b
        /*001e*/ 	.short	0x0050


	//----- nvinfo : EIATTR_NUM_BARRIERS
	.align		4
        /*0020*/ 	.byte	0x02, 0x4c
        /*0022*/ 	.byte	0x01
	.zero		1


	//----- nvinfo : EIATTR_MERCURY_ISA_VERSION
	.align		4
        /*0024*/ 	.byte	0x03, 0x5f
        /*0026*/ 	.short	0x0101


	//----- nvinfo : EIATTR_COOP_GROUP_MASK_REGIDS
	.align		4
        /*0028*/ 	.byte	0x04, 0x29
        /*002a*/ 	.short	(.L_1541 - .L_1540)


	//   ....[0]....
.L_1540:
        /*002c*/ 	.word	0xffffffff


	//   ....[1]....
        /*0030*/ 	.word	0xffffffff


	//   ....[2]....
        /*0034*/ 	.word	0xffffffff


	//   ....[3]....
        /*0038*/ 	.word	0xffffffff


	//   ....[4]....
        /*003c*/ 	.word	0xffffffff


	//   ....[5]....
        /*0040*/ 	.word	0xffffffff


	//   ....[6]....
        /*0044*/ 	.word	0xffffffff


	//   ....[7]....
        /*0048*/ 	.word	0xffffffff


	//   ....[8]....
        /*004c*/ 	.word	0xffffffff


	//   ....[9]....
        /*0050*/ 	.word	0xffffffff


	//----- nvinfo : EIATTR_COOP_GROUP_INSTR_OFFSETS
	.align		4
.L_1541:
        /*0054*/ 	.byte	0x04, 0x28
        /*0056*/ 	.short	(.L_1543 - .L_1542)


	//   ....[0]....
.L_1542:
        /*0058*/ 	.word	0x00000fc0


	//   ....[1]....
        /*005c*/ 	.word	0x00000fd0


	//   ....[2]....
        /*0060*/ 	.word	0x00001000


	//   ....[3]....
        /*0064*/ 	.word	0x00001010


	//   ....[4]....
        /*0068*/ 	.word	0x00001050


	//   ....[5]....
        /*006c*/ 	.word	0x00001060


	//   ....[6]....
        /*0070*/ 	.word	0x000010a0


	//   ....[7]....
        /*0074*/ 	.word	0x000010b0


	//   ....[8]....
        /*0078*/ 	.word	0x00001120


	//   ....[9]....
        /*007c*/ 	.word	0x00001130


	//----- nvinfo : EIATTR_VRC_CTA_INIT_COUNT
	.align		4
.L_1543:
        /*0080*/ 	.byte	0x02, 0x4a
	.zero		1
	.zero		1


	//----- nvinfo : EIATTR_EXIT_INSTR_OFFSETS
	.align		4
        /*0084*/ 	.byte	0x04, 0x1c
        /*0086*/ 	.short	(.L_1545 - .L_1544)


	//   ....[0]....
.L_1544:
        /*0088*/ 	.word	0x00000060


	//   ....[1]....
        /*008c*/ 	.word	0x00003f20


	//----- nvinfo : EIATTR_MAX_THREADS
	.align		4
.L_1545:
        /*0090*/ 	.byte	0x04, 0x05
        /*0092*/ 	.short	(.L_1547 - .L_1546)
.L_1546:
        /*0094*/ 	.word	0x00000300
        /*0098*/ 	.word	0x00000001
        /*009c*/ 	.word	0x00000001


	//----- nvinfo : EIATTR_CRS_STACK_SIZE
	.align		4
.L_1547:
        /*00a0*/ 	.byte	0x04, 0x1e
        /*00a2*/ 	.short	(.L_1549 - .L_1548)
.L_1548:
        /*00a4*/ 	.word	0x00000000


	//----- nvinfo : EIATTR_CBANK_PARAM_SIZE
	.align		4
.L_1549:
        /*00a8*/ 	.byte	0x03, 0x19
        /*00aa*/ 	.short	0x00a0


	//----- nvinfo : EIATTR_PARAM_CBANK
	.align		4
        /*00ac*/ 	.byte	0x04, 0x0a
        /*00ae*/ 	.short	(.L_1551 - .L_1550)
	.align		4
.L_1550:
        /*00b0*/ 	.word	index@(.nv.constant0._Z35group_norm_nhwc_fwd_one_pass_kernelI11Fp16IOBf16WLi128ELi96ELi768EEv26Group_norm_nhwc_fwd_params)
        /*00b4*/ 	.short	0x0380
        /*00b6*/ 	.short	0x00a0


	//----- nvinfo : EIATTR_SW_WAR
	.align		4
.L_1551:
        /*00b8*/ 	.byte	0x04, 0x36
        /*00ba*/ 	.short	(.L_1553 - .L_1552)
.L_1552:
        /*00bc*/ 	.word	0x00000008
.L_1553:


//--------------------- .nv.info._Z35group_norm_nhwc_fwd_one_pass_kernelI11Fp16IOBf16WLi256ELi96ELi768EEv26Group_norm_nhwc_fwd_params --------------------------
	.section	.nv.info._Z35group_norm_nhwc_fwd_one_pass_kernelI11Fp16IOBf16WLi256ELi96ELi768EEv26Group_norm_nhwc_fwd_params,"",@"SHT_CUDA_INFO"
	.sectionflags	@""
	.align	4


	//----- nvinfo : EIATTR_CUDA_API_VERSION
	.align		4
        /*0000*/ 	.byte	0x04, 0x37
        /*0002*/ 	.short	(.L_1555 - .L_1554)
.L_1554:
        /*0004*/ 	.word	0x00000082


	//----- nvinfo : EIATTR_KPARAM_INFO
	.align		4
.L_1555:
        /*0008*/ 	.byte	0x04, 0x17
        /*000a*/ 	.short	(.L_1557 - .L_1556)
.L_1556:
        /*000c*/ 	.word	0x00000000
        /*0010*/ 	.short	0x0000
        /*0012*/ 	.short	0x0000
        /*0014*/ 	.byte	0x00, 0xf0, 0x81, 0x02


	//----- nvinfo : EIATTR_SPARSE_MMA_MASK
	.align		4
.L_1557:
        /*0018*/ 	.byte	0x03, 0x50
        /*001a*/ 	.short	0x0000


	//----- nvinfo : EIATTR_MAXREG_COUNT
	.align		4
        /*001c*/ 	.byte	0x03, 0x1b
        /*001e*/ 	.short	0x0050


	//----- nvinfo : EIATTR_NUM_BARRIERS
	.align		4
        /*0020*/ 	.byte	0x02, 0x4c
        /*0022*/ 	.byte	0x01
	.zero		1


	//----- nvinfo : EIATTR_MERCURY_ISA_VERSION
	.align		4
        /*0024*/ 	.byte	0x03, 0x5f
        /*0026*/ 	.short	0x0101


	//----- nvinfo : EIATTR_COOP_GROUP_MASK_REGIDS
	.align		4
        /*0028*/ 	.byte	0x04, 0x29
        /*002a*/ 	.short	(.L_1559 - .L_1558)


	//   ....[0]....
.L_1558:
        /*002c*/ 	.word	0xffffffff


	//   ....[1]....
        /*0030*/ 	.word	0xffffffff


	//   ....[2]....
        /*0034*/ 	.word	0xffffffff


	//   ....[3]....
        /*0038*/ 	.word	0xffffffff


	//   ....[4]....
        /*003c*/ 	.word	0xffffffff


	//   ....[5]....
        /*0040*/ 	.word	0xffffffff


	//   ....[6]....
        /*0044*/ 	.word	0xffffffff


	//   ....[7]....
        /*0048*/ 	.word	0xffffffff


	//   ....[8]....
        /*004c*/ 	.word	0xffffffff


	//   ....[9]....
        /*0050*/ 	.word	0xffffffff


	//----- nvinfo : EIATTR_COOP_GROUP_INSTR_OFFSETS
	.align		4
.L_1559:
        /*0054*/ 	.byte	0x04, 0x28
        /*0056*/ 	.short	(.L_1561 - .L_1560)


	//   ....[0]....
.L_1560:
        /*0058*/ 	.word	0x00001b10


	//   ....[1]....
        /*005c*/ 	.word	0x00001b20


	//   ....[2]....
        /*0060*/ 	.word	0x00001b60


	//   ....[3]....
        /*0064*/ 	.word	0x00001b70


	//   ....[4]....
        /*0068*/ 	.word	0x00001bb0


	//   ....[5]....
        /*006c*/ 	.word	0x00001bc0


	//   ....[6]....
        /*0070*/ 	.word	0x00001c00


	//   ....[7]....
        /*0074*/ 	.word	0x00001c10


	//   ....[8]....
        /*0078*/ 	.word	0x00001ca0


	//   ....[9]....
        /*007c*/ 	.word	0x00001cb0


	//----- nvinfo : EIATTR_VRC_CTA_INIT_COUNT
	.align		4
.L_1561:
        /*0080*/ 	.byte	0x02, 0x4a
	.zero		1
	.zero		1


	//----- nvinfo : EIATTR_EXIT_INSTR_OFFSETS
	.align		4
        /*0084*/ 	.byte	0x04, 0x1c
        /*0086*/ 	.short	(.L_1563 - .L_1562)


	//   ....[0]....
.L_1562:
        /*0088*/ 	.word	0x00000060


	//   ....[1]....
        /*008c*/ 	.word	0x00006ad0


	//----- nvinfo : EIATTR_MAX_THREADS
	.align		4
.L_1563:
        /*0090*/ 	.byte	0x04, 0x05
        /*0092*/ 	.short	(.L_1565 - .L_1564)
.L_1564:
        /*0094*/ 	.word	0x00000300
        /*0098*/ 	.word	0x00000001
        /*009c*/ 	.word	0x00000001


	//----- nvinfo : EIATTR_CRS_STACK_SIZE
	.align		4
.L_1565:
        /*00a0*/ 	.byte	0x04, 0x1e
        /*00a2*/ 	.short	(.L_1567 - .L_1566)
.L_1566:
        /*00a4*/ 	.word	0x00000000


	//----- nvinfo : EIATTR_CBANK_PARAM_SIZE
	.align		4
.L_1567:
        /*00a8*/ 	.byte	0x03, 0x19
        /*00aa*/ 	.short	0x00a0


	//----- nvinfo : EIATTR_PARAM_CBANK
	.align		4
        /*00ac*/ 	.byte	0x04, 0x0a
        /*00ae*/ 	.short	(.L_1569 - .L_1568)
	.align		4
.L_1568:
        /*00b0*/ 	.word	index@(.nv.constant0._Z35group_norm_nhwc_fwd_one_pass_kernelI11Fp16IOBf16WLi256ELi96ELi768EEv26Group_norm_nhwc_fwd_params)
        /*00b4*/ 	.short	0x0380
        /*00b6*/ 	.short	0x00a0


	//----- nvinfo : EIATTR_SW_WAR
	.align		4
.L_1569:
        /*00b8*/ 	.byte	0x04, 0x36
        /*00ba*/ 	.short	(.L_1571 - .L_1570)
.L_1570:
        /*00bc*/ 	.word	0x00000008
.L_1571:


//--------------------- .nv.info._Z35group_norm_nhwc_fwd_one_pass_kernelI11Fp16IOBf16WLi512ELi96ELi768EEv26Group_norm_nhwc_fwd_params --------------------------
	.section	.nv.info._Z35group_norm_nhwc_fwd_one_pass_kernelI11Fp16IOBf16WLi512ELi96ELi768EEv26Group_norm_nhwc_fwd_params,"",@"SHT_CUDA_INFO"
	.sectionflags	@""
	.align	4


	//----- nvinfo : EIATTR_CUDA_API_VERSION
	.align		4
        /*0000*/ 	.byte	0x04, 0x37
        /*0002*/ 	.short	(.L_1573 - .L_1572)
.L_1572:
        /*0004*/ 	.word	0x00000082


	//----- nvinfo : EIATTR_KPARAM_INFO
	.align		4
.L_1573:
        /*0008*/ 	.byte	0x04, 0x17
        /*000a*/ 	.short	(.L_1575 - .L_1574)
.L_1574:
        /*000c*/ 	.word	0x00000000
        /*0010*/ 	.short	0x0000
        /*0012*/ 	.short	0x0000
        /*0014*/ 	.byte	0x00, 0xf0, 0x81, 0x02


	//----- nvinfo : EIATTR_SPARSE_MMA_MASK
	.align		4
.L_1575:
        /*0018*/ 	.byte	0x03, 0x50
        /*001a*/ 	.short	0x0000


	//----- nvinfo : EIATTR_MAXREG_COUNT
	.align		4
        /*001c*/ 	.byte	0x03, 0x1b
        /*001e*/ 	.short	0x0050


	//----- nvinfo : EIATTR_NUM_BARRIERS
	.align		4
        /*0020*/ 	.byte	0x02, 0x4c
        /*0022*/ 	.byte	0x01
	.zero		1


	//----- nvinfo : EIATTR_ANNOTATIONS
	.align		4
        /*0024*/ 	.byte	0x04, 0x55
        /*0026*/ 	.short	(.L_1577 - .L_1576)


	//   ....[0]....
.L_1576:
        /* <DEDUP_REMOVED lines=8> */


	//----- nvinfo : EIATTR_MERCURY_ISA_VERSION
	.align		4
.L_1577:
        /*0098*/ 	.byte	0x03, 0x5f
        /*009a*/ 	.short	0x0101


	//----- nvinfo : EIATTR_COOP_GROUP_MASK_REGIDS
	.align		4
        /*009c*/ 	.byte	0x04, 0x29
        /*009e*/ 	.short	(.L_1579 - .L_1578)


	//   ....[0]....
.L_1578:
        /*00a0*/ 	.word	0xffffffff


	//   ....[1]....
        /*00a4*/ 	.word	0xffffffff


	//   ....[2]....
        /*00a8*/ 	.word	0xffffffff


	//   ....[3]....
        /*00ac*/ 	.word	0xffffffff


	//   ....[4]....
        /*00b0*/ 	.word	0xffffffff


	//   ....[5]....
        /*00b4*/ 	.word	0xffffffff


	//   ....[6]....
        /*00b8*/ 	.word	0xffffffff


	//   ....[7]....
        /*00bc*/ 	.word	0xffffffff


	//   ....[8]....
        /*00c0*/ 	.word	0xffffffff


	//   ....[9]....
        /*00c4*/ 	.word	0xffffffff


	//----- nvinfo : EIATTR_COOP_GROUP_INSTR_OFFSETS
	.align		4
.L_1579:
        /*00c8*/ 	.byte	0x04, 0x28
        /*00ca*/ 	.short	(.L_1581 - .L_1580)


	//   ....[0]....
.L_1580:
        /*00cc*/ 	.word	0x000032b0


	//   ....[1]....
        /*00d0*/ 	.word	0x000032c0


	//   ....[2]....
        /*00d4*/ 	.word	0x00003300


	//   ....[3]....
        /*00d8*/ 	.word	0x00003310


	//   ....[4]....
        /*00dc*/ 	.word	0x00003350


	//   ....[5]....
        /*00e0*/ 	.word	0x00003360


	//   ....[6]....
        /*00e4*/ 	.word	0x000033b0


	//   ....[7]....
        /*00e8*/ 	.word	0x000033c0


	//   ....[8]....
        /*00ec*/ 	.word	0x00003450


	//   ....[9]....
        /*00f0*/ 	.word	0x00003460


	//----- nvinfo : EIATTR_VRC_CTA_INIT_COUNT
	.align		4
.L_1581:
        /*00f4*/ 	.byte	0x02, 0x4a
	.zero		1
	.zero		1


	//----- nvinfo : EIATTR_EXIT_INSTR_OFFSETS
	.align		4
        /*00f8*/ 	.byte	0x04, 0x1c
        /*00fa*/ 	.short	(.L_1583 - .L_1582)


	//   ....[0]....
.L_1582:
        /*00fc*/ 	.word	0x00000070


	//   ....[1]....
        /*0100*/ 	.word	0x0000cc70


	//----- nvinfo : EIATTR_MAX_THREADS
	.align		4
.L_1583:
        /*0104*/ 	.byte	0x04, 0x05
        /*0106*/ 	.short	(.L_1585 - .L_1584)
.L_1584:
        /*0108*/ 	.word	0x00000300
        /*010c*/ 	.word	0x00000001
        /*0110*/ 	.word	0x00000001


	//----- nvinfo : EIATTR_CRS_STACK_SIZE
	.align		4
.L_1585:
        /*0114*/ 	.byte	0x04, 0x1e
        /*0116*/ 	.short	(.L_1587 - .L_1586)
.L_1586:
        /*0118*/ 	.word	0x00000000


	//----- nvinfo : EIATTR_CBANK_PARAM_SIZE
	.align		4
.L_1587:
        /*011c*/ 	.byte	0x03, 0x19
        /*011e*/ 	.short	0x00a0


	//----- nvinfo : EIATTR_PARAM_CBANK
	.align		4
        /*0120*/ 	.byte	0x04, 0x0a
        /*0122*/ 	.short	(.L_1589 - .L_1588)
	.align		4
.L_1588:
        /*0124*/ 	.word	index@(.nv.constant0._Z35group_norm_nhwc_fwd_one_pass_kernelI11Fp16IOBf16WLi512ELi96ELi768EEv26Group_norm_nhwc_fwd_params)
        /*0128*/ 	.short	0x0380
        /*012a*/ 	.short	0x00a0


	//----- nvinfo : EIATTR_SW_WAR
	.align		4
.L_1589:
        /*012c*/ 	.byte	0x04, 0x36
        /*012e*/ 	.short	(.L_1591 - .L_1590)
.L_1590:
        /*0130*/ 	.word	0x00000008
.L_1591:


//--------------------- .nv.info._Z35group_norm_nhwc_fwd_one_pass_kernelI11Fp16IOFp16WLi64ELi96ELi768EEv26Group_norm_nhwc_fwd_params --------------------------
	.section	.nv.info._Z35group_norm_nhwc_fwd_one_pass_kernelI11Fp16IOFp16WLi64ELi96ELi768EEv26Group_norm_nhwc_fwd_params,"",@"SHT_CUDA_INFO"
	.sectionflags	@""
	.align	4


	//----- nvinfo : EIATTR_CUDA_API_VERSION
	.align		4
        /*0000*/ 	.byte	0x04, 0x37
        /*0002*/ 	.short	(.L_1593 - .L_1592)
.L_1592:
        /*0004*/ 	.word	0x00000082


	//----- nvinfo : EIATTR_KPARAM_INFO
	.align		4
.L_1593:
        /*0008*/ 	.byte	0x04, 0x17
        /*000a*/ 	.short	(.L_1595 - .L_1594)
.L_1594:
        /*000c*/ 	.word	0x00000000
        /*0010*/ 	.short	0x0000
        /*0012*/ 	.short	0x0000
        /*0014*/ 	.byte	0x00, 0xf0, 0x81, 0x02


	//----- nvinfo : EIATTR_SPARSE_MMA_MASK
	.align		4
.L_1595:
        /*0018*/ 	.byte	0x03, 0x50
        /*001a*/ 	.short	0x0000


	//----- nvinfo : EIATTR_MAXREG_COUNT
	.align		4
        /*001c*/ 	.byte	0x03, 0x1b
        /*001e*/ 	.short	0x0050


	//----- nvinfo : EIATTR_NUM_BARRIERS
	.align		4
        /*0020*/ 	.byte	0x02, 0x4c
        /*0022*/ 	.byte	0x01
	.zero		1


	//----- nvinfo : EIATTR_MERCURY_ISA_VERSION
	.align		4
        /*0024*/ 	.byte	0x03, 0x5f
        /*0026*/ 	.short	0x0101


	//----- nvinfo : EIATTR_COOP_GROUP_MASK_REGIDS
	.align		4
        /*0028*/ 	.byte	0x04, 0x29
        /*002a*/ 	.short	(.L_1597 - .L_1596)


	//   ....[0]....
.L_1596:
        /*002c*/ 	.word	0xffffffff


	//   ....[1]....
        /*0030*/ 	.word	0xffffffff


	//   ....[2]....
        /*0034*/ 	.word	0xffffffff


	//   ....[3]....
        /*0038*/ 	.word	0xffffffff


	//   ....[4]....
        /*003c*/ 	.word	0xffffffff


	//   ....[5]....
        /*0040*/ 	.word	0xffffffff


	//   ....[6]....
        /*0044*/ 	.word	0xffffffff


	//   ....[7]....
        /*0048*/ 	.word	0xffffffff


	//   ....[8]....
        /*004c*/ 	.word	0xffffffff


	//   ....[9]....
        /*0050*/ 	.word	0xffffffff


	//----- nvinfo : EIATTR_COOP_GROUP_INSTR_OFFSETS
	.align		4
.L_1597:
        /*0054*/ 	.byte	0x04, 0x28
        /*0056*/ 	.short	(.L_1599 - .L_1598)


	//   ....[0]....
.L_1598:
        /*0058*/ 	.word	0x00000a40


	//   ....[1]....
        /*005c*/ 	.word	0x00000a50


	//   ....[2]....
        /*0060*/ 	.word	0x00000a80


	//   ....[3]....
        /*0064*/ 	.word	0x00000aa0


	//   ....[4]....
        /*0068*/ 	.word	0x00000ad0


	//   ....[5]....
        /*006c*/ 	.word	0x00000af0


	//   ....[6]....
        /*0070*/ 	.word	0x00000b20


	//   ....[7]....
        /*0074*/ 	.word	0x00000b40


	//   ....[8]....
        /*0078*/ 	.word	0x00000b90


	//   ....[9]....
        /*007c*/ 	.word	0x00000ba0


	//----- nvinfo : EIATTR_VRC_CTA_INIT_COUNT
	.align		4
.L_1599:
        /*0080*/ 	.byte	0x02, 0x4a
	.zero		1
	.zero		1


	//----- nvinfo : EIATTR_EXIT_INSTR_OFFSETS
	.align		4
        /*0084*/ 	.byte	0x04, 0x1c
        /*0086*/ 	.short	(.L_1601 - .L_1600)


	//   ....[0]....
.L_1600:
        /*0088*/ 	.word	0x00000060


	//   ....[1]....
        /*008c*/ 	.word	0x00002d00


	//----- nvinfo : EIATTR_MAX_THREADS
	.align		4
.L_1601:
        /*0090*/ 	.byte	0x04, 0x05
        /*0092*/ 	.short	(.L_1603 - .L_1602)
.L_1602:
        /*0094*/ 	.word	0x00000300
        /*0098*/ 	.word	0x00000001
        /*009c*/ 	.word	0x00000001


	//----- nvinfo : EIATTR_CRS_STACK_SIZE
	.align		4
.L_1603:
        /*00a0*/ 	.byte	0x04, 0x1e
        /*00a2*/ 	.short	(.L_1605 - .L_1604)
.L_1604:
        /*00a4*/ 	.word	0x00000000


	//----- nvinfo : EIATTR_CBANK_PARAM_SIZE
	.align		4
.L_1605:
        /*00a8*/ 	.byte	0x03, 0x19
        /*00aa*/ 	.short	0x00a0


	//----- nvinfo : EIATTR_PARAM_CBANK
	.align		4
        /*00ac*/ 	.byte	0x04, 0x0a
        /*00ae*/ 	.short	(.L_1607 - .L_1606)
	.align		4
.L_1606:
        /*00b0*/ 	.word	index@(.nv.constant0._Z35group_norm_nhwc_fwd_one_pass_kernelI11Fp16IOFp16WLi64ELi96ELi768EEv26Group_norm_nhwc_fwd_params)
        /*00b4*/ 	.short	0x0380
        /*00b6*/ 	.short	0x00a0


	//----- nvinfo : EIATTR_SW_WAR
	.align		4
.L_1607:
        /*00b8*/ 	.byte	0x04, 0x36
        /*00ba*/ 	.short	(.L_1609 - .L_1608)
.L_1608:
        /*00bc*/ 	.word	0x00000008
.L_1609:


//--------------------- .nv.info._Z35group_norm_nhwc_fwd_one_pass_kernelI11Fp16IOFp16WLi128ELi96ELi768EEv26Group_norm_nhwc_fwd_params --------------------------
	.section	.nv.info._Z35group_norm_nhwc_fwd_one_pass_kernelI11Fp16IOFp16WLi128ELi96ELi768EEv26Group_norm_nhwc_fwd_params,"",@"SHT_CUDA_INFO"
	.sectionflags	@""
	.align	4


	//----- nvinfo : EIATTR_CUDA_API_VERSION
	.align		4
        /*0000*/ 	.byte	0x04, 0x37
        /*0002*/ 	.short	(.L_1611 - .L_1610)
.L_1610:
        /*0004*/ 	.word	0x00000082


	//----- nvinfo : EIATTR_KPARAM_INFO
	.align		4
.L_1611:
        /*0008*/ 	.byte	0x04, 0x17
        /*000a*/ 	.short	(.L_1613 - .L_1612)
.L_1612:
        /*000c*/ 	.word	0x00000000
        /*0010*/ 	.short	0x0000
        /*0012*/ 	.short	0x0000
        /*0014*/ 	.byte	0x00, 0xf0, 0x81, 0x02


	//----- nvinfo : EIATTR_SPARSE_MMA_MASK
	.align		4
.L_1613:
        /*0018*/ 	.byte	0x03, 0x50
        /*001a*/ 	.short	0x0000


	//----- nvinfo : EIATTR_MAXREG_COUNT
	.align		4
        /*001c*/ 	.byte	0x03, 0x1b
        /*001e*/ 	.short	0x0050


	//----- nvinfo : EIATTR_NUM_BARRIERS
	.align		4
        /*0020*/ 	.byte	0x02, 0x4c
        /*0022*/ 	.byte	0x01
	.zero		1


	//----- nvinfo : EIATTR_MERCURY_ISA_VERSION
	.align		4
        /*0024*/ 	.byte	0x03, 0x5f
        /*0026*/ 	.short	0x0101


	//----- nvinfo : EIATTR_COOP_GROUP_MASK_REGIDS
	.align		4
        /*0028*/ 	.byte	0x04, 0x29
        /*002a*/ 	.short	(.L_1615 - .L_1614)


	//   ....[0]....
.L_1614:
        /*002c*/ 	.word	0xffffffff


	//   ....[1]....
        /*0030*/ 	.word	0xffffffff


	//   ....[2]....
        /*0034*/ 	.word	0xffffffff


	//   ....[3]....
        /*0038*/ 	.word	0xffffffff


	//   ....[4]....
        /*003c*/ 	.word	0xffffffff


	//   ....[5]....
        /*0040*/ 	.word	0xffffffff


	//   ....[6]....
        /*0044*/ 	.word	0xffffffff


	//   ....[7]....
        /*0048*/ 	.word	0xffffffff


	//   ....[8]....
        /*004c*/ 	.word	0xffffffff


	//   ....[9]....
        /*0050*/ 	.word	0xffffffff


	//----- nvinfo : EIATTR_COOP_GROUP_INSTR_OFFSETS
	.align		4
.L_1615:
        /*0054*/ 	.byte	0x04, 0x28
        /*0056*/ 	.short	(.L_1617 - .L_1616)


	//   ....[0]....
.L_1616:
        /*0058*/ 	.word	0x00000fc0


	//   ....[1]....
        /*005c*/ 	.word	0x00000fd0


	//   ....[2]....
        /*0060*/ 	.word	0x00001000


	//   ....[3]....
        /*0064*/ 	.word	0x00001010


	//   ....[4]....
        /*0068*/ 	.word	0x00001050


	//   ....[5]....
        /*006c*/ 	.word	0x00001060


	//   ....[6]....
        /*0070*/ 	.word	0x000010a0


	//   ....[7]....
        /*0074*/ 	.word	0x000010b0


	//   ....[8]....
        /*0078*/ 	.word	0x00001120


	//   ....[9]....
        /*007c*/ 	.word	0x00001130


	//----- nvinfo : EIATTR_VRC_CTA_INIT_COUNT
	.align		4
.L_1617:
        /*0080*/ 	.byte	0x02, 0x4a
	.zero		1
	.zero		1


	//----- nvinfo : EIATTR_EXIT_INSTR_OFFSETS
	.align		4
        /*0084*/ 	.byte	0x04, 0x1c
        /*0086*/ 	.short	(.L_1619 - .L_1618)


	//   ....[0]....
.L_1618:
        /*0088*/ 	.word	0x00000060


	//   ....[1]....
        /*008c*/ 	.word	0x00003f20


	//----- nvinfo : EIATTR_MAX_THREADS
	.align		4
.L_1619:
        /*0090*/ 	.byte	0x04, 0x05
        /*0092*/ 	.short	(.L_1621 - .L_1620)
.L_1620:
        /*0094*/ 	.word	0x00000300
        /*0098*/ 	.word	0x00000001
        /*009c*/ 	.word	0x00000001


	//----- nvinfo : EIATTR_CRS_STACK_SIZE
	.align		4
.L_1621:
        /*00a0*/ 	.byte	0x04, 0x1e
        /*00a2*/ 	.short	(.L_1623 - .L_1622)
.L_1622:
        /*00a4*/ 	.word	0x00000000


	//----- nvinfo : EIATTR_CBANK_PARAM_SIZE
	.align		4
.L_1623:
        /*00a8*/ 	.byte	0x03, 0x19
        /*00aa*/ 	.short	0x00a0


	//----- nvinfo : EIATTR_PARAM_CBANK
	.align		4
        /*00ac*/ 	.byte	0x04, 0x0a
        /*00ae*/ 	.short	(.L_1625 - .L_1624)
	.align		4
.L_1624:
        /*00b0*/ 	.word	index@(.nv.constant0._Z35group_norm_nhwc_fwd_one_pass_kernelI11Fp16IOFp16WLi128ELi96ELi768EEv26Group_norm_nhwc_fwd_params)
        /*00b4*/ 	.short	0x0380
        /*00b6*/ 	.short	0x00a0


	//----- nvinfo : EIATTR_SW_WAR
	.align		4
.L_1625:
        /*00b8*/ 	.byte	0x04, 0x36
        /*00ba*/ 	.short	(.L_1627 - .L_1626)
.L_1626:
        /*00bc*/ 	.word	0x00000008
.L_1627:


//--------------------- .nv.info._Z35group_norm_nhwc_fwd_one_pass_kernelI11Fp16IOFp16WLi256ELi96ELi768EEv26Group_norm_nhwc_fwd_params --------------------------
	.section	.nv.info._Z35group_norm_nhwc_fwd_one_pass_kernelI11Fp16IOFp16WLi256ELi96ELi768EEv26Group_norm_nhwc_fwd_params,"",@"SHT_CUDA_INFO"
	.sectionflags	@""
	.align	4


	//----- nvinfo : EIATTR_CUDA_API_VERSION
	.align		4
        /*0000*/ 	.byte	0x04, 0x37
        /*0002*/ 	.short	(.L_1629 - .L_1628)
.L_1628:
        /*0004*/ 	.word	0x00000082


	//----- nvinfo : EIATTR_KPARAM_INFO
	.align		4
.L_1629:
        /*0008*/ 	.byte	0x04, 0x17
        /*000a*/ 	.short	(.L_1631 - .L_1630)
.L_1630:
        /*000c*/ 	.word	0x00000000
        /*0010*/ 	.short	0x0000
        /*0012*/ 	.short	0x0000
        /*0014*/ 	.byte	0x00, 0xf0, 0x81, 0x02


	//----- nvinfo : EIATTR_SPARSE_MMA_MASK
	.align		4
.L_1631:
        /*0018*/ 	.byte	0x03, 0x50
        /*001a*/ 	.short	0x0000


	//----- nvinfo : EIATTR_MAXREG_COUNT
	.align		4
        /*001c*/ 	.byte	0x03, 0x1b
        /*001e*/ 	.short	0x0050


	//----- nvinfo : EIATTR_NUM_BARRIERS
	.align		4
        /*0020*/ 	.byte	0x02, 0x4c
        /*0022*/ 	.byte	0x01
	.zero		1


	//----- nvinfo : EIATTR_MERCURY_ISA_VERSION
	.align		4
        /*0024*/ 	.byte	0x03, 0x5f
        /*0026*/ 	.short	0x0101


	//----- nvinfo : EIATTR_COOP_GROUP_MASK_REGIDS
	.align		4
        /*0028*/ 	.byte	0x04, 0x29
        /*002a*/ 	.short	(.L_1633 - .L_1632)


	//   ....[0]....
.L_1632:
        /*002c*/ 	.word	0xffffffff


	//   ....[1]....
        /*0030*/ 	.word	0xffffffff


	//   ....[2]....
        /*0034*/ 	.word	0xffffffff


	//   ....[3]....
        /*0038*/ 	.word	0xffffffff


	//   ....[4]....
        /*003c*/ 	.word	0xffffffff


	//   ....[5]....
        /*0040*/ 	.word	0xffffffff


	//   ....[6]....
        /*0044*/ 	.word	0xffffffff


	//   ....[7]....
        /*0048*/ 	.word	0xffffffff


	//   ....[8]....
        /*004c*/ 	.word	0xffffffff


	//   ....[9]....
        /*0050*/ 	.word	0xffffffff


	//----- nvinfo : EIATTR_COOP_GROUP_INSTR_OFFSETS
	.align		4
.L_1633:
        /*0054*/ 	.byte	0x04, 0x28
        /*0056*/ 	.short	(.L_1635 - .L_1634)


	//   ....[0]....
.L_1634:
        /*0058*/ 	.word	0x00001b10


	//   ....[1]....
        /*005c*/ 	.word	0x00001b20


	//   ....[2]....
        /*0060*/ 	.word	0x00001b60


	//   ....[3]....
        /*0064*/ 	.word	0x00001b70


	//   ....[4]....
        /*0068*/ 	.word	0x00001bb0


	//   ....[5]....
        /*006c*/ 	.word	0x00001bc0


	//   ....[6]....
        /*0070*/ 	.word	0x00001c00


	//   ....[7]....
        /*0074*/ 	.word	0x00001c10


	//   ....[8]....
        /*0078*/ 	.word	0x00001ca0


	//   ....[9]....
        /*007c*/ 	.word	0x00001cb0


	//----- nvinfo : EIATTR_VRC_CTA_INIT_COUNT
	.align		4
.L_1635:
        /*0080*/ 	.byte	0x02, 0x4a
	.zero		1
	.zero		1


	//----- nvinfo : EIATTR_EXIT_INSTR_OFFSETS
	.align		4
        /*0084*/ 	.byte	0x04, 0x1c
        /*0086*/ 	.short	(.L_1637 - .L_1636)


	//   ....[0]....
.L_1636:
        /*0088*/ 	.word	0x00000060


	//   ....[1]....
        /*008c*/ 	.word	0x00006ad0


	//----- nvinfo : EIATTR_MAX_THREADS
	.align		4
.L_1637:
        /*0090*/ 	.byte	0x04, 0x05
        /*0092*/ 	.short	(.L_1639 - .L_1638)
.L_1638:
        /*0094*/ 	.word	0x00000300
        /*0098*/ 	.word	0x00000001
        /*009c*/ 	.word	0x00000001


	//----- nvinfo : EIATTR_CRS_STACK_SIZE
	.align		4
.L_1639:
        /*00a0*/ 	.byte	0x04, 0x1e
        /*00a2*/ 	.short	(.L_1641 - .L_1640)
.L_1640:
        /*00a4*/ 	.word	0x00000000


	//----- nvinfo : EIATTR_CBANK_PARAM_SIZE
	.align		4
.L_1641:
        /*00a8*/ 	.byte	0x03, 0x19
        /*00aa*/ 	.short	0x00a0


	//----- nvinfo : EIATTR_PARAM_CBANK
	.align		4
        /*00ac*/ 	.byte	0x04, 0x0a
        /*00ae*/ 	.short	(.L_1643 - .L_1642)
	.align		4
.L_1642:
        /*00b0*/ 	.word	index@(.nv.constant0._Z35group_norm_nhwc_fwd_one_pass_kernelI11Fp16IOFp16WLi256ELi96ELi768EEv26Group_norm_nhwc_fwd_params)
        /*00b4*/ 	.short	0x0380
        /*00b6*/ 	.short	0x00a0


	//----- nvinfo : EIATTR_SW_WAR
	.align		4
.L_1643:
        /*00b8*/ 	.byte	0x04, 0x36
        /*00ba*/ 	.short	(.L_1645 - .L_1644)
.L_1644:
        /*00bc*/ 	.word	0x00000008
.L_1645:


//--------------------- .nv.info._Z35group_norm_nhwc_fwd_one_pass_kernelI11Fp16IOFp16WLi512ELi96ELi768EEv26Group_norm_nhwc_fwd_params --------------------------
	.section	.nv.info._Z35group_norm_nhwc_fwd_one_pass_kernelI11Fp16IOFp16WLi512ELi96ELi768EEv26Group_norm_nhwc_fwd_params,"",@"SHT_CUDA_INFO"
	.sectionflags	@""
	.align	4


	//----- nvinfo : EIATTR_CUDA_API_VERSION
	.align		4
        /*0000*/ 	.byte	0x04, 0x37
        /*0002*/ 	.short	(.L_1647 - .L_1646)
.L_1646:
        /*0004*/ 	.word	0x00000082


	//----- nvinfo : EIATTR_KPARAM_INFO
	.align		4
.L_1647:
        /*0008*/ 	.byte	0x04, 0x17
        /*000a*/ 	.short	(.L_1649 - .L_1648)
.L_1648:
        /*000c*/ 	.word	0x00000000
        /*0010*/ 	.short	0x0000
        /*0012*/ 	.short	0x0000
        /*0014*/ 	.byte	0x00, 0xf0, 0x81, 0x02


	//----- nvinfo : EIATTR_SPARSE_MMA_MASK
	.align		4
.L_1649:
        /*0018*/ 	.byte	0x03, 0x50
        /*001a*/ 	.short	0x0000


	//----- nvinfo : EIATTR_MAXREG_COUNT
	.align		4
        /*001c*/ 	.byte	0x03, 0x1b
        /*001e*/ 	.short	0x0050


	//----- nvinfo : EIATTR_NUM_BARRIERS
	.align		4
        /*0020*/ 	.byte	0x02, 0x4c
        /*0022*/ 	.byte	0x01
	.zero		1


	//----- nvinfo : EIATTR_ANNOTATIONS
	.align		4
        /*0024*/ 	.byte	0x04, 0x55
        /*0026*/ 	.short	(.L_1651 - .L_1650)


	//   ....[0]....
.L_1650:
        /* <DEDUP_REMOVED lines=8> */


	//----- nvinfo : EIATTR_MERCURY_ISA_VERSION
	.align		4
.L_1651:
        /*0098*/ 	.byte	0x03, 0x5f
        /*009a*/ 	.short	0x0101


	//----- nvinfo : EIATTR_COOP_GROUP_MASK_REGIDS
	.align		4
        /*009c*/ 	.byte	0x04, 0x29
        /*009e*/ 	.short	(.L_1653 - .L_1652)


	//   ....[0]....
.L_1652:
        /*00a0*/ 	.word	0xffffffff


	//   ....[1]....
        /*00a4*/ 	.word	0xffffffff


	//   ....[2]....
        /*00a8*/ 	.word	0xffffffff


	//   ....[3]....
        /*00ac*/ 	.word	0xffffffff


	//   ....[4]....
        /*00b0*/ 	.word	0xffffffff


	//   ....[5]....
        /*00b4*/ 	.word	0xffffffff


	//   ....[6]....
        /*00b8*/ 	.word	0xffffffff


	//   ....[7]....
        /*00bc*/ 	.word	0xffffffff


	//   ....[8]....
        /*00c0*/ 	.word	0xffffffff


	//   ....[9]....
        /*00c4*/ 	.word	0xffffffff


	//----- nvinfo : EIATTR_COOP_GROUP_INSTR_OFFSETS
	.align		4
.L_1653:
        /*00c8*/ 	.byte	0x04, 0x28
        /*00ca*/ 	.short	(.L_1655 - .L_1654)


	//   ....[0]....
.L_1654:
        /*00cc*/ 	.word	0x000032b0


	//   ....[1]....
        /*00d0*/ 	.word	0x000032c0


	//   ....[2]....
        /*00d4*/ 	.word	0x00003300


	//   ....[3]....
        /*00d8*/ 	.word	0x00003310


	//   ....[4]....
        /*00dc*/ 	.word	0x00003350


	//   ....[5]....
        /*00e0*/ 	.word	0x00003360


	//   ....[6]....
        /*00e4*/ 	.word	0x000033b0


	//   ....[7]....
        /*00e8*/ 	.word	0x000033c0


	//   ....[8]....
        /*00ec*/ 	.word	0x00003450


	//   ....[9]....
        /*00f0*/ 	.word	0x00003460


	//----- nvinfo : EIATTR_VRC_CTA_INIT_COUNT
	.align		4
.L_1655:
        /*00f4*/ 	.byte	0x02, 0x4a
	.zero		1
	.zero		1


	//----- nvinfo : EIATTR_EXIT_INSTR_OFFSETS
	.align		4
        /*00f8*/ 	.byte	0x04, 0x1c
        /*00fa*/ 	.short	(.L_1657 - .L_1656)


	//   ....[0]....
.L_1656:
        /*00fc*/ 	.word	0x00000070


	//   ....[1]....
        /*0100*/ 	.word	0x0000cc70


	//----- nvinfo : EIATTR_MAX_THREADS
	.align		4
.L_1657:
        /*0104*/ 	.byte	0x04, 0x05
        /*0106*/ 	.short	(.L_1659 - .L_1658)
.L_1658:
        /*0108*/ 	.word	0x00000300
        /*010c*/ 	.word	0x00000001
        /*0110*/ 	.word	0x00000001


	//----- nvinfo : EIATTR_CRS_STACK_SIZE
	.align		4
.L_1659:
        /*0114*/ 	.byte	0x04, 0x1e
        /*0116*/ 	.short	(.L_1661 - .L_1660)
.L_1660:
        /*0118*/ 	.word	0x00000000


	//----- nvinfo : EIATTR_CBANK_PARAM_SIZE
	.align		4
.L_1661:
        /*011c*/ 	.byte	0x03, 0x19
        /*011e*/ 	.short	0x00a0


	//----- nvinfo : EIATTR_PARAM_CBANK
	.align		4
        /*0120*/ 	.byte	0x04, 0x0a
        /*0122*/ 	.short	(.L_1663 - .L_1662)
	.align		4
.L_1662:
        /*0124*/ 	.word	index@(.nv.constant0._Z35group_norm_nhwc_fwd_one_pass_kernelI11Fp16IOFp16WLi512ELi96ELi768EEv26Group_norm_nhwc_fwd_params)
        /*0128*/ 	.short	0x0380
        /*012a*/ 	.short	0x00a0


	//----- nvinfo : EIATTR_SW_WAR
	.align		4
.L_1663:
        /*012c*/ 	.byte	0x04, 0x36
        /*012e*/ 	.short	(.L_1665 - .L_1664)
.L_1664:
        /*0130*/ 	.word	0x00000008
.L_1665:


//--------------------- .nv.info._Z35group_norm_nhwc_fwd_one_pass_kernelI11Fp32IOFp32WLi64ELi96ELi768EEv26Group_norm_nhwc_fwd_params --------------------------
	.section	.nv.info._Z35group_norm_nhwc_fwd_one_pass_kernelI11Fp32IOFp32WLi64ELi96ELi768EEv26Group_norm_nhwc_fwd_params,"",@"SHT_CUDA_INFO"
	.sectionflags	@""
	.align	4


	//----- nvinfo : EIATTR_CUDA_API_VERSION
	.align		4
        /*0000*/ 	.byte	0x04, 0x37
        /*0002*/ 	.short	(.L_1667 - .L_1666)
.L_1666:
        /*0004*/ 	.word	0x00000082


	//----- nvinfo : EIATTR_KPARAM_INFO
	.align		4
.L_1667:
        /*0008*/ 	.byte	0x04, 0x17
        /*000a*/ 	.short	(.L_1669 - .L_1668)
.L_1668:
        /*000c*/ 	.word	0x00000000
        /*0010*/ 	.short	0x0000
        /*0012*/ 	.short	0x0000
        /*0014*/ 	.byte	0x00, 0xf0, 0x81, 0x02


	//----- nvinfo : EIATTR_SPARSE_MMA_MASK
	.align		4
.L_1669:
        /*0018*/ 	.byte	0x03, 0x50
        /*001a*/ 	.short	0x0000


	//----- nvinfo : EIATTR_MAXREG_COUNT
	.align		4
        /*001c*/ 	.byte	0x03, 0x1b
        /*001e*/ 	.short	0x0050


	//----- nvinfo : EIATTR_NUM_BARRIERS
	.align		4
        /*0020*/ 	.byte	0x02, 0x4c
        /*0022*/ 	.byte	0x01
	.zero		1


	//----- nvinfo : EIATTR_MERCURY_ISA_VERSION
	.align		4
        /*0024*/ 	.byte	0x03, 0x5f
        /*0026*/ 	.short	0x0101


	//----- nvinfo : EIATTR_COOP_GROUP_MASK_REGIDS
	.align		4
        /*0028*/ 	.byte	0x04, 0x29
        /*002a*/ 	.short	(.L_1671 - .L_1670)


	//   ....[0]....
.L_1670:
        /*002c*/ 	.word	0xffffffff


	//   ....[1]....
        /*0030*/ 	.word	0xffffffff


	//   ....[2]....
        /*0034*/ 	.word	0xffffffff


	//   ....[3]....
        /*0038*/ 	.word	0xffffffff


	//   ....[4]....
        /*003c*/ 	.word	0xffffffff


	//   ....[5]....
        /*0040*/ 	.word	0xffffffff


	//   ....[6]....
        /*0044*/ 	.word	0xffffffff


	//   ....[7]....
        /*0048*/ 	.word	0xffffffff


	//   ....[8]....
        /*004c*/ 	.word	0xffffffff


	//   ....[9]....
        /*0050*/ 	.word	0xffffffff


	//----- nvinfo : EIATTR_COOP_GROUP_INSTR_OFFSETS
	.align		4
.L_1671:
        /*0054*/ 	.byte	0x04, 0x28
        /*0056*/ 	.short	(.L_1673 - .L_1672)


	//   ....[0]....
.L_1672:
        /*0058*/ 	.word	0x000009d0


	//   ....[1]....
        /*005c*/ 	.word	0x000009e0


	//   ....[2]....
        /*0060*/ 	.word	0x00000a10


	//   ....[3]....
        /*0064*/ 	.word	0x00000a20


	//   ....[4]....
        /*0068*/ 	.word	0x00000a60


	//   ....[5]....
        /*006c*/ 	.word	0x00000a70


	//   ....[6]....
        /*0070*/ 	.word	0x00000ab0


	//   ....[7]....
        /*0074*/ 	.word	0x00000ac0


	//   ....[8]....
        /*0078*/ 	.word	0x00000b20


	//   ....[9]....
        /*007c*/ 	.word	0x00000b30


	//----- nvinfo : EIATTR_VRC_CTA_INIT_COUNT
	.align		4
.L_1673:
        /*0080*/ 	.byte	0x02, 0x4a
	.zero		1
	.zero		1


	//----- nvinfo : EIATTR_EXIT_INSTR_OFFSETS
	.align		4
        /*0084*/ 	.byte	0x04, 0x1c
        /*0086*/ 	.short	(.L_1675 - .L_1674)


	//   ....[0]....
.L_1674:
        /*0088*/ 	.word	0x00000060


	//   ....[1]....
        /*008c*/ 	.word	0x00002bb0


	//----- nvinfo : EIATTR_MAX_THREADS
	.align		4
.L_1675:
        /*0090*/ 	.byte	0x04, 0x05
        /*0092*/ 	.short	(.L_1677 - .L_1676)
.L_1676:
        /*0094*/ 	.word	0x00000300
        /*0098*/ 	.word	0x00000001
        /*009c*/ 	.word	0x00000001


	//----- nvinfo : EIATTR_CRS_STACK_SIZE
	.align		4
.L_1677:
        /*00a0*/ 	.byte	0x04, 0x1e
        /*00a2*/ 	.short	(.L_1679 - .L_1678)
.L_1678:
        /*00a4*/ 	.word	0x00000000


	//----- nvinfo : EIATTR_CBANK_PARAM_SIZE
	.align		4
.L_1679:
        /*00a8*/ 	.byte	0x03, 0x19
        /*00aa*/ 	.short	0x00a0


	//----- nvinfo : EIATTR_PARAM_CBANK
	.align		4
        /*00ac*/ 	.byte	0x04, 0x0a
        /*00ae*/ 	.short	(.L_1681 - .L_1680)
	.align		4
.L_1680:
        /*00b0*/ 	.word	index@(.nv.constant0._Z35group_norm_nhwc_fwd_one_pass_kernelI11Fp32IOFp32WLi64ELi96ELi768EEv26Group_norm_nhwc_fwd_params)
        /*00b4*/ 	.short	0x0380
        /*00b6*/ 	.short	0x00a0


	//----- nvinfo : EIATTR_SW_WAR
	.align		4
.L_1681:
        /*00b8*/ 	.byte	0x04, 0x36
        /*00ba*/ 	.short	(.L_1683 - .L_1682)
.L_1682:
        /*00bc*/ 	.word	0x00000008
.L_1683:


//--------------------- .nv.info._Z35group_norm_nhwc_fwd_one_pass_kernelI11Fp32IOFp32WLi128ELi96ELi768EEv26Group_norm_nhwc_fwd_params --------------------------
	.section	.nv.info._Z35group_norm_nhwc_fwd_one_pass_kernelI11Fp32IOFp32WLi128ELi96ELi768EEv26Group_norm_nhwc_fwd_params,"",@"SHT_CUDA_INFO"
	.sectionflags	@""
	.align	4


	//----- nvinfo : EIATTR_CUDA_API_VERSION
	.align		4
        /*0000*/ 	.byte	0x04, 0x37
        /*0002*/ 	.short	(.L_1685 - .L_1684)
.L_1684:
        /*0004*/ 	.word	0x00000082


	//----- nvinfo : EIATTR_KPARAM_INFO
	.align		4
.L_1685:
        /*0008*/ 	.byte	0x04, 0x17
        /*000a*/ 	.short	(.L_1687 - .L_1686)
.L_1686:
        /*000c*/ 	.word	0x00000000
        /*0010*/ 	.short	0x0000
        /*0012*/ 	.short	0x0000
        /*0014*/ 	.byte	0x00, 0xf0, 0x81, 0x02


	//----- nvinfo : EIATTR_SPARSE_MMA_MASK
	.align		4
.L_1687:
        /*0018*/ 	.byte	0x03, 0x50
        /*001a*/ 	.short	0x0000


	//----- nvinfo : EIATTR_MAXREG_COUNT
	.align		4
        /*001c*/ 	.byte	0x03, 0x1b
        /*001e*/ 	.short	0x0050


	//----- nvinfo : EIATTR_NUM_BARRIERS
	.align		4
        /*0020*/ 	.byte	0x02, 0x4c
        /*0022*/ 	.byte	0x01
	.zero		1


	//----- nvinfo : EIATTR_MERCURY_ISA_VERSION
	.align		4
        /*0024*/ 	.byte	0x03, 0x5f
        /*0026*/ 	.short	0x0101


	//----- nvinfo : EIATTR_COOP_GROUP_MASK_REGIDS
	.align		4
        /*0028*/ 	.byte	0x04, 0x29
        /*002a*/ 	.short	(.L_1689 - .L_1688)


	//   ....[0]....
.L_1688:
        /*002c*/ 	.word	0xffffffff


	//   ....[1]....
        /*0030*/ 	.word	0xffffffff


	//   ....[2]....
        /*0034*/ 	.word	0xffffffff


	//   ....[3]....
        /*0038*/ 	.word	0xffffffff


	//   ....[4]....
        /*003c*/ 	.word	0xffffffff


	//   ....[5]....
        /*0040*/ 	.word	0xffffffff


	//   ....[6]....
        /*0044*/ 	.word	0xffffffff


	//   ....[7]....
        /*0048*/ 	.word	0xffffffff


	//   ....[8]....
        /*004c*/ 	.word	0xffffffff


	//   ....[9]....
        /*0050*/ 	.word	0xffffffff


	//----- nvinfo : EIATTR_COOP_GROUP_INSTR_OFFSETS
	.align		4
.L_1689:
        /*0054*/ 	.byte	0x04, 0x28
        /*0056*/ 	.short	(.L_1691 - .L_1690)


	//   ....[0]....
.L_1690:
        /*0058*/ 	.word	0x00000ef0


	//   ....[1]....
        /*005c*/ 	.word	0x00000f00


	//   ....[2]....
        /*0060*/ 	.word	0x00000f30


	//   ....[3]....
        /*0064*/ 	.word	0x00000f40


	//   ....[4]....
        /*0068*/ 	.word	0x00000f80


	//   ....[5]....
        /*006c*/ 	.word	0x00000f90


	//   ....[6]....
        /*0070*/ 	.word	0x00000fd0


	//   ....[7]....
        /*0074*/ 	.word	0x00000fe0


	//   ....[8]....
        /*0078*/ 	.word	0x00001040


	//   ....[9]....
        /*007c*/ 	.word	0x00001050


	//----- nvinfo : EIATTR_VRC_CTA_INIT_COUNT
	.align		4
.L_1691:
        /*0080*/ 	.byte	0x02, 0x4a
	.zero		1
	.zero		1


	//----- nvinfo : EIATTR_EXIT_INSTR_OFFSETS
	.align		4
        /*0084*/ 	.byte	0x04, 0x1c
        /*0086*/ 	.short	(.L_1693 - .L_1692)


	//   ....[0]....
.L_1692:
        /*0088*/ 	.word	0x00000060


	//   ....[1]....
        /*008c*/ 	.word	0x00003cf0


	//----- nvinfo : EIATTR_MAX_THREADS
	.align		4
.L_1693:
        /*0090*/ 	.byte	0x04, 0x05
        /*0092*/ 	.short	(.L_1695 - .L_1694)
.L_1694:
        /*0094*/ 	.word	0x00000300
        /*0098*/ 	.word	0x00000001
        /*009c*/ 	.word	0x00000001


	//----- nvinfo : EIATTR_CRS_STACK_SIZE
	.align		4
.L_1695:
        /*00a0*/ 	.byte	0x04, 0x1e
        /*00a2*/ 	.short	(.L_1697 - .L_1696)
.L_1696:
        /*00a4*/ 	.word	0x00000000


	//----- nvinfo : EIATTR_CBANK_PARAM_SIZE
	.align		4
.L_1697:
        /*00a8*/ 	.byte	0x03, 0x19
        /*00aa*/ 	.short	0x00a0


	//----- nvinfo : EIATTR_PARAM_CBANK
	.align		4
        /*00ac*/ 	.byte	0x04, 0x0a
        /*00ae*/ 	.short	(.L_1699 - .L_1698)
	.align		4
.L_1698:
        /*00b0*/ 	.word	index@(.nv.constant0._Z35group_norm_nhwc_fwd_one_pass_kernelI11Fp32IOFp32WLi128ELi96ELi768EEv26Group_norm_nhwc_fwd_params)
        /*00b4*/ 	.short	0x0380
        /*00b6*/ 	.short	0x00a0


	//----- nvinfo : EIATTR_SW_WAR
	.align		4
.L_1699:
        /*00b8*/ 	.byte	0x04, 0x36
        /*00ba*/ 	.short	(.L_1701 - .L_1700)
.L_1700:
        /*00bc*/ 	.word	0x00000008
.L_1701:


//--------------------- .nv.info._Z35group_norm_nhwc_fwd_one_pass_kernelI11Fp32IOFp32WLi256ELi96ELi768EEv26Group_norm_nhwc_fwd_params --------------------------
	.section	.nv.info._Z35group_norm_nhwc_fwd_one_pass_kernelI11Fp32IOFp32WLi256ELi96ELi768EEv26Group_norm_nhwc_fwd_params,"",@"SHT_CUDA_INFO"
	.sectionflags	@""
	.align	4


	//----- nvinfo : EIATTR_CUDA_API_VERSION
	.align		4
        /*0000*/ 	.byte	0x04, 0x37
        /*0002*/ 	.short	(.L_1703 - .L_1702)
.L_1702:
        /*0004*/ 	.word	0x00000082


	//----- nvinfo : EIATTR_KPARAM_INFO
	.align		4
.L_1703:
        /*0008*/ 	.byte	0x04, 0x17
        /*000a*/ 	.short	(.L_1705 - .L_1704)
.L_1704:
        /*000c*/ 	.word	0x00000000
        /*0010*/ 	.short	0x0000
        /*0012*/ 	.short	0x0000
        /*0014*/ 	.byte	0x00, 0xf0, 0x81, 0x02


	//----- nvinfo : EIATTR_SPARSE_MMA_MASK
	.align		4
.L_1705:
        /*0018*/ 	.byte	0x03, 0x50
        /*001a*/ 	.short	0x0000


	//----- nvinfo : EIATTR_MAXREG_COUNT
	.align		4
        /*001c*/ 	.byte	0x03, 0x1b
        /*001e*/ 	.short	0x0050


	//----- nvinfo : EIATTR_NUM_BARRIERS
	.align		4
        /*0020*/ 	.byte	0x02, 0x4c
        /*0022*/ 	.byte	0x01
	.zero		1


	//----- nvinfo : EIATTR_MERCURY_ISA_VERSION
	.align		4
        /*0024*/ 	.byte	0x03, 0x5f
        /*0026*/ 	.short	0x0101


	//----- nvinfo : EIATTR_COOP_GROUP_MASK_REGIDS
	.align		4
        /*0028*/ 	.byte	0x04, 0x29
        /*002a*/ 	.short	(.L_1707 - .L_1706)


	//   ....[0]....
.L_1706:
        /*002c*/ 	.word	0xffffffff


	//   ....[1]....
        /*0030*/ 	.word	0xffffffff


	//   ....[2]....
        /*0034*/ 	.word	0xffffffff


	//   ....[3]....
        /*0038*/ 	.word	0xffffffff


	//   ....[4]....
        /*003c*/ 	.word	0xffffffff


	//   ....[5]....
        /*0040*/ 	.word	0xffffffff


	//   ....[6]....
        /*0044*/ 	.word	0xffffffff


	//   ....[7]....
        /*0048*/ 	.word	0xffffffff


	//   ....[8]....
        /*004c*/ 	.word	0xffffffff


	//   ....[9]....
        /*0050*/ 	.word	0xffffffff


	//----- nvinfo : EIATTR_COOP_GROUP_INSTR_OFFSETS
	.align		4
.L_1707:
        /*0054*/ 	.byte	0x04, 0x28
        /*0056*/ 	.short	(.L_1709 - .L_1708)


	//   ....[0]....
.L_1708:
        /*0058*/ 	.word	0x00001920


	//   ....[1]....
        /*005c*/ 	.word	0x00001930


	//   ....[2]....
        /*0060*/ 	.word	0x00001970


	//   ....[3]....
        /*0064*/ 	.word	0x00001980


	//   ....[4]....
        /*0068*/ 	.word	0x000019c0


	//   ....[5]....
        /*006c*/ 	.word	0x000019d0


	//   ....[6]....
        /*0070*/ 	.word	0x00001a10


	//   ....[7]....
        /*0074*/ 	.word	0x00001a20


	//   ....[8]....
        /*0078*/ 	.word	0x00001ab0


	//   ....[9]....
        /*007c*/ 	.word	0x00001ac0


	//----- nvinfo : EIATTR_VRC_CTA_INIT_COUNT
	.align		4
.L_1709:
        /*0080*/ 	.byte	0x02, 0x4a
	.zero		1
	.zero		1


	//----- nvinfo : EIATTR_EXIT_INSTR_OFFSETS
	.align		4
        /*0084*/ 	.byte	0x04, 0x1c
        /*0086*/ 	.short	(.L_1711 - .L_1710)


	//   ....[0]....
.L_1710:
        /*0088*/ 	.word	0x00000060


	//   ....[1]....
        /*008c*/ 	.word	0x00006680


	//----- nvinfo : EIATTR_MAX_THREADS
	.align		4
.L_1711:
        /*0090*/ 	.byte	0x04, 0x05
        /*0092*/ 	.short	(.L_1713 - .L_1712)
.L_1712:
        /*0094*/ 	.word	0x00000300
        /*0098*/ 	.word	0x00000001
        /*009c*/ 	.word	0x00000001


	//----- nvinfo : EIATTR_CRS_STACK_SIZE
	.align		4
.L_1713:
        /*00a0*/ 	.byte	0x04, 0x1e
        /*00a2*/ 	.short	(.L_1715 - .L_1714)
.L_1714:
        /*00a4*/ 	.word	0x00000000


	//----- nvinfo : EIATTR_CBANK_PARAM_SIZE
	.align		4
.L_1715:
        /*00a8*/ 	.byte	0x03, 0x19
        /*00aa*/ 	.short	0x00a0


	//----- nvinfo : EIATTR_PARAM_CBANK
	.align		4
        /*00ac*/ 	.byte	0x04, 0x0a
        /*00ae*/ 	.short	(.L_1717 - .L_1716)
	.align		4
.L_1716:
        /*00b0*/ 	.word	index@(.nv.constant0._Z35group_norm_nhwc_fwd_one_pass_kernelI11Fp32IOFp32WLi256ELi96ELi768EEv26Group_norm_nhwc_fwd_params)
        /*00b4*/ 	.short	0x0380
        /*00b6*/ 	.short	0x00a0


	//----- nvinfo : EIATTR_SW_WAR
	.align		4
.L_1717:
        /*00b8*/ 	.byte	0x04, 0x36
        /*00ba*/ 	.short	(.L_1719 - .L_1718)
.L_1718:
        /*00bc*/ 	.word	0x00000008
.L_1719:


//--------------------- .nv.info._Z35group_norm_nhwc_fwd_one_pass_kernelI11Fp32IOFp32WLi512ELi96ELi768EEv26Group_norm_nhwc_fwd_params --------------------------
	.section	.nv.info._Z35group_norm_nhwc_fwd_one_pass_kernelI11Fp32IOFp32WLi512ELi96ELi768EEv26Group_norm_nhwc_fwd_params,"",@"SHT_CUDA_INFO"
	.sectionflags	@""
	.align	4


	//----- nvinfo : EIATTR_CUDA_API_VERSION
	.align		4
        /*0000*/ 	.byte	0x04, 0x37
        /*0002*/ 	.short	(.L_1721 - .L_1720)
.L_1720:
        /*0004*/ 	.word	0x00000082


	//----- nvinfo : EIATTR_KPARAM_INFO
	.align		4
.L_1721:
        /*0008*/ 	.byte	0x04, 0x17
        /*000a*/ 	.short	(.L_1723 - .L_1722)
.L_1722:
        /*000c*/ 	.word	0x00000000
        /*0010*/ 	.short	0x0000
        /*0012*/ 	.short	0x0000
        /*0014*/ 	.byte	0x00, 0xf0, 0x81, 0x02


	//----- nvinfo : EIATTR_SPARSE_MMA_MASK
	.align		4
.L_1723:
        /*0018*/ 	.byte	0x03, 0x50
        /*001a*/ 	.short	0x0000


	//----- nvinfo : EIATTR_MAXREG_COUNT
	.align		4
        /*001c*/ 	.byte	0x03, 0x1b
        /*001e*/ 	.short	0x0050


	//----- nvinfo : EIATTR_NUM_BARRIERS
	.align		4
        /*0020*/ 	.byte	0x02, 0x4c
        /*0022*/ 	.byte	0x01
	.zero		1


	//----- nvinfo : EIATTR_ANNOTATIONS
	.align		4
        /*0024*/ 	.byte	0x04, 0x55
        /*0026*/ 	.short	(.L_1725 - .L_1724)


	//   ....[0]....
.L_1724:
        /* <DEDUP_REMOVED lines=8> */


	//----- nvinfo : EIATTR_MERCURY_ISA_VERSION
	.align		4
.L_1725:
        /*0098*/ 	.byte	0x03, 0x5f
        /*009a*/ 	.short	0x0101


	//----- nvinfo : EIATTR_COOP_GROUP_MASK_REGIDS
	.align		4
        /*009c*/ 	.byte	0x04, 0x29
        /*009e*/ 	.short	(.L_1727 - .L_1726)


	//   ....[0]....
.L_1726:
        /*00a0*/ 	.word	0xffffffff


	//   ....[1]....
        /*00a4*/ 	.word	0xffffffff


	//   ....[2]....
        /*00a8*/ 	.word	0xffffffff


	//   ....[3]....
        /*00ac*/ 	.word	0xffffffff


	//   ....[4]....
        /*00b0*/ 	.word	0xffffffff


	//   ....[5]....
        /*00b4*/ 	.word	0xffffffff


	//   ....[6]....
        /*00b8*/ 	.word	0xffffffff


	//   ....[7]....
        /*00bc*/ 	.word	0xffffffff


	//   ....[8]....
        /*00c0*/ 	.word	0xffffffff


	//   ....[9]....
        /*00c4*/ 	.word	0xffffffff


	//----- nvinfo : EIATTR_COOP_GROUP_INSTR_OFFSETS
	.align		4
.L_1727:
        /*00c8*/ 	.byte	0x04, 0x28
        /*00ca*/ 	.short	(.L_1729 - .L_1728)


	//   ....[0]....
.L_1728:
        /*00cc*/ 	.word	0x00002ef0


	//   ....[1]....
        /*00d0*/ 	.word	0x00002f00


	//   ....[2]....
        /*00d4*/ 	.word	0x00002f40


	//   ....[3]....
        /*00d8*/ 	.word	0x00002f50


	//   ....[4]....
        /*00dc*/ 	.word	0x00002f90


	//   ....[5]....
        /*00e0*/ 	.word	0x00002fa0


	//   ....[6]....
        /*00e4*/ 	.word	0x00002ff0


	//   ....[7]....
        /*00e8*/ 	.word	0x00003000


	//   ....[8]....
        /*00ec*/ 	.word	0x00003090


	//   ....[9]....
        /*00f0*/ 	.word	0x000030a0


	//----- nvinfo : EIATTR_VRC_CTA_INIT_COUNT
	.align		4
.L_1729:
        /*00f4*/ 	.byte	0x02, 0x4a
	.zero		1
	.zero		1


	//----- nvinfo : EIATTR_EXIT_INSTR_OFFSETS
	.align		4
        /*00f8*/ 	.byte	0x04, 0x1c
        /*00fa*/ 	.short	(.L_1731 - .L_1730)


	//   ....[0]....
.L_1730:
        /*00fc*/ 	.word	0x00000070


	//   ....[1]....
        /*0100*/ 	.word	0x0000c480


	//----- nvinfo : EIATTR_MAX_THREADS
	.align		4
.L_1731:
        /*0104*/ 	.byte	0x04, 0x05
        /*0106*/ 	.short	(.L_1733 - .L_1732)
.L_1732:
        /*0108*/ 	.word	0x00000300
        /*010c*/ 	.word	0x00000001
        /*0110*/ 	.word	0x00000001


	//----- nvinfo : EIATTR_CRS_STACK_SIZE
	.align		4
.L_1733:
        /*0114*/ 	.byte	0x04, 0x1e
        /*0116*/ 	.short	(.L_1735 - .L_1734)
.L_1734:
        /*0118*/ 	.word	0x00000000


	//----- nvinfo : EIATTR_CBANK_PARAM_SIZE
	.align		4
.L_1735:
        /*011c*/ 	.byte	0x03, 0x19
        /*011e*/ 	.short	0x00a0


	//----- nvinfo : EIATTR_PARAM_CBANK
	.align		4
        /*0120*/ 	.byte	0x04, 0x0a
        /*0122*/ 	.short	(.L_1737 - .L_1736)
	.align		4
.L_1736:
        /*0124*/ 	.word	index@(.nv.constant0._Z35group_norm_nhwc_fwd_one_pass_kernelI11Fp32IOFp32WLi512ELi96ELi768EEv26Group_norm_nhwc_fwd_params)
        /*0128*/ 	.short	0x0380
        /*012a*/ 	.short	0x00a0


	//----- nvinfo : EIATTR_SW_WAR
	.align		4
.L_1737:
        /*012c*/ 	.byte	0x04, 0x36
        /*012e*/ 	.short	(.L_1739 - .L_1738)
.L_1738:
        /*0130*/ 	.word	0x00000008
.L_1739:


//--------------------- .nv.info._Z35group_norm_nhwc_fwd_one_pass_kernelI11Fp32IOBf16WLi64ELi96ELi768EEv26Group_norm_nhwc_fwd_params --------------------------
	.section	.nv.info._Z35group_norm_nhwc_fwd_one_pass_kernelI11Fp32IOBf16WLi64ELi96ELi768EEv26Group_norm_nhwc_fwd_params,"",@"SHT_CUDA_INFO"
	.sectionflags	@""
	.align	4


	//----- nvinfo : EIATTR_CUDA_API_VERSION
	.align		4
        /*0000*/ 	.byte	0x04, 0x37
        /*0002*/ 	.short	(.L_1741 - .L_1740)
.L_1740:
        /*0004*/ 	.word	0x00000082


	//----- nvinfo : EIATTR_KPARAM_INFO
	.align		4
.L_1741:
        /*0008*/ 	.byte	0x04, 0x17
        /*000a*/ 	.short	(.L_1743 - .L_1742)
.L_1742:
        /*000c*/ 	.word	0x00000000
        /*0010*/ 	.short	0x0000
        /*0012*/ 	.short	0x0000
        /*0014*/ 	.byte	0x00, 0xf0, 0x81, 0x02


	//----- nvinfo : EIATTR_SPARSE_MMA_MASK
	.align		4
.L_1743:
        /*0018*/ 	.byte	0x03, 0x50
        /*001a*/ 	.short	0x0000


	//----- nvinfo : EIATTR_MAXREG_COUNT
	.align		4
        /*001c*/ 	.byte	0x03, 0x1b
        /*001e*/ 	.short	0x0050


	//----- nvinfo : EIATTR_NUM_BARRIERS
	.align		4
        /*0020*/ 	.byte	0x02, 0x4c
        /*0022*/ 	.byte	0x01
	.zero		1


	//----- nvinfo : EIATTR_MERCURY_ISA_VERSION
	.align		4
        /*0024*/ 	.byte	0x03, 0x5f
        /*0026*/ 	.short	0x0101


	//----- nvinfo : EIATTR_COOP_GROUP_MASK_REGIDS
	.align		4
        /*0028*/ 	.byte	0x04, 0x29
        /*002a*/ 	.short	(.L_1745 - .L_1744)


	//   ....[0]....
.L_1744:
        /*002c*/ 	.word	0xffffffff


	//   ....[1]....
        /*0030*/ 	.word	0xffffffff


	//   ....[2]....
        /*0034*/ 	.word	0xffffffff


	//   ....[3]....
        /*0038*/ 	.word	0xffffffff


	//   ....[4]....
        /*003c*/ 	.word	0xffffffff


	//   ....[5]....
        /*0040*/ 	.word	0xffffffff


	//   ....[6]....
        /*0044*/ 	.word	0xffffffff


	//   ....[7]....
        /*0048*/ 	.word	0xffffffff


	//   ....[8]....
        /*004c*/ 	.word	0xffffffff


	//   ....[9]....
        /*0050*/ 	.word	0xffffffff


	//----- nvinfo : EIATTR_COOP_GROUP_INSTR_OFFSETS
	.align		4
.L_1745:
        /*0054*/ 	.byte	0x04, 0x28
        /*0056*/ 	.short	(.L_1747 - .L_1746)


	//   ....[0]....
.L_1746:
        /*0058*/ 	.word	0x000009d0


	//   ....[1]....
        /*005c*/ 	.word	0x000009e0


	//   ....[2]....
        /*0060*/ 	.word	0x00000a10


	//   ....[3]....
        /*0064*/ 	.word	0x00000a20


	//   ....[4]....
        /*0068*/ 	.word	0x00000a60


	//   ....[5]....
        /*006c*/ 	.word	0x00000a70


	//   ....[6]....
        /*0070*/ 	.word	0x00000ab0


	//   ....[7]....
        /*0074*/ 	.word	0x00000ac0


	//   ....[8]....
        /*0078*/ 	.word	0x00000b20


	//   ....[9]....
        /*007c*/ 	.word	0x00000b30


	//----- nvinfo : EIATTR_VRC_CTA_INIT_COUNT
	.align		4
.L_1747:
        /*0080*/ 	.byte	0x02, 0x4a
	.zero		1
	.zero		1


	//----- nvinfo : EIATTR_EXIT_INSTR_OFFSETS
	.align		4
        /*0084*/ 	.byte	0x04, 0x1c
        /*0086*/ 	.short	(.L_1749 - .L_1748)


	//   ....[0]....
.L_1748:
        /*0088*/ 	.word	0x00000060


	//   ....[1]....
        /*008c*/ 	.word	0x00002c10


	//----- nvinfo : EIATTR_MAX_THREADS
	.align		4
.L_1749:
        /*0090*/ 	.byte	0x04, 0x05
        /*0092*/ 	.short	(.L_1751 - .L_1750)
.L_1750:
        /*0094*/ 	.word	0x00000300
        /*0098*/ 	.word	0x00000001
        /*009c*/ 	.word	0x00000001


	//----- nvinfo : EIATTR_CRS_STACK_SIZE
	.align		4
.L_1751:
        /*00a0*/ 	.byte	0x04, 0x1e
        /*00a2*/ 	.short	(.L_1753 - .L_1752)
.L_1752:
        /*00a4*/ 	.word	0x00000000


	//----- nvinfo : EIATTR_CBANK_PARAM_SIZE
	.align		4
.L_1753:
        /*00a8*/ 	.byte	0x03, 0x19
        /*00aa*/ 	.short	0x00a0


	//----- nvinfo : EIATTR_PARAM_CBANK
	.align		4
        /*00ac*/ 	.byte	0x04, 0x0a
        /*00ae*/ 	.short	(.L_1755 - .L_1754)
	.align		4
.L_1754:
        /*00b0*/ 	.word	index@(.nv.constant0._Z35group_norm_nhwc_fwd_one_pass_kernelI11Fp32IOBf16WLi64ELi96ELi768EEv26Group_norm_nhwc_fwd_params)
        /*00b4*/ 	.short	0x0380
        /*00b6*/ 	.short	0x00a0


	//----- nvinfo : EIATTR_SW_WAR
	.align		4
.L_1755:
        /*00b8*/ 	.byte	0x04, 0x36
        /*00ba*/ 	.short	(.L_1757 - .L_1756)
.L_1756:
        /*00bc*/ 	.word	0x00000008
.L_1757:


//--------------------- .nv.info._Z35group_norm_nhwc_fwd_one_pass_kernelI11Fp32IOBf16WLi128ELi96ELi768EEv26Group_norm_nhwc_fwd_params --------------------------
	.section	.nv.info._Z35group_norm_nhwc_fwd_one_pass_kernelI11Fp32IOBf16WLi128ELi96ELi768EEv26Group_norm_nhwc_fwd_params,"",@"SHT_CUDA_INFO"
	.sectionflags	@""
	.align	4


	//----- nvinfo : EIATTR_CUDA_API_VERSION
	.align		4
        /*0000*/ 	.byte	0x04, 0x37
        /*0002*/ 	.short	(.L_1759 - .L_1758)
.L_1758:
        /*0004*/ 	.word	0x00000082


	//----- nvinfo : EIATTR_KPARAM_INFO
	.align		4
.L_1759:
        /*0008*/ 	.byte	0x04, 0x17
        /*000a*/ 	.short	(.L_1761 - .L_1760)
.L_1760:
        /*000c*/ 	.word	0x00000000
        /*0010*/ 	.short	0x0000
        /*0012*/ 	.short	0x0000
        /*0014*/ 	.byte	0x00, 0xf0, 0x81, 0x02


	//----- nvinfo : EIATTR_SPARSE_MMA_MASK
	.align		4
.L_1761:
        /*0018*/ 	.byte	0x03, 0x50
        /*001a*/ 	.short	0x0000


	//----- nvinfo : EIATTR_MAXREG_COUNT
	.align		4
        /*001c*/ 	.byte	0x03, 0x1b
        /*001e*/ 	.short	0x0050


	//----- nvinfo : EIATTR_NUM_BARRIERS
	.align		4
        /*0020*/ 	.byte	0x02, 0x4c
        /*0022*/ 	.byte	0x01
	.zero		1


	//----- nvinfo : EIATTR_MERCURY_ISA_VERSION
	.align		4
        /*0024*/ 	.byte	0x03, 0x5f
        /*0026*/ 	.short	0x0101


	//----- nvinfo : EIATTR_COOP_GROUP_MASK_REGIDS
	.align		4
        /*0028*/ 	.byte	0x04, 0x29
        /*002a*/ 	.short	(.L_1763 - .L_1762)


	//   ....[0]....
.L_1762:
        /*002c*/ 	.word	0xffffffff


	//   ....[1]....
        /*0030*/ 	.word	0xffffffff


	//   ....[2]....
        /*0034*/ 	.word	0xffffffff


	//   ....[3]....
        /*0038*/ 	.word	0xffffffff


	//   ....[4]....
        /*003c*/ 	.word	0xffffffff


	//   ....[5]....
        /*0040*/ 	.word	0xffffffff


	//   ....[6]....
        /*0044*/ 	.word	0xffffffff


	//   ....[7]....
        /*0048*/ 	.word	0xffffffff


	//   ....[8]....
        /*004c*/ 	.word	0xffffffff


	//   ....[9]....
        /*0050*/ 	.word	0xffffffff


	//----- nvinfo : EIATTR_COOP_GROUP_INSTR_OFFSETS
	.align		4
.L_1763:
        /*0054*/ 	.byte	0x04, 0x28
        /*0056*/ 	.short	(.L_1765 - .L_1764)


	//   ....[0]....
.L_1764:
        /*0058*/ 	.word	0x00000ef0


	//   ....[1]....
        /*005c*/ 	.word	0x00000f00


	//   ....[2]....
        /*0060*/ 	.word	0x00000f30


	//   ....[3]....
        /*0064*/ 	.word	0x00000f40


	//   ....[4]....
        /*0068*/ 	.word	0x00000f80


	//   ....[5]....
        /*006c*/ 	.word	0x00000f90


	//   ....[6]....
        /*0070*/ 	.word	0x00000fd0


	//   ....[7]....
        /*0074*/ 	.word	0x00000fe0


	//   ....[8]....
        /*0078*/ 	.word	0x00001040


	//   ....[9]....
        /*007c*/ 	.word	0x00001050


	//----- nvinfo : EIATTR_VRC_CTA_INIT_COUNT
	.align		4
.L_1765:
        /*0080*/ 	.byte	0x02, 0x4a
	.zero		1
	.zero		1


	//----- nvinfo : EIATTR_EXIT_INSTR_OFFSETS
	.align		4
        /*0084*/ 	.byte	0x04, 0x1c
        /*0086*/ 	.short	(.L_1767 - .L_1766)


	//   ....[0]....
.L_1766:
        /*0088*/ 	.word	0x00000060


	//   ....[1]....
        /*008c*/ 	.word	0x00003d50


	//----- nvinfo : EIATTR_MAX_THREADS
	.align		4
.L_1767:
        /*0090*/ 	.byte	0x04, 0x05
        /*0092*/ 	.short	(.L_1769 - .L_1768)
.L_1768:
        /*0094*/ 	.word	0x00000300
        /*0098*/ 	.word	0x00000001
        /*009c*/ 	.word	0x00000001


	//----- nvinfo : EIATTR_CRS_STACK_SIZE
	.align		4
.L_1769:
        /*00a0*/ 	.byte	0x04, 0x1e
        /*00a2*/ 	.short	(.L_1771 - .L_1770)
.L_1770:
        /*00a4*/ 	.word	0x00000000


	//----- nvinfo : EIATTR_CBANK_PARAM_SIZE
	.align		4
.L_1771:
        /*00a8*/ 	.byte	0x03, 0x19
        /*00aa*/ 	.short	0x00a0


	//----- nvinfo : EIATTR_PARAM_CBANK
	.align		4
        /*00ac*/ 	.byte	0x04, 0x0a
        /*00ae*/ 	.short	(.L_1773 - .L_1772)
	.align		4
.L_1772:
        /*00b0*/ 	.word	index@(.nv.constant0._Z35group_norm_nhwc_fwd_one_pass_kernelI11Fp32IOBf16WLi128ELi96ELi768EEv26Group_norm_nhwc_fwd_params)
        /*00b4*/ 	.short	0x0380
        /*00b6*/ 	.short	0x00a0


	//----- nvinfo : EIATTR_SW_WAR
	.align		4
.L_1773:
        /*00b8*/ 	.byte	0x04, 0x36
        /*00ba*/ 	.short	(.L_1775 - .L_1774)
.L_1774:
        /*00bc*/ 	.word	0x00000008
.L_1775:


//--------------------- .nv.info._Z35group_norm_nhwc_fwd_one_pass_kernelI11Fp32IOBf16WLi256ELi96ELi768EEv26Group_norm_nhwc_fwd_params --------------------------
	.section	.nv.info._Z35group_norm_nhwc_fwd_one_pass_kernelI11Fp32IOBf16WLi256ELi96ELi768EEv26Group_norm_nhwc_fwd_params,"",@"SHT_CUDA_INFO"
	.sectionflags	@""
	.align	4


	//----- nvinfo : EIATTR_CUDA_API_VERSION
	.align		4
        /*0000*/ 	.byte	0x04, 0x37
        /*0002*/ 	.short	(.L_1777 - .L_1776)
.L_1776:
        /*0004*/ 	.word	0x00000082


	//----- nvinfo : EIATTR_KPARAM_INFO
	.align		4
.L_1777:
        /*0008*/ 	.byte	0x04, 0x17
        /*000a*/ 	.short	(.L_1779 - .L_1778)
.L_1778:
        /*000c*/ 	.word	0x00000000
        /*0010*/ 	.short	0x0000
        /*0012*/ 	.short	0x0000
        /*0014*/ 	.byte	0x00, 0xf0, 0x81, 0x02


	//----- nvinfo : EIATTR_SPARSE_MMA_MASK
	.align		4
.L_1779:
        /*0018*/ 	.byte	0x03, 0x50
        /*001a*/ 	.short	0x0000


	//----- nvinfo : EIATTR_MAXREG_COUNT
	.align		4
        /*001c*/ 	.byte	0x03, 0x1b
        /*001e*/ 	.short	0x0050


	//----- nvinfo : EIATTR_NUM_BARRIERS
	.align		4
        /*0020*/ 	.byte	0x02, 0x4c
        /*0022*/ 	.byte	0x01
	.zero		1


	//----- nvinfo : EIATTR_MERCURY_ISA_VERSION
	.align		4
        /*0024*/ 	.byte	0x03, 0x5f
        /*0026*/ 	.short	0x0101


	//----- nvinfo : EIATTR_COOP_GROUP_MASK_REGIDS
	.align		4
        /*0028*/ 	.byte	0x04, 0x29
        /*002a*/ 	.short	(.L_1781 - .L_1780)


	//   ....[0]....
.L_1780:
        /*002c*/ 	.word	0xffffffff


	//   ....[1]....
        /*0030*/ 	.word	0xffffffff


	//   ....[2]....
        /*0034*/ 	.word	0xffffffff


	//   ....[3]....
        /*0038*/ 	.word	0xffffffff


	//   ....[4]....
        /*003c*/ 	.word	0xffffffff


	//   ....[5]....
        /*0040*/ 	.word	0xffffffff


	//   ....[6]....
        /*0044*/ 	.word	0xffffffff


	//   ....[7]....
        /*0048*/ 	.word	0xffffffff


	//   ....[8]....
        /*004c*/ 	.word	0xffffffff


	//   ....[9]....
        /*0050*/ 	.word	0xffffffff


	//----- nvinfo : EIATTR_COOP_GROUP_INSTR_OFFSETS
	.align		4
.L_1781:
        /*0054*/ 	.byte	0x04, 0x28
        /*0056*/ 	.short	(.L_1783 - .L_1782)


	//   ....[0]....
.L_1782:
        /*0058*/ 	.word	0x00001920


	//   ....[1]....
        /*005c*/ 	.word	0x00001930


	//   ....[2]....
        /*0060*/ 	.word	0x00001970


	//   ....[3]....
        /*0064*/ 	.word	0x00001980


	//   ....[4]....
        /*0068*/ 	.word	0x000019c0


	//   ....[5]....
        /*006c*/ 	.word	0x000019d0


	//   ....[6]....
        /*0070*/ 	.word	0x00001a10


	//   ....[7]....
        /*0074*/ 	.word	0x00001a20


	//   ....[8]....
        /*0078*/ 	.word	0x00001ab0


	//   ....[9]....
        /*007c*/ 	.word	0x00001ac0


	//----- nvinfo : EIATTR_VRC_CTA_INIT_COUNT
	.align		4
.L_1783:
        /*0080*/ 	.byte	0x02, 0x4a
	.zero		1
	.zero		1


	//----- nvinfo : EIATTR_EXIT_INSTR_OFFSETS
	.align		4
        /*0084*/ 	.byte	0x04, 0x1c
        /*0086*/ 	.short	(.L_1785 - .L_1784)


	//   ....[0]....
.L_1784:
        /*0088*/ 	.word	0x00000060


	//   ....[1]....
        /*008c*/ 	.word	0x000066e0


	//----- nvinfo : EIATTR_MAX_THREADS
	.align		4
.L_1785:
        /*0090*/ 	.byte	0x04, 0x05
        /*0092*/ 	.short	(.L_1787 - .L_1786)
.L_1786:
        /*0094*/ 	.word	0x00000300
        /*0098*/ 	.word	0x00000001
        /*009c*/ 	.word	0x00000001


	//----- nvinfo : EIATTR_CRS_STACK_SIZE
	.align		4
.L_1787:
        /*00a0*/ 	.byte	0x04, 0x1e
        /*00a2*/ 	.short	(.L_1789 - .L_1788)
.L_1788:
        /*00a4*/ 	.word	0x00000000


	//----- nvinfo : EIATTR_CBANK_PARAM_SIZE
	.align		4
.L_1789:
        /*00a8*/ 	.byte	0x03, 0x19
        /*00aa*/ 	.short	0x00a0


	//----- nvinfo : EIATTR_PARAM_CBANK
	.align		4
        /*00ac*/ 	.byte	0x04, 0x0a
        /*00ae*/ 	.short	(.L_1791 - .L_1790)
	.align		4
.L_1790:
        /*00b0*/ 	.word	index@(.nv.constant0._Z35group_norm_nhwc_fwd_one_pass_kernelI11Fp32IOBf16WLi256ELi96ELi768EEv26Group_norm_nhwc_fwd_params)
        /*00b4*/ 	.short	0x0380
        /*00b6*/ 	.short	0x00a0


	//----- nvinfo : EIATTR_SW_WAR
	.align		4
.L_1791:
        /*00b8*/ 	.byte	0x04, 0x36
        /*00ba*/ 	.short	(.L_1793 - .L_1792)
.L_1792:
        /*00bc*/ 	.word	0x00000008
.L_1793:


//--------------------- .nv.info._Z35group_norm_nhwc_fwd_one_pass_kernelI11Fp32IOBf16WLi512ELi96ELi768EEv26Group_norm_nhwc_fwd_params --------------------------
	.section	.nv.info._Z35group_norm_nhwc_fwd_one_pass_kernelI11Fp32IOBf16WLi512ELi96ELi768EEv26Group_norm_nhwc_fwd_params,"",@"SHT_CUDA_INFO"
	.sectionflags	@""
	.align	4


	//----- nvinfo : EIATTR_CUDA_API_VERSION
	.align		4
        /*0000*/ 	.byte	0x04, 0x37
        /*0002*/ 	.short	(.L_1795 - .L_1794)
.L_1794:
        /*0004*/ 	.word	0x00000082


	//----- nvinfo : EIATTR_KPARAM_INFO
	.align		4
.L_1795:
        /*0008*/ 	.byte	0x04, 0x17
        /*000a*/ 	.short	(.L_1797 - .L_1796)
.L_1796:
        /*000c*/ 	.word	0x00000000
        /*0010*/ 	.short	0x0000
        /*0012*/ 	.short	0x0000
        /*0014*/ 	.byte	0x00, 0xf0, 0x81, 0x02


	//----- nvinfo : EIATTR_SPARSE_MMA_MASK
	.align		4
.L_1797:
        /*0018*/ 	.byte	0x03, 0x50
        /*001a*/ 	.short	0x0000


	//----- nvinfo : EIATTR_MAXREG_COUNT
	.align		4
        /*001c*/ 	.byte	0x03, 0x1b
        /*001e*/ 	.short	0x0050


	//----- nvinfo : EIATTR_NUM_BARRIERS
	.align		4
        /*0020*/ 	.byte	0x02, 0x4c
        /*0022*/ 	.byte	0x01
	.zero		1


	//----- nvinfo : EIATTR_ANNOTATIONS
	.align		4
        /*0024*/ 	.byte	0x04, 0x55
        /*0026*/ 	.short	(.L_1799 - .L_1798)


	//   ....[0]....
.L_1798:
        /* <DEDUP_REMOVED lines=10> */


	//----- nvinfo : EIATTR_MERCURY_ISA_VERSION
	.align		4
.L_1799:
        /*00b0*/ 	.byte	0x03, 0x5f
        /*00b2*/ 	.short	0x0101


	//----- nvinfo : EIATTR_COOP_GROUP_MASK_REGIDS
	.align		4
        /*00b4*/ 	.byte	0x04, 0x29
        /*00b6*/ 	.short	(.L_1801 - .L_1800)


	//   ....[0]....
.L_1800:
        /*00b8*/ 	.word	0xffffffff


	//   ....[1]....
        /*00bc*/ 	.word	0xffffffff


	//   ....[2]....
        /*00c0*/ 	.word	0xffffffff


	//   ....[3]....
        /*00c4*/ 	.word	0xffffffff


	//   ....[4]....
        /*00c8*/ 	.word	0xffffffff


	//   ....[5]....
        /*00cc*/ 	.word	0xffffffff


	//   ....[6]....
        /*00d0*/ 	.word	0xffffffff


	//   ....[7]....
        /*00d4*/ 	.word	0xffffffff


	//   ....[8]....
        /*00d8*/ 	.word	0xffffffff


	//   ....[9]....
        /*00dc*/ 	.word	0xffffffff


	//----- nvinfo : EIATTR_COOP_GROUP_INSTR_OFFSETS
	.align		4
.L_1801:
        /*00e0*/ 	.byte	0x04, 0x28
        /*00e2*/ 	.short	(.L_1803 - .L_1802)


	//   ....[0]....
.L_1802:
        /*00e4*/ 	.word	0x00002f10


	//   ....[1]....
        /*00e8*/ 	.word	0x00002f20


	//   ....[2]....
        /*00ec*/ 	.word	0x00002f60


	//   ....[3]....
        /*00f0*/ 	.word	0x00002f70


	//   ....[4]....
        /*00f4*/ 	.word	0x00002fb0


	//   ....[5]....
        /*00f8*/ 	.word	0x00002fc0


	//   ....[6]....
        /*00fc*/ 	.word	0x00003010


	//   ....[7]....
        /*0100*/ 	.word	0x00003020


	//   ....[8]....
        /*0104*/ 	.word	0x000030b0


	//   ....[9]....
        /*0108*/ 	.word	0x000030c0


	//----- nvinfo : EIATTR_VRC_CTA_INIT_COUNT
	.align		4
.L_1803:
        /*010c*/ 	.byte	0x02, 0x4a
	.zero		1
	.zero		1


	//----- nvinfo : EIATTR_EXIT_INSTR_OFFSETS
	.align		4
        /*0110*/ 	.byte	0x04, 0x1c
        /*0112*/ 	.short	(.L_1805 - .L_1804)


	//   ....[0]....
.L_1804:
        /*0114*/ 	.word	0x00000070


	//   ....[1]....
        /*0118*/ 	.word	0x0000c510


	//----- nvinfo : EIATTR_MAX_THREADS
	.align		4
.L_1805:
        /*011c*/ 	.byte	0x04, 0x05
        /*011e*/ 	.short	(.L_1807 - .L_1806)
.L_1806:
        /*0120*/ 	.word	0x00000300
        /*0124*/ 	.word	0x00000001
        /*0128*/ 	.word	0x00000001


	//----- nvinfo : EIATTR_CRS_STACK_SIZE
	.align		4
.L_1807:
        /*012c*/ 	.byte	0x04, 0x1e
        /*012e*/ 	.short	(.L_1809 - .L_1808)
.L_1808:
        /*0130*/ 	.word	0x00000000


	//----- nvinfo : EIATTR_CBANK_PARAM_SIZE
	.align		4
.L_1809:
        /*0134*/ 	.byte	0x03, 0x19
        /*0136*/ 	.short	0x00a0


	//----- nvinfo : EIATTR_PARAM_CBANK
	.align		4
        /*0138*/ 	.byte	0x04, 0x0a
        /*013a*/ 	.short	(.L_1811 - .L_1810)
	.align		4
.L_1810:
        /*013c*/ 	.word	index@(.nv.constant0._Z35group_norm_nhwc_fwd_one_pass_kernelI11Fp32IOBf16WLi512ELi96ELi768EEv26Group_norm_nhwc_fwd_params)
        /*0140*/ 	.short	0x0380
        /*0142*/ 	.short	0x00a0


	//----- nvinfo : EIATTR_SW_WAR
	.align		4
.L_1811:
        /*0144*/ 	.byte	0x04, 0x36
        /*0146*/ 	.short	(.L_1813 - .L_1812)
.L_1812:
        /*0148*/ 	.word	0x00000008
.L_1813:


//--------------------- .nv.info._Z35group_norm_nhwc_fwd_one_pass_kernelI11Fp32IOFp16WLi64ELi96ELi768EEv26Group_norm_nhwc_fwd_params --------------------------
	.section	.nv.info._Z35group_norm_nhwc_fwd_one_pass_kernelI11Fp32IOFp16WLi64ELi96ELi768EEv26Group_norm_nhwc_fwd_params,"",@"SHT_CUDA_INFO"
	.sectionflags	@""
	.align	4


	//----- nvinfo : EIATTR_CUDA_API_VERSION
	.align		4
        /*0000*/ 	.byte	0x04, 0x37
        /*0002*/ 	.short	(.L_1815 - .L_1814)
.L_1814:
        /*0004*/ 	.word	0x00000082


	//----- nvinfo : EIATTR_KPARAM_INFO
	.align		4
.L_1815:
        /*0008*/ 	.byte	0x04, 0x17
        /*000a*/ 	.short	(.L_1817 - .L_1816)
.L_1816:
        /*000c*/ 	.word	0x00000000
        /*0010*/ 	.short	0x0000
        /*0012*/ 	.short	0x0000
        /*0014*/ 	.byte	0x00, 0xf0, 0x81, 0x02


	//----- nvinfo : EIATTR_SPARSE_MMA_MASK
	.align		4
.L_1817:
        /*0018*/ 	.byte	0x03, 0x50
        /*001a*/ 	.short	0x0000


	//----- nvinfo : EIATTR_MAXREG_COUNT
	.align		4
        /*001c*/ 	.byte	0x03, 0x1b
        /*001e*/ 	.short	0x0050


	//----- nvinfo : EIATTR_NUM_BARRIERS
	.align		4
        /*0020*/ 	.byte	0x02, 0x4c
        /*0022*/ 	.byte	0x01
	.zero		1


	//----- nvinfo : EIATTR_MERCURY_ISA_VERSION
	.align		4
        /*0024*/ 	.byte	0x03, 0x5f
        /*0026*/ 	.short	0x0101


	//----- nvinfo : EIATTR_COOP_GROUP_MASK_REGIDS
	.align		4
        /*0028*/ 	.byte	0x04, 0x29
        /*002a*/ 	.short	(.L_1819 - .L_1818)


	//   ....[0]....
.L_1818:
        /*002c*/ 	.word	0xffffffff


	//   ....[1]....
        /*0030*/ 	.word	0xffffffff


	//   ....[2]....
        /*0034*/ 	.word	0xffffffff


	//   ....[3]....
        /*0038*/ 	.word	0xffffffff


	//   ....[4]....
        /*003c*/ 	.word	0xffffffff


	//   ....[5]....
        /*0040*/ 	.word	0xffffffff


	//   ....[6]....
        /*0044*/ 	.word	0xffffffff


	//   ....[7]....
        /*0048*/ 	.word	0xffffffff


	//   ....[8]....
        /*004c*/ 	.word	0xffffffff


	//   ....[9]....
        /*0050*/ 	.word	0xffffffff


	//----- nvinfo : EIATTR_COOP_GROUP_INSTR_OFFSETS
	.align		4
.L_1819:
        /*0054*/ 	.byte	0x04, 0x28
        /*0056*/ 	.short	(.L_1821 - .L_1820)


	//   ....[0]....
.L_1820:
        /*0058*/ 	.word	0x000009d0


	//   ....[1]....
        /*005c*/ 	.word	0x000009e0


	//   ....[2]....
        /*0060*/ 	.word	0x00000a10


	//   ....[3]....
        /*0064*/ 	.word	0x00000a20


	//   ....[4]....
        /*0068*/ 	.word	0x00000a60


	//   ....[5]....
        /*006c*/ 	.word	0x00000a70


	//   ....[6]....
        /*0070*/ 	.word	0x00000ab0


	//   ....[7]....
        /*0074*/ 	.word	0x00000ac0


	//   ....[8]....
        /*0078*/ 	.word	0x00000b20


	//   ....[9]....
        /*007c*/ 	.word	0x00000b30


	//----- nvinfo : EIATTR_VRC_CTA_INIT_COUNT
	.align		4
.L_1821:
        /*0080*/ 	.byte	0x02, 0x4a
	.zero		1
	.zero		1


	//----- nvinfo : EIATTR_EXIT_INSTR_OFFSETS
	.align		4
        /*0084*/ 	.byte	0x04, 0x1c
        /*0086*/ 	.short	(.L_1823 - .L_1822)


	//   ....[0]....
.L_1822:
        /*0088*/ 	.word	0x00000060


	//   ....[1]....
        /*008c*/ 	.word	0x00002c10


	//----- nvinfo : EIATTR_MAX_THREADS
	.align		4
.L_1823:
        /*0090*/ 	.byte	0x04, 0x05
        /*0092*/ 	.short	(.L_1825 - .L_1824)
.L_1824:
        /*0094*/ 	.word	0x00000300
        /*0098*/ 	.word	0x00000001
        /*009c*/ 	.word	0x00000001


	//----- nvinfo : EIATTR_CRS_STACK_SIZE
	.align		4
.L_1825:
        /*00a0*/ 	.byte	0x04, 0x1e
        /*00a2*/ 	.short	(.L_1827 - .L_1826)
.L_1826:
        /*00a4*/ 	.word	0x00000000


	//----- nvinfo : EIATTR_CBANK_PARAM_SIZE
	.align		4
.L_1827:
        /*00a8*/ 	.byte	0x03, 0x19
        /*00aa*/ 	.short	0x00a0


	//----- nvinfo : EIATTR_PARAM_CBANK
	.align		4
        /*00ac*/ 	.byte	0x04, 0x0a
        /*00ae*/ 	.short	(.L_1829 - .L_1828)
	.align		4
.L_1828:
        /*00b0*/ 	.word	index@(.nv.constant0._Z35group_norm_nhwc_fwd_one_pass_kernelI11Fp32IOFp16WLi64ELi96ELi768EEv26Group_norm_nhwc_fwd_params)
        /*00b4*/ 	.short	0x0380
        /*00b6*/ 	.short	0x00a0


	//----- nvinfo : EIATTR_SW_WAR
	.align		4
.L_1829:
        /*00b8*/ 	.byte	0x04, 0x36
        /*00ba*/ 	.short	(.L_1831 - .L_1830)
.L_1830:
        /*00bc*/ 	.word	0x00000008
.L_1831:


//--------------------- .nv.info._Z35group_norm_nhwc_fwd_one_pass_kernelI11Fp32IOFp16WLi128ELi96ELi768EEv26Group_norm_nhwc_fwd_params --------------------------
	.section	.nv.info._Z35group_norm_nhwc_fwd_one_pass_kernelI11Fp32IOFp16WLi128ELi96ELi768EEv26Group_norm_nhwc_fwd_params,"",@"SHT_CUDA_INFO"
	.sectionflags	@""
	.align	4


	//----- nvinfo : EIATTR_CUDA_API_VERSION
	.align		4
        /*0000*/ 	.byte	0x04, 0x37
        /*0002*/ 	.short	(.L_1833 - .L_1832)
.L_1832:
        /*0004*/ 	.word	0x00000082


	//----- nvinfo : EIATTR_KPARAM_INFO
	.align		4
.L_1833:
        /*0008*/ 	.byte	0x04, 0x17
        /*000a*/ 	.short	(.L_1835 - .L_1834)
.L_1834:
        /*000c*/ 	.word	0x00000000
        /*0010*/ 	.short	0x0000
        /*0012*/ 	.short	0x0000
        /*0014*/ 	.byte	0x00, 0xf0, 0x81, 0x02


	//----- nvinfo : EIATTR_SPARSE_MMA_MASK
	.align		4
.L_1835:
        /*0018*/ 	.byte	0x03, 0x50
        /*001a*/ 	.short	0x0000


	//----- nvinfo : EIATTR_MAXREG_COUNT
	.align		4
        /*001c*/ 	.byte	0x03, 0x1b
        /*001e*/ 	.short	0x0050


	//----- nvinfo : EIATTR_NUM_BARRIERS
	.align		4
        /*0020*/ 	.byte	0x02, 0x4c
        /*0022*/ 	.byte	0x01
	.zero		1


	//----- nvinfo : EIATTR_MERCURY_ISA_VERSION
	.align		4
        /*0024*/ 	.byte	0x03, 0x5f
        /*0026*/ 	.short	0x0101


	//----- nvinfo : EIATTR_COOP_GROUP_MASK_REGIDS
	.align		4
        /*0028*/ 	.byte	0x04, 0x29
        /*002a*/ 	.short	(.L_1837 - .L_1836)


	//   ....[0]....
.L_1836:
        /*002c*/ 	.word	0xffffffff


	//   ....[1]....
        /*0030*/ 	.word	0xffffffff


	//   ....[2]....
        /*0034*/ 	.word	0xffffffff


	//   ....[3]....
        /*0038*/ 	.word	0xffffffff


	//   ....[4]....
        /*003c*/ 	.word	0xffffffff


	//   ....[5]....
        /*0040*/ 	.word	0xffffffff


	//   ....[6]....
        /*0044*/ 	.word	0xffffffff


	//   ....[7]....
        /*0048*/ 	.word	0xffffffff


	//   ....[8]....
        /*004c*/ 	.word	0xffffffff


	//   ....[9]....
        /*0050*/ 	.word	0xffffffff


	//----- nvinfo : EIATTR_COOP_GROUP_INSTR_OFFSETS
	.align		4
.L_1837:
        /*0054*/ 	.byte	0x04, 0x28
        /*0056*/ 	.short	(.L_1839 - .L_1838)


	//   ....[0]....
.L_1838:
        /*0058*/ 	.word	0x00000ef0


	//   ....[1]....
        /*005c*/ 	.word	0x00000f00


	//   ....[2]....
        /*0060*/ 	.word	0x00000f30


	//   ....[3]....
        /*0064*/ 	.word	0x00000f40


	//   ....[4]....
        /*0068*/ 	.word	0x00000f80


	//   ....[5]....
        /*006c*/ 	.word	0x00000f90


	//   ....[6]....
        /*0070*/ 	.word	0x00000fd0


	//   ....[7]....
        /*0074*/ 	.word	0x00000fe0


	//   ....[8]....
        /*0078*/ 	.word	0x00001040


	//   ....[9]....
        /*007c*/ 	.word	0x00001050


	//----- nvinfo : EIATTR_VRC_CTA_INIT_COUNT
	.align		4
.L_1839:
        /*0080*/ 	.byte	0x02, 0x4a
	.zero		1
	.zero		1


	//----- nvinfo : EIATTR_EXIT_INSTR_OFFSETS
	.align		4
        /*0084*/ 	.byte	0x04, 0x1c
        /*0086*/ 	.short	(.L_1841 - .L_1840)


	//   ....[0]....
.L_1840:
        /*0088*/ 	.word	0x00000060


	//   ....[1]....
        /*008c*/ 	.word	0x00003d50


	//----- nvinfo : EIATTR_MAX_THREADS
	.align		4
.L_1841:
        /*0090*/ 	.byte	0x04, 0x05
        /*0092*/ 	.short	(.L_1843 - .L_1842)
.L_1842:
        /*0094*/ 	.word	0x00000300
        /*0098*/ 	.word	0x00000001
        /*009c*/ 	.word	0x00000001


	//----- nvinfo : EIATTR_CRS_STACK_SIZE
	.align		4
.L_1843:
        /*00a0*/ 	.byte	0x04, 0x1e
        /*00a2*/ 	.short	(.L_1845 - .L_1844)
.L_1844:
        /*00a4*/ 	.word	0x00000000


	//----- nvinfo : EIATTR_CBANK_PARAM_SIZE
	.align		4
.L_1845:
        /*00a8*/ 	.byte	0x03, 0x19
        /*00aa*/ 	.short	0x00a0


	//----- nvinfo : EIATTR_PARAM_CBANK
	.align		4
        /*00ac*/ 	.byte	0x04, 0x0a
        /*00ae*/ 	.short	(.L_1847 - .L_1846)
	.align		4
.L_1846:
        /*00b0*/ 	.word	index@(.nv.constant0._Z35group_norm_nhwc_fwd_one_pass_kernelI11Fp32IOFp16WLi128ELi96ELi768EEv26Group_norm_nhwc_fwd_params)
        /*00b4*/ 	.short	0x0380
        /*00b6*/ 	.short	0x00a0


	//----- nvinfo : EIATTR_SW_WAR
	.align		4
.L_1847:
        /*00b8*/ 	.byte	0x04, 0x36
        /*00ba*/ 	.short	(.L_1849 - .L_1848)
.L_1848:
        /*00bc*/ 	.word	0x00000008
.L_1849:


//--------------------- .nv.info._Z35group_norm_nhwc_fwd_one_pass_kernelI11Fp32IOFp16WLi256ELi96ELi768EEv26Group_norm_nhwc_fwd_params --------------------------
	.section	.nv.info._Z35group_norm_nhwc_fwd_one_pass_kernelI11Fp32IOFp16WLi256ELi96ELi768EEv26Group_norm_nhwc_fwd_params,"",@"SHT_CUDA_INFO"
	.sectionflags	@""
	.align	4


	//----- nvinfo : EIATTR_CUDA_API_VERSION
	.align		4
        /*0000*/ 	.byte	0x04, 0x37
        /*0002*/ 	.short	(.L_1851 - .L_1850)
.L_1850:
        /*0004*/ 	.word	0x00000082


	//----- nvinfo : EIATTR_KPARAM_INFO
	.align		4
.L_1851:
        /*0008*/ 	.byte	0x04, 0x17
        /*000a*/ 	.short	(.L_1853 - .L_1852)
.L_1852:
        /*000c*/ 	.word	0x00000000
        /*0010*/ 	.short	0x0000
        /*0012*/ 	.short	0x0000
        /*0014*/ 	.byte	0x00, 0xf0, 0x81, 0x02


	//----- nvinfo : EIATTR_SPARSE_MMA_MASK
	.align		4
.L_1853:
        /*0018*/ 	.byte	0x03, 0x50
        /*001a*/ 	.short	0x0000


	//----- nvinfo : EIATTR_MAXREG_COUNT
	.align		4
        /*001c*/ 	.byte	0x03, 0x1b
        /*001e*/ 	.short	0x0050


	//----- nvinfo : EIATTR_NUM_BARRIERS
	.align		4
        /*0020*/ 	.byte	0x02, 0x4c
        /*0022*/ 	.byte	0x01
	.zero		1


	//----- nvinfo : EIATTR_MERCURY_ISA_VERSION
	.align		4
        /*0024*/ 	.byte	0x03, 0x5f
        /*0026*/ 	.short	0x0101


	//----- nvinfo : EIATTR_COOP_GROUP_MASK_REGIDS
	.align		4
        /*0028*/ 	.byte	0x04, 0x29
        /*002a*/ 	.short	(.L_1855 - .L_1854)


	//   ....[0]....
.L_1854:
        /*002c*/ 	.word	0xffffffff


	//   ....[1]....
        /*0030*/ 	.word	0xffffffff


	//   ....[2]....
        /*0034*/ 	.word	0xffffffff


	//   ....[3]....
        /*0038*/ 	.word	0xffffffff


	//   ....[4]....
        /*003c*/ 	.word	0xffffffff


	//   ....[5]....
        /*0040*/ 	.word	0xffffffff


	//   ....[6]....
        /*0044*/ 	.word	0xffffffff


	//   ....[7]....
        /*0048*/ 	.word	0xffffffff


	//   ....[8]....
        /*004c*/ 	.word	0xffffffff


	//   ....[9]....
        /*0050*/ 	.word	0xffffffff


	//----- nvinfo : EIATTR_COOP_GROUP_INSTR_OFFSETS
	.align		4
.L_1855:
        /*0054*/ 	.byte	0x04, 0x28
        /*0056*/ 	.short	(.L_1857 - .L_1856)


	//   ....[0]....
.L_1856:
        /*0058*/ 	.word	0x00001920


	//   ....[1]....
        /*005c*/ 	.word	0x00001930


	//   ....[2]....
        /*0060*/ 	.word	0x00001970


	//   ....[3]....
        /*0064*/ 	.word	0x00001980


	//   ....[4]....
        /*0068*/ 	.word	0x000019c0


	//   ....[5]....
        /*006c*/ 	.word	0x000019d0


	//   ....[6]....
        /*0070*/ 	.word	0x00001a10


	//   ....[7]....
        /*0074*/ 	.word	0x00001a20


	//   ....[8]....
        /*0078*/ 	.word	0x00001ab0


	//   ....[9]....
        /*007c*/ 	.word	0x00001ac0


	//----- nvinfo : EIATTR_VRC_CTA_INIT_COUNT
	.align		4
.L_1857:
        /*0080*/ 	.byte	0x02, 0x4a
	.zero		1
	.zero		1


	//----- nvinfo : EIATTR_EXIT_INSTR_OFFSETS
	.align		4
        /*0084*/ 	.byte	0x04, 0x1c
        /*0086*/ 	.short	(.L_1859 - .L_1858)


	//   ....[0]....
.L_1858:
        /*0088*/ 	.word	0x00000060


	//   ....[1]....
        /*008c*/ 	.word	0x000066e0


	//----- nvinfo : EIATTR_MAX_THREADS
	.align		4
.L_1859:
        /*0090*/ 	.byte	0x04, 0x05
        /*0092*/ 	.short	(.L_1861 - .L_1860)
.L_1860:
        /*0094*/ 	.word	0x00000300
        /*0098*/ 	.word	0x00000001
        /*009c*/ 	.word	0x00000001


	//----- nvinfo : EIATTR_CRS_STACK_SIZE
	.align		4
.L_1861:
        /*00a0*/ 	.byte	0x04, 0x1e
        /*00a2*/ 	.short	(.L_1863 - .L_1862)
.L_1862:
        /*00a4*/ 	.word	0x00000000


	//----- nvinfo : EIATTR_CBANK_PARAM_SIZE
	.align		4
.L_1863:
        /*00a8*/ 	.byte	0x03, 0x19
        /*00aa*/ 	.short	0x00a0


	//----- nvinfo : EIATTR_PARAM_CBANK
	.align		4
        /*00ac*/ 	.byte	0x04, 0x0a
        /*00ae*/ 	.short	(.L_1865 - .L_1864)
	.align		4
.L_1864:
        /*00b0*/ 	.word	index@(.nv.constant0._Z35group_norm_nhwc_fwd_one_pass_kernelI11Fp32IOFp16WLi256ELi96ELi768EEv26Group_norm_nhwc_fwd_params)
        /*00b4*/ 	.short	0x0380
        /*00b6*/ 	.short	0x00a0


	//----- nvinfo : EIATTR_SW_WAR
	.align		4
.L_1865:
        /*00b8*/ 	.byte	0x04, 0x36
        /*00ba*/ 	.short	(.L_1867 - .L_1866)
.L_1866:
        /*00bc*/ 	.word	0x00000008
.L_1867:


//--------------------- .nv.info._Z35group_norm_nhwc_fwd_one_pass_kernelI11Fp32IOFp16WLi512ELi96ELi768EEv26Group_norm_nhwc_fwd_params --------------------------
	.section	.nv.info._Z35group_norm_nhwc_fwd_one_pass_kernelI11Fp32IOFp16WLi512ELi96ELi768EEv26Group_norm_nhwc_fwd_params,"",@"SHT_CUDA_INFO"
	.sectionflags	@""
	.align	4


	//----- nvinfo : EIATTR_CUDA_API_VERSION
	.align		4
        /*0000*/ 	.byte	0x04, 0x37
        /*0002*/ 	.short	(.L_1869 - .L_1868)
.L_1868:
        /*0004*/ 	.word	0x00000082


	//----- nvinfo : EIATTR_KPARAM_INFO
	.align		4
.L_1869:
        /*0008*/ 	.byte	0x04, 0x17
        /*000a*/ 	.short	(.L_1871 - .L_1870)
.L_1870:
        /*000c*/ 	.word	0x00000000
        /*0010*/ 	.short	0x0000
        /*0012*/ 	.short	0x0000
        /*0014*/ 	.byte	0x00, 0xf0, 0x81, 0x02


	//----- nvinfo : EIATTR_SPARSE_MMA_MASK
	.align		4
.L_1871:
        /*0018*/ 	.byte	0x03, 0x50
        /*001a*/ 	.short	0x0000


	//----- nvinfo : EIATTR_MAXREG_COUNT
	.align		4
        /*001c*/ 	.byte	0x03, 0x1b
        /*001e*/ 	.short	0x0050


	//----- nvinfo : EIATTR_NUM_BARRIERS
	.align		4
        /*0020*/ 	.byte	0x02, 0x4c
        /*0022*/ 	.byte	0x01
	.zero		1


	//----- nvinfo : EIATTR_ANNOTATIONS
	.align		4
        /*0024*/ 	.byte	0x04, 0x55
        /*0026*/ 	.short	(.L_1873 - .L_1872)


	//   ....[0]....
.L_1872:
        /* <DEDUP_REMOVED lines=10> */


	//----- nvinfo : EIATTR_MERCURY_ISA_VERSION
	.align		4
.L_1873:
        /*00b0*/ 	.byte	0x03, 0x5f
        /*00b2*/ 	.short	0x0101


	//----- nvinfo : EIATTR_COOP_GROUP_MASK_REGIDS
	.align		4
        /*00b4*/ 	.byte	0x04, 0x29
        /*00b6*/ 	.short	(.L_1875 - .L_1874)


	//   ....[0]....
.L_1874:
        /*00b8*/ 	.word	0xffffffff


	//   ....[1]....
        /*00bc*/ 	.word	0xffffffff


	//   ....[2]....
        /*00c0*/ 	.word	0xffffffff


	//   ....[3]....
        /*00c4*/ 	.word	0xffffffff


	//   ....[4]....
        /*00c8*/ 	.word	0xffffffff


	//   ....[5]....
        /*00cc*/ 	.word	0xffffffff


	//   ....[6]....
        /*00d0*/ 	.word	0xffffffff


	//   ....[7]....
        /*00d4*/ 	.word	0xffffffff


	//   ....[8]....
        /*00d8*/ 	.word	0xffffffff


	//   ....[9]....
        /*00dc*/ 	.word	0xffffffff


	//----- nvinfo : EIATTR_COOP_GROUP_INSTR_OFFSETS
	.align		4
.L_1875:
        /*00e0*/ 	.byte	0x04, 0x28
        /*00e2*/ 	.short	(.L_1877 - .L_1876)


	//   ....[0]....
.L_1876:
        /*00e4*/ 	.word	0x00002f10


	//   ....[1]....
        /*00e8*/ 	.word	0x00002f20


	//   ....[2]....
        /*00ec*/ 	.word	0x00002f60


	//   ....[3]....
        /*00f0*/ 	.word	0x00002f70


	//   ....[4]....
        /*00f4*/ 	.word	0x00002fb0


	//   ....[5]....
        /*00f8*/ 	.word	0x00002fc0


	//   ....[6]....
        /*00fc*/ 	.word	0x00003010


	//   ....[7]....
        /*0100*/ 	.word	0x00003020


	//   ....[8]....
        /*0104*/ 	.word	0x000030b0


	//   ....[9]....
        /*0108*/ 	.word	0x000030c0


	//----- nvinfo : EIATTR_VRC_CTA_INIT_COUNT
	.align		4
.L_1877:
        /*010c*/ 	.byte	0x02, 0x4a
	.zero		1
	.zero		1


	//----- nvinfo : EIATTR_EXIT_INSTR_OFFSETS
	.align		4
        /*0110*/ 	.byte	0x04, 0x1c
        /*0112*/ 	.short	(.L_1879 - .L_1878)


	//   ....[0]....
.L_1878:
        /*0114*/ 	.word	0x00000070


	//   ....[1]....
        /*0118*/ 	.word	0x0000c510


	//----- nvinfo : EIATTR_MAX_THREADS
	.align		4
.L_1879:
        /*011c*/ 	.byte	0x04, 0x05
        /*011e*/ 	.short	(.L_1881 - .L_1880)
.L_1880:
        /*0120*/ 	.word	0x00000300
        /*0124*/ 	.word	0x00000001
        /*0128*/ 	.word	0x00000001


	//----- nvinfo : EIATTR_CRS_STACK_SIZE
	.align		4
.L_1881:
        /*012c*/ 	.byte	0x04, 0x1e
        /*012e*/ 	.short	(.L_1883 - .L_1882)
.L_1882:
        /*0130*/ 	.word	0x00000000


	//----- nvinfo : EIATTR_CBANK_PARAM_SIZE
	.align		4
.L_1883:
        /*0134*/ 	.byte	0x03, 0x19
        /*0136*/ 	.short	0x00a0


	//----- nvinfo : EIATTR_PARAM_CBANK
	.align		4
        /*0138*/ 	.byte	0x04, 0x0a
        /*013a*/ 	.short	(.L_1885 - .L_1884)
	.align		4
.L_1884:
        /*013c*/ 	.word	index@(.nv.constant0._Z35group_norm_nhwc_fwd_one_pass_kernelI11Fp32IOFp16WLi512ELi96ELi768EEv26Group_norm_nhwc_fwd_params)
        /*0140*/ 	.short	0x0380
        /*0142*/ 	.short	0x00a0


	//----- nvinfo : EIATTR_SW_WAR
	.align		4
.L_1885:
        /*0144*/ 	.byte	0x04, 0x36
        /*0146*/ 	.short	(.L_1887 - .L_1886)
.L_1886:
        /*0148*/ 	.word	0x00000008
.L_1887:


//--------------------- .nv.callgraph             --------------------------
	.section	.nv.callgraph,"",@"SHT_CUDA_CALLGRAPH"
	.align	4
	.sectionentsize	8
	.align		4
        /*0000*/ 	.word	0x00000000
	.align		4
        /*0004*/ 	.word	0xffffffff
	.align		4
        /*0008*/ 	.word	0x00000000
	.align		4
        /*000c*/ 	.word	0xfffffffe
	.align		4
        /*0010*/ 	.word	0x00000000
	.align		4
        /*0014*/ 	.word	0xfffffffd
	.align		4
        /*0018*/ 	.word	0x00000000
	.align		4
        /*001c*/ 	.word	0xfffffffc


//--------------------- .nv.constant4             --------------------------
	.section	.nv.constant4,"a",@progbits
	.align	8
	.align		8
.nv.constant4:
        /*0000*/ 	.dword	_ZN61_INTERNAL_d4293f69_30_group_norm_nhwc_one_pass_96_cu_dccd85764cuda3std3__45__cpo5beginE
	.align		8
        /*0008*/ 	.dword	_ZN61_INTERNAL_d4293f69_30_group_norm_nhwc_one_pass_96_cu_dccd85764cuda3std3__45__cpo3endE
	.align		8
        /*0010*/ 	.dword	_ZN61_INTERNAL_d4293f69_30_group_norm_nhwc_one_pass_96_cu_dccd85764cuda3std3__45__cpo6cbeginE
	.align		8
        /*0018*/ 	.dword	_ZN61_INTERNAL_d4293f69_30_group_norm_nhwc_one_pass_96_cu_dccd85764cuda3std3__45__cpo4cendE
	.align		8
        /*0020*/ 	.dword	_ZN61_INTERNAL_d4293f69_30_group_norm_nhwc_one_pass_96_cu_dccd85764cuda3std3__45__cpo6rbeginE
	.align		8
        /*0028*/ 	.dword	_ZN61_INTERNAL_d4293f69_30_group_norm_nhwc_one_pass_96_cu_dccd85764cuda3std3__45__cpo4rendE
	.align		8
        /*0030*/ 	.dword	_ZN61_INTERNAL_d4293f69_30_group_norm_nhwc_one_pass_96_cu_dccd85764cuda3std3__45__cpo7crbeginE
	.align		8
        /*0038*/ 	.dword	_ZN61_INTERNAL_d4293f69_30_group_norm_nhwc_one_pass_96_cu_dccd85764cuda3std3__45__cpo5crendE
	.align		8
        /*0040*/ 	.dword	_ZN61_INTERNAL_d4293f69_30_group_norm_nhwc_one_pass_96_cu_dccd85764cuda3std3__463_GLOBAL__N__d4293f69_30_group_norm_nhwc_one_pass_96_cu_dccd85766ignoreE
	.align		8
        /*0048*/ 	.dword	_ZN61_INTERNAL_d4293f69_30_group_norm_nhwc_one_pass_96_cu_dccd85764cuda3std3__419piecewise_constructE
	.align		8
        /*0050*/ 	.dword	_ZN61_INTERNAL_d4293f69_30_group_norm_nhwc_one_pass_96_cu_dccd85764cuda3std3__48in_placeE
	.align		8
        /*0058*/ 	.dword	_ZN61_INTERNAL_d4293f69_30_group_norm_nhwc_one_pass_96_cu_dccd85764cuda3std3__420unreachable_sentinelE
	.align		8
        /*0060*/ 	.dword	_ZN61_INTERNAL_d4293f69_30_group_norm_nhwc_one_pass_96_cu_dccd85764cuda3std3__47nulloptE
	.align		8
        /*0068*/ 	.dword	_ZN61_INTERNAL_d4293f69_30_group_norm_nhwc_one_pass_96_cu_dccd85764cuda3std3__48unexpectE
	.align		8
        /*0070*/ 	.dword	_ZN61_INTERNAL_d4293f69_30_group_norm_nhwc_one_pass_96_cu_dccd85764cuda3std6ranges3__45__cpo4swapE
	.align		8
        /*0078*/ 	.dword	_ZN61_INTERNAL_d4293f69_30_group_norm_nhwc_one_pass_96_cu_dccd85764cuda3std6ranges3__45__cpo9iter_moveE
	.align		8
        /*0080*/ 	.dword	_ZN61_INTERNAL_d4293f69_30_group_norm_nhwc_one_pass_96_cu_dccd85764cuda3std6ranges3__45__cpo5beginE
	.align		8
        /*0088*/ 	.dword	_ZN61_INTERNAL_d4293f69_30_group_norm_nhwc_one_pass_96_cu_dccd85764cuda3std6ranges3__45__cpo3endE
	.align		8
        /*0090*/ 	.dword	_ZN61_INTERNAL_d4293f69_30_group_norm_nhwc_one_pass_96_cu_dccd85764cuda3std6ranges3__45__cpo6cbeginE
	.align		8
        /*0098*/ 	.dword	_ZN61_INTERNAL_d4293f69_30_group_norm_nhwc_one_pass_96_cu_dccd85764cuda3std6ranges3__45__cpo4cendE
	.align		8
        /*00a0*/ 	.dword	_ZN61_INTERNAL_d4293f69_30_group_norm_nhwc_one_pass_96_cu_dccd85764cuda3std6ranges3__45__cpo7advanceE
	.align		8
        /*00a8*/ 	.dword	_ZN61_INTERNAL_d4293f69_30_group_norm_nhwc_one_pass_96_cu_dccd85764cuda3std6ranges3__45__cpo9iter_swapE
	.align		8
        /*00b0*/ 	.dword	_ZN61_INTERNAL_d4293f69_30_group_norm_nhwc_one_pass_96_cu_dccd85764cuda3std6ranges3__45__cpo4nextE
	.align		8
        /*00b8*/ 	.dword	_ZN61_INTERNAL_d4293f69_30_group_norm_nhwc_one_pass_96_cu_dccd85764cuda3std6ranges3__45__cpo4prevE
	.align		8
        /*00c0*/ 	.dword	_ZN61_INTERNAL_d4293f69_30_group_norm_nhwc_one_pass_96_cu_dccd85764cuda3std6ranges3__45__cpo4dataE
	.align		8
        /*00c8*/ 	.dword	_ZN61_INTERNAL_d4293f69_30_group_norm_nhwc_one_pass_96_cu_dccd85764cuda3std6ranges3__45__cpo5cdataE
	.align		8
        /*00d0*/ 	.dword	_ZN61_INTERNAL_d4293f69_30_group_norm_nhwc_one_pass_96_cu_dccd85764cuda3std6ranges3__45__cpo4sizeE
	.align		8
        /*00d8*/ 	.dword	_ZN61_INTERNAL_d4293f69_30_group_norm_nhwc_one_pass_96_cu_dccd85764cuda3std6ranges3__45__cpo5ssizeE
	.align		8
        /*00e0*/ 	.dword	_ZN61_INTERNAL_d4293f69_30_group_norm_nhwc_one_pass_96_cu_dccd85764cuda3std6ranges3__45__cpo8distanceE
	.align		8
        /*00e8*/ 	.dword	_ZN61_INTERNAL_d4293f69_30_group_norm_nhwc_one_pass_96_cu_dccd85766thrust24THRUST_300001_SM_1000_NS6system6detail10sequential3seqE
	.align		8
        /*00f0*/ 	.dword	_ZN61_INTERNAL_d4293f69_30_group_norm_nhwc_one_pass_96_cu_dccd85766thrust24THRUST_300001_SM_1000_NS12placeholders2_1E
	.align		8
        /*00f8*/ 	.dword	_ZN61_INTERNAL_d4293f69_30_group_norm_nhwc_one_pass_96_cu_dccd85766thrust24THRUST_300001_SM_1000_NS12placeholders2_2E
	.align		8
        /*0100*/ 	.dword	_ZN61_INTERNAL_d4293f69_30_group_norm_nhwc_one_pass_96_cu_dccd85766thrust24THRUST_300001_SM_1000_NS12placeholders2_3E
	.align		8
        /*0108*/ 	.dword	_ZN61_INTERNAL_d4293f69_30_group_norm_nhwc_one_pass_96_cu_dccd85766thrust24THRUST_300001_SM_1000_NS12placeholders2_4E
	.align		8
        /*0110*/ 	.dword	_ZN61_INTERNAL_d4293f69_30_group_norm_nhwc_one_pass_96_cu_dccd85766thrust24THRUST_300001_SM_1000_NS12placeholders2_5E
	.align		8
        /*0118*/ 	.dword	_ZN61_INTERNAL_d4293f69_30_group_norm_nhwc_one_pass_96_cu_dccd85766thrust24THRUST_300001_SM_1000_NS12placeholders2_6E
	.align		8
        /*0120*/ 	.dword	_ZN61_INTERNAL_d4293f69_30_group_norm_nhwc_one_pass_96_cu_dccd85766thrust24THRUST_300001_SM_1000_NS12placeholders2_7E
	.align		8
        /*0128*/ 	.dword	_ZN61_INTERNAL_d4293f69_30_group_norm_nhwc_one_pass_96_cu_dccd85766thrust24THRUST_300001_SM_1000_NS12placeholders2_8E
	.align		8
        /*0130*/ 	.dword	_ZN61_INTERNAL_d4293f69_30_group_norm_nhwc_one_pass_96_cu_dccd85766thrust24THRUST_300001_SM_1000_NS12placeholders2_9E
	.align		8
        /*0138*/ 	.dword	_ZN61_INTERNAL_d4293f69_30_group_norm_nhwc_one_pass_96_cu_dccd85766thrust24THRUST_300001_SM_1000_NS12placeholders3_10E


//--------------------- .text._ZN3cub18CUB_300001_SM_10006detail11EmptyKernelIvEEvv --------------------------
	.section	.text._ZN3cub18CUB_300001_SM_10006detail11EmptyKernelIvEEvv,"ax",@progbits
	.align	128
        .global         _ZN3cub18CUB_300001_SM_10006detail11EmptyKernelIvEEvv
        .type           _ZN3cub18CUB_300001_SM_10006detail11EmptyKernelIvEEvv,@function
        .size           _ZN3cub18CUB_300001_SM_10006detail11EmptyKernelIvEEvv,(.L_x_4492 - _ZN3cub18CUB_300001_SM_10006detail11EmptyKernelIvEEvv)
        .other          _ZN3cub18CUB_300001_SM_10006detail11EmptyKernelIvEEvv,@"STO_CUDA_ENTRY STV_DEFAULT"
_ZN3cub18CUB_300001_SM_10006detail11EmptyKernelIvEEvv:
.text._ZN3cub18CUB_300001_SM_10006detail11EmptyKernelIvEEvv:
[----:B------:R-:W-:Y:S01]  /*0000*/  LDC R1, c[0x0][0x37c] ;  /* 0x0000df00ff017b82 */ /* 0x000fe20000000800 */
[----:B------:R-:W-:Y:S05]  /*0010*/  EXIT ;  /* 0x000000000000794d */ /* 0x000fea0003800000 */
.L_x_0:
[----:B------:R-:W-:-:S00]  /*0020*/  BRA `(.L_x_0) ;  /* 0xfffffffc00fc7947 */ /* 0x000fc0000383ffff */
[----:B------:R-:W-:-:S00]  /*0030*/  NOP ;  /* 0x0000000000007918 */ /* 0x000fc00000000000 */
        /* <DEDUP_REMOVED lines=12> */
.L_x_4492:


//--------------------- .text._Z35group_norm_nhwc_bwd_one_pass_kernelI11Bf16IOFp32WLi64ELi96ELi768EEv26Group_norm_nhwc_bwd_params --------------------------
	.section	.text._Z35group_norm_nhwc_bwd_one_pass_kernelI11Bf16IOFp32WLi64ELi96ELi768EEv26Group_norm_nhwc_bwd_params,"ax",@progbits
	.align	128
        .global         _Z35group_norm_nhwc_bwd_one_pass_kernelI11Bf16IOFp32WLi64ELi96ELi768EEv26Group_norm_nhwc_bwd_params
        .type           _Z35group_norm_nhwc_bwd_one_pass_kernelI11Bf16IOFp32WLi64ELi96ELi768EEv26Group_norm_nhwc_bwd_params,@function
        .size           _Z35group_norm_nhwc_bwd_one_pass_kernelI11Bf16IOFp32WLi64ELi96ELi768EEv26Group_norm_nhwc_bwd_params,(.L_x_4493 - _Z35group_norm_nhwc_bwd_one_pass_kernelI11Bf16IOFp32WLi64ELi96ELi768EEv26Group_norm_nhwc_bwd_params)
        .other          _Z35group_norm_nhwc_bwd_one_pass_kernelI11Bf16IOFp32WLi64ELi96ELi768EEv26Group_norm_nhwc_bwd_params,@"STO_CUDA_ENTRY STV_DEFAULT"
_Z35group_norm_nhwc_bwd_one_pass_kernelI11Bf16IOFp32WLi64ELi96ELi768EEv26Group_norm_nhwc_bwd_params:
.text._Z35group_norm_nhwc_bwd_one_pass_kernelI11Bf16IOFp32WLi64ELi96ELi768EEv26Group_norm_nhwc_bwd_params:
[----:B------:R-:W-:Y:S01]  /*0000*/  LDC R1, c[0x0][0x37c] ;  /* 0x0000df00ff017b82 */ /* 0x000fe20000000800 */
[----:B------:R-:W0:Y:S01]  /*0010*/  S2R R0, SR_CTAID.Y ;  /* 0x0000000000007919 */ /* 0x000e220000002600 */
[----:B------:R-:W1:Y:S06]  /*0020*/  LDCU UR4, c[0x0][0x410] ;  /* 0x00008200ff0477ac */ /* 0x000e6c0008000800 */
[----:B------:R-:W2:Y:S01]  /*0030*/  S2UR UR10, SR_CTAID.X ;  /* 0x00000000000a79c3 */ /* 0x000ea20000002500 */
[----:B------:R-:W3:Y:S01]  /*0040*/  S2R R2, SR_TID.X ;  /* 0x0000000000027919 */ /* 0x000ee20000002100 */
[----:B------:R-:W1:Y:S01]  /*0050*/  LDCU UR5, c[0x0][0x3e0] ;  /* 0x00007c00ff0577ac */ /* 0x000e620008000800 */
[----:B------:R-:W4:Y:S01]  /*0060*/  LDCU.64 UR8, c[0x0][0x358] ;  /* 0x00006b00ff0877ac */ /* 0x000f220008000a00 */
[----:B-1----:R-:W-:-:S06]  /*0070*/  UIMAD UR4, UR4, UR5, URZ ;  /* 0x00000005040472a4 */ /* 0x002fcc000f8e02ff */
[----:B0-----:R-:W-:-:S13]  /*0080*/  ISETP.GE.AND P0, PT, R0, UR4, PT ;  /* 0x0000000400007c0c */ /* 0x001fda000bf06270 */
[----:B--234-:R-:W-:Y:S05]  /*0090*/  @P0 BRA `(.L_x_1) ;  /* 0x0000003c00840947 */ /* 0x01cfea0003800000 */
[----:B------:R-:W-:Y:S01]  /*00a0*/  LOP3.LUT R3, R2, 0xffff, RZ, 0xc0, !PT ;  /* 0x0000ffff02037812 */ /* 0x000fe200078ec0ff */
[----:B------:R-:W0:Y:S01]  /*00b0*/  LDC R8, c[0x0][0x41c] ;  /* 0x00010700ff087b82 */ /* 0x000e220000000800 */
[----:B------:R-:W-:Y:S01]  /*00c0*/  HFMA2 R43, -RZ, RZ, 0, 0 ;  /* 0x00000000ff2b7431 */ /* 0x000fe200000001ff */
[----:B------:R-:W-:Y:S01]  /*00d0*/  MOV R42, R0 ;  /* 0x00000000002a7202 */ /* 0x000fe20000000f00 */
[----:B------:R-:W1:Y:S01]  /*00e0*/  LDCU.U8 UR11, c[0x0][0x414] ;  /* 0x00008280ff0b77ac */ /* 0x000e620008000000 */
[----:B------:R-:W-:-:S04]  /*00f0*/  IMAD R3, R3, 0x556, RZ ;  /* 0x0000055603037824 */ /* 0x000fc800078e02ff */
[----:B------:R-:W2:Y:S01]  /*0100*/  LDC R5, c[0x0][0x374] ;  /* 0x0000dd00ff057b82 */ /* 0x000ea20000000800 */
[----:B------:R-:W-:Y:S02]  /*0110*/  SHF.R.U32.HI R47, RZ, 0x10, R3 ;  /* 0x00000010ff2f7819 */ /* 0x000fe40000011603 */
[----:B------:R-:W3:Y:S02]  /*0120*/  S2R R3, SR_LANEID ;  /* 0x0000000000037919 */ /* 0x000ee40000000000 */
[----:B------:R-:W-:-:S03]  /*0130*/  PRMT R6, R47, 0x9910, RZ ;  /* 0x000099102f067816 */ /* 0x000fc600000000ff */
[----:B------:R-:W4:Y:S02]  /*0140*/  LDC R4, c[0x0][0x370] ;  /* 0x0000dc00ff047b82 */ /* 0x000f240000000800 */
[----:B------:R-:W-:-:S05]  /*0150*/  IMAD R6, R6, 0x30, RZ ;  /* 0x0000003006067824 */ /* 0x000fca00078e02ff */
[----:B------:R-:W-:Y:S01]  /*0160*/  IADD3 R6, PT, PT, RZ, -R6, RZ ;  /* 0x80000006ff067210 */ /* 0x000fe20007ffe0ff */
[----:B0-----:R-:W-:-:S03]  /*0170*/  IMAD R45, R8, UR10, R47 ;  /* 0x0000000a082d7c24 */ /* 0x001fc6000f8e022f */
[----:B------:R-:W-:Y:S02]  /*0180*/  PRMT R7, R6, 0x7710, RZ ;  /* 0x0000771006077816 */ /* 0x000fe400000000ff */
[----:B------:R-:W-:Y:S02]  /*0190*/  IADD3 R46, PT, PT, R45, 0x20, RZ ;  /* 0x000000202d2e7810 */ /* 0x000fe40007ffe0ff */
[----:B------:R-:W-:Y:S02]  /*01a0*/  IADD3 R44, PT, PT, R7, R2, RZ ;  /* 0x00000002072c7210 */ /* 0x000fe40007ffe0ff */
[----:B------:R-:W-:Y:S02]  /*01b0*/  IADD3 R45, PT, PT, R45, 0x30, RZ ;  /* 0x000000302d2d7810 */ /* 0x000fe40007ffe0ff */
[----:B------:R-:W-:Y:S02]  /*01c0*/  SHF.L.U32 R44, R44, 0x1, RZ ;  /* 0x000000012c2c7819 */ /* 0x000fe400000006ff */
[----:B------:R-:W-:-:S02]  /*01d0*/  SHF.R.S32.HI R7, RZ, 0x1f, R46 ;  /* 0x0000001fff077819 */ /* 0x000fc4000001142e */
[----:B------:R-:W-:Y:S02]  /*01e0*/  SHF.R.S32.HI R9, RZ, 0x1f, R45 ;  /* 0x0000001fff097819 */ /* 0x000fe4000001142d */
[----:B-1234-:R-:W-:-:S07]  /*01f0*/  LOP3.LUT R6, R44, 0xffff, RZ, 0xc0, !PT ;  /* 0x0000ffff2c067812 */ /* 0x01efce00078ec0ff */
.L_x_32:
[----:B0-----:R-:W0:Y:S01]  /*0200*/  LDC R19, c[0x0][0x410] ;  /* 0x00010400ff137b82 */ /* 0x001e220000000800 */
[----:B------:R-:W1:Y:S01]  /*0210*/  LDCU.128 UR12, c[0x0][0x400] ;  /* 0x00008000ff0c77ac */ /* 0x000e620008000c00 */
[----:B------:R-:W-:Y:S02]  /*0220*/  ISETP.GE.AND P2, PT, R42, RZ, PT ;  /* 0x000000ff2a00720c */ /* 0x000fe40003f46270 */
[----:B------:R-:W-:-:S04]  /*0230*/  CS2R R40, SRZ ;  /* 0x0000000000287805 */ /* 0x000fc8000001ff00 */
[----:B--2---:R-:W2:Y:S08]  /*0240*/  LDC R14, c[0x0][0x41c] ;  /* 0x00010700ff0e7b82 */ /* 0x004eb00000000800 */
[----:B------:R-:W3:Y:S01]  /*0250*/  LDC.64 R28, c[0x0][0x3b8] ;  /* 0x0000ee00ff1c7b82 */ /* 0x000ee20000000a00 */
[----:B0-----:R-:W-:-:S04]  /*0260*/  IABS R13, R19 ;  /* 0x00000013000d7213 */ /* 0x001fc80000000000 */
[----:B------:R-:W0:Y:S01]  /*0270*/  I2F.RP R8, R13 ;  /* 0x0000000d00087306 */ /* 0x000e220000209400 */
[----:B--2---:R-:W-:-:S05]  /*0280*/  IMAD R25, R14, UR10, R47 ;  /* 0x0000000a0e197c24 */ /* 0x004fca000f8e022f */
[C---:B-1----:R-:W-:Y:S02]  /*0290*/  ISETP.GE.U32.AND P1, PT, R25.reuse, UR12, PT ;  /* 0x0000000c19007c0c */ /* 0x042fe4000bf26070 */
[----:B------:R-:W-:Y:S02]  /*02a0*/  SHF.R.S32.HI R17, RZ, 0x1f, R25 ;  /* 0x0000001fff117819 */ /* 0x000fe40000011419 */
[----:B------:R-:W-:Y:S01]  /*02b0*/  IADD3 R21, PT, PT, R25, 0x10, RZ ;  /* 0x0000001019157810 */ /* 0x000fe20007ffe0ff */
[----:B0-----:R-:W0:Y:S01]  /*02c0*/  MUFU.RCP R8, R8 ;  /* 0x0000000800087308 */ /* 0x001e220000001000 */
[----:B------:R-:W-:Y:S02]  /*02d0*/  ISETP.GE.AND.EX P1, PT, R17, UR13, PT, P1 ;  /* 0x0000000d11007c0c */ /* 0x000fe4000bf26310 */
[----:B------:R-:W-:-:S11]  /*02e0*/  SHF.R.S32.HI R23, RZ, 0x1f, R21 ;  /* 0x0000001fff177819 */ /* 0x000fd60000011415 */
[----:B------:R-:W1:Y:S01]  /*02f0*/  @!P1 LDC.64 R30, c[0x0][0x3a0] ;  /* 0x0000e800ff1e9b82 */ /* 0x000e620000000a00 */
[----:B0-----:R-:W-:-:S04]  /*0300*/  IADD3 R10, PT, PT, R8, 0xffffffe, RZ ;  /* 0x0ffffffe080a7810 */ /* 0x001fc80007ffe0ff */
[----:B------:R0:W2:Y:S03]  /*0310*/  F2I.FTZ.U32.TRUNC.NTZ R11, R10 ;  /* 0x0000000a000b7305 */ /* 0x0000a6000021f000 */
[----:B------:R-:W4:Y:S01]  /*0320*/  @!P1 LDC.64 R34, c[0x0][0x398] ;  /* 0x0000e600ff229b82 */ /* 0x000f220000000a00 */
[----:B0-----:R-:W-:Y:S02]  /*0330*/  MOV R10, RZ ;  /* 0x000000ff000a7202 */ /* 0x001fe40000000f00 */
[----:B--2---:R-:W-:-:S05]  /*0340*/  IADD3 R12, PT, PT, RZ, -R11, RZ ;  /* 0x8000000bff0c7210 */ /* 0x004fca0007ffe0ff */
[----:B------:R-:W-:Y:S01]  /*0350*/  IMAD R15, R12, R13, RZ ;  /* 0x0000000d0c0f7224 */ /* 0x000fe200078e02ff */
[----:B------:R-:W-:-:S03]  /*0360*/  IABS R12, R42 ;  /* 0x0000002a000c7213 */ /* 0x000fc60000000000 */
[----:B------:R-:W-:Y:S01]  /*0370*/  IMAD.HI.U32 R11, R11, R15, R10 ;  /* 0x0000000f0b0b7227 */ /* 0x000fe200078e000a */
[----:B------:R-:W-:-:S04]  /*0380*/  LOP3.LUT R10, R42, R19, RZ, 0x3c, !PT ;  /* 0x000000132a0a7212 */ /* 0x000fc800078e3cff */
[----:B------:R-:W-:Y:S01]  /*0390*/  ISETP.GE.AND P5, PT, R10, RZ, PT ;  /* 0x000000ff0a00720c */ /* 0x000fe20003fa6270 */
[----:B------:R-:W-:-:S05]  /*03a0*/  IMAD.HI.U32 R11, R11, R12, RZ ;  /* 0x0000000c0b0b7227 */ /* 0x000fca00078e00ff */
[----:B------:R-:W-:-:S05]  /*03b0*/  IADD3 R8, PT, PT, -R11, RZ, RZ ;  /* 0x000000ff0b087210 */ /* 0x000fca0007ffe1ff */
[----:B------:R-:W-:-:S05]  /*03c0*/  IMAD R8, R13, R8, R12 ;  /* 0x000000080d087224 */ /* 0x000fca00078e020c */
[----:B------:R-:W-:-:S13]  /*03d0*/  ISETP.GT.U32.AND P3, PT, R13, R8, PT ;  /* 0x000000080d00720c */ /* 0x000fda0003f64070 */
[-C--:B------:R-:W-:Y:S02]  /*03e0*/  @!P3 IADD3 R8, PT, PT, R8, -R13.reuse, RZ ;  /* 0x8000000d0808b210 */ /* 0x080fe40007ffe0ff */
[----:B------:R-:W-:Y:S02]  /*03f0*/  @!P3 IADD3 R11, PT, PT, R11, 0x1, RZ ;  /* 0x000000010b0bb810 */ /* 0x000fe40007ffe0ff */
[CC--:B------:R-:W-:Y:S02]  /*0400*/  ISETP.GE.U32.AND P0, PT, R8.reuse, R13.reuse, PT ;  /* 0x0000000d0800720c */ /* 0x0c0fe40003f06070 */
[----:B------:R-:W-:Y:S02]  /*0410*/  ISETP.GT.U32.AND P4, PT, R13, R8, PT ;  /* 0x000000080d00720c */ /* 0x000fe40003f84070 */
[----:B------:R-:W-:Y:S02]  /*0420*/  IADD3 R13, PT, PT, R8, -R13, RZ ;  /* 0x8000000d080d7210 */ /* 0x000fe40007ffe0ff */
[----:B------:R-:W-:-:S02]  /*0430*/  ISETP.NE.AND P3, PT, R19, RZ, PT ;  /* 0x000000ff1300720c */ /* 0x000fc40003f65270 */
[----:B------:R-:W-:Y:S02]  /*0440*/  SEL R8, R13, R8, !P4 ;  /* 0x000000080d087207 */ /* 0x000fe40006000000 */
[----:B------:R-:W-:Y:S02]  /*0450*/  LOP3.LUT R13, RZ, R19, RZ, 0x33, !PT ;  /* 0x00000013ff0d7212 */ /* 0x000fe400078e33ff */
[----:B------:R-:W-:Y:S01]  /*0460*/  @!P2 IADD3 R8, PT, PT, -R8, RZ, RZ ;  /* 0x000000ff0808a210 */ /* 0x000fe20007ffe1ff */
[----:B------:R-:W0:Y:S01]  /*0470*/  @!P1 LDC.64 R18, c[0x0][0x3f8] ;  /* 0x0000fe00ff129b82 */ /* 0x000e220000000a00 */
[----:B------:R-:W-:Y:S02]  /*0480*/  @P0 IADD3 R11, PT, PT, R11, 0x1, RZ ;  /* 0x000000010b0b0810 */ /* 0x000fe40007ffe0ff */
[----:B------:R-:W-:Y:S02]  /*0490*/  ISETP.GE.U32.AND P2, PT, R21, UR12, PT ;  /* 0x0000000c15007c0c */ /* 0x000fe4000bf46070 */
[----:B------:R-:W-:-:S02]  /*04a0*/  MOV R10, R11 ;  /* 0x0000000b000a7202 */ /* 0x000fc40000000f00 */
[----:B------:R-:W-:Y:S02]  /*04b0*/  SEL R11, R13, R8, !P3 ;  /* 0x000000080d0b7207 */ /* 0x000fe40005800000 */
[----:B------:R-:W-:Y:S02]  /*04c0*/  @!P5 IADD3 R10, PT, PT, -R10, RZ, RZ ;  /* 0x000000ff0a0ad210 */ /* 0x000fe40007ffe1ff */
[----:B------:R-:W-:Y:S01]  /*04d0*/  ISETP.GE.AND.EX P2, PT, R23, UR13, PT, P2 ;  /* 0x0000000d17007c0c */ /* 0x000fe2000bf46320 */
[----:B------:R-:W-:Y:S01]  /*04e0*/  IMAD R15, R11, 0x60, RZ ;  /* 0x000000600b0f7824 */ /* 0x000fe200078e02ff */
[----:B------:R-:W-:-:S04]  /*04f0*/  SEL R13, R13, R10, !P3 ;  /* 0x0000000a0d0d7207 */ /* 0x000fc80005800000 */
[C---:B------:R-:W-:Y:S02]  /*0500*/  IADD3 R58, P0, PT, R15.reuse, R6, RZ ;  /* 0x000000060f3a7210 */ /* 0x040fe40007f1e0ff */
[----:B------:R-:W-:Y:S02]  /*0510*/  SHF.R.S32.HI R6, RZ, 0x1f, R13 ;  /* 0x0000001fff067819 */ /* 0x000fe4000001140d */
[----:B------:R-:W-:Y:S02]  /*0520*/  LEA.HI.X.SX32 R59, R15, RZ, 0x1, P0 ;  /* 0x000000ff0f3b7211 */ /* 0x000fe400000f0eff */
[----:B------:R-:W-:Y:S01]  /*0530*/  ISETP.GE.U32.AND P0, PT, R46, UR12, PT ;  /* 0x0000000c2e007c0c */ /* 0x000fe2000bf06070 */
[----:B------:R-:W-:Y:S02]  /*0540*/  IMAD R6, R6, UR14, RZ ;  /* 0x0000000e06067c24 */ /* 0x000fe4000f8e02ff */
[----:B------:R-:W-:Y:S01]  /*0550*/  IMAD.WIDE.U32 R58, R13, UR14, R58 ;  /* 0x0000000e0d3a7c25 */ /* 0x000fe2000f8e003a */
[----:B------:R-:W-:-:S03]  /*0560*/  ISETP.GE.AND.EX P0, PT, R7, UR13, PT, P0 ;  /* 0x0000000d07007c0c */ /* 0x000fc6000bf06300 */
[----:B------:R-:W-:Y:S01]  /*0570*/  IMAD R61, R13, UR15, R6 ;  /* 0x0000000f0d3d7c24 */ /* 0x000fe2000f8e0206 */
[----:B------:R-:W-:Y:S01]  /*0580*/  @!P1 MOV R60, R58 ;  /* 0x0000003a003c9202 */ /* 0x000fe20000000f00 */
[-C--:B0-----:R-:W-:Y:S01]  /*0590*/  @!P1 IMAD R6, R17, R18.reuse, RZ ;  /* 0x0000001211069224 */ /* 0x081fe200078e02ff */
[----:B------:R-:W0:Y:S02]  /*05a0*/  @!P2 LDC.64 R12, c[0x0][0x3f8] ;  /* 0x0000fe00ff0cab82 */ /* 0x000e240000000a00 */
[----:B------:R-:W-:Y:S01]  /*05b0*/  IADD3 R61, PT, PT, R59, R61, RZ ;  /* 0x0000003d3b3d7210 */ /* 0x000fe20007ffe0ff */
[C---:B------:R-:W-:Y:S02]  /*05c0*/  @!P1 IMAD R17, R25.reuse, R19, R6 ;  /* 0x0000001319119224 */ /* 0x040fe400078e0206 */
[----:B------:R-:W-:-:S03]  /*05d0*/  @!P1 IMAD.WIDE.U32 R14, R25, R18, R60 ;  /* 0x00000012190e9225 */ /* 0x000fc600078e003c */
[----:B------:R-:W2:Y:S02]  /*05e0*/  @!P0 LDC.64 R26, c[0x0][0x3f8] ;  /* 0x0000fe00ff1a8b82 */ /* 0x000ea40000000a00 */
[----:B------:R-:W-:Y:S02]  /*05f0*/  @!P1 IADD3 R15, PT, PT, R15, R17, RZ ;  /* 0x000000110f0f9210 */ /* 0x000fe40007ffe0ff */
[C---:B------:R-:W-:Y:S02]  /*0600*/  @!P1 SHF.L.U32 R25, R14.reuse, 0x1, RZ ;  /* 0x000000010e199819 */ /* 0x040fe400000006ff */
[----:B------:R-:W-:Y:S02]  /*0610*/  @!P1 SHF.L.U64.HI R6, R14, 0x1, R15 ;  /* 0x000000010e069819 */ /* 0x000fe4000001020f */
[----:B------:R-:W2:Y:S01]  /*0620*/  @!P2 LDC.64 R16, c[0x0][0x3a0] ;  /* 0x0000e800ff10ab82 */ /* 0x000ea20000000a00 */
[----:B-1----:R-:W-:-:S04]  /*0630*/  @!P1 IADD3 R18, P3, PT, R25, R30, RZ ;  /* 0x0000001e19129210 */ /* 0x002fc80007f7e0ff */
[----:B------:R-:W-:Y:S02]  /*0640*/  @!P1 IADD3.X R19, PT, PT, R6, R31, RZ, P3, !PT ;  /* 0x0000001f06139210 */ /* 0x000fe40001ffe4ff */
[----:B------:R-:W-:Y:S01]  /*0650*/  ISETP.GE.U32.AND P3, PT, R45, UR12, PT ;  /* 0x0000000c2d007c0c */ /* 0x000fe2000bf66070 */
[----:B------:R-:W1:Y:S01]  /*0660*/  @!P2 LDC.64 R14, c[0x0][0x398] ;  /* 0x0000e600ff0eab82 */ /* 0x000e620000000a00 */
[----:B------:R-:W-:Y:S01]  /*0670*/  @!P2 MOV R30, R58 ;  /* 0x0000003a001ea202 */ /* 0x000fe20000000f00 */
[----:B0-----:R-:W-:Y:S01]  /*0680*/  @!P2 IMAD R8, R23, R12, RZ ;  /* 0x0000000c1708a224 */ /* 0x001fe200078e02ff */
[----:B------:R-:W-:Y:S01]  /*0690*/  ISETP.GE.AND.EX P3, PT, R9, UR13, PT, P3 ;  /* 0x0000000d09007c0c */ /* 0x000fe2000bf66330 */
[----:B---3--:R-:W-:Y:S01]  /*06a0*/  IMAD.WIDE R28, R42, 0x8, R28 ;  /* 0x000000082a1c7825 */ /* 0x008fe200078e021c */
[----:B------:R-:W-:Y:S01]  /*06b0*/  @!P2 MOV R31, R61 ;  /* 0x0000003d001fa202 */ /* 0x000fe20000000f00 */
[----:B------:R-:W3:Y:S01]  /*06c0*/  @!P1 LDG.E R41, desc[UR8][R18.64] ;  /* 0x0000000812299981 */ /* 0x000ee2000c1e1900 */
[----:B----4-:R-:W-:Y:S01]  /*06d0*/  @!P1 IADD3 R24, P4, PT, R25, R34, RZ ;  /* 0x0000002219189210 */ /* 0x010fe20007f9e0ff */
[C---:B------:R-:W-:Y:S01]  /*06e0*/  @!P2 IMAD R33, R21.reuse, R13, R8 ;  /* 0x0000000d1521a224 */ /* 0x040fe200078e0208 */
[----:B------:R-:W0:Y:S01]  /*06f0*/  @!P0 LDC.64 R22, c[0x0][0x3a0] ;  /* 0x0000e800ff168b82 */ /* 0x000e220000000a00 */
[----:B------:R-:W-:Y:S01]  /*0700*/  @!P2 IMAD.WIDE.U32 R30, R21, R12, R30 ;  /* 0x0000000c151ea225 */ /* 0x000fe200078e001e */
[----:B------:R-:W-:Y:S01]  /*0710*/  @!P1 IADD3.X R25, PT, PT, R6, R35, RZ, P4, !PT ;  /* 0x0000002306199210 */ /* 0x000fe200027fe4ff */
[----:B------:R4:W3:Y:S01]  /*0720*/  LDG.E.64 R12, desc[UR8][R28.64] ;  /* 0x000000081c0c7981 */ /* 0x0008e2000c1e1b00 */
[----:B------:R-:W-:Y:S01]  /*0730*/  CS2R R38, SRZ ;  /* 0x0000000000267805 */ /* 0x000fe2000001ff00 */
[----:B--2---:R-:W-:Y:S01]  /*0740*/  @!P0 IMAD R8, R7, R26, RZ ;  /* 0x0000001a07088224 */ /* 0x004fe200078e02ff */
[----:B------:R-:W-:Y:S01]  /*0750*/  @!P2 IADD3 R31, PT, PT, R31, R33, RZ ;  /* 0x000000211f1fa210 */ /* 0x000fe20007ffe0ff */
[----:B------:R0:W2:Y:S01]  /*0760*/  @!P1 LDG.E R40, desc[UR8][R24.64] ;  /* 0x0000000818289981 */ /* 0x0000a2000c1e1900 */
[----:B------:R-:W0:Y:S01]  /*0770*/  @!P0 LDC.64 R20, c[0x0][0x398] ;  /* 0x0000e600ff148b82 */ /* 0x000e220000000a00 */
[----:B------:R-:W-:Y:S01]  /*0780*/  @!P2 SHF.L.U32 R33, R30, 0x1, RZ ;  /* 0x000000011e21a819 */ /* 0x000fe200000006ff */
[----:B------:R-:W-:Y:S01]  /*0790*/  @!P0 IMAD R27, R46, R27, R8 ;  /* 0x0000001b2e1b8224 */ /* 0x000fe200078e0208 */
[----:B------:R-:W-:-:S02]  /*07a0*/  @!P2 SHF.L.U64.HI R6, R30, 0x1, R31 ;  /* 0x000000011e06a819 */ /* 0x000fc4000001021f */
[----:B----4-:R-:W-:Y:S02]  /*07b0*/  @!P0 MOV R28, R58 ;  /* 0x0000003a001c8202 */ /* 0x010fe40000000f00 */
[----:B------:R-:W-:Y:S01]  /*07c0*/  @!P0 MOV R29, R61 ;  /* 0x0000003d001d8202 */ /* 0x000fe20000000f00 */
[----:B------:R-:W4:Y:S01]  /*07d0*/  @!P3 LDC.64 R18, c[0x0][0x3f8] ;  /* 0x0000fe00ff12bb82 */ /* 0x000f220000000a00 */
[C---:B------:R-:W-:Y:S01]  /*07e0*/  @!P2 IADD3 R30, P4, PT, R33.reuse, R16, RZ ;  /* 0x00000010211ea210 */ /* 0x040fe20007f9e0ff */
[----:B------:R-:W-:Y:S01]  /*07f0*/  @!P0 IMAD.WIDE.U32 R28, R46, R26, R28 ;  /* 0x0000001a2e1c8225 */ /* 0x000fe200078e001c */
[----:B-1----:R-:W-:Y:S02]  /*0800*/  @!P2 IADD3 R26, P1, PT, R33, R14, RZ ;  /* 0x0000000e211aa210 */ /* 0x002fe40007f3e0ff */
[----:B------:R-:W-:Y:S02]  /*0810*/  @!P2 IADD3.X R31, PT, PT, R6, R17, RZ, P4, !PT ;  /* 0x00000011061fa210 */ /* 0x000fe400027fe4ff */
[----:B------:R-:W-:Y:S01]  /*0820*/  @!P0 IADD3 R33, PT, PT, R29, R27, RZ ;  /* 0x0000001b1d218210 */ /* 0x000fe20007ffe0ff */
[----:B------:R-:W1:Y:S01]  /*0830*/  @!P3 LDC.64 R16, c[0x0][0x3a0] ;  /* 0x0000e800ff10bb82 */ /* 0x000e620000000a00 */
[----:B------:R-:W-:Y:S01]  /*0840*/  @!P0 SHF.L.U32 R29, R28, 0x1, RZ ;  /* 0x000000011c1d8819 */ /* 0x000fe200000006ff */
[----:B------:R4:W2:Y:S01]  /*0850*/  @!P2 LDG.E R39, desc[UR8][R30.64] ;  /* 0x000000081e27a981 */ /* 0x0008a2000c1e1900 */
[----:B------:R-:W-:-:S02]  /*0860*/  ISETP.NE.AND P4, PT, RZ, UR11, PT ;  /* 0x0000000bff007c0c */ /* 0x000fc4000bf85270 */
[----:B------:R-:W-:Y:S02]  /*0870*/  @!P2 IADD3.X R27, PT, PT, R6, R15, RZ, P1, !PT ;  /* 0x0000000f061ba210 */ /* 0x000fe40000ffe4ff */
[----:B------:R-:W-:Y:S01]  /*0880*/  @!P0 SHF.L.U64.HI R28, R28, 0x1, R33 ;  /* 0x000000011c1c8819 */ /* 0x000fe20000010221 */
[----:B------:R-:W1:Y:S01]  /*0890*/  @!P3 LDC.64 R14, c[0x0][0x398] ;  /* 0x0000e600ff0ebb82 */ /* 0x000e620000000a00 */
[C---:B0-----:R-:W-:Y:S01]  /*08a0*/  @!P0 IADD3 R24, P1, PT, R29.reuse, R22, RZ ;  /* 0x000000161d188210 */ /* 0x041fe20007f3e0ff */
[----:B------:R1:W2:Y:S01]  /*08b0*/  @!P2 LDG.E R38, desc[UR8][R26.64] ;  /* 0x000000081a26a981 */ /* 0x0002a2000c1e1900 */
[----:B------:R-:W-:Y:S02]  /*08c0*/  @!P0 IADD3 R20, P5, PT, R29, R20, RZ ;  /* 0x000000141d148210 */ /* 0x000fe40007fbe0ff */
[C---:B------:R-:W-:Y:S02]  /*08d0*/  @!P0 IADD3.X R25, PT, PT, R28.reuse, R23, RZ, P1, !PT ;  /* 0x000000171c198210 */ /* 0x040fe40000ffe4ff */
[----:B------:R-:W-:Y:S01]  /*08e0*/  @!P0 IADD3.X R21, PT, PT, R28, R21, RZ, P5, !PT ;  /* 0x000000151c158210 */ /* 0x000fe20002ffe4ff */
[----:B----4-:R-:W-:Y:S01]  /*08f0*/  @!P3 IMAD R6, R9, R18, RZ ;  /* 0x000000120906b224 */ /* 0x010fe200078e02ff */
[----:B------:R-:W-:Y:S01]  /*0900*/  @!P3 MOV R28, R58 ;  /* 0x0000003a001cb202 */ /* 0x000fe20000000f00 */
[----:B------:R-:W0:Y:S01]  /*0910*/  @P4 LDC.64 R22, c[0x0][0x3b0] ;  /* 0x0000ec00ff164b82 */ /* 0x000e220000000a00 */
[----:B------:R-:W-:Y:S01]  /*0920*/  @!P3 MOV R29, R61 ;  /* 0x0000003d001db202 */ /* 0x000fe20000000f00 */
[----:B------:R-:W-:-:S02]  /*0930*/  @!P3 IMAD R31, R45, R19, R6 ;  /* 0x000000132d1fb224 */ /* 0x000fc400078e0206 */
[----:B------:R-:W-:-:S04]  /*0940*/  @!P3 IMAD.WIDE.U32 R28, R45, R18, R28 ;  /* 0x000000122d1cb225 */ /* 0x000fc800078e001c */
[----:B------:R-:W4:Y:S01]  /*0950*/  LDC.64 R18, c[0x0][0x3a8] ;  /* 0x0000ea00ff127b82 */ /* 0x000f220000000a00 */
[----:B------:R-:W-:Y:S02]  /*0960*/  @!P3 IADD3 R31, PT, PT, R29, R31, RZ ;  /* 0x0000001f1d1fb210 */ /* 0x000fe40007ffe0ff */
[C---:B------:R-:W-:Y:S02]  /*0970*/  @!P3 SHF.L.U32 R29, R28.reuse, 0x1, RZ ;  /* 0x000000011c1db819 */ /* 0x040fe400000006ff */
[----:B------:R-:W-:Y:S02]  /*0980*/  @!P3 SHF.L.U64.HI R10, R28, 0x1, R31 ;  /* 0x000000011c0ab819 */ /* 0x000fe4000001021f */
[C---:B-1----:R-:W-:Y:S02]  /*0990*/  @!P3 IADD3 R26, P1, PT, R29.reuse, R16, RZ ;  /* 0x000000101d1ab210 */ /* 0x042fe40007f3e0ff */
[----:B------:R-:W-:Y:S02]  /*09a0*/  LOP3.LUT R6, R44, 0xffff, RZ, 0xc0, !PT ;  /* 0x0000ffff2c067812 */ /* 0x000fe400078ec0ff */
[----:B------:R-:W-:-:S02]  /*09b0*/  @!P3 IADD3 R28, P2, PT, R29, R14, RZ ;  /* 0x0000000e1d1cb210 */ /* 0x000fc40007f5e0ff */
[C---:B------:R-:W-:Y:S01]  /*09c0*/  @!P3 IADD3.X R27, PT, PT, R10.reuse, R17, RZ, P1, !PT ;  /* 0x000000110a1bb210 */ /* 0x040fe20000ffe4ff */
[----:B------:R-:W-:Y:S01]  /*09d0*/  IMAD R17, R11, 0x60, R6 ;  /* 0x000000600b117824 */ /* 0x000fe200078e0206 */
[----:B------:R-:W-:Y:S02]  /*09e0*/  @!P3 IADD3.X R29, PT, PT, R10, R15, RZ, P2, !PT ;  /* 0x0000000f0a1db210 */ /* 0x000fe400017fe4ff */
[----:B------:R-:W-:Y:S02]  /*09f0*/  CS2R R36, SRZ ;  /* 0x0000000000247805 */ /* 0x000fe4000001ff00 */
[----:B------:R-:W-:Y:S02]  /*0a00*/  MOV R8, RZ ;  /* 0x000000ff00087202 */ /* 0x000fe40000000f00 */
[----:B------:R-:W-:Y:S01]  /*0a10*/  MOV R10, RZ ;  /* 0x000000ff000a7202 */ /* 0x000fe20000000f00 */
[C---:B0-----:R-:W-:Y:S01]  /*0a20*/  @P4 IMAD.WIDE R22, R17.reuse, 0x4, R22 ;  /* 0x0000000411164825 */ /* 0x041fe200078e0216 */
[----:B------:R-:W-:Y:S01]  /*0a30*/  CS2R R14, SRZ ;  /* 0x00000000000e7805 */ /* 0x000fe2000001ff00 */
[----:B------:R-:W2:Y:S02]  /*0a40*/  @!P0 LDG.E R37, desc[UR8][R24.64] ;  /* 0x0000000818258981 */ /* 0x000ea4000c1e1900 */
[----:B----4-:R-:W-:-:S02]  /*0a50*/  IMAD.WIDE R16, R17, 0x4, R18 ;  /* 0x0000000411107825 */ /* 0x010fc400078e0212 */
[----:B------:R-:W4:Y:S04]  /*0a60*/  @!P0 LDG.E R36, desc[UR8][R20.64] ;  /* 0x0000000814248981 */ /* 0x000f28000c1e1900 */
[----:B------:R-:W4:Y:S04]  /*0a70*/  @!P3 LDG.E R8, desc[UR8][R26.64] ;  /* 0x000000081a08b981 */ /* 0x000f28000c1e1900 */
[----:B------:R-:W4:Y:S04]  /*0a80*/  @!P3 LDG.E R10, desc[UR8][R28.64] ;  /* 0x000000081c0ab981 */ /* 0x000f28000c1e1900 */
[----:B------:R0:W5:Y:S04]  /*0a90*/  @P4 LDG.E.64 R14, desc[UR8][R22.64] ;  /* 0x00000008160e4981 */ /* 0x000168000c1e1b00 */
[----:B------:R-:W5:Y:S01]  /*0aa0*/  LDG.E.64 R16, desc[UR8][R16.64] ;  /* 0x0000000810107981 */ /* 0x000f62000c1e1b00 */
[----:B------:R-:W-:Y:S01]  /*0ab0*/  MOV R55, 0x3f800000 ;  /* 0x3f80000000377802 */ /* 0x000fe20000000f00 */
[----:B------:R-:W-:Y:S01]  /*0ac0*/  UISETP.NE.AND UP0, UPT, UR11, URZ, UPT ;  /* 0x000000ff0b00728c */ /* 0x000fe2000bf05270 */
[----:B---3--:R-:W-:-:S05]  /*0ad0*/  FFMA.FTZ R13, -R12, R12, R13 ;  /* 0x0000000c0c0d7223 */ /* 0x008fca000001010d */
[----:B------:R-:W-:-:S13]  /*0ae0*/  FSETP.GTU.FTZ.AND P1, PT, R13, RZ, PT ;  /* 0x000000ff0d00720b */ /* 0x000fda0003f3c000 */
[----:B------:R-:W1:Y:S01]  /*0af0*/  @P1 LDC R18, c[0x0][0x3c0] ;  /* 0x0000f000ff121b82 */ /* 0x000e620000000800 */
[----:B------:R-:W-:Y:S02]  /*0b00*/  PRMT R53, R41, 0x7632, R53 ;  /* 0x0000763229357816 */ /* 0x000fe40000000035 */
[----:B--2---:R-:W-:Y:S02]  /*0b10*/  PRMT R54, R40, 0x7632, R54 ;  /* 0x0000763228367816 */ /* 0x004fe40000000036 */
[----:B------:R-:W-:Y:S01]  /*0b20*/  PRMT R51, R39, 0x7632, R51 ;  /* 0x0000763227337816 */ /* 0x000fe20000000033 */
[----:B-1----:R-:W-:-:S04]  /*0b30*/  @P1 FADD.FTZ R18, R13, R18 ;  /* 0x000000120d121221 */ /* 0x002fc80000010000 */
[----:B------:R0:W1:Y:S01]  /*0b40*/  @P1 MUFU.RSQ R55, R18 ;  /* 0x0000001200371308 */ /* 0x0000620000001400 */
[----:B------:R-:W-:Y:S02]  /*0b50*/  PRMT R52, R38, 0x7632, R52 ;  /* 0x0000763226347816 */ /* 0x000fe40000000034 */
[----:B------:R-:W-:Y:S02]  /*0b60*/  PRMT R49, R37, 0x7632, R49 ;  /* 0x0000763225317816 */ /* 0x000fe40000000031 */
[----:B----4-:R-:W-:Y:S02]  /*0b70*/  PRMT R50, R36, 0x7632, R50 ;  /* 0x0000763224327816 */ /* 0x010fe40000000032 */
[----:B------:R-:W-:Y:S02]  /*0b80*/  PRMT R13, R8, 0x7632, R13 ;  /* 0x00007632080d7816 */ /* 0x000fe4000000000d */
[----:B------:R-:W-:Y:S01]  /*0b90*/  PRMT R48, R10, 0x7632, R48 ;  /* 0x000076320a307816 */ /* 0x000fe20000000030 */
[----:B01----:R-:W-:Y:S06]  /*0ba0*/  BRA.U UP0, `(.L_x_2) ;  /* 0x0000000500247547 */ /* 0x003fec000b800000 */
[----:B------:R-:W-:Y:S02]  /*0bb0*/  SHF.L.U32 R21, R41, 0x10, RZ ;  /* 0x0000001029157819 */ /* 0x000fe400000006ff */
[----:B------:R-:W-:Y:S02]  /*0bc0*/  SHF.L.U32 R23, R53, 0x10, RZ ;  /* 0x0000001035177819 */ /* 0x000fe400000006ff */
[----:B------:R-:W-:Y:S01]  /*0bd0*/  SHF.L.U32 R19, R40, 0x10, RZ ;  /* 0x0000001028137819 */ /* 0x000fe200000006ff */
[----:B------:R-:W-:Y:S01]  /*0be0*/  FADD.FTZ R20, -R12, R21 ;  /* 0x000000150c147221 */ /* 0x000fe20000010100 */
[----:B------:R-:W-:Y:S01]  /*0bf0*/  SHF.L.U32 R18, R54, 0x10, RZ ;  /* 0x0000001036127819 */ /* 0x000fe200000006ff */
[----:B------:R-:W-:Y:S01]  /*0c00*/  FADD.FTZ R22, -R12, R23 ;  /* 0x000000170c167221 */ /* 0x000fe20000010100 */
[----:B------:R-:W-:Y:S01]  /*0c10*/  SHF.L.U32 R27, R38, 0x10, RZ ;  /* 0x00000010261b7819 */ /* 0x000fe200000006ff */
[----:B-----5:R-:W-:Y:S01]  /*0c20*/  FMUL.FTZ R23, R16, R19 ;  /* 0x0000001310177220 */ /* 0x020fe20000410000 */
[-C--:B------:R-:W-:Y:S01]  /*0c30*/  FMUL.FTZ R20, R20, R55.reuse ;  /* 0x0000003714147220 */ /* 0x080fe20000410000 */
[----:B------:R-:W-:Y:S01]  /*0c40*/  FMUL.FTZ R21, R22, R55 ;  /* 0x0000003716157220 */ /* 0x000fe20000410000 */
[----:B------:R-:W-:Y:S01]  /*0c50*/  FMUL.FTZ R24, R17, R18 ;  /* 0x0000001211187220 */ /* 0x000fe20000410000 */
[----:B------:R-:W-:Y:S01]  /*0c60*/  FADD.FTZ R25, RZ, R23 ;  /* 0x00000017ff197221 */ /* 0x000fe20000010000 */
[----:B------:R-:W-:Y:S01]  /*0c70*/  FFMA.FTZ R22, R20, R23, RZ ;  /* 0x0000001714167223 */ /* 0x000fe200000100ff */
[----:B------:R-:W-:Y:S01]  /*0c80*/  SHF.L.U32 R23, R39, 0x10, RZ ;  /* 0x0000001027177819 */ /* 0x000fe200000006ff */
[----:B------:R-:W-:Y:S01]  /*0c90*/  FADD.FTZ R28, RZ, R19 ;  /* 0x00000013ff1c7221 */ /* 0x000fe20000010000 */
[----:B------:R-:W-:Y:S01]  /*0ca0*/  FADD.FTZ R25, R24, R25 ;  /* 0x0000001918197221 */ /* 0x000fe20000010000 */
[----:B------:R-:W-:Y:S01]  /*0cb0*/  FFMA.FTZ R22, R21, R24, R22 ;  /* 0x0000001815167223 */ /* 0x000fe20000010016 */
[----:B------:R-:W-:Y:S01]  /*0cc0*/  FFMA.FTZ R26, R19, R20, RZ ;  /* 0x00000014131a7223 */ /* 0x000fe200000100ff */
[----:B------:R-:W-:Y:S01]  /*0cd0*/  FADD.FTZ R24, -R12, R23 ;  /* 0x000000170c187221 */ /* 0x000fe20000010100 */
[----:B------:R-:W-:Y:S01]  /*0ce0*/  SHF.L.U32 R23, R51, 0x10, RZ ;  /* 0x0000001033177819 */ /* 0x000fe200000006ff */
[C---:B------:R-:W-:Y:S01]  /*0cf0*/  FADD.FTZ R19, R27.reuse, R28 ;  /* 0x0000001c1b137221 */ /* 0x040fe20000010000 */
[----:B------:R-:W-:Y:S01]  /*0d00*/  FMUL.FTZ R28, R16, R27 ;  /* 0x0000001b101c7220 */ /* 0x000fe20000410000 */
[----:B------:R-:W-:Y:S01]  /*0d10*/  FMUL.FTZ R29, R24, R55 ;  /* 0x00000037181d7220 */ /* 0x000fe20000410000 */
[----:B------:R-:W-:Y:S01]  /*0d20*/  SHF.L.U32 R24, R52, 0x10, RZ ;  /* 0x0000001034187819 */ /* 0x000fe200000006ff */
[----:B------:R-:W-:Y:S01]  /*0d30*/  FADD.FTZ R20, -R12, R23 ;  /* 0x000000170c147221 */ /* 0x000fe20000010100 */
[----:B------:R-:W-:Y:S01]  /*0d40*/  FFMA.FTZ R23, R18, R21, RZ ;  /* 0x0000001512177223 */ /* 0x000fe200000100ff */
[----:B------:R-:W-:Y:S01]  /*0d50*/  FFMA.FTZ R26, R27, R29, R26 ;  /* 0x0000001d1b1a7223 */ /* 0x000fe2000001001a */
[----:B------:R-:W-:Y:S01]  /*0d60*/  FADD.FTZ R27, RZ, R18 ;  /* 0x00000012ff1b7221 */ /* 0x000fe20000010000 */
[----:B------:R-:W-:Y:S01]  /*0d70*/  FMUL.FTZ R21, R20, R55 ;  /* 0x0000003714157220 */ /* 0x000fe20000410000 */
[----:B------:R-:W-:Y:S01]  /*0d80*/  FFMA.FTZ R22, R29, R28, R22 ;  /* 0x0000001c1d167223 */ /* 0x000fe20000010016 */
[----:B------:R-:W-:Y:S01]  /*0d90*/  SHF.L.U32 R29, R37, 0x10, RZ ;  /* 0x00000010251d7819 */ /* 0x000fe200000006ff */
[C---:B------:R-:W-:Y:S01]  /*0da0*/  FADD.FTZ R20, R24.reuse, R27 ;  /* 0x0000001b18147221 */ /* 0x040fe20000010000 */
[----:B------:R-:W-:Y:S01]  /*0db0*/  FFMA.FTZ R18, R24, R21, R23 ;  /* 0x0000001518127223 */ /* 0x000fe20000010017 */
[----:B------:R-:W-:Y:S01]  /*0dc0*/  FMUL.FTZ R24, R17, R24 ;  /* 0x0000001811187220 */ /* 0x000fe20000410000 */
[----:B------:R-:W-:Y:S01]  /*0dd0*/  SHF.L.U32 R27, R36, 0x10, RZ ;  /* 0x00000010241b7819 */ /* 0x000fe200000006ff */
[----:B------:R-:W-:Y:S01]  /*0de0*/  FADD.FTZ R25, R25, R28 ;  /* 0x0000001c19197221 */ /* 0x000fe20000010000 */
[----:B------:R-:W-:Y:S01]  /*0df0*/  SHF.L.U32 R23, R49, 0x10, RZ ;  /* 0x0000001031177819 */ /* 0x000fe200000006ff */
[----:B------:R-:W-:Y:S01]  /*0e00*/  FADD.FTZ R28, -R12, R29 ;  /* 0x0000001d0c1c7221 */ /* 0x000fe20000010100 */
[----:B------:R-:W-:Y:S01]  /*0e10*/  FFMA.FTZ R22, R21, R24, R22 ;  /* 0x0000001815167223 */ /* 0x000fe20000010016 */
[----:B------:R-:W-:Y:S01]  /*0e20*/  FADD.FTZ R25, R24, R25 ;  /* 0x0000001918197221 */ /* 0x000fe20000010000 */
[----:B------:R-:W-:Y:S01]  /*0e30*/  FMUL.FTZ R30, R16, R27 ;  /* 0x0000001b101e7220 */ /* 0x000fe20000410000 */
[----:B------:R-:W-:Y:S01]  /*0e40*/  SHF.L.U32 R21, R50, 0x10, RZ ;  /* 0x0000001032157819 */ /* 0x000fe200000006ff */
[----:B------:R-:W-:Y:S01]  /*0e50*/  FMUL.FTZ R29, R28, R55 ;  /* 0x000000371c1d7220 */ /* 0x000fe20000410000 */
[----:B------:R-:W-:Y:S01]  /*0e60*/  FADD.FTZ R24, -R12, R23 ;  /* 0x000000170c187221 */ /* 0x000fe20000010100 */
[----:B------:R-:W-:Y:S01]  /*0e70*/  FADD.FTZ R28, R25, R30 ;  /* 0x0000001e191c7221 */ /* 0x000fe20000010000 */
[----:B------:R-:W-:Y:S01]  /*0e80*/  SHF.L.U32 R31, R8, 0x10, RZ ;  /* 0x00000010081f7819 */ /* 0x000fe200000006ff */
[----:B------:R-:W-:Y:S01]  /*0e90*/  FFMA.FTZ R25, R29, R30, R22 ;  /* 0x0000001e1d197223 */ /* 0x000fe20000010016 */
[----:B------:R-:W-:Y:S01]  /*0ea0*/  FMUL.FTZ R23, R17, R21 ;  /* 0x0000001511177220 */ /* 0x000fe20000410000 */
[----:B------:R-:W-:Y:S01]  /*0eb0*/  FMUL.FTZ R24, R24, R55 ;  /* 0x0000003718187220 */ /* 0x000fe20000410000 */
[----:B------:R-:W-:Y:S01]  /*0ec0*/  FFMA.FTZ R26, R27, R29, R26 ;  /* 0x0000001d1b1a7223 */ /* 0x000fe2000001001a */
[----:B------:R-:W-:Y:S01]  /*0ed0*/  SHF.L.U32 R29, R10, 0x10, RZ ;  /* 0x000000100a1d7819 */ /* 0x000fe200000006ff */
[----:B------:R-:W-:Y:S01]  /*0ee0*/  FADD.FTZ R28, R23, R28 ;  /* 0x0000001c171c7221 */ /* 0x000fe20000010000 */
[----:B------:R-:W-:Y:S01]  /*0ef0*/  FFMA.FTZ R25, R24, R23, R25 ;  /* 0x0000001718197223 */ /* 0x000fe20000010019 */
[----:B------:R-:W-:Y:S01]  /*0f00*/  FADD.FTZ R22, -R12, R31 ;  /* 0x0000001f0c167221 */ /* 0x000fe20000010100 */
[----:B------:R-:W-:Y:S01]  /*0f10*/  SHF.L.U32 R23, R13, 0x10, RZ ;  /* 0x000000100d177819 */ /* 0x000fe200000006ff */
[----:B------:R-:W-:Y:S01]  /*0f20*/  FMUL.FTZ R33, R16, R29 ;  /* 0x0000001d10217220 */ /* 0x000fe20000410000 */
[----:B------:R-:W-:Y:S01]  /*0f30*/  SHF.L.U32 R31, R48, 0x10, RZ ;  /* 0x00000010301f7819 */ /* 0x000fe200000006ff */
[----:B------:R-:W-:Y:S01]  /*0f40*/  FMUL.FTZ R30, R22, R55 ;  /* 0x00000037161e7220 */ /* 0x000fe20000410000 */
[----:B------:R-:W-:Y:S01]  /*0f50*/  FADD.FTZ R19, R19, R27 ;  /* 0x0000001b13137221 */ /* 0x000fe20000010000 */
[----:B------:R-:W-:Y:S01]  /*0f60*/  FADD.FTZ R22, -R12, R23 ;  /* 0x000000170c167221 */ /* 0x000fe20000010100 */
[----:B------:R-:W-:Y:S01]  /*0f70*/  FADD.FTZ R27, R28, R33 ;  /* 0x000000211c1b7221 */ /* 0x000fe20000010000 */
[----:B------:R-:W-:Y:S01]  /*0f80*/  FFMA.FTZ R32, R30, R33, R25 ;  /* 0x000000211e207223 */ /* 0x000fe20000010019 */
[----:B------:R-:W-:Y:S01]  /*0f90*/  FMUL.FTZ R28, R17, R31 ;  /* 0x0000001f111c7220 */ /* 0x000fe20000410000 */
[----:B------:R-:W-:Y:S01]  /*0fa0*/  FMUL.FTZ R25, R22, R55 ;  /* 0x0000003716197220 */ /* 0x000fe20000410000 */
[----:B------:R-:W-:Y:S01]  /*0fb0*/  FADD.FTZ R23, R20, R21 ;  /* 0x0000001514177221 */ /* 0x000fe20000010000 */
[----:B------:R-:W-:Y:S01]  /*0fc0*/  FFMA.FTZ R18, R21, R24, R18 ;  /* 0x0000001815127223 */ /* 0x000fe20000010012 */
[----:B------:R-:W-:Y:S01]  /*0fd0*/  FADD.FTZ R24, R28, R27 ;  /* 0x0000001b1c187221 */ /* 0x000fe20000010000 */
[----:B------:R-:W-:Y:S01]  /*0fe0*/  FFMA.FTZ R28, R25, R28, R32 ;  /* 0x0000001c191c7223 */ /* 0x000fe20000010020 */
[----:B------:R-:W-:Y:S01]  /*0ff0*/  FADD.FTZ R22, R19, R29 ;  /* 0x0000001d13167221 */ /* 0x000fe20000010000 */
[----:B------:R-:W-:Y:S01]  /*1000*/  FFMA.FTZ R20, R29, R30, R26 ;  /* 0x0000001e1d147223 */ /* 0x000fe2000001001a */
[----:B------:R-:W-:Y:S01]  /*1010*/  FADD.FTZ R23, R23, R31 ;  /* 0x0000001f17177221 */ /* 0x000fe20000010000 */
[----:B------:R-:W-:Y:S01]  /*1020*/  FFMA.FTZ R21, R31, R25, R18 ;  /* 0x000000191f157223 */ /* 0x000fe20000010012 */
[----:B------:R-:W-:Y:S06]  /*1030*/  BRA `(.L_x_3) ;  /* 0x0000000800407947 */ /* 0x000fec0003800000 */
.L_x_2:
[----:B------:R-:W-:Y:S02]  /*1040*/  SHF.L.U32 R19, R41, 0x10, RZ ;  /* 0x0000001029137819 */ /* 0x000fe400000006ff */
[----:B------:R-:W-:Y:S02]  /*1050*/  SHF.L.U32 R21, R53, 0x10, RZ ;  /* 0x0000001035157819 */ /* 0x000fe400000006ff */
[----:B------:R-:W-:Y:S01]  /*1060*/  SHF.L.U32 R31, R51, 0x10, RZ ;  /* 0x00000010331f7819 */ /* 0x000fe200000006ff */
[----:B------:R-:W-:Y:S01]  /*1070*/  FADD.FTZ R18, -R12, R19 ;  /* 0x000000130c127221 */ /* 0x000fe20000010100 */
[----:B------:R-:W-:Y:S02]  /*1080*/  SHF.L.U32 R30, R40, 0x10, RZ ;  /* 0x00000010281e7819 */ /* 0x000fe400000006ff */
[----:B------:R-:W-:Y:S01]  /*1090*/  SHF.L.U32 R63, R48, 0x10, RZ ;  /* 0x00000010303f7819 */ /* 0x000fe200000006ff */
[----:B------:R-:W-:Y:S01]  /*10a0*/  FMUL.FTZ R19, R18, R55 ;  /* 0x0000003712137220 */ /* 0x000fe20000410000 */
[C---:B------:R-:W-:Y:S01]  /*10b0*/  FADD.FTZ R18, -R12.reuse, R21 ;  /* 0x000000150c127221 */ /* 0x040fe20000010100 */
[----:B------:R-:W-:Y:S01]  /*10c0*/  SHF.L.U32 R21, R39, 0x10, RZ ;  /* 0x0000001027157819 */ /* 0x000fe200000006ff */
[----:B------:R-:W-:Y:S01]  /*10d0*/  FADD.FTZ R26, -R12, R31 ;  /* 0x0000001f0c1a7221 */ /* 0x000fe20000010100 */
[----:B-----5:R-:W-:Y:S01]  /*10e0*/  FFMA.FTZ R22, R16, R19, R14 ;  /* 0x0000001310167223 */ /* 0x020fe2000001000e */
[----:B------:R-:W-:-:S02]  /*10f0*/  FMUL.FTZ R18, R18, R55 ;  /* 0x0000003712127220 */ /* 0x000fc40000410000 */
[----:B------:R-:W-:Y:S01]  /*1100*/  FADD.FTZ R24, -R12, R21 ;  /* 0x000000150c187221 */ /* 0x000fe20000010100 */
[----:B------:R-:W-:Y:S01]  /*1110*/  FMUL.FTZ R20, R22, -1.4426950216293334961 ;  /* 0xbfb8aa3b16147820 */ /* 0x000fe20000410000 */
[----:B------:R-:W-:Y:S02]  /*1120*/  FFMA.FTZ R25, R17, R18, R15 ;  /* 0x0000001211197223 */ /* 0x000fe4000001000f */
[----:B------:R-:W-:Y:S02]  /*1130*/  FMUL.FTZ R21, R24, R55 ;  /* 0x0000003718157220 */ /* 0x000fe40000410000 */
[----:B------:R-:W-:Y:S01]  /*1140*/  FMUL.FTZ R27, R25, -1.4426950216293334961 ;  /* 0xbfb8aa3b191b7820 */ /* 0x000fe20000410000 */
[----:B------:R-:W0:Y:S01]  /*1150*/  MUFU.EX2 R20, R20 ;  /* 0x0000001400147308 */ /* 0x000e220000000800 */
[----:B------:R-:W-:-:S04]  /*1160*/  FFMA.FTZ R24, R16, R21, R14 ;  /* 0x0000001510187223 */ /* 0x000fc8000001000e */
[----:B------:R-:W-:-:S03]  /*1170*/  FMUL.FTZ R29, R24, -1.4426950216293334961 ;  /* 0xbfb8aa3b181d7820 */ /* 0x000fc60000410000 */
[----:B------:R-:W1:Y:S08]  /*1180*/  MUFU.EX2 R27, R27 ;  /* 0x0000001b001b7308 */ /* 0x000e700000000800 */
[----:B------:R-:W2:Y:S01]  /*1190*/  MUFU.EX2 R29, R29 ;  /* 0x0000001d001d7308 */ /* 0x000ea20000000800 */
[----:B0-----:R-:W-:Y:S01]  /*11a0*/  FADD.FTZ R23, R20, 1 ;  /* 0x3f80000014177421 */ /* 0x001fe20000010000 */
[----:B------:R-:W-:-:S04]  /*11b0*/  FMUL.FTZ R20, R26, R55 ;  /* 0x000000371a147220 */ /* 0x000fc80000410000 */
[----:B------:R-:W-:Y:S02]  /*11c0*/  FFMA.FTZ R26, R17, R20, R15 ;  /* 0x00000014111a7223 */ /* 0x000fe4000001000f */
[----:B------:R-:W0:Y:S01]  /*11d0*/  MUFU.RCP R23, R23 ;  /* 0x0000001700177308 */ /* 0x000e220000001000 */
[----:B-1----:R-:W-:Y:S01]  /*11e0*/  FADD.FTZ R28, R27, 1 ;  /* 0x3f8000001b1c7421 */ /* 0x002fe20000010000 */
[----:B------:R-:W-:Y:S01]  /*11f0*/  SHF.L.U32 R27, R37, 0x10, RZ ;  /* 0x00000010251b7819 */ /* 0x000fe200000006ff */
[----:B------:R-:W-:-:S04]  /*1200*/  FMUL.FTZ R33, R26, -1.4426950216293334961 ;  /* 0xbfb8aa3b1a217820 */ /* 0x000fc80000410000 */
[----:B------:R-:W-:Y:S01]  /*1210*/  FADD.FTZ R34, -R12, R27 ;  /* 0x0000001b0c227221 */ /* 0x000fe20000010100 */
[----:B------:R-:W1:Y:S01]  /*1220*/  MUFU.RCP R28, R28 ;  /* 0x0000001c001c7308 */ /* 0x000e620000001000 */
[----:B--2---:R-:W-:-:S07]  /*1230*/  FADD.FTZ R32, R29, 1 ;  /* 0x3f8000001d207421 */ /* 0x004fce0000010000 */
[----:B------:R-:W2:Y:S01]  /*1240*/  MUFU.EX2 R33, R33 ;  /* 0x0000002100217308 */ /* 0x000ea20000000800 */
[----:B0-----:R-:W-:Y:S01]  /*1250*/  FADD.FTZ R27, -R23, 1 ;  /* 0x3f800000171b7421 */ /* 0x001fe20000010100 */
[----:B------:R-:W-:Y:S01]  /*1260*/  FMUL.FTZ R29, R30, R23 ;  /* 0x000000171e1d7220 */ /* 0x000fe20000410000 */
[----:B------:R-:W-:Y:S02]  /*1270*/  FMUL.FTZ R23, R34, R55 ;  /* 0x0000003722177220 */ /* 0x000fe40000410000 */
[----:B------:R-:W-:Y:S02]  /*1280*/  FFMA.FTZ R22, R22, R27, 1 ;  /* 0x3f80000016167423 */ /* 0x000fe4000001001b */
[----:B------:R-:W-:Y:S01]  /*1290*/  FFMA.FTZ R27, R16, R23, R14 ;  /* 0x00000017101b7223 */ /* 0x000fe2000001000e */
[----:B------:R-:W0:Y:S01]  /*12a0*/  MUFU.RCP R32, R32 ;  /* 0x0000002000207308 */ /* 0x000e220000001000 */
[----:B-1----:R-:W-:Y:S02]  /*12b0*/  FADD.FTZ R30, -R28, 1 ;  /* 0x3f8000001c1e7421 */ /* 0x002fe40000010100 */
[----:B------:R-:W-:-:S02]  /*12c0*/  FMUL.FTZ R34, R27, -1.4426950216293334961 ;  /* 0xbfb8aa3b1b227820 */ /* 0x000fc40000410000 */
[----:B------:R-:W-:Y:S01]  /*12d0*/  FFMA.FTZ R31, R25, R30, 1 ;  /* 0x3f800000191f7423 */ /* 0x000fe2000001001e */
[----:B------:R-:W-:-:S03]  /*12e0*/  SHF.L.U32 R25, R54, 0x10, RZ ;  /* 0x0000001036197819 */ /* 0x000fc600000006ff */
[----:B------:R-:W1:Y:S01]  /*12f0*/  MUFU.EX2 R34, R34 ;  /* 0x0000002200227308 */ /* 0x000e620000000800 */
[----:B--2---:R-:W-:Y:S01]  /*1300*/  FADD.FTZ R33, R33, 1 ;  /* 0x3f80000021217421 */ /* 0x004fe20000010000 */
[----:B------:R-:W-:Y:S01]  /*1310*/  FMUL.FTZ R28, R25, R28 ;  /* 0x0000001c191c7220 */ /* 0x000fe20000410000 */
[----:B------:R-:W-:-:S03]  /*1320*/  FMUL.FTZ R25, R29, R22 ;  /* 0x000000161d197220 */ /* 0x000fc60000410000 */
[----:B------:R-:W-:Y:S01]  /*1330*/  FMUL.FTZ R22, R28, R31 ;  /* 0x0000001f1c167220 */ /* 0x000fe20000410000 */
[----:B------:R-:W-:Y:S01]  /*1340*/  SHF.L.U32 R31, R49, 0x10, RZ ;  /* 0x00000010311f7819 */ /* 0x000fe200000006ff */
[----:B------:R-:W2:Y:S01]  /*1350*/  MUFU.RCP R33, R33 ;  /* 0x0000002100217308 */ /* 0x000ea20000001000 */
[----:B0-----:R-:W-:-:S04]  /*1360*/  FADD.FTZ R29, -R32, 1 ;  /* 0x3f800000201d7421 */ /* 0x001fc80000010100 */
[----:B------:R-:W-:Y:S01]  /*1370*/  FFMA.FTZ R30, R24, R29, 1 ;  /* 0x3f800000181e7423 */ /* 0x000fe2000001001d */
[----:B------:R-:W-:Y:S01]  /*1380*/  FADD.FTZ R24, -R12, R31 ;  /* 0x0000001f0c187221 */ /* 0x000fe20000010100 */
[----:B------:R-:W-:Y:S01]  /*1390*/  SHF.L.U32 R29, R38, 0x10, RZ ;  /* 0x00000010261d7819 */ /* 0x000fe200000006ff */
[----:B-1----:R-:W-:Y:S02]  /*13a0*/  FADD.FTZ R34, R34, 1 ;  /* 0x3f80000022227421 */ /* 0x002fe40000010000 */
[----:B------:R-:W-:Y:S02]  /*13b0*/  FMUL.FTZ R24, R24, R55 ;  /* 0x0000003718187220 */ /* 0x000fe40000410000 */
[----:B------:R-:W-:Y:S02]  /*13c0*/  FMUL.FTZ R29, R29, R32 ;  /* 0x000000201d1d7220 */ /* 0x000fe40000410000 */
[----:B------:R-:W-:Y:S01]  /*13d0*/  FFMA.FTZ R28, R17, R24, R15 ;  /* 0x00000018111c7223 */ /* 0x000fe2000001000f */
[----:B------:R-:W0:Y:S01]  /*13e0*/  MUFU.RCP R34, R34 ;  /* 0x0000002200227308 */ /* 0x000e220000001000 */
[----:B------:R-:W-:Y:S01]  /*13f0*/  FMUL.FTZ R29, R29, R30 ;  /* 0x0000001e1d1d7220 */ /* 0x000fe20000410000 */
[----:B--2---:R-:W-:Y:S01]  /*1400*/  FADD.FTZ R31, -R33, 1 ;  /* 0x3f800000211f7421 */ /* 0x004fe20000010100 */
[----:B------:R-:W-:Y:S01]  /*1410*/  FMUL.FTZ R32, R28, -1.4426950216293334961 ;  /* 0xbfb8aa3b1c207820 */ /* 0x000fe20000410000 */
[----:B------:R-:W-:-:S02]  /*1420*/  SHF.L.U32 R30, R52, 0x10, RZ ;  /* 0x00000010341e7819 */ /* 0x000fc400000006ff */
[----:B------:R-:W-:Y:S01]  /*1430*/  FFMA.FTZ R35, R26, R31, 1 ;  /* 0x3f8000001a237423 */ /* 0x000fe2000001001f */
[----:B------:R-:W-:Y:S02]  /*1440*/  SHF.L.U32 R31, R8, 0x10, RZ ;  /* 0x00000010081f7819 */ /* 0x000fe400000006ff */
[----:B------:R-:W1:Y:S01]  /*1450*/  MUFU.EX2 R32, R32 ;  /* 0x0000002000207308 */ /* 0x000e620000000800 */
[----:B------:R-:W-:-:S04]  /*1460*/  FMUL.FTZ R30, R30, R33 ;  /* 0x000000211e1e7220 */ /* 0x000fc80000410000 */
[----:B------:R-:W-:Y:S01]  /*1470*/  FMUL.FTZ R30, R30, R35 ;  /* 0x000000231e1e7220 */ /* 0x000fe20000410000 */
[----:B0-----:R-:W-:-:S04]  /*1480*/  FADD.FTZ R26, -R34, 1 ;  /* 0x3f800000221a7421 */ /* 0x001fc80000010100 */
[----:B------:R-:W-:Y:S01]  /*1490*/  FFMA.FTZ R57, R27, R26, 1 ;  /* 0x3f8000001b397423 */ /* 0x000fe2000001001a */
[----:B------:R-:W-:Y:S01]  /*14a0*/  FADD.FTZ R26, -R12, R31 ;  /* 0x0000001f0c1a7221 */ /* 0x000fe20000010100 */
[----:B------:R-:W-:-:S03]  /*14b0*/  SHF.L.U32 R31, R36, 0x10, RZ ;  /* 0x00000010241f7819 */ /* 0x000fc600000006ff */
[----:B------:R-:W-:Y:S01]  /*14c0*/  FMUL.FTZ R27, R26, R55 ;  /* 0x000000371a1b7220 */ /* 0x000fe20000410000 */
[----:B-1----:R-:W-:Y:S01]  /*14d0*/  FADD.FTZ R33, R32, 1 ;  /* 0x3f80000020217421 */ /* 0x002fe20000010000 */
[----:B------:R-:W-:Y:S01]  /*14e0*/  FMUL.FTZ R26, R31, R34 ;  /* 0x000000221f1a7220 */ /* 0x000fe20000410000 */
[----:B------:R-:W-:Y:S01]  /*14f0*/  SHF.L.U32 R32, R50, 0x10, RZ ;  /* 0x0000001032207819 */ /* 0x000fe200000006ff */
[----:B------:R-:W-:Y:S02]  /*1500*/  FFMA.FTZ R31, R16, R27, R14 ;  /* 0x0000001b101f7223 */ /* 0x000fe4000001000e */
[----:B------:R-:W-:Y:S01]  /*1510*/  FMUL.FTZ R26, R26, R57 ;  /* 0x000000391a1a7220 */ /* 0x000fe20000410000 */
[----:B------:R-:W0:Y:S01]  /*1520*/  MUFU.RCP R33, R33 ;  /* 0x0000002100217308 */ /* 0x000e220000001000 */
[----:B------:R-:W-:-:S07]  /*1530*/  FMUL.FTZ R34, R31, -1.4426950216293334961 ;  /* 0xbfb8aa3b1f227820 */ /* 0x000fce0000410000 */
[----:B------:R-:W1:Y:S01]  /*1540*/  MUFU.EX2 R34, R34 ;  /* 0x0000002200227308 */ /* 0x000e620000000800 */
[----:B0-----:R-:W-:-:S04]  /*1550*/  FADD.FTZ R35, -R33, 1 ;  /* 0x3f80000021237421 */ /* 0x001fc80000010100 */
[----:B------:R-:W-:Y:S01]  /*1560*/  FFMA.FTZ R35, R28, R35, 1 ;  /* 0x3f8000001c237423 */ /* 0x000fe20000010023 */
[----:B------:R-:W-:Y:S01]  /*1570*/  FMUL.FTZ R28, R32, R33 ;  /* 0x00000021201c7220 */ /* 0x000fe20000410000 */
[----:B------:R-:W-:Y:S01]  /*1580*/  FMUL.FTZ R32, R16, R25 ;  /* 0x0000001910207220 */ /* 0x000fe20000410000 */
[----:B------:R-:W-:Y:S01]  /*1590*/  FMUL.FTZ R33, R17, R22 ;  /* 0x0000001611217220 */ /* 0x000fe20000410000 */
[----:B-1----:R-:W-:Y:S01]  /*15a0*/  FADD.FTZ R57, R34, 1 ;  /* 0x3f80000022397421 */ /* 0x002fe20000010000 */
[----:B------:R-:W-:Y:S01]  /*15b0*/  FMUL.FTZ R28, R28, R35 ;  /* 0x000000231c1c7220 */ /* 0x000fe20000410000 */
[----:B------:R-:W-:Y:S01]  /*15c0*/  FFMA.FTZ R35, R19, R32, RZ ;  /* 0x0000002013237223 */ /* 0x000fe200000100ff */
[----:B------:R-:W-:-:S03]  /*15d0*/  FADD.FTZ R32, RZ, R32 ;  /* 0x00000020ff207221 */ /* 0x000fc60000010000 */
[----:B------:R-:W0:Y:S01]  /*15e0*/  MUFU.RCP R57, R57 ;  /* 0x0000003900397308 */ /* 0x000e220000001000 */
[----:B------:R-:W-:Y:S01]  /*15f0*/  FFMA.FTZ R56, R18, R33, R35 ;  /* 0x0000002112387223 */ /* 0x000fe20000010023 */
[----:B------:R-:W-:Y:S01]  /*1600*/  FADD.FTZ R33, R33, R32 ;  /* 0x0000002021217221 */ /* 0x000fe20000010000 */
[----:B------:R-:W-:Y:S01]  /*1610*/  SHF.L.U32 R32, R10, 0x10, RZ ;  /* 0x000000100a207819 */ /* 0x000fe200000006ff */
[----:B0-----:R-:W-:-:S04]  /*1620*/  FADD.FTZ R34, -R57, 1 ;  /* 0x3f80000039227421 */ /* 0x001fc80000010100 */
[----:B------:R-:W-:Y:S01]  /*1630*/  FMUL.FTZ R32, R32, R57 ;  /* 0x0000003920207220 */ /* 0x000fe20000410000 */
[----:B------:R-:W-:Y:S01]  /*1640*/  FFMA.FTZ R31, R31, R34, 1 ;  /* 0x3f8000001f1f7423 */ /* 0x000fe20000010022 */
[----:B------:R-:W-:Y:S01]  /*1650*/  FFMA.FTZ R34, R19, R25, RZ ;  /* 0x0000001913227223 */ /* 0x000fe200000100ff */
[----:B------:R-:W-:Y:S02]  /*1660*/  SHF.L.U32 R19, R13, 0x10, RZ ;  /* 0x000000100d137819 */ /* 0x000fe400000006ff */
[----:B------:R-:W-:Y:S01]  /*1670*/  FMUL.FTZ R31, R32, R31 ;  /* 0x0000001f201f7220 */ /* 0x000fe20000410000 */
[----:B------:R-:W-:Y:S01]  /*1680*/  FADD.FTZ R32, RZ, R25 ;  /* 0x00000019ff207221 */ /* 0x000fe20000010000 */
[-C--:B------:R-:W-:Y:S01]  /*1690*/  FFMA.FTZ R25, R21, R29.reuse, R34 ;  /* 0x0000001d15197223 */ /* 0x080fe20000010022 */
[----:B------:R-:W-:Y:S02]  /*16a0*/  FADD.FTZ R62, -R12, R19 ;  /* 0x000000130c3e7221 */ /* 0x000fe40000010100 */
[----:B------:R-:W-:Y:S01]  /*16b0*/  FADD.FTZ R19, R32, R29 ;  /* 0x0000001d20137221 */ /* 0x000fe20000010000 */
[----:B------:R-:W-:Y:S01]  /*16c0*/  FMUL.FTZ R29, R16, R29 ;  /* 0x0000001d101d7220 */ /* 0x000fe20000410000 */
[----:B------:R-:W-:-:S03]  /*16d0*/  FMUL.FTZ R32, R62, R55 ;  /* 0x000000373e207220 */ /* 0x000fc60000410000 */
[----:B------:R-:W-:Y:S01]  /*16e0*/  FADD.FTZ R34, R33, R29 ;  /* 0x0000001d21227221 */ /* 0x000fe20000010000 */
[----:B------:R-:W-:Y:S01]  /*16f0*/  FFMA.FTZ R35, R17, R32, R15 ;  /* 0x0000002011237223 */ /* 0x000fe2000001000f */
[----:B------:R-:W-:Y:S01]  /*1700*/  FFMA.FTZ R56, R21, R29, R56 ;  /* 0x0000001d15387223 */ /* 0x000fe20000010038 */
[----:B------:R-:W-:Y:S01]  /*1710*/  FMUL.FTZ R33, R17, R30 ;  /* 0x0000001e11217220 */ /* 0x000fe20000410000 */
[----:B------:R-:W-:Y:S01]  /*1720*/  FFMA.FTZ R29, R18, R22, RZ ;  /* 0x00000016121d7223 */ /* 0x000fe200000100ff */
[----:B------:R-:W-:Y:S01]  /*1730*/  FMUL.FTZ R57, R35, -1.4426950216293334961 ;  /* 0xbfb8aa3b23397820 */ /* 0x000fe20000410000 */
[----:B------:R-:W-:Y:S01]  /*1740*/  FADD.FTZ R21, RZ, R22 ;  /* 0x00000016ff157221 */ /* 0x000fe20000010000 */
[----:B------:R-:W-:Y:S01]  /*1750*/  FFMA.FTZ R56, R20, R33, R56 ;  /* 0x0000002114387223 */ /* 0x000fe20000010038 */
[----:B------:R-:W-:Y:S01]  /*1760*/  FADD.FTZ R34, R33, R34 ;  /* 0x0000002221227221 */ /* 0x000fe20000010000 */
[----:B------:R-:W-:Y:S01]  /*1770*/  FMUL.FTZ R33, R16, R26 ;  /* 0x0000001a10217220 */ /* 0x000fe20000410000 */
[----:B------:R-:W-:Y:S01]  /*1780*/  FFMA.FTZ R29, R20, R30, R29 ;  /* 0x0000001e141d7223 */ /* 0x000fe2000001001d */
[----:B------:R-:W0:Y:S01]  /*1790*/  MUFU.EX2 R57, R57 ;  /* 0x0000003900397308 */ /* 0x000e220000000800 */
[----:B------:R-:W-:Y:S01]  /*17a0*/  FADD.FTZ R21, R21, R30 ;  /* 0x0000001e15157221 */ /* 0x000fe20000010000 */
[----:B------:R-:W-:Y:S01]  /*17b0*/  FADD.FTZ R34, R34, R33 ;  /* 0x0000002122227221 */ /* 0x000fe20000010000 */
[----:B------:R-:W-:Y:S01]  /*17c0*/  FFMA.FTZ R20, R23, R26, R25 ;  /* 0x0000001a17147223 */ /* 0x000fe20000010019 */
[----:B------:R-:W-:Y:S01]  /*17d0*/  FADD.FTZ R22, R19, R26 ;  /* 0x0000001a13167221 */ /* 0x000fe20000010000 */
[----:B------:R-:W-:-:S02]  /*17e0*/  FFMA.FTZ R29, R24, R28, R29 ;  /* 0x0000001c181d7223 */ /* 0x000fc4000001001d */
[----:B------:R-:W-:Y:S01]  /*17f0*/  FFMA.FTZ R20, R27, R31, R20 ;  /* 0x0000001f1b147223 */ /* 0x000fe20000010014 */
[----:B------:R-:W-:Y:S01]  /*1800*/  FADD.FTZ R22, R22, R31 ;  /* 0x0000001f16167221 */ /* 0x000fe20000010000 */
[----:B0-----:R-:W-:-:S06]  /*1810*/  FADD.FTZ R62, R57, 1 ;  /* 0x3f800000393e7421 */ /* 0x001fcc0000010000 */
[----:B------:R-:W0:Y:S02]  /*1820*/  MUFU.RCP R62, R62 ;  /* 0x0000003e003e7308 */ /* 0x000e240000001000 */
[----:B0-----:R-:W-:Y:S01]  /*1830*/  FADD.FTZ R64, -R62, 1 ;  /* 0x3f8000003e407421 */ /* 0x001fe20000010100 */
[----:B------:R-:W-:-:S03]  /*1840*/  FMUL.FTZ R63, R63, R62 ;  /* 0x0000003e3f3f7220 */ /* 0x000fc60000410000 */
[----:B------:R-:W-:Y:S01]  /*1850*/  FFMA.FTZ R18, R35, R64, 1 ;  /* 0x3f80000023127423 */ /* 0x000fe20000010040 */
[----:B------:R-:W-:Y:S01]  /*1860*/  FFMA.FTZ R35, R23, R33, R56 ;  /* 0x0000002117237223 */ /* 0x000fe20000010038 */
[----:B------:R-:W-:Y:S01]  /*1870*/  FMUL.FTZ R33, R17, R28 ;  /* 0x0000001c11217220 */ /* 0x000fe20000410000 */
[----:B------:R-:W-:Y:S01]  /*1880*/  FMUL.FTZ R23, R16, R31 ;  /* 0x0000001f10177220 */ /* 0x000fe20000410000 */
[----:B------:R-:W-:Y:S02]  /*1890*/  FMUL.FTZ R18, R63, R18 ;  /* 0x000000123f127220 */ /* 0x000fe40000410000 */
[----:B------:R-:W-:Y:S01]  /*18a0*/  FFMA.FTZ R30, R24, R33, R35 ;  /* 0x00000021181e7223 */ /* 0x000fe20000010023 */
[----:B------:R-:W-:Y:S01]  /*18b0*/  FADD.FTZ R34, R33, R34 ;  /* 0x0000002221227221 */ /* 0x000fe20000010000 */
[-C--:B------:R-:W-:Y:S02]  /*18c0*/  FMUL.FTZ R19, R17, R18.reuse ;  /* 0x0000001211137220 */ /* 0x080fe40000410000 */
[----:B------:R-:W-:Y:S01]  /*18d0*/  FFMA.FTZ R25, R27, R23, R30 ;  /* 0x000000171b197223 */ /* 0x000fe2000001001e */
[----:B------:R-:W-:Y:S01]  /*18e0*/  FADD.FTZ R34, R34, R23 ;  /* 0x0000001722227221 */ /* 0x000fe20000010000 */
[----:B------:R-:W-:Y:S01]  /*18f0*/  FADD.FTZ R23, R21, R28 ;  /* 0x0000001c15177221 */ /* 0x000fe20000010000 */
[C---:B------:R-:W-:Y:S01]  /*1900*/  FFMA.FTZ R21, R32.reuse, R18, R29 ;  /* 0x0000001220157223 */ /* 0x040fe2000001001d */
[----:B------:R-:W-:Y:S01]  /*1910*/  FFMA.FTZ R28, R32, R19, R25 ;  /* 0x00000013201c7223 */ /* 0x000fe20000010019 */
[----:B------:R-:W-:Y:S01]  /*1920*/  FADD.FTZ R24, R19, R34 ;  /* 0x0000002213187221 */ /* 0x000fe20000010000 */
[----:B------:R-:W-:-:S07]  /*1930*/  FADD.FTZ R23, R23, R18 ;  /* 0x0000001217177221 */ /* 0x000fce0000010000 */
.L_x_3:
[----:B------:R-:W0:Y:S01]  /*1940*/  SHFL.DOWN PT, R18, R28, 0x1, 0x1f ;  /* 0x08201f001c127f89 */ /* 0x000e2200000e0000 */
[C---:B------:R-:W-:Y:S01]  /*1950*/  ISETP.GT.AND P1, PT, R3.reuse, 0x1e, PT ;  /* 0x0000001e0300780c */ /* 0x040fe20003f24270 */
[----:B------:R-:W1:Y:S01]  /*1960*/  S2UR UR7, SR_CgaCtaId ;  /* 0x00000000000779c3 */ /* 0x000e620000008800 */
[----:B------:R-:W-:Y:S01]  /*1970*/  UMOV UR6, 0x400 ;  /* 0x0000040000067882 */ /* 0x000fe20000000000 */
[----:B------:R-:W2:Y:S01]  /*1980*/  SHFL.DOWN PT, R19, R24, 0x1, 0x1f ;  /* 0x08201f0018137f89 */ /* 0x000ea200000e0000 */
[----:B------:R-:W-:Y:S01]  /*1990*/  UIADD3 UR5, UPT, UPT, UR6, 0xf0, URZ ;  /* 0x000000f006057890 */ /* 0x000fe2000fffe0ff */
[C---:B------:R-:W-:Y:S01]  /*19a0*/  ISETP.GT.AND P6, PT, R3.reuse, 0xf, PT ;  /* 0x0000000f0300780c */ /* 0x040fe20003fc4270 */
[----:B------:R-:W-:Y:S01]  /*19b0*/  BSSY.RECONVERGENT B0, `(.L_x_4) ;  /* 0x0000025000007945 */ /* 0x000fe20003800200 */
[----:B------:R-:W-:Y:S02]  /*19c0*/  ISETP.GT.AND P5, PT, R3, 0x17, PT ;  /* 0x000000170300780c */ /* 0x000fe40003fa4270 */
[----:B------:R-:W-:-:S02]  /*19d0*/  ISETP.NE.AND P2, PT, R2, RZ, PT ;  /* 0x000000ff0200720c */ /* 0x000fc40003f45270 */
[----:B------:R-:W-:Y:S02]  /*19e0*/  ISETP.GE.U32.AND P3, PT, R4, 0x2, PT ;  /* 0x000000020400780c */ /* 0x000fe40003f66070 */
[----:B0-----:R-:W-:Y:S01]  /*19f0*/  @!P1 FADD.FTZ R28, R18, R28 ;  /* 0x0000001c121c9221 */ /* 0x001fe20000010000 */
[----:B-1----:R-:W-:Y:S01]  /*1a00*/  ULEA UR5, UR7, UR5, 0x18 ;  /* 0x0000000507057291 */ /* 0x002fe2000f8ec0ff */
[----:B--2---:R-:W-:-:S03]  /*1a10*/  @!P1 FADD.FTZ R24, R19, R24 ;  /* 0x0000001813189221 */ /* 0x004fc60000010000 */
[----:B------:R-:W0:Y:S01]  /*1a20*/  SHFL.DOWN PT, R18, R28, 0x2, 0x1f ;  /* 0x08401f001c127f89 */ /* 0x000e2200000e0000 */
[----:B------:R-:W-:Y:S02]  /*1a30*/  ISETP.GT.AND P1, PT, R3, 0x1d, PT ;  /* 0x0000001d0300780c */ /* 0x000fe40003f24270 */
[----:B------:R-:W-:Y:S01]  /*1a40*/  LEA R56, R2, UR5, 0x4 ;  /* 0x0000000502387c11 */ /* 0x000fe2000f8e20ff */
[----:B------:R-:W1:Y:S04]  /*1a50*/  SHFL.DOWN PT, R19, R24, 0x2, 0x1f ;  /* 0x08401f0018137f89 */ /* 0x000e6800000e0000 */
[----:B------:R-:W-:Y:S06]  /*1a60*/  STS.128 [R56], R20 ;  /* 0x0000001438007388 */ /* 0x000fec0000000c00 */
[----:B0-----:R-:W-:Y:S01]  /*1a70*/  @!P1 FADD.FTZ R28, R28, R18 ;  /* 0x000000121c1c9221 */ /* 0x001fe20000010000 */
[----:B-1----:R-:W-:-:S04]  /*1a80*/  @!P1 FADD.FTZ R24, R24, R19 ;  /* 0x0000001318189221 */ /* 0x002fc80000010000 */
[----:B------:R-:W0:Y:S01]  /*1a90*/  SHFL.DOWN PT, R18, R28, 0x4, 0x1f ;  /* 0x08801f001c127f89 */ /* 0x000e2200000e0000 */
[----:B------:R-:W-:-:S03]  /*1aa0*/  ISETP.GT.AND P1, PT, R3, 0x1b, PT ;  /* 0x0000001b0300780c */ /* 0x000fc60003f24270 */
[----:B------:R-:W1:Y:S10]  /*1ab0*/  SHFL.DOWN PT, R19, R24, 0x4, 0x1f ;  /* 0x08801f0018137f89 */ /* 0x000e7400000e0000 */
[----:B0-----:R-:W-:Y:S01]  /*1ac0*/  @!P1 FADD.FTZ R28, R28, R18 ;  /* 0x000000121c1c9221 */ /* 0x001fe20000010000 */
[----:B-1----:R-:W-:-:S04]  /*1ad0*/  @!P1 FADD.FTZ R24, R24, R19 ;  /* 0x0000001318189221 */ /* 0x002fc80000010000 */
[----:B------:R-:W0:Y:S01]  /*1ae0*/  SHFL.DOWN PT, R18, R28, 0x8, 0x1f ;  /* 0x09001f001c127f89 */ /* 0x000e2200000e0000 */
[----:B------:R-:W-:-:S03]  /*1af0*/  ISETP.GT.U32.AND P1, PT, R2, 0x2f, PT ;  /* 0x0000002f0200780c */ /* 0x000fc60003f24070 */
[----:B------:R-:W1:Y:S01]  /*1b00*/  SHFL.DOWN PT, R19, R24, 0x8, 0x1f ;  /* 0x09001f0018137f89 */ /* 0x000e6200000e0000 */
[----:B0-----:R-:W-:Y:S01]  /*1b10*/  FADD.FTZ R25, R28, R18 ;  /* 0x000000121c197221 */ /* 0x001fe20000010000 */
[----:B-1----:R-:W-:-:S04]  /*1b20*/  FADD.FTZ R27, R24, R19 ;  /* 0x00000013181b7221 */ /* 0x002fc80000010000 */
[----:B------:R-:W-:Y:S02]  /*1b30*/  FSEL R18, R28, R25, P5 ;  /* 0x000000191c127208 */ /* 0x000fe40002800000 */
[----:B------:R-:W-:-:S03]  /*1b40*/  FSEL R19, R24, R27, P5 ;  /* 0x0000001b18137208 */ /* 0x000fc60002800000 */
[----:B------:R0:W1:Y:S04]  /*1b50*/  SHFL.DOWN PT, R26, R18, 0x10, 0x1f ;  /* 0x0a001f00121a7f89 */ /* 0x00006800000e0000 */
[----:B------:R0:W2:Y:S01]  /*1b60*/  SHFL.DOWN PT, R28, R19, 0x10, 0x1f ;  /* 0x0a001f00131c7f89 */ /* 0x0000a200000e0000 */
[----:B------:R-:W-:Y:S05]  /*1b70*/  @P6 BRA `(.L_x_5) ;  /* 0x0000000000206947 */ /* 0x000fea0003800000 */
[----:B------:R-:W-:Y:S01]  /*1b80*/  ISETP.NE.AND P5, PT, R3, RZ, PT ;  /* 0x000000ff0300720c */ /* 0x000fe20003fa5270 */
[----:B01----:R-:W-:Y:S01]  /*1b90*/  FADD.FTZ R18, R25, R26 ;  /* 0x0000001a19127221 */ /* 0x003fe20000010000 */
[----:B--2---:R-:W-:-:S11]  /*1ba0*/  FADD.FTZ R19, R27, R28 ;  /* 0x0000001c1b137221 */ /* 0x004fd60000010000 */
[----:B------:R-:W-:Y:S01]  /*1bb0*/  VOTEU.ALL UP0, P5 ;  /* 0x0000000000ff7886 */ /* 0x000fe20002800000 */
[----:B------:R-:W-:-:S04]  /*1bc0*/  @!P5 SHF.R.U32.HI R24, RZ, 0x2, R2 ;  /* 0x00000002ff18d819 */ /* 0x000fc80000011602 */
[----:B------:R-:W-:Y:S01]  /*1bd0*/  @!UP0 ULEA UR5, UR7, UR6, 0x18 ;  /* 0x0000000607058291 */ /* 0x000fe2000f8ec0ff */
[----:B------:R-:W-:-:S08]  /*1be0*/  @!P5 LOP3.LUT R24, R24, 0xf8, RZ, 0xc0, !PT ;  /* 0x000000f81818d812 */ /* 0x000fd000078ec0ff */
[----:B------:R3:W-:Y:S03]  /*1bf0*/  @!P5 STS.64 [R24+UR5+0x18], R18 ;  /* 0x000018121800d988 */ /* 0x0007e60008000a05 */
.L_x_5:
[----:B------:R-:W-:Y:S05]  /*1c00*/  BSYNC.RECONVERGENT B0 ;  /* 0x0000000000007941 */ /* 0x000fea0003800200 */
.L_x_4:
[----:B------:R-:W-:Y:S06]  /*1c10*/  BAR.SYNC.DEFER_BLOCKING 0x0 ;  /* 0x0000000000007b1d */ /* 0x000fec0000010000 */
[----:B------:R-:W-:Y:S04]  /*1c20*/  BSSY.RECONVERGENT B0, `(.L_x_6) ;  /* 0x000003d000007945 */ /* 0x000fe80003800200 */
[----:B------:R-:W-:Y:S05]  /*1c30*/  @P2 BRA `(.L_x_7) ;  /* 0x0000000000ec2947 */ /* 0x000fea0003800000 */
[----:B------:R-:W-:-:S09]  /*1c40*/  ULEA UR5, UR7, UR6, 0x18 ;  /* 0x0000000607057291 */ /* 0x000fd2000f8ec0ff */
[----:B--2---:R-:W2:Y:S04]  /*1c50*/  LDS.128 R28, [UR5+0x20] ;  /* 0x00002005ff1c7984 */ /* 0x004ea80008000c00 */
[----:B------:R-:W4:Y:S04]  /*1c60*/  LDS.128 R32, [UR5+0x30] ;  /* 0x00003005ff207984 */ /* 0x000f280008000c00 */
[----:B-1-3--:R-:W1:Y:S01]  /*1c70*/  LDS.128 R24, [UR5+0x40] ;  /* 0x00004005ff187984 */ /* 0x00ae620008000c00 */
[----:B--2---:R-:W-:Y:S01]  /*1c80*/  FADD.FTZ R57, R18, R28 ;  /* 0x0000001c12397221 */ /* 0x004fe20000010000 */
[----:B0-----:R-:W-:-:S03]  /*1c90*/  FADD.FTZ R18, R19, R29 ;  /* 0x0000001d13127221 */ /* 0x001fc60000010000 */
[----:B------:R-:W-:Y:S01]  /*1ca0*/  FADD.FTZ R57, R57, R30 ;  /* 0x0000001e39397221 */ /* 0x000fe20000010000 */
[----:B------:R-:W-:Y:S02]  /*1cb0*/  FADD.FTZ R18, R18, R31 ;  /* 0x0000001f12127221 */ /* 0x000fe40000010000 */
[----:B------:R-:W0:Y:S01]  /*1cc0*/  LDS.128 R28, [UR5+0x50] ;  /* 0x00005005ff1c7984 */ /* 0x000e220008000c00 */
[----:B----4-:R-:W-:Y:S01]  /*1cd0*/  FADD.FTZ R57, R57, R32 ;  /* 0x0000002039397221 */ /* 0x010fe20000010000 */
[----:B------:R-:W-:-:S03]  /*1ce0*/  FADD.FTZ R18, R18, R33 ;  /* 0x0000002112127221 */ /* 0x000fc60000010000 */
[----:B------:R-:W-:Y:S01]  /*1cf0*/  FADD.FTZ R57, R57, R34 ;  /* 0x0000002239397221 */ /* 0x000fe20000010000 */
[----:B------:R-:W-:Y:S02]  /*1d00*/  FADD.FTZ R18, R18, R35 ;  /* 0x0000002312127221 */ /* 0x000fe40000010000 */
[----:B------:R-:W2:Y:S01]  /*1d10*/  LDS.128 R32, [UR5+0x60] ;  /* 0x00006005ff207984 */ /* 0x000ea20008000c00 */
[----:B-1----:R-:W-:Y:S01]  /*1d20*/  FADD.FTZ R57, R57, R24 ;  /* 0x0000001839397221 */ /* 0x002fe20000010000 */
[----:B------:R-:W-:-:S03]  /*1d30*/  FADD.FTZ R18, R18, R25 ;  /* 0x0000001912127221 */ /* 0x000fc60000010000 */
[----:B------:R-:W-:Y:S01]  /*1d40*/  FADD.FTZ R57, R57, R26 ;  /* 0x0000001a39397221 */ /* 0x000fe20000010000 */
[----:B------:R-:W-:Y:S02]  /*1d50*/  FADD.FTZ R18, R18, R27 ;  /* 0x0000001b12127221 */ /* 0x000fe40000010000 */
[----:B------:R-:W1:Y:S01]  /*1d60*/  LDS.128 R24, [UR5+0x70] ;  /* 0x00007005ff187984 */ /* 0x000e620008000c00 */
[----:B0-----:R-:W-:Y:S01]  /*1d70*/  FADD.FTZ R57, R57, R28 ;  /* 0x0000001c39397221 */ /* 0x001fe20000010000 */
[----:B------:R-:W-:-:S03]  /*1d80*/  FADD.FTZ R18, R18, R29 ;  /* 0x0000001d12127221 */ /* 0x000fc60000010000 */
[----:B------:R-:W-:Y:S01]  /*1d90*/  FADD.FTZ R57, R57, R30 ;  /* 0x0000001e39397221 */ /* 0x000fe20000010000 */
[----:B------:R-:W-:Y:S02]  /*1da0*/  FADD.FTZ R18, R18, R31 ;  /* 0x0000001f12127221 */ /* 0x000fe40000010000 */
[----:B------:R-:W0:Y:S01]  /*1db0*/  LDS.128 R28, [UR5+0x80] ;  /* 0x00008005ff1c7984 */ /* 0x000e220008000c00 */
[----:B--2---:R-:W-:Y:S01]  /*1dc0*/  FADD.FTZ R57, R57, R32 ;  /* 0x0000002039397221 */ /* 0x004fe20000010000 */
        /* <DEDUP_REMOVED lines=20> */
[----:B------:R-:W-:Y:S02]  /*1f10*/  FADD.FTZ R24, R18, R25 ;  /* 0x0000001912187221 */ /* 0x000fe40000010000 */
[----:B------:R-:W1:Y:S01]  /*1f20*/  LDS.64 R18, [UR5+0xd0] ;  /* 0x0000d005ff127984 */ /* 0x000e620008000a00 */
[----:B------:R-:W-:Y:S01]  /*1f30*/  FADD.FTZ R57, R57, R26 ;  /* 0x0000001a39397221 */ /* 0x000fe20000010000 */
[----:B------:R-:W-:-:S03]  /*1f40*/  FADD.FTZ R24, R24, R27 ;  /* 0x0000001b18187221 */ /* 0x000fc60000010000 */
[----:B0-----:R-:W-:Y:S01]  /*1f50*/  FADD.FTZ R57, R57, R28 ;  /* 0x0000001c39397221 */ /* 0x001fe20000010000 */
[----:B------:R-:W-:-:S03]  /*1f60*/  FADD.FTZ R24, R24, R29 ;  /* 0x0000001d18187221 */ /* 0x000fc60000010000 */
[----:B------:R-:W-:Y:S01]  /*1f70*/  FADD.FTZ R57, R57, R30 ;  /* 0x0000001e39397221 */ /* 0x000fe20000010000 */
[----:B------:R-:W-:-:S03]  /*1f80*/  FADD.FTZ R24, R24, R31 ;  /* 0x0000001f18187221 */ /* 0x000fc60000010000 */
[----:B--2---:R-:W-:Y:S01]  /*1f90*/  FADD.FTZ R57, R57, R32 ;  /* 0x0000002039397221 */ /* 0x004fe20000010000 */
[----:B------:R-:W-:-:S03]  /*1fa0*/  FADD.FTZ R24, R24, R33 ;  /* 0x0000002118187221 */ /* 0x000fc60000010000 */
[----:B------:R-:W-:Y:S01]  /*1fb0*/  FADD.FTZ R57, R57, R34 ;  /* 0x0000002239397221 */ /* 0x000fe20000010000 */
[----:B------:R-:W-:-:S03]  /*1fc0*/  FADD.FTZ R24, R24, R35 ;  /* 0x0000002318187221 */ /* 0x000fc60000010000 */
[----:B-1----:R-:W-:Y:S01]  /*1fd0*/  FADD.FTZ R18, R57, R18 ;  /* 0x0000001239127221 */ /* 0x002fe20000010000 */
[----:B------:R-:W-:-:S07]  /*1fe0*/  FADD.FTZ R19, R24, R19 ;  /* 0x0000001318137221 */ /* 0x000fce0000010000 */
.L_x_7:
[----:B------:R-:W-:Y:S05]  /*1ff0*/  BSYNC.RECONVERGENT B0 ;  /* 0x0000000000007941 */ /* 0x000fea0003800200 */
.L_x_6:
[----:B------:R-:W-:Y:S06]  /*2000*/  BAR.SYNC.DEFER_BLOCKING 0x0 ;  /* 0x0000000000007b1d */ /* 0x000fec0000010000 */
[----:B------:R-:W-:Y:S04]  /*2010*/  BSSY.RECONVERGENT B0, `(.L_x_8) ;  /* 0x000004d000007945 */ /* 0x000fe80003800200 */
[----:B------:R-:W-:Y:S05]  /*2020*/  @P1 BRA `(.L_x_9) ;  /* 0x00000004002c1947 */ /* 0x000fea0003800000 */
[----:B-1-3--:R-:W1:Y:S04]  /*2030*/  LDS.128 R24, [R56+0x300] ;  /* 0x0003000038187984 */ /* 0x00ae680000000c00 */
[----:B--2---:R-:W2:Y:S04]  /*2040*/  LDS.128 R28, [R56+0x600] ;  /* 0x00060000381c7984 */ /* 0x004ea80000000c00 */
[----:B------:R-:W3:Y:S01]  /*2050*/  LDS.128 R32, [R56+0x900] ;  /* 0x0009000038207984 */ /* 0x000ee20000000c00 */
[----:B-1----:R-:W-:Y:S01]  /*2060*/  FADD.FTZ R57, R20, R24 ;  /* 0x0000001814397221 */ /* 0x002fe20000010000 */
[----:B------:R-:W-:Y:S01]  /*2070*/  FADD.FTZ R24, R21, R25 ;  /* 0x0000001915187221 */ /* 0x000fe20000010000 */
[----:B------:R-:W-:Y:S01]  /*2080*/  FADD.FTZ R25, R22, R26 ;  /* 0x0000001a16197221 */ /* 0x000fe20000010000 */
[----:B------:R-:W-:Y:S01]  /*2090*/  FADD.FTZ R26, R23, R27 ;  /* 0x0000001b171a7221 */ /* 0x000fe20000010000 */
[----:B--2---:R-:W-:Y:S01]  /*20a0*/  FADD.FTZ R57, R57, R28 ;  /* 0x0000001c39397221 */ /* 0x004fe20000010000 */
[----:B------:R-:W-:Y:S01]  /*20b0*/  FADD.FTZ R24, R24, R29 ;  /* 0x0000001d18187221 */ /* 0x000fe20000010000 */
[----:B------:R-:W1:Y:S01]  /*20c0*/  LDS.128 R20, [R56+0xc00] ;  /* 0x000c000038147984 */ /* 0x000e620000000c00 */
[----:B------:R-:W-:Y:S01]  /*20d0*/  FADD.FTZ R29, R25, R30 ;  /* 0x0000001e191d7221 */ /* 0x000fe20000010000 */
[----:B------:R-:W-:Y:S01]  /*20e0*/  FADD.FTZ R28, R26, R31 ;  /* 0x0000001f1a1c7221 */ /* 0x000fe20000010000 */
[----:B---3--:R-:W-:Y:S01]  /*20f0*/  FADD.FTZ R57, R57, R32 ;  /* 0x0000002039397221 */ /* 0x008fe20000010000 */
[----:B------:R-:W-:Y:S01]  /*2100*/  FADD.FTZ R32, R24, R33 ;  /* 0x0000002118207221 */ /* 0x000fe20000010000 */
[----:B------:R-:W-:Y:S01]  /*2110*/  FADD.FTZ R33, R29, R34 ;  /* 0x000000221d217221 */ /* 0x000fe20000010000 */
[----:B------:R-:W2:Y:S01]  /*2120*/  LDS.128 R24, [R56+0xf00] ;  /* 0x000f000038187984 */ /* 0x000ea20000000c00 */
[----:B------:R-:W-:-:S03]  /*2130*/  FADD.FTZ R34, R28, R35 ;  /* 0x000000231c227221 */ /* 0x000fc60000010000 */
[----:B------:R-:W3:Y:S01]  /*2140*/  LDS.128 R28, [R56+0x1200] ;  /* 0x00120000381c7984 */ /* 0x000ee20000000c00 */
[----:B-1----:R-:W-:Y:S01]  /*2150*/  FADD.FTZ R57, R57, R20 ;  /* 0x0000001439397221 */ /* 0x002fe20000010000 */
[----:B------:R-:W-:Y:S01]  /*2160*/  FADD.FTZ R32, R32, R21 ;  /* 0x0000001520207221 */ /* 0x000fe20000010000 */
[----:B------:R-:W-:Y:S01]  /*2170*/  FADD.FTZ R33, R33, R22 ;  /* 0x0000001621217221 */ /* 0x000fe20000010000 */
[----:B------:R-:W-:Y:S02]  /*2180*/  FADD.FTZ R34, R34, R23 ;  /* 0x0000001722227221 */ /* 0x000fe40000010000 */
[----:B------:R-:W1:Y:S01]  /*2190*/  LDS.128 R20, [R56+0x1500] ;  /* 0x0015000038147984 */ /* 0x000e620000000c00 */
[----:B--2---:R-:W-:Y:S01]  /*21a0*/  FADD.FTZ R57, R57, R24 ;  /* 0x0000001839397221 */ /* 0x004fe20000010000 */
[----:B------:R-:W-:Y:S01]  /*21b0*/  FADD.FTZ R32, R32, R25 ;  /* 0x0000001920207221 */ /* 0x000fe20000010000 */
[----:B------:R-:W-:Y:S01]  /*21c0*/  FADD.FTZ R33, R33, R26 ;  /* 0x0000001a21217221 */ /* 0x000fe20000010000 */
[----:B------:R-:W-:Y:S01]  /*21d0*/  FADD.FTZ R34, R34, R27 ;  /* 0x0000001b22227221 */ /* 0x000fe20000010000 */
[----:B---3--:R-:W-:Y:S01]  /*21e0*/  FADD.FTZ R57, R57, R28 ;  /* 0x0000001c39397221 */ /* 0x008fe20000010000 */
[----:B------:R-:W2:Y:S01]  /*21f0*/  LDS.128 R24, [R56+0x1800] ;  /* 0x0018000038187984 */ /* 0x000ea20000000c00 */
[----:B------:R-:W-:Y:S01]  /*2200*/  FADD.FTZ R32, R32, R29 ;  /* 0x0000001d20207221 */ /* 0x000fe20000010000 */
[----:B------:R-:W-:Y:S01]  /*2210*/  FADD.FTZ R33, R33, R30 ;  /* 0x0000001e21217221 */ /* 0x000fe20000010000 */
[----:B------:R-:W-:-:S02]  /*2220*/  FADD.FTZ R34, R34, R31 ;  /* 0x0000001f22227221 */ /* 0x000fc40000010000 */
        /* <DEDUP_REMOVED lines=11> */
[----:B------:R-:W-:Y:S01]  /*22e0*/  FADD.FTZ R32, R32, R29 ;  /* 0x0000001d20207221 */ /* 0x000fe20000010000 */
[----:B------:R-:W-:Y:S01]  /*22f0*/  FADD.FTZ R33, R33, R30 ;  /* 0x0000001e21217221 */ /* 0x000fe20000010000 */
[----:B------:R-:W-:Y:S01]  /*2300*/  FADD.FTZ R34, R34, R31 ;  /* 0x0000001f22227221 */ /* 0x000fe20000010000 */
[----:B------:R-:W-:Y:S04]  /*2310*/  LDS.128 R24, [R56+0x2400] ;  /* 0x0024000038187984 */ /* 0x000fe80000000c00 */
[----:B------:R-:W2:Y:S01]  /*2320*/  LDS.128 R28, [R56+0x2100] ;  /* 0x00210000381c7984 */ /* 0x000ea20000000c00 */
[----:B-1----:R-:W-:Y:S01]  /*2330*/  FADD.FTZ R57, R57, R20 ;  /* 0x0000001439397221 */ /* 0x002fe20000010000 */
[----:B------:R-:W-:Y:S01]  /*2340*/  FADD.FTZ R32, R32, R21 ;  /* 0x0000001520207221 */ /* 0x000fe20000010000 */
[----:B------:R-:W-:Y:S01]  /*2350*/  FADD.FTZ R33, R33, R22 ;  /* 0x0000001621217221 */ /* 0x000fe20000010000 */
[----:B------:R-:W-:-:S02]  /*2360*/  FADD.FTZ R34, R34, R23 ;  /* 0x0000001722227221 */ /* 0x000fc40000010000 */
[----:B------:R-:W1:Y:S01]  /*2370*/  LDS.128 R20, [R56+0x2700] ;  /* 0x0027000038147984 */ /* 0x000e620000000c00 */
[----:B--2---:R-:W-:Y:S01]  /*2380*/  FADD.FTZ R57, R57, R28 ;  /* 0x0000001c39397221 */ /* 0x004fe20000010000 */
[----:B------:R-:W-:Y:S01]  /*2390*/  FADD.FTZ R32, R32, R29 ;  /* 0x0000001d20207221 */ /* 0x000fe20000010000 */
[----:B------:R-:W-:Y:S01]  /*23a0*/  FADD.FTZ R33, R33, R30 ;  /* 0x0000001e21217221 */ /* 0x000fe20000010000 */
[----:B------:R-:W-:Y:S01]  /*23b0*/  FADD.FTZ R34, R34, R31 ;  /* 0x0000001f22227221 */ /* 0x000fe20000010000 */
[----:B------:R-:W-:Y:S01]  /*23c0*/  FADD.FTZ R57, R57, R24 ;  /* 0x0000001839397221 */ /* 0x000fe20000010000 */
        /* <DEDUP_REMOVED lines=8> */
[----:B------:R-:W-:Y:S01]  /*2450*/  FADD.FTZ R34, R34, R23 ;  /* 0x0000001722227221 */ /* 0x000fe20000010000 */
[----:B--2---:R-:W-:Y:S01]  /*2460*/  FADD.FTZ R57, R57, R24 ;  /* 0x0000001839397221 */ /* 0x004fe20000010000 */
[----:B------:R-:W-:Y:S01]  /*2470*/  FADD.FTZ R32, R32, R25 ;  /* 0x0000001920207221 */ /* 0x000fe20000010000 */
[----:B------:R-:W-:Y:S01]  /*2480*/  FADD.FTZ R33, R33, R26 ;  /* 0x0000001a21217221 */ /* 0x000fe20000010000 */
[----:B------:R-:W-:Y:S01]  /*2490*/  FADD.FTZ R34, R34, R27 ;  /* 0x0000001b22227221 */ /* 0x000fe20000010000 */
[----:B------:R-:W-:Y:S01]  /*24a0*/  FADD.FTZ R20, R57, R28 ;  /* 0x0000001c39147221 */ /* 0x000fe20000010000 */
[----:B------:R-:W-:Y:S01]  /*24b0*/  FADD.FTZ R21, R32, R29 ;  /* 0x0000001d20157221 */ /* 0x000fe20000010000 */
[----:B------:R-:W-:Y:S01]  /*24c0*/  FADD.FTZ R22, R33, R30 ;  /* 0x0000001e21167221 */ /* 0x000fe20000010000 */
[----:B------:R-:W-:-:S07]  /*24d0*/  FADD.FTZ R23, R34, R31 ;  /* 0x0000001f22177221 */ /* 0x000fce0000010000 */
.L_x_9:
[----:B------:R-:W-:Y:S05]  /*24e0*/  BSYNC.RECONVERGENT B0 ;  /* 0x0000000000007941 */ /* 0x000fea0003800200 */
.L_x_8:
[----:B------:R-:W-:Y:S04]  /*24f0*/  BSSY.RECONVERGENT B0, `(.L_x_10) ;  /* 0x000001d000007945 */ /* 0x000fe80003800200 */
[----:B------:R-:W-:Y:S05]  /*2500*/  @P1 BRA `(.L_x_11) ;  /* 0x00000000006c1947 */ /* 0x000fea0003800000 */
[----:B---3--:R-:W2:Y:S01]  /*2510*/  LDC.64 R24, c[0x0][0x3f8] ;  /* 0x0000fe00ff187b82 */ /* 0x008ea20000000a00 */
[----:B------:R-:W-:-:S07]  /*2520*/  IMAD R11, R11, 0x30, R2 ;  /* 0x000000300b0b7824 */ /* 0x000fce00078e0202 */
[----:B-1----:R-:W1:Y:S01]  /*2530*/  LDC.64 R26, c[0x0][0x3d8] ;  /* 0x0000f600ff1a7b82 */ /* 0x002e620000000a00 */
[----:B--2---:R-:W-:Y:S01]  /*2540*/  IMAD.WIDE.U32 R28, R24, 0x3, RZ ;  /* 0x00000003181c7825 */ /* 0x004fe200078e00ff */
[C---:B------:R-:W-:Y:S02]  /*2550*/  LEA R31, R25.reuse, R25, 0x1 ;  /* 0x00000019191f7211 */ /* 0x040fe400078e08ff */
[----:B------:R-:W-:Y:S02]  /*2560*/  LEA.HI R35, P1, R25, R24, RZ, 0x1 ;  /* 0x0000001819237211 */ /* 0x000fe400078308ff */
[----:B------:R-:W-:Y:S02]  /*2570*/  IADD3 R29, PT, PT, R29, R31, RZ ;  /* 0x0000001f1d1d7210 */ /* 0x000fe40007ffe0ff */
[----:B------:R-:W-:Y:S01]  /*2580*/  IADD3.X R30, PT, PT, RZ, R25, RZ, P1, !PT ;  /* 0x00000019ff1e7210 */ /* 0x000fe20000ffe4ff */
[----:B-1----:R-:W-:Y:S01]  /*2590*/  IMAD.WIDE R26, R11, 0x4, R26 ;  /* 0x000000040b1a7825 */ /* 0x002fe200078e021a */
[----:B------:R-:W-:-:S02]  /*25a0*/  LEA.HI R31, P1, R29, R28, RZ, 0x1 ;  /* 0x0000001c1d1f7211 */ /* 0x000fc400078308ff */
[----:B------:R-:W-:Y:S02]  /*25b0*/  SHF.L.U32 R33, R35, 0x1, RZ ;  /* 0x0000000123217819 */ /* 0x000fe400000006ff */
[----:B------:R-:W-:Y:S01]  /*25c0*/  SHF.L.U32 R11, R31, 0x1, RZ ;  /* 0x000000011f0b7819 */ /* 0x000fe200000006ff */
[----:B------:R4:W-:Y:S01]  /*25d0*/  REDG.E.ADD.F32.FTZ.RN.STRONG.GPU desc[UR8][R26.64], R20 ;  /* 0x000000141a0079a6 */ /* 0x0009e2000c12f308 */
[----:B------:R-:W-:Y:S02]  /*25e0*/  LOP3.LUT R33, R33, 0xfffffffc, RZ, 0xc0, !PT ;  /* 0xfffffffc21217812 */ /* 0x000fe400078ec0ff */
[----:B------:R-:W-:Y:S02]  /*25f0*/  LEA R28, P5, R24, R26, 0x2 ;  /* 0x0000001a181c7211 */ /* 0x000fe400078a10ff */
[----:B------:R-:W-:Y:S02]  /*2600*/  IADD3.X R32, PT, PT, RZ, R29, RZ, P1, !PT ;  /* 0x0000001dff207210 */ /* 0x000fe40000ffe4ff */
[----:B------:R-:W-:-:S02]  /*2610*/  LOP3.LUT R11, R11, 0xfffffffc, RZ, 0xc0, !PT ;  /* 0xfffffffc0b0b7812 */ /* 0x000fc400078ec0ff */
[----:B------:R-:W-:Y:S02]  /*2620*/  SHF.L.U64.HI R35, R35, 0x1, R30 ;  /* 0x0000000123237819 */ /* 0x000fe4000001021e */
[----:B------:R-:W-:Y:S02]  /*2630*/  IADD3 R30, P1, PT, R26, R33, RZ ;  /* 0x000000211a1e7210 */ /* 0x000fe40007f3e0ff */
[----:B------:R-:W-:Y:S02]  /*2640*/  LEA.HI.X R29, R24, R27, R25, 0x2, P5 ;  /* 0x0000001b181d7211 */ /* 0x000fe400028f1419 */
[----:B------:R-:W-:Y:S02]  /*2650*/  SHF.L.U64.HI R25, R31, 0x1, R32 ;  /* 0x000000011f197819 */ /* 0x000fe40000010220 */
[----:B------:R-:W-:Y:S02]  /*2660*/  IADD3 R24, P5, PT, R26, R11, RZ ;  /* 0x0000000b1a187210 */ /* 0x000fe40007fbe0ff */
[----:B------:R-:W-:-:S02]  /*2670*/  IADD3.X R31, PT, PT, R27, R35, RZ, P1, !PT ;  /* 0x000000231b1f7210 */ /* 0x000fc40000ffe4ff */
[----:B------:R-:W-:-:S03]  /*2680*/  IADD3.X R25, PT, PT, R27, R25, RZ, P5, !PT ;  /* 0x000000191b197210 */ /* 0x000fc60002ffe4ff */
[----:B------:R4:W-:Y:S04]  /*2690*/  REDG.E.ADD.F32.FTZ.RN.STRONG.GPU desc[UR8][R30.64], R21 ;  /* 0x000000151e0079a6 */ /* 0x0009e8000c12f308 */
[----:B------:R4:W-:Y:S04]  /*26a0*/  REDG.E.ADD.F32.FTZ.RN.STRONG.GPU desc[UR8][R28.64], R22 ;  /* 0x000000161c0079a6 */ /* 0x0009e8000c12f308 */
[----:B------:R4:W-:Y:S02]  /*26b0*/  REDG.E.ADD.F32.FTZ.RN.STRONG.GPU desc[UR8][R24.64], R23 ;  /* 0x00000017180079a6 */ /* 0x0009e4000c12f308 */
.L_x_11:
[----:B------:R-:W-:Y:S05]  /*26c0*/  BSYNC.RECONVERGENT B0 ;  /* 0x0000000000007941 */ /* 0x000fea0003800200 */
.L_x_10:
[----:B------:R-:W-:Y:S05]  /*26d0*/  @!P3 BRA `(.L_x_12) ;  /* 0x000000080090b947 */ /* 0x000fea0003800000 */
[----:B-1--4-:R-:W1:Y:S01]  /*26e0*/  LDC.64 R26, c[0x0][0x3d0] ;  /* 0x0000f400ff1a7b82 */ /* 0x012e620000000a00 */
[----:B------:R-:W-:Y:S02]  /*26f0*/  LOP3.LUT R20, R43, 0x1, RZ, 0xc0, !PT ;  /* 0x000000012b147812 */ /* 0x000fe400078ec0ff */
[----:B------:R-:W-:-:S03]  /*2700*/  ISETP.GE.U32.AND P3, PT, R4, 0x8, PT ;  /* 0x000000080400780c */ /* 0x000fc60003f66070 */
[----:B------:R-:W-:-:S04]  /*2710*/  IMAD R23, R20, R5, RZ ;  /* 0x0000000514177224 */ /* 0x000fc800078e02ff */
[----:B------:R-:W-:-:S05]  /*2720*/  IMAD R11, R23, R4, RZ ;  /* 0x00000004170b7224 */ /* 0x000fca00078e02ff */
[----:B------:R-:W-:-:S05]  /*2730*/  SHF.L.U32 R11, R11, 0x1, RZ ;  /* 0x000000010b0b7819 */ /* 0x000fca00000006ff */
[----:B-1----:R-:W-:Y:S01]  /*2740*/  IMAD.WIDE R26, R11, 0x4, R26 ;  /* 0x000000040b1a7825 */ /* 0x002fe200078e021a */
[----:B------:R-:W-:Y:S06]  /*2750*/  @P2 BRA `(.L_x_13) ;  /* 0x0000000000502947 */ /* 0x000fec0003800000 */
[----:B------:R-:W1:Y:S01]  /*2760*/  LDC.64 R20, c[0x0][0x3c8] ;  /* 0x0000f200ff147b82 */ /* 0x000e620000000a00 */
[----:B------:R-:W-:Y:S01]  /*2770*/  IADD3 R11, PT, PT, R23, R0, RZ ;  /* 0x00000000170b7210 */ /* 0x000fe20007ffe0ff */
[----:B------:R-:W-:Y:S01]  /*2780*/  IMAD R23, R5, UR10, R0 ;  /* 0x0000000a05177c24 */ /* 0x000fe2000f8e0200 */
[----:B---3--:R-:W-:-:S03]  /*2790*/  LOP3.LUT P1, R24, R43, 0x2, RZ, 0xc0, !PT ;  /* 0x000000022b187812 */ /* 0x008fc6000782c0ff */
[----:B------:R-:W-:-:S05]  /*27a0*/  IMAD.WIDE.U32 R22, R23, 0x8, R26 ;  /* 0x0000000817167825 */ /* 0x000fca00078e001a */
[----:B------:R4:W-:Y:S01]  /*27b0*/  STG.E.64 desc[UR8][R22.64], R18 ;  /* 0x0000001216007986 */ /* 0x0009e2000c101b08 */
[----:B-1----:R-:W-:Y:S01]  /*27c0*/  IMAD.WIDE.U32 R20, R11, 0x4, R20 ;  /* 0x000000040b147825 */ /* 0x002fe200078e0014 */
[----:B------:R-:W-:Y:S02]  /*27d0*/  IADD3 R11, PT, PT, -R24, 0x1, RZ ;  /* 0x00000001180b7810 */ /* 0x000fe40007ffe1ff */
[----:B------:R-:W-:Y:S01]  /*27e0*/  SEL R24, R4, RZ, !P1 ;  /* 0x000000ff04187207 */ /* 0x000fe20004800000 */
[----:B------:R-:W-:Y:S06]  /*27f0*/  MEMBAR.ALL.GPU ;  /* 0x0000000000007992 */ /* 0x000fec000000a000 */
[----:B------:R-:W-:-:S00]  /*2800*/  ERRBAR ;  /* 0x00000000000079ab */ /* 0x000fc00000000000 */
[----:B------:R-:W-:Y:S06]  /*2810*/  CGAERRBAR ;  /* 0x00000000000075ab */ /* 0x000fec0000000000 */
[----:B------:R4:W-:Y:S01]  /*2820*/  REDG.E.ADD.S32.STRONG.GPU desc[UR8][R20.64], R11 ;  /* 0x0000000b1400798e */ /* 0x0009e2000c12e308 */
[----:B------:R-:W-:-:S13]  /*2830*/  ISETP.NE.AND P1, PT, R24, -0x1, PT ;  /* 0xffffffff1800780c */ /* 0x000fda0003f25270 */
[----:B----4-:R-:W-:Y:S05]  /*2840*/  @!P1 BRA `(.L_x_13) ;  /* 0x0000000000149947 */ /* 0x010fea0003800000 */
.L_x_14:
[----:B------:R-:W3:Y:S04]  /*2850*/  LDG.E.STRONG.GPU R11, desc[UR8][R20.64] ;  /* 0x00000008140b7981 */ /* 0x000ee8000c1ef900 */
[----:B---3--:R-:W-:Y:S01]  /*2860*/  CCTL.IVALL ;  /* 0x00000000ff00798f */ /* 0x008fe20002000000 */
[----:B------:R-:W-:Y:S05]  /*2870*/  YIELD ;  /* 0x0000000000007946 */ /* 0x000fea0003800000 */
[----:B------:R-:W-:-:S13]  /*2880*/  ISETP.NE.AND P1, PT, R11, R24, PT ;  /* 0x000000180b00720c */ /* 0x000fda0003f25270 */
[----:B------:R-:W-:Y:S05]  /*2890*/  @P1 BRA `(.L_x_14) ;  /* 0xfffffffc00ec1947 */ /* 0x000fea000383ffff */
.L_x_13:
[----:B------:R-:W-:Y:S05]  /*28a0*/  WARPSYNC.ALL ;  /* 0x0000000000007948 */ /* 0x000fea0003800000 */
[----:B------:R-:W-:Y:S01]  /*28b0*/  BAR.SYNC.DEFER_BLOCKING 0x0 ;  /* 0x0000000000007b1d */ /* 0x000fe20000010000 */
[----:B------:R-:W-:-:S05]  /*28c0*/  HFMA2 R31, -RZ, RZ, 0, 0 ;  /* 0x00000000ff1f7431 */ /* 0x000fca00000001ff */
[----:B------:R-:W-:Y:S05]  /*28d0*/  @!P3 BRA `(.L_x_15) ;  /* 0x000000040018b947 */ /* 0x000fea0003800000 */
[CC--:B------:R-:W-:Y:S01]  /*28e0*/  LEA R33, R5.reuse, R0.reuse, 0x1 ;  /* 0x0000000005217211 */ /* 0x0c0fe200078e08ff */
[C-C-:B------:R-:W-:Y:S01]  /*28f0*/  IMAD R29, R5.reuse, 0x6, R0.reuse ;  /* 0x00000006051d7824 */ /* 0x140fe200078e0200 */
[CC--:B------:R-:W-:Y:S01]  /*2900*/  LEA R30, R5.reuse, R0.reuse, 0x2 ;  /* 0x00000000051e7211 */ /* 0x0c0fe200078e10ff */
[C-C-:B------:R-:W-:Y:S01]  /*2910*/  IMAD R32, R5.reuse, 0x5, R0.reuse ;  /* 0x0000000505207824 */ /* 0x140fe200078e0200 */
[----:B------:R-:W-:Y:S01]  /*2920*/  IADD3 R34, PT, PT, R0, R5, RZ ;  /* 0x0000000500227210 */ /* 0x000fe20007ffe0ff */
[C-C-:B------:R-:W-:Y:S01]  /*2930*/  IMAD R11, R5.reuse, 0x3, R0.reuse ;  /* 0x00000003050b7824 */ /* 0x140fe200078e0200 */
[----:B------:R-:W-:Y:S01]  /*2940*/  MOV R56, RZ ;  /* 0x000000ff00387202 */ /* 0x000fe20000000f00 */
[----:B--2---:R-:W-:Y:S01]  /*2950*/  IMAD R28, R5, 0x7, R0 ;  /* 0x00000007051c7824 */ /* 0x004fe200078e0200 */
[----:B------:R-:W-:Y:S01]  /*2960*/  MOV R35, R0 ;  /* 0x0000000000237202 */ /* 0x000fe20000000f00 */
[----:B------:R-:W-:Y:S01]  /*2970*/  UIADD3 UR5, UPT, UPT, -UR10, URZ, URZ ;  /* 0x000000ff0a057290 */ /* 0x000fe2000fffe1ff */
[----:B------:R-:W-:-:S11]  /*2980*/  LOP3.LUT R31, R4, 0x7ffffff8, RZ, 0xc0, !PT ;  /* 0x7ffffff8041f7812 */ /* 0x000fd600078ec0ff */
.L_x_16:
[----:B------:R-:W-:Y:S02]  /*2990*/  ISETP.EQ.OR P5, PT, RZ, UR5, P2 ;  /* 0x00000005ff007c0c */ /* 0x000fe400097a2670 */
[----:B------:R-:W-:-:S04]  /*29a0*/  IADD3 R20, PT, PT, R56, 0x1, RZ ;  /* 0x0000000138147810 */ /* 0x000fc80007ffe0ff */
[----:B------:R-:W-:-:S07]  /*29b0*/  ISETP.EQ.OR P6, PT, R20, UR10, P2 ;  /* 0x0000000a14007c0c */ /* 0x000fce00097c2670 */
[----:B------:R-:W-:-:S06]  /*29c0*/  @!P5 IMAD.WIDE.U32 R20, R35, 0x8, R26 ;  /* 0x000000082314d825 */ /* 0x000fcc00078e001a */
[----:B------:R-:W0:Y:S01]  /*29d0*/  @!P5 LDG.E.64 R20, desc[UR8][R20.64] ;  /* 0x000000081414d981 */ /* 0x000e22000c1e1b00 */
[----:B------:R-:W-:Y:S01]  /*29e0*/  @!P6 IMAD.WIDE.U32 R22, R34, 0x8, R26 ;  /* 0x000000082216e825 */ /* 0x000fe200078e001a */
[----:B---3--:R-:W-:-:S04]  /*29f0*/  IADD3 R24, PT, PT, R56, 0x2, RZ ;  /* 0x0000000238187810 */ /* 0x008fc80007ffe0ff */
[----:B------:R-:W-:Y:S01]  /*2a00*/  ISETP.EQ.OR P1, PT, R24, UR10, P2 ;  /* 0x0000000a18007c0c */ /* 0x000fe20009722670 */
[----:B------:R-:W2:Y:S01]  /*2a10*/  @!P6 LDG.E.64 R22, desc[UR8][R22.64] ;  /* 0x000000081616e981 */ /* 0x000ea2000c1e1b00 */
[----:B------:R-:W-:-:S04]  /*2a20*/  IADD3 R24, PT, PT, R56, 0x3, RZ ;  /* 0x0000000338187810 */ /* 0x000fc80007ffe0ff */
[----:B------:R-:W-:-:S07]  /*2a30*/  ISETP.EQ.OR P3, PT, R24, UR10, P2 ;  /* 0x0000000a18007c0c */ /* 0x000fce0009762670 */
[----:B------:R-:W-:-:S06]  /*2a40*/  @!P1 IMAD.WIDE.U32 R24, R33, 0x8, R26 ;  /* 0x0000000821189825 */ /* 0x000fcc00078e001a */
[----:B------:R-:W3:Y:S01]  /*2a50*/  @!P1 LDG.E.64 R24, desc[UR8][R24.64] ;  /* 0x0000000818189981 */ /* 0x000ee2000c1e1b00 */
[----:B0-----:R-:W-:Y:S01]  /*2a60*/  @!P5 FADD.FTZ R18, R18, R20 ;  /* 0x000000141212d221 */ /* 0x001fe20000010000 */
[----:B------:R-:W-:Y:S01]  /*2a70*/  @!P5 FADD.FTZ R19, R19, R21 ;  /* 0x000000151313d221 */ /* 0x000fe20000010000 */
[----:B------:R-:W-:-:S04]  /*2a80*/  @!P3 IMAD.WIDE.U32 R20, R11, 0x8, R26 ;  /* 0x000000080b14b825 */ /* 0x000fc800078e001a */
[----:B--2---:R-:W-:Y:S02]  /*2a90*/  @!P6 FADD.FTZ R18, R18, R22 ;  /* 0x000000161212e221 */ /* 0x004fe40000010000 */
[----:B------:R-:W2:Y:S01]  /*2aa0*/  @!P3 LDG.E.64 R20, desc[UR8][R20.64] ;  /* 0x000000081414b981 */ /* 0x000ea2000c1e1b00 */
[----:B------:R-:W-:-:S04]  /*2ab0*/  IADD3 R22, PT, PT, R56, 0x4, RZ ;  /* 0x0000000438167810 */ /* 0x000fc80007ffe0ff */
[----:B------:R-:W-:Y:S01]  /*2ac0*/  ISETP.EQ.OR P5, PT, R22, UR10, P2 ;  /* 0x0000000a16007c0c */ /* 0x000fe200097a2670 */
[----:B------:R-:W-:Y:S01]  /*2ad0*/  @!P6 FADD.FTZ R19, R19, R23 ;  /* 0x000000171313e221 */ /* 0x000fe20000010000 */
[----:B---3--:R-:W-:-:S03]  /*2ae0*/  @!P1 FADD.FTZ R18, R18, R24 ;  /* 0x0000001812129221 */ /* 0x008fc60000010000 */
[----:B------:R-:W-:-:S08]  /*2af0*/  @!P1 FADD.FTZ R19, R19, R25 ;  /* 0x0000001913139221 */ /* 0x000fd00000010000 */
[----:B------:R-:W-:-:S06]  /*2b00*/  @!P5 IMAD.WIDE.U32 R24, R30, 0x8, R26 ;  /* 0x000000081e18d825 */ /* 0x000fcc00078e001a */
[----:B------:R-:W3:Y:S01]  /*2b10*/  @!P5 LDG.E.64 R24, desc[UR8][R24.64] ;  /* 0x000000081818d981 */ /* 0x000ee2000c1e1b00 */
[----:B------:R-:W-:-:S04]  /*2b20*/  IADD3 R22, PT, PT, R56, 0x5, RZ ;  /* 0x0000000538167810 */ /* 0x000fc80007ffe0ff */
[----:B------:R-:W-:-:S13]  /*2b30*/  ISETP.EQ.OR P6, PT, R22, UR10, P2 ;  /* 0x0000000a16007c0c */ /* 0x000fda00097c2670 */
[----:B------:R-:W-:-:S06]  /*2b40*/  @!P6 IMAD.WIDE.U32 R22, R32, 0x8, R26 ;  /* 0x000000082016e825 */ /* 0x000fcc00078e001a */
[----:B------:R-:W4:Y:S01]  /*2b50*/  @!P6 LDG.E.64 R22, desc[UR8][R22.64] ;  /* 0x000000081616e981 */ /* 0x000f22000c1e1b00 */
[----:B--2---:R-:W-:Y:S01]  /*2b60*/  @!P3 FADD.FTZ R18, R18, R20 ;  /* 0x000000141212b221 */ /* 0x004fe20000010000 */
[----:B------:R-:W-:-:S04]  /*2b70*/  IADD3 R20, PT, PT, R56, 0x6, RZ ;  /* 0x0000000638147810 */ /* 0x000fc80007ffe0ff */
[----:B------:R-:W-:Y:S02]  /*2b80*/  ISETP.EQ.OR P1, PT, R20, UR10, P2 ;  /* 0x0000000a14007c0c */ /* 0x000fe40009722670 */
[----:B------:R-:W-:Y:S01]  /*2b90*/  IADD3 R20, PT, PT, R56, 0x7, RZ ;  /* 0x0000000738147810 */ /* 0x000fe20007ffe0ff */
[----:B------:R-:W-:-:S03]  /*2ba0*/  @!P3 FADD.FTZ R19, R19, R21 ;  /* 0x000000151313b221 */ /* 0x000fc60000010000 */
[----:B------:R-:W-:-:S07]  /*2bb0*/  ISETP.EQ.OR P3, PT, R20, UR10, P2 ;  /* 0x0000000a14007c0c */ /* 0x000fce0009762670 */
[----:B------:R-:W-:-:S06]  /*2bc0*/  @!P1 IMAD.WIDE.U32 R20, R29, 0x8, R26 ;  /* 0x000000081d149825 */ /* 0x000fcc00078e001a */
[----:B------:R-:W2:Y:S01]  /*2bd0*/  @!P1 LDG.E.64 R20, desc[UR8][R20.64] ;  /* 0x0000000814149981 */ /* 0x000ea2000c1e1b00 */
[----:B---3--:R-:W-:Y:S01]  /*2be0*/  @!P5 FADD.FTZ R18, R18, R24 ;  /* 0x000000181212d221 */ /* 0x008fe20000010000 */
[----:B------:R-:W-:Y:S01]  /*2bf0*/  @!P5 FADD.FTZ R19, R19, R25 ;  /* 0x000000191313d221 */ /* 0x000fe20000010000 */
[----:B------:R-:W-:-:S06]  /*2c00*/  @!P3 IMAD.WIDE.U32 R24, R28, 0x8, R26 ;  /* 0x000000081c18b825 */ /* 0x000fcc00078e001a */
[----:B------:R-:W3:Y:S01]  /*2c10*/  @!P3 LDG.E.64 R24, desc[UR8][R24.64] ;  /* 0x000000081818b981 */ /* 0x000ee2000c1e1b00 */
[----:B------:R-:W-:Y:S01]  /*2c20*/  IADD3 R56, PT, PT, R56, 0x8, RZ ;  /* 0x0000000838387810 */ /* 0x000fe20007ffe0ff */
[----:B----4-:R-:W-:Y:S01]  /*2c30*/  @!P6 FADD.FTZ R18, R18, R22 ;  /* 0x000000161212e221 */ /* 0x010fe20000010000 */
[----:B------:R-:W-:Y:S01]  /*2c40*/  @!P6 FADD.FTZ R19, R19, R23 ;  /* 0x000000171313e221 */ /* 0x000fe20000010000 */
[----:B------:R-:W-:Y:S01]  /*2c50*/  UIADD3 UR5, UPT, UPT, UR5, 0x8, URZ ;  /* 0x0000000805057890 */ /* 0x000fe2000fffe0ff */
[C---:B------:R-:W-:Y:S02]  /*2c60*/  LEA R35, R5.reuse, R35, 0x3 ;  /* 0x0000002305237211 */ /* 0x040fe400078e18ff */
[C---:B------:R-:W-:Y:S02]  /*2c70*/  LEA R34, R5.reuse, R34, 0x3 ;  /* 0x0000002205227211 */ /* 0x040fe400078e18ff */
[C---:B------:R-:W-:Y:S02]  /*2c80*/  LEA R33, R5.reuse, R33, 0x3 ;  /* 0x0000002105217211 */ /* 0x040fe400078e18ff */
[----:B------:R-:W-:-:S02]  /*2c90*/  LEA R11, R5, R11, 0x3 ;  /* 0x0000000b050b7211 */ /* 0x000fc400078e18ff */
[C---:B------:R-:W-:Y:S02]  /*2ca0*/  LEA R30, R5.reuse, R30, 0x3 ;  /* 0x0000001e051e7211 */ /* 0x040fe400078e18ff */
[C---:B------:R-:W-:Y:S02]  /*2cb0*/  LEA R32, R5.reuse, R32, 0x3 ;  /* 0x0000002005207211 */ /* 0x040fe400078e18ff */
[C---:B------:R-:W-:Y:S02]  /*2cc0*/  LEA R29, R5.reuse, R29, 0x3 ;  /* 0x0000001d051d7211 */ /* 0x040fe400078e18ff */
[----:B------:R-:W-:Y:S01]  /*2cd0*/  LEA R28, R5, R28, 0x3 ;  /* 0x0000001c051c7211 */ /* 0x000fe200078e18ff */
[----:B--2---:R-:W-:Y:S01]  /*2ce0*/  @!P1 FADD.FTZ R18, R18, R20 ;  /* 0x0000001412129221 */ /* 0x004fe20000010000 */
[----:B------:R-:W-:Y:S01]  /*2cf0*/  @!P1 FADD.FTZ R19, R19, R21 ;  /* 0x0000001513139221 */ /* 0x000fe20000010000 */
[----:B------:R-:W-:Y:S02]  /*2d00*/  ISETP.NE.AND P1, PT, R56, R31, PT ;  /* 0x0000001f3800720c */ /* 0x000fe40003f25270 */
[----:B---3--:R-:W-:Y:S01]  /*2d10*/  @!P3 FADD.FTZ R18, R18, R24 ;  /* 0x000000181212b221 */ /* 0x008fe20000010000 */
[----:B------:R-:W-:-:S10]  /*2d20*/  @!P3 FADD.FTZ R19, R19, R25 ;  /* 0x000000191313b221 */ /* 0x000fd40000010000 */
[----:B------:R-:W-:Y:S05]  /*2d30*/  @P1 BRA `(.L_x_16) ;  /* 0xfffffffc00141947 */ /* 0x000fea000383ffff */
.L_x_15:
[----:B------:R-:W-:-:S13]  /*2d40*/  LOP3.LUT P1, R11, R4, 0x7, RZ, 0xc0, !PT ;  /* 0x00000007040b7812 */ /* 0x000fda000782c0ff */
[----:B------:R-:W-:Y:S05]  /*2d50*/  @!P1 BRA `(.L_x_12) ;  /* 0x0000000000f09947 */ /* 0x000fea0003800000 */
[----:B------:R-:W-:Y:S02]  /*2d60*/  IADD3 R11, PT, PT, R11, -0x1, RZ ;  /* 0xffffffff0b0b7810 */ /* 0x000fe40007ffe0ff */
[----:B--2---:R-:W-:Y:S02]  /*2d70*/  LOP3.LUT P1, R28, R4, 0x3, RZ, 0xc0, !PT ;  /* 0x00000003041c7812 */ /* 0x004fe4000782c0ff */
[----:B------:R-:W-:-:S13]  /*2d80*/  ISETP.GE.U32.AND P3, PT, R11, 0x3, PT ;  /* 0x000000030b00780c */ /* 0x000fda0003f66070 */
[----:B------:R-:W-:Y:S05]  /*2d90*/  @!P3 BRA `(.L_x_17) ;  /* 0x000000000070b947 */ /* 0x000fea0003800000 */
[----:B------:R-:W-:-:S13]  /*2da0*/  ISETP.EQ.OR P6, PT, R31, UR10, P2 ;  /* 0x0000000a1f007c0c */ /* 0x000fda00097c2670 */
[----:B------:R-:W-:-:S04]  /*2db0*/  @!P6 IMAD R21, R31, R5, R0 ;  /* 0x000000051f15e224 */ /* 0x000fc800078e0200 */
[----:B------:R-:W-:-:S06]  /*2dc0*/  @!P6 IMAD.WIDE.U32 R20, R21, 0x8, R26 ;  /* 0x000000081514e825 */ /* 0x000fcc00078e001a */
[----:B------:R-:W0:Y:S01]  /*2dd0*/  @!P6 LDG.E.64 R20, desc[UR8][R20.64] ;  /* 0x000000081414e981 */ /* 0x000e22000c1e1b00 */
[C---:B------:R-:W-:Y:S02]  /*2de0*/  IADD3 R11, PT, PT, R31.reuse, 0x1, RZ ;  /* 0x000000011f0b7810 */ /* 0x040fe40007ffe0ff */
[----:B------:R-:W-:Y:S02]  /*2df0*/  IADD3 R23, PT, PT, R31, 0x2, RZ ;  /* 0x000000021f177810 */ /* 0x000fe40007ffe0ff */
[----:B------:R-:W-:Y:S02]  /*2e00*/  ISETP.EQ.OR P5, PT, R11, UR10, P2 ;  /* 0x0000000a0b007c0c */ /* 0x000fe400097a2670 */
[----:B------:R-:W-:Y:S02]  /*2e10*/  IADD3 R25, PT, PT, R31, 0x3, RZ ;  /* 0x000000031f197810 */ /* 0x000fe40007ffe0ff */
[----:B------:R-:W-:-:S09]  /*2e20*/  ISETP.EQ.OR P3, PT, R23, UR10, P2 ;  /* 0x0000000a17007c0c */ /* 0x000fd20009762670 */
[----:B------:R-:W-:-:S04]  /*2e30*/  @!P5 IMAD R11, R11, R5, R0 ;  /* 0x000000050b0bd224 */ /* 0x000fc800078e0200 */
[----:B------:R-:W-:-:S04]  /*2e40*/  @!P3 IMAD R23, R23, R5, R0 ;  /* 0x000000051717b224 */ /* 0x000fc800078e0200 */
[----:B------:R-:W-:-:S06]  /*2e50*/  @!P3 IMAD.WIDE.U32 R22, R23, 0x8, R26 ;  /* 0x000000081716b825 */ /* 0x000fcc00078e001a */
[----:B------:R-:W2:Y:S01]  /*2e60*/  @!P3 LDG.E.64 R22, desc[UR8][R22.64] ;  /* 0x000000081616b981 */ /* 0x000ea2000c1e1b00 */
[----:B0--3--:R-:W-:Y:S01]  /*2e70*/  @!P6 FADD.FTZ R18, R18, R20 ;  /* 0x000000141212e221 */ /* 0x009fe20000010000 */
[----:B------:R-:W-:Y:S01]  /*2e80*/  @!P6 FADD.FTZ R19, R19, R21 ;  /* 0x000000151313e221 */ /* 0x000fe20000010000 */
[----:B------:R-:W-:Y:S01]  /*2e90*/  ISETP.EQ.OR P6, PT, R25, UR10, P2 ;  /* 0x0000000a19007c0c */ /* 0x000fe200097c2670 */
[----:B------:R-:W-:-:S06]  /*2ea0*/  @!P5 IMAD.WIDE.U32 R20, R11, 0x8, R26 ;  /* 0x000000080b14d825 */ /* 0x000fcc00078e001a */
[----:B------:R-:W3:Y:S06]  /*2eb0*/  @!P5 LDG.E.64 R20, desc[UR8][R20.64] ;  /* 0x000000081414d981 */ /* 0x000eec000c1e1b00 */
[----:B------:R-:W-:-:S04]  /*2ec0*/  @!P6 IMAD R25, R25, R5, R0 ;  /* 0x000000051919e224 */ /* 0x000fc800078e0200 */
[----:B------:R-:W-:-:S06]  /*2ed0*/  @!P6 IMAD.WIDE.U32 R24, R25, 0x8, R26 ;  /* 0x000000081918e825 */ /* 0x000fcc00078e001a */
[----:B------:R-:W4:Y:S01]  /*2ee0*/  @!P6 LDG.E.64 R24, desc[UR8][R24.64] ;  /* 0x000000081818e981 */ /* 0x000f22000c1e1b00 */
[----:B------:R-:W-:Y:S01]  /*2ef0*/  IADD3 R31, PT, PT, R31, 0x4, RZ ;  /* 0x000000041f1f7810 */ /* 0x000fe20007ffe0ff */
[----:B---3--:R-:W-:Y:S01]  /*2f00*/  @!P5 FADD.FTZ R18, R18, R20 ;  /* 0x000000141212d221 */ /* 0x008fe20000010000 */
[----:B------:R-:W-:-:S03]  /*2f10*/  @!P5 FADD.FTZ R19, R19, R21 ;  /* 0x000000151313d221 */ /* 0x000fc60000010000 */
[----:B--2---:R-:W-:Y:S01]  /*2f20*/  @!P3 FADD.FTZ R18, R18, R22 ;  /* 0x000000161212b221 */ /* 0x004fe20000010000 */
[----:B------:R-:W-:-:S03]  /*2f30*/  @!P3 FADD.FTZ R19, R19, R23 ;  /* 0x000000171313b221 */ /* 0x000fc60000010000 */
[----:B----4-:R-:W-:Y:S01]  /*2f40*/  @!P6 FADD.FTZ R18, R18, R24 ;  /* 0x000000181212e221 */ /* 0x010fe20000010000 */
[----:B------:R-:W-:-:S07]  /*2f50*/  @!P6 FADD.FTZ R19, R19, R25 ;  /* 0x000000191313e221 */ /* 0x000fce0000010000 */
.L_x_17:
[----:B------:R-:W-:Y:S05]  /*2f60*/  @!P1 BRA `(.L_x_12) ;  /* 0x00000000006c9947 */ /* 0x000fea0003800000 */
[----:B------:R-:W-:Y:S02]  /*2f70*/  ISETP.NE.AND P1, PT, R28, 0x1, PT ;  /* 0x000000011c00780c */ /* 0x000fe40003f25270 */
[----:B------:R-:W-:-:S11]  /*2f80*/  LOP3.LUT R11, R4, 0x1, RZ, 0xc0, !PT ;  /* 0x00000001040b7812 */ /* 0x000fd600078ec0ff */
[----:B------:R-:W-:Y:S05]  /*2f90*/  @!P1 BRA `(.L_x_18) ;  /* 0x0000000000389947 */ /* 0x000fea0003800000 */
[C---:B------:R-:W-:Y:S02]  /*2fa0*/  IADD3 R23, PT, PT, R31.reuse, 0x1, RZ ;  /* 0x000000011f177810 */ /* 0x040fe40007ffe0ff */
[----:B------:R-:W-:Y:S02]  /*2fb0*/  ISETP.EQ.OR P3, PT, R31, UR10, P2 ;  /* 0x0000000a1f007c0c */ /* 0x000fe40009762670 */
[----:B------:R-:W-:-:S11]  /*2fc0*/  ISETP.EQ.OR P1, PT, R23, UR10, P2 ;  /* 0x0000000a17007c0c */ /* 0x000fd60009722670 */
[-CC-:B------:R-:W-:Y:S02]  /*2fd0*/  @!P3 IMAD R21, R31, R5.reuse, R0.reuse ;  /* 0x000000051f15b224 */ /* 0x180fe400078e0200 */
[----:B------:R-:W-:Y:S02]  /*2fe0*/  @!P1 IMAD R23, R23, R5, R0 ;  /* 0x0000000517179224 */ /* 0x000fe400078e0200 */
[----:B------:R-:W-:-:S04]  /*2ff0*/  @!P3 IMAD.WIDE.U32 R20, R21, 0x8, R26 ;  /* 0x000000081514b825 */ /* 0x000fc800078e001a */
[----:B------:R-:W-:Y:S02]  /*3000*/  @!P1 IMAD.WIDE.U32 R22, R23, 0x8, R26 ;  /* 0x0000000817169825 */ /* 0x000fe400078e001a */
[----:B------:R-:W0:Y:S04]  /*3010*/  @!P3 LDG.E.64 R20, desc[UR8][R20.64] ;  /* 0x000000081414b981 */ /* 0x000e28000c1e1b00 */
[----:B------:R-:W2:Y:S01]  /*3020*/  @!P1 LDG.E.64 R22, desc[UR8][R22.64] ;  /* 0x0000000816169981 */ /* 0x000ea2000c1e1b00 */
[----:B------:R-:W-:Y:S01]  /*3030*/  IADD3 R31, PT, PT, R31, 0x2, RZ ;  /* 0x000000021f1f7810 */ /* 0x000fe20007ffe0ff */
[----:B0--3--:R-:W-:Y:S01]  /*3040*/  @!P3 FADD.FTZ R18, R18, R20 ;  /* 0x000000141212b221 */ /* 0x009fe20000010000 */
[----:B------:R-:W-:-:S03]  /*3050*/  @!P3 FADD.FTZ R19, R19, R21 ;  /* 0x000000151313b221 */ /* 0x000fc60000010000 */
[----:B--2---:R-:W-:Y:S01]  /*3060*/  @!P1 FADD.FTZ R18, R18, R22 ;  /* 0x0000001612129221 */ /* 0x004fe20000010000 */
[----:B------:R-:W-:-:S07]  /*3070*/  @!P1 FADD.FTZ R19, R19, R23 ;  /* 0x0000001713139221 */ /* 0x000fce0000010000 */
.L_x_18:
[----:B------:R-:W-:Y:S01]  /*3080*/  ISETP.EQ.OR P1, PT, R31, UR10, P2 ;  /* 0x0000000a1f007c0c */ /* 0x000fe20009722670 */
[----:B------:R-:W-:Y:S03]  /*3090*/  BSSY.RECONVERGENT B0, `(.L_x_12) ;  /* 0x0000008000007945 */ /* 0x000fe60003800200 */
[----:B------:R-:W-:-:S13]  /*30a0*/  ISETP.NE.U32.OR P1, PT, R11, 0x1, P1 ;  /* 0x000000010b00780c */ /* 0x000fda0000f25470 */
[----:B------:R-:W-:Y:S05]  /*30b0*/  @P1 BRA `(.L_x_19) ;  /* 0x0000000000141947 */ /* 0x000fea0003800000 */
[----:B------:R-:W-:-:S04]  /*30c0*/  IMAD R31, R5, R31, R0 ;  /* 0x0000001f051f7224 */ /* 0x000fc800078e0200 */
[----:B------:R-:W-:-:S06]  /*30d0*/  IMAD.WIDE.U32 R26, R31, 0x8, R26 ;  /* 0x000000081f1a7825 */ /* 0x000fcc00078e001a */
[----:B------:R-:W0:Y:S02]  /*30e0*/  LDG.E.64 R26, desc[UR8][R26.64] ;  /* 0x000000081a1a7981 */ /* 0x000e24000c1e1b00 */
[----:B0--3--:R-:W-:Y:S01]  /*30f0*/  FADD.FTZ R18, R18, R26 ;  /* 0x0000001a12127221 */ /* 0x009fe20000010000 */
[----:B------:R-:W-:-:S07]  /*3100*/  FADD.FTZ R19, R19, R27 ;  /* 0x0000001b13137221 */ /* 0x000fce0000010000 */
.L_x_19:
[----:B------:R-:W-:Y:S05]  /*3110*/  BSYNC.RECONVERGENT B0 ;  /* 0x0000000000007941 */ /* 0x000fea0003800200 */
.L_x_12:
[----:B------:R-:W5:Y:S01]  /*3120*/  S2UR UR6, SR_CgaCtaId ;  /* 0x00000000000679c3 */ /* 0x000f620000008800 */
[----:B------:R-:W-:Y:S01]  /*3130*/  UMOV UR5, 0x400 ;  /* 0x0000040000057882 */ /* 0x000fe20000000000 */
[----:B------:R-:W0:Y:S01]  /*3140*/  LDCU.64 UR12, c[0x0][0x400] ;  /* 0x00008000ff0c77ac */ /* 0x000e220008000a00 */
[----:B------:R-:W-:Y:S02]  /*3150*/  SHF.L.U32 R41, R41, 0x10, RZ ;  /* 0x0000001029297819 */ /* 0x000fe400000006ff */
[----:B------:R-:W-:Y:S02]  /*3160*/  SHF.L.U32 R37, R37, 0x10, RZ ;  /* 0x0000001025257819 */ /* 0x000fe400000006ff */
[----:B------:R-:W-:Y:S01]  /*3170*/  SHF.L.U32 R53, R53, 0x10, RZ ;  /* 0x0000001035357819 */ /* 0x000fe200000006ff */
[----:B----4-:R-:W4:Y:S01]  /*3180*/  LDC R22, c[0x0][0x41c] ;  /* 0x00010700ff167b82 */ /* 0x010f220000000800 */
[----:B------:R-:W-:Y:S01]  /*3190*/  SHF.L.U32 R27, R13, 0x10, RZ ;  /* 0x000000100d1b7819 */ /* 0x000fe200000006ff */
[C---:B---3--:R-:W-:Y:S01]  /*31a0*/  FADD.FTZ R24, -R12.reuse, R41 ;  /* 0x000000290c187221 */ /* 0x048fe20000010100 */
[----:B------:R-:W-:Y:S01]  /*31b0*/  SHF.L.U32 R39, R39, 0x10, RZ ;  /* 0x0000001027277819 */ /* 0x000fe200000006ff */
[----:B-1----:R-:W-:Y:S01]  /*31c0*/  FADD.FTZ R26, -R12, R53 ;  /* 0x000000350c1a7221 */ /* 0x002fe20000010100 */
[----:B------:R-:W-:Y:S01]  /*31d0*/  SHF.L.U32 R51, R51, 0x10, RZ ;  /* 0x0000001033337819 */ /* 0x000fe200000006ff */
[-C--:B------:R-:W-:Y:S01]  /*31e0*/  FMUL.FTZ R25, R24, R55.reuse ;  /* 0x0000003718197220 */ /* 0x080fe20000410000 */
[----:B------:R-:W-:Y:S01]  /*31f0*/  SHF.L.U32 R49, R49, 0x10, RZ ;  /* 0x0000001031317819 */ /* 0x000fe200000006ff */
[----:B------:R-:W-:Y:S01]  /*3200*/  FADD.FTZ R56, -R12, R39 ;  /* 0x000000270c387221 */ /* 0x000fe20000010100 */
[----:B------:R-:W-:Y:S01]  /*3210*/  SHF.L.U32 R23, R8, 0x10, RZ ;  /* 0x0000001008177819 */ /* 0x000fe200000006ff */
[----:B------:R-:W-:Y:S01]  /*3220*/  FADD.FTZ R62, -R12, R51 ;  /* 0x000000330c3e7221 */ /* 0x000fe20000010100 */
[----:B------:R-:W-:Y:S01]  /*3230*/  SHF.L.U32 R54, R54, 0x10, RZ ;  /* 0x0000001036367819 */ /* 0x000fe200000006ff */
[----:B------:R-:W-:Y:S01]  /*3240*/  FMUL.FTZ R34, R26, R55 ;  /* 0x000000371a227220 */ /* 0x000fe20000410000 */
[----:B0-----:R-:W-:Y:S01]  /*3250*/  ISETP.GE.U32.AND P1, PT, R45, UR12, PT ;  /* 0x0000000c2d007c0c */ /* 0x001fe2000bf26070 */
[----:B------:R-:W-:Y:S01]  /*3260*/  FADD.FTZ R8, -R12, R23 ;  /* 0x000000170c087221 */ /* 0x000fe20000010100 */
[----:B------:R-:W-:Y:S01]  /*3270*/  SHF.L.U32 R23, R40, 0x10, RZ ;  /* 0x0000001028177819 */ /* 0x000fe200000006ff */
[----:B-----5:R-:W-:-:S09]  /*3280*/  ULEA UR5, UR6, UR5, 0x18 ;  /* 0x0000000506057291 */ /* 0x020fd2000f8ec0ff */
[----:B------:R0:W-:Y:S01]  /*3290*/  @!P2 STS.64 [UR5+0xe0], R18 ;  /* 0x0000e012ff00a988 */ /* 0x0001e20008000a05 */
[----:B------:R-:W-:Y:S01]  /*32a0*/  BAR.SYNC.DEFER_BLOCKING 0x0 ;  /* 0x0000000000007b1d */ /* 0x000fe20000010000 */
[----:B0-----:R-:W-:-:S05]  /*32b0*/  FADD.FTZ R18, -R12, R49 ;  /* 0x000000310c127221 */ /* 0x001fca0000010100 */
[----:B------:R-:W0:Y:S01]  /*32c0*/  LDS.64 R20, [UR5+0xe0] ;  /* 0x0000e005ff147984 */ /* 0x000e220008000a00 */
[----:B------:R-:W0:Y:S02]  /*32d0*/  LDCU UR5, c[0x0][0x42c] ;  /* 0x00008580ff0577ac */ /* 0x000e240008000800 */
[----:B0-----:R-:W-:Y:S01]  /*32e0*/  FMUL.FTZ R11, R20, UR5 ;  /* 0x00000005140b7c20 */ /* 0x001fe20008410000 */
[----:B------:R-:W-:Y:S01]  /*32f0*/  FMUL.FTZ R20, R21, UR5 ;  /* 0x0000000515147c20 */ /* 0x000fe20008410000 */
[----:B----4-:R-:W-:Y:S02]  /*3300*/  IMAD R21, R22, UR10, R47 ;  /* 0x0000000a16157c24 */ /* 0x010fe4000f8e022f */
[C---:B------:R-:W-:Y:S01]  /*3310*/  FADD.FTZ R22, -R12.reuse, R37 ;  /* 0x000000250c167221 */ /* 0x040fe20000010100 */
[----:B------:R-:W-:Y:S01]  /*3320*/  FADD.FTZ R12, -R12, R27 ;  /* 0x0000001b0c0c7221 */ /* 0x000fe20000010100 */
[----:B------:R-:W-:Y:S01]  /*3330*/  FFMA.FTZ R35, R11, R25, R20 ;  /* 0x000000190b237223 */ /* 0x000fe20000010014 */
[----:B------:R-:W-:-:S02]  /*3340*/  IADD3 R13, PT, PT, R21, 0x10, RZ ;  /* 0x00000010150d7810 */ /* 0x000fc40007ffe0ff */
[----:B------:R-:W-:Y:S02]  /*3350*/  ISETP.GE.U32.AND P2, PT, R21, UR12, PT ;  /* 0x0000000c15007c0c */ /* 0x000fe4000bf46070 */
[----:B------:R-:W-:Y:S02]  /*3360*/  SHF.R.S32.HI R37, RZ, 0x1f, R21 ;  /* 0x0000001fff257819 */ /* 0x000fe40000011415 */
[----:B------:R-:W-:Y:S02]  /*3370*/  ISETP.GE.U32.AND P3, PT, R13, UR12, PT ;  /* 0x0000000c0d007c0c */ /* 0x000fe4000bf66070 */
[----:B------:R-:W-:Y:S02]  /*3380*/  SHF.R.S32.HI R19, RZ, 0x1f, R13 ;  /* 0x0000001fff137819 */ /* 0x000fe4000001140d */
[----:B------:R-:W-:Y:S02]  /*3390*/  ISETP.GE.AND.EX P2, PT, R37, UR13, PT, P2 ;  /* 0x0000000d25007c0c */ /* 0x000fe4000bf46320 */
[----:B------:R-:W-:Y:S01]  /*33a0*/  ISETP.GE.AND.EX P3, PT, R19, UR13, PT, P3 ;  /* 0x0000000d13007c0c */ /* 0x000fe2000bf66330 */
[----:B------:R-:W-:-:S12]  /*33b0*/  @!P4 BRA `(.L_x_20) ;  /* 0x000000000048c947 */ /* 0x000fd80003800000 */
[----:B------:R-:W-:Y:S01]  /*33c0*/  FFMA.FTZ R24, R16, R25, R14 ;  /* 0x0000001910187223 */ /* 0x000fe2000001000e */
[----:B------:R-:W-:-:S03]  /*33d0*/  FFMA.FTZ R25, R17, R34, R15 ;  /* 0x0000002211197223 */ /* 0x000fc6000001000f */
[----:B------:R-:W-:Y:S01]  /*33e0*/  FMUL.FTZ R26, R24, -1.4426950216293334961 ;  /* 0xbfb8aa3b181a7820 */ /* 0x000fe20000410000 */
[----:B------:R-:W-:-:S05]  /*33f0*/  FMUL.FTZ R29, R25, -1.4426950216293334961 ;  /* 0xbfb8aa3b191d7820 */ /* 0x000fca0000410000 */
[----:B------:R-:W0:Y:S08]  /*3400*/  MUFU.EX2 R26, R26 ;  /* 0x0000001a001a7308 */ /* 0x000e300000000800 */
[----:B------:R-:W1:Y:S01]  /*3410*/  MUFU.EX2 R29, R29 ;  /* 0x0000001d001d7308 */ /* 0x000e620000000800 */
[----:B0-----:R-:W-:-:S07]  /*3420*/  FADD.FTZ R27, R26, 1 ;  /* 0x3f8000001a1b7421 */ /* 0x001fce0000010000 */
[----:B--2---:R-:W0:Y:S01]  /*3430*/  MUFU.RCP R28, R27 ;  /* 0x0000001b001c7308 */ /* 0x004e220000001000 */
[----:B-1----:R-:W-:-:S07]  /*3440*/  FADD.FTZ R30, R29, 1 ;  /* 0x3f8000001d1e7421 */ /* 0x002fce0000010000 */
[----:B------:R-:W1:Y:S01]  /*3450*/  MUFU.RCP R31, R30 ;  /* 0x0000001e001f7308 */ /* 0x000e620000001000 */
[----:B0-----:R-:W-:Y:S01]  /*3460*/  FADD.FTZ R33, -R28, 1 ;  /* 0x3f8000001c217421 */ /* 0x001fe20000010100 */
[----:B------:R-:W-:-:S03]  /*3470*/  FMUL.FTZ R23, R23, R28 ;  /* 0x0000001c17177220 */ /* 0x000fc60000410000 */
[----:B------:R-:W-:Y:S01]  /*3480*/  FFMA.FTZ R24, R24, R33, 1 ;  /* 0x3f80000018187423 */ /* 0x000fe20000010021 */
[----:B-1----:R-:W-:Y:S01]  /*3490*/  FADD.FTZ R32, -R31, 1 ;  /* 0x3f8000001f207421 */ /* 0x002fe20000010100 */
[----:B------:R-:W-:Y:S02]  /*34a0*/  FMUL.FTZ R54, R54, R31 ;  /* 0x0000001f36367220 */ /* 0x000fe40000410000 */
[----:B------:R-:W-:Y:S01]  /*34b0*/  FMUL.FTZ R23, R23, R24 ;  /* 0x0000001817177220 */ /* 0x000fe20000410000 */
[----:B------:R-:W-:-:S04]  /*34c0*/  FFMA.FTZ R25, R25, R32, 1 ;  /* 0x3f80000019197423 */ /* 0x000fc80000010020 */
[----:B------:R-:W-:-:S07]  /*34d0*/  FMUL.FTZ R54, R54, R25 ;  /* 0x0000001936367220 */ /* 0x000fce0000410000 */
.L_x_20:
[----:B------:R-:W-:Y:S01]  /*34e0*/  FFMA.FTZ R24, R11, R34, R20 ;  /* 0x000000220b187223 */ /* 0x000fe20000010014 */
[----:B------:R-:W-:Y:S01]  /*34f0*/  BSSY.RECONVERGENT B0, `(.L_x_21) ;  /* 0x0000014000007945 */ /* 0x000fe20003800200 */
[----:B------:R-:W-:Y:S01]  /*3500*/  FFMA.FTZ R26, R16, R23, -R35 ;  /* 0x00000017101a7223 */ /* 0x000fe20000010823 */
[-C--:B------:R-:W-:Y:S01]  /*3510*/  FMUL.FTZ R29, R56, R55.reuse ;  /* 0x00000037381d7220 */ /* 0x080fe20000410000 */
[----:B------:R-:W-:Y:S01]  /*3520*/  FMUL.FTZ R62, R62, R55 ;  /* 0x000000373e3e7220 */ /* 0x000fe20000410000 */
[----:B------:R-:W-:Y:S01]  /*3530*/  FFMA.FTZ R54, R17, R54, -R24 ;  /* 0x0000003611367223 */ /* 0x000fe20000010818 */
[----:B------:R-:W-:Y:S06]  /*3540*/  @P2 BRA `(.L_x_22) ;  /* 0x0000000000382947 */ /* 0x000fec0003800000 */
[----:B------:R-:W2:Y:S01]  /*3550*/  LDCU.64 UR14, c[0x0][0x3f8] ;  /* 0x00007f00ff0e77ac */ /* 0x000ea20008000a00 */
[----:B------:R-:W-:Y:S02]  /*3560*/  MOV R24, R58 ;  /* 0x0000003a00187202 */ /* 0x000fe40000000f00 */
[----:B------:R-:W-:Y:S01]  /*3570*/  MOV R25, R61 ;  /* 0x0000003d00197202 */ /* 0x000fe20000000f00 */
[----:B------:R-:W0:Y:S01]  /*3580*/  LDCU.64 UR6, c[0x0][0x380] ;  /* 0x00007000ff0677ac */ /* 0x000e220008000a00 */
[----:B--2---:R-:W-:Y:S02]  /*3590*/  IMAD R28, R37, UR14, RZ ;  /* 0x0000000e251c7c24 */ /* 0x004fe4000f8e02ff */
[----:B------:R-:W-:-:S04]  /*35a0*/  IMAD.WIDE.U32 R24, R21, UR14, R24 ;  /* 0x0000000e15187c25 */ /* 0x000fc8000f8e0018 */
[----:B------:R-:W-:Y:S02]  /*35b0*/  IMAD R23, R21, UR15, R28 ;  /* 0x0000000f15177c24 */ /* 0x000fe4000f8e021c */
[-C--:B------:R-:W-:Y:S01]  /*35c0*/  FMUL.FTZ R28, R26, R55.reuse ;  /* 0x000000371a1c7220 */ /* 0x080fe20000410000 */
[----:B------:R-:W-:Y:S01]  /*35d0*/  FMUL.FTZ R21, R54, R55 ;  /* 0x0000003736157220 */ /* 0x000fe20000410000 */
[C---:B0-----:R-:W-:Y:S02]  /*35e0*/  LEA R26, P2, R24.reuse, UR6, 0x1 ;  /* 0x00000006181a7c11 */ /* 0x041fe4000f8408ff */
[----:B------:R-:W-:Y:S02]  /*35f0*/  IADD3 R23, PT, PT, R25, R23, RZ ;  /* 0x0000001719177210 */ /* 0x000fe40007ffe0ff */
[----:B------:R-:W-:Y:S02]  /*3600*/  F2FP.BF16.F32.PACK_AB R21, R21, R28 ;  /* 0x0000001c1515723e */ /* 0x000fe400000010ff */
[----:B------:R-:W-:-:S05]  /*3610*/  LEA.HI.X R27, R24, UR7, R23, 0x1, P2 ;  /* 0x00000007181b7c11 */ /* 0x000fca00090f0c17 */
[----:B------:R0:W-:Y:S02]  /*3620*/  STG.E desc[UR8][R26.64], R21 ;  /* 0x000000151a007986 */ /* 0x0001e4000c101908 */
.L_x_22:
[----:B------:R-:W-:Y:S05]  /*3630*/  BSYNC.RECONVERGENT B0 ;  /* 0x0000000000007941 */ /* 0x000fea0003800200 */
.L_x_21:
[----:B0-----:R-:W-:Y:S01]  /*3640*/  SHF.L.U32 R21, R38, 0x10, RZ ;  /* 0x0000001026157819 */ /* 0x001fe200000006ff */
[C-C-:B------:R-:W-:Y:S01]  /*3650*/  FFMA.FTZ R33, R11.reuse, R29, R20.reuse ;  /* 0x0000001d0b217223 */ /* 0x140fe20000010014 */
[----:B------:R-:W-:Y:S01]  /*3660*/  FFMA.FTZ R32, R11, R62, R20 ;  /* 0x0000003e0b207223 */ /* 0x000fe20000010014 */
[----:B------:R-:W-:Y:S01]  /*3670*/  SHF.L.U32 R52, R52, 0x10, RZ ;  /* 0x0000001034347819 */ /* 0x000fe200000006ff */
[----:B------:R-:W-:Y:S06]  /*3680*/  @!P4 BRA `(.L_x_23) ;  /* 0x000000000048c947 */ /* 0x000fec0003800000 */
[----:B------:R-:W-:Y:S01]  /*3690*/  FFMA.FTZ R23, R16, R29, R14 ;  /* 0x0000001d10177223 */ /* 0x000fe2000001000e */
[----:B------:R-:W-:-:S03]  /*36a0*/  FFMA.FTZ R24, R17, R62, R15 ;  /* 0x0000003e11187223 */ /* 0x000fc6000001000f */
[----:B------:R-:W-:Y:S01]  /*36b0*/  FMUL.FTZ R25, R23, -1.4426950216293334961 ;  /* 0xbfb8aa3b17197820 */ /* 0x000fe20000410000 */
[----:B------:R-:W-:-:S05]  /*36c0*/  FMUL.FTZ R27, R24, -1.4426950216293334961 ;  /* 0xbfb8aa3b181b7820 */ /* 0x000fca0000410000 */
[----:B------:R-:W0:Y:S08]  /*36d0*/  MUFU.EX2 R25, R25 ;  /* 0x0000001900197308 */ /* 0x000e300000000800 */
[----:B------:R-:W2:Y:S01]  /*36e0*/  MUFU.EX2 R27, R27 ;  /* 0x0000001b001b7308 */ /* 0x000ea20000000800 */
[----:B0-----:R-:W-:-:S07]  /*36f0*/  FADD.FTZ R26, R25, 1 ;  /* 0x3f800000191a7421 */ /* 0x001fce0000010000 */
[----:B------:R-:W0:Y:S01]  /*3700*/  MUFU.RCP R26, R26 ;  /* 0x0000001a001a7308 */ /* 0x000e220000001000 */
[----:B--2---:R-:W-:-:S07]  /*3710*/  FADD.FTZ R28, R27, 1 ;  /* 0x3f8000001b1c7421 */ /* 0x004fce0000010000 */
        /* <DEDUP_REMOVED lines=9> */
.L_x_23:
[----:B------:R-:W-:Y:S01]  /*37b0*/  BSSY.RECONVERGENT B0, `(.L_x_24) ;  /* 0x0000012000007945 */ /* 0x000fe20003800200 */
[----:B------:R-:W-:Y:S01]  /*37c0*/  FFMA.FTZ R26, R16, R21, -R33 ;  /* 0x00000015101a7223 */ /* 0x000fe20000010821 */
[----:B------:R-:W-:Y:S02]  /*37d0*/  FFMA.FTZ R32, R17, R52, -R32 ;  /* 0x0000003411207223 */ /* 0x000fe40000010820 */
[----:B------:R-:W-:Y:S05]  /*37e0*/  @P3 BRA `(.L_x_25) ;  /* 0x0000000000383947 */ /* 0x000fea0003800000 */
        /* <DEDUP_REMOVED lines=14> */
.L_x_25:
[----:B------:R-:W-:Y:S05]  /*38d0*/  BSYNC.RECONVERGENT B0 ;  /* 0x0000000000007941 */ /* 0x000fea0003800200 */
.L_x_24:
[----:B0-----:R-:W-:Y:S01]  /*38e0*/  SHF.L.U32 R13, R36, 0x10, RZ ;  /* 0x00000010240d7819 */ /* 0x001fe200000006ff */
[-C--:B------:R-:W-:Y:S01]  /*38f0*/  FMUL.FTZ R29, R22, R55.reuse ;  /* 0x00000037161d7220 */ /* 0x080fe20000410000 */
[----:B------:R-:W-:Y:S01]  /*3900*/  SHF.L.U32 R50, R50, 0x10, RZ ;  /* 0x0000001032327819 */ /* 0x000fe200000006ff */
[-C--:B------:R-:W-:Y:S01]  /*3910*/  FMUL.FTZ R31, R8, R55.reuse ;  /* 0x00000037081f7220 */ /* 0x080fe20000410000 */
[-C--:B------:R-:W-:Y:S01]  /*3920*/  FMUL.FTZ R26, R12, R55.reuse ;  /* 0x000000370c1a7220 */ /* 0x080fe20000410000 */
[----:B------:R-:W-:Y:S01]  /*3930*/  FMUL.FTZ R24, R18, R55 ;  /* 0x0000003712187220 */ /* 0x000fe20000410000 */
[----:B------:R-:W-:Y:S06]  /*3940*/  @!P4 BRA `(.L_x_26) ;  /* 0x000000000048c947 */ /* 0x000fec0003800000 */
[----:B------:R-:W-:Y:S01]  /*3950*/  FFMA.FTZ R12, R17, R24, R15 ;  /* 0x00000018110c7223 */ /* 0x000fe2000001000f */
[----:B------:R-:W-:-:S03]  /*3960*/  FFMA.FTZ R8, R16, R29, R14 ;  /* 0x0000001d10087223 */ /* 0x000fc6000001000e */
[----:B------:R-:W-:Y:S01]  /*3970*/  FMUL.FTZ R21, R12, -1.4426950216293334961 ;  /* 0xbfb8aa3b0c157820 */ /* 0x000fe20000410000 */
[----:B------:R-:W-:-:S05]  /*3980*/  FMUL.FTZ R18, R8, -1.4426950216293334961 ;  /* 0xbfb8aa3b08127820 */ /* 0x000fca0000410000 */
[----:B------:R-:W0:Y:S08]  /*3990*/  MUFU.EX2 R21, R21 ;  /* 0x0000001500157308 */ /* 0x000e300000000800 */
[----:B------:R-:W1:Y:S01]  /*39a0*/  MUFU.EX2 R18, R18 ;  /* 0x0000001200127308 */ /* 0x000e620000000800 */
[----:B0-----:R-:W-:-:S07]  /*39b0*/  FADD.FTZ R23, R21, 1 ;  /* 0x3f80000015177421 */ /* 0x001fce0000010000 */
[----:B------:R-:W0:Y:S01]  /*39c0*/  MUFU.RCP R23, R23 ;  /* 0x0000001700177308 */ /* 0x000e220000001000 */
        /* <DEDUP_REMOVED lines=10> */
.L_x_26:
[----:B------:R-:W-:Y:S04]  /*3a70*/  BSSY.RECONVERGENT B0, `(.L_x_27) ;  /* 0x0000014000007945 */ /* 0x000fe80003800200 */
[----:B------:R-:W-:Y:S05]  /*3a80*/  @P0 BRA `(.L_x_28) ;  /* 0x0000000000480947 */ /* 0x000fea0003800000 */
[----:B------:R-:W0:Y:S01]  /*3a90*/  LDCU.64 UR6, c[0x0][0x3f8] ;  /* 0x00007f00ff0677ac */ /* 0x000e220008000a00 */
[C-C-:B------:R-:W-:Y:S01]  /*3aa0*/  FFMA.FTZ R19, R11.reuse, R29, R20.reuse ;  /* 0x0000001d0b137223 */ /* 0x140fe20000010014 */
[----:B------:R-:W-:Y:S01]  /*3ab0*/  FFMA.FTZ R12, R11, R24, R20 ;  /* 0x000000180b0c7223 */ /* 0x000fe20000010014 */
[----:B------:R-:W1:Y:S02]  /*3ac0*/  LDCU.64 UR14, c[0x0][0x380] ;  /* 0x00007000ff0e77ac */ /* 0x000e640008000a00 */
[----:B------:R-:W-:Y:S01]  /*3ad0*/  FFMA.FTZ R8, R16, R13, -R19 ;  /* 0x0000000d10087223 */ /* 0x000fe20000010813 */
[----:B------:R-:W-:Y:S01]  /*3ae0*/  FFMA.FTZ R50, R17, R50, -R12 ;  /* 0x0000003211327223 */ /* 0x000fe2000001080c */
[----:B------:R-:W-:Y:S02]  /*3af0*/  MOV R12, R58 ;  /* 0x0000003a000c7202 */ /* 0x000fe40000000f00 */
[----:B------:R-:W-:Y:S01]  /*3b00*/  MOV R13, R61 ;  /* 0x0000003d000d7202 */ /* 0x000fe20000000f00 */
[----:B0-----:R-:W-:-:S02]  /*3b10*/  IMAD R21, R7, UR6, RZ ;  /* 0x0000000607157c24 */ /* 0x001fc4000f8e02ff */
[----:B------:R-:W-:-:S04]  /*3b20*/  IMAD.WIDE.U32 R18, R46, UR6, R12 ;  /* 0x000000062e127c25 */ /* 0x000fc8000f8e000c */
[----:B------:R-:W-:Y:S02]  /*3b30*/  IMAD R13, R46, UR7, R21 ;  /* 0x000000072e0d7c24 */ /* 0x000fe4000f8e0215 */
[-C--:B------:R-:W-:Y:S01]  /*3b40*/  FMUL.FTZ R21, R8, R55.reuse ;  /* 0x0000003708157220 */ /* 0x080fe20000410000 */
[----:B------:R-:W-:Y:S01]  /*3b50*/  FMUL.FTZ R8, R50, R55 ;  /* 0x0000003732087220 */ /* 0x000fe20000410000 */
[----:B-1----:R-:W-:Y:S02]  /*3b60*/  LEA R12, P0, R18, UR14, 0x1 ;  /* 0x0000000e120c7c11 */ /* 0x002fe4000f8008ff */
[----:B------:R-:W-:Y:S02]  /*3b70*/  IADD3 R13, PT, PT, R19, R13, RZ ;  /* 0x0000000d130d7210 */ /* 0x000fe40007ffe0ff */
[----:B------:R-:W-:Y:S02]  /*3b80*/  F2FP.BF16.F32.PACK_AB R19, R8, R21 ;  /* 0x000000150813723e */ /* 0x000fe400000010ff */
[----:B------:R-:W-:-:S05]  /*3b90*/  LEA.HI.X R13, R18, UR15, R13, 0x1, P0 ;  /* 0x0000000f120d7c11 */ /* 0x000fca00080f0c0d */
[----:B------:R0:W-:Y:S02]  /*3ba0*/  STG.E desc[UR8][R12.64], R19 ;  /* 0x000000130c007986 */ /* 0x0001e4000c101908 */
.L_x_28:
[----:B------:R-:W-:Y:S05]  /*3bb0*/  BSYNC.RECONVERGENT B0 ;  /* 0x0000000000007941 */ /* 0x000fea0003800200 */
.L_x_27:
[----:B------:R-:W-:Y:S01]  /*3bc0*/  UISETP.NE.AND UP0, UPT, UR11, URZ, UPT ;  /* 0x000000ff0b00728c */ /* 0x000fe2000bf05270 */
[C-C-:B------:R-:W-:Y:S01]  /*3bd0*/  FFMA.FTZ R21, R11.reuse, R31, R20.reuse ;  /* 0x0000001f0b157223 */ /* 0x140fe20000010014 */
[----:B------:R-:W-:Y:S01]  /*3be0*/  FFMA.FTZ R20, R11, R26, R20 ;  /* 0x0000001a0b147223 */ /* 0x000fe20000010014 */
[----:B------:R-:W-:Y:S02]  /*3bf0*/  SHF.L.U32 R11, R10, 0x10, RZ ;  /* 0x000000100a0b7819 */ /* 0x000fe400000006ff */
[----:B------:R-:W-:-:S04]  /*3c00*/  SHF.L.U32 R48, R48, 0x10, RZ ;  /* 0x0000001030307819 */ /* 0x000fc800000006ff */
[----:B------:R-:W-:Y:S05]  /*3c10*/  BRA.U !UP0, `(.L_x_29) ;  /* 0x0000000108487547 */ /* 0x000fea000b800000 */
[----:B------:R-:W-:Y:S01]  /*3c20*/  FFMA.FTZ R14, R16, R31, R14 ;  /* 0x0000001f100e7223 */ /* 0x000fe2000001000e */
[----:B------:R-:W-:-:S03]  /*3c30*/  FFMA.FTZ R15, R17, R26, R15 ;  /* 0x0000001a110f7223 */ /* 0x000fc6000001000f */
[----:B------:R-:W-:Y:S01]  /*3c40*/  FMUL.FTZ R8, R14, -1.4426950216293334961 ;  /* 0xbfb8aa3b0e087820 */ /* 0x000fe20000410000 */
[----:B0-----:R-:W-:-:S05]  /*3c50*/  FMUL.FTZ R12, R15, -1.4426950216293334961 ;  /* 0xbfb8aa3b0f0c7820 */ /* 0x001fca0000410000 */
        /* <DEDUP_REMOVED lines=14> */
.L_x_29:
[----:B------:R-:W-:Y:S01]  /*3d40*/  ISETP.GE.AND.EX P1, PT, R9, UR13, PT, P1 ;  /* 0x0000000d09007c0c */ /* 0x000fe2000bf26310 */
[----:B------:R-:W-:Y:S01]  /*3d50*/  FFMA.FTZ R16, R16, R11, -R21 ;  /* 0x0000000b10107223 */ /* 0x000fe20000010815 */
[----:B------:R-:W-:Y:S01]  /*3d60*/  FFMA.FTZ R20, R17, R48, -R20 ;  /* 0x0000003011147223 */ /* 0x000fe20000010814 */
[----:B------:R-:W-:Y:S02]  /*3d70*/  BSSY.RECONVERGENT B0, `(.L_x_30) ;  /* 0x000000f000007945 */ /* 0x000fe40003800200 */
[-C--:B0-----:R-:W-:Y:S01]  /*3d80*/  FMUL.FTZ R13, R16, R55.reuse ;  /* 0x00000037100d7220 */ /* 0x081fe20000410000 */
[----:B------:R-:W-:-:S07]  /*3d90*/  FMUL.FTZ R20, R20, R55 ;  /* 0x0000003714147220 */ /* 0x000fce0000410000 */
[----:B------:R-:W-:Y:S05]  /*3da0*/  @P1 BRA `(.L_x_31) ;  /* 0x00000000002c1947 */ /* 0x000fea0003800000 */
[----:B------:R-:W0:Y:S01]  /*3db0*/  LDCU.64 UR6, c[0x0][0x3f8] ;  /* 0x00007f00ff0677ac */ /* 0x000e220008000a00 */
[----:B------:R-:W-:Y:S02]  /*3dc0*/  MOV R59, R61 ;  /* 0x0000003d003b7202 */ /* 0x000fe40000000f00 */
[----:B------:R-:W-:Y:S01]  /*3dd0*/  F2FP.BF16.F32.PACK_AB R13, R20, R13 ;  /* 0x0000000d140d723e */ /* 0x000fe200000010ff */
[----:B------:R-:W1:Y:S01]  /*3de0*/  LDCU.64 UR12, c[0x0][0x380] ;  /* 0x00007000ff0c77ac */ /* 0x000e620008000a00 */
[----:B0-----:R-:W-:Y:S02]  /*3df0*/  IMAD R8, R9, UR6, RZ ;  /* 0x0000000609087c24 */ /* 0x001fe4000f8e02ff */
[----:B------:R-:W-:-:S04]  /*3e00*/  IMAD.WIDE.U32 R58, R45, UR6, R58 ;  /* 0x000000062d3a7c25 */ /* 0x000fc8000f8e003a */
[----:B------:R-:W-:Y:S01]  /*3e10*/  IMAD R11, R45, UR7, R8 ;  /* 0x000000072d0b7c24 */ /* 0x000fe2000f8e0208 */
[----:B-1----:R-:W-:-:S04]  /*3e20*/  LEA R10, P0, R58, UR12, 0x1 ;  /* 0x0000000c3a0a7c11 */ /* 0x002fc8000f8008ff */
[----:B------:R-:W-:-:S04]  /*3e30*/  IADD3 R11, PT, PT, R59, R11, RZ ;  /* 0x0000000b3b0b7210 */ /* 0x000fc80007ffe0ff */
[----:B------:R-:W-:-:S05]  /*3e40*/  LEA.HI.X R11, R58, UR13, R11, 0x1, P0 ;  /* 0x0000000d3a0b7c11 */ /* 0x000fca00080f0c0b */
[----:B------:R0:W-:Y:S02]  /*3e50*/  STG.E desc[UR8][R10.64], R13 ;  /* 0x0000000d0a007986 */ /* 0x0001e4000c101908 */
.L_x_31:
[----:B------:R-:W-:Y:S05]  /*3e60*/  BSYNC.RECONVERGENT B0 ;  /* 0x0000000000007941 */ /* 0x000fea0003800200 */
.L_x_30:
[----:B------:R-:W-:Y:S02]  /*3e70*/  IADD3 R42, PT, PT, R5, R42, RZ ;  /* 0x0000002a052a7210 */ /* 0x000fe40007ffe0ff */
[----:B------:R-:W-:Y:S02]  /*3e80*/  IADD3 R43, PT, PT, R43, 0x1, RZ ;  /* 0x000000012b2b7810 */ /* 0x000fe40007ffe0ff */
[----:B------:R-:W-:-:S13]  /*3e90*/  ISETP.GE.AND P0, PT, R42, UR4, PT ;  /* 0x000000042a007c0c */ /* 0x000fda000bf06270 */
[----:B------:R-:W-:Y:S05]  /*3ea0*/  @!P0 BRA `(.L_x_32) ;  /* 0xffffffc000d48947 */ /* 0x000fea000383ffff */
.L_x_1:
[----:B------:R-:W1:Y:S01]  /*3eb0*/  LDC R6, c[0x0][0x370] ;  /* 0x0000dc00ff067b82 */ /* 0x000e620000000800 */
[----:B------:R-:W-:Y:S01]  /*3ec0*/  ISETP.NE.AND P2, PT, R2, RZ, PT ;  /* 0x000000ff0200720c */ /* 0x000fe20003f45270 */
[----:B------:R-:W-:Y:S06]  /*3ed0*/  BSSY.RECONVERGENT B0, `(.L_x_33) ;  /* 0x0000011000007945 */ /* 0x000fec0003800200 */
[----:B------:R-:W3:Y:S08]  /*3ee0*/  LDC R7, c[0x0][0x374] ;  /* 0x0000dd00ff077b82 */ /* 0x000ef00000000800 */
[----:B------:R-:W4:Y:S01]  /*3ef0*/  LDC.64 R4, c[0x0][0x3c8] ;  /* 0x0000f200ff047b82 */ /* 0x000f220000000a00 */
[----:B-1----:R-:W-:-:S02]  /*3f00*/  ISETP.NE.AND P1, PT, R6, 0x1, PT ;  /* 0x000000010600780c */ /* 0x002fc40003f25270 */
[----:B------:R-:W-:Y:S02]  /*3f10*/  IADD3 R8, PT, PT, R6, -0x1, RZ ;  /* 0xffffffff06087810 */ /* 0x000fe40007ffe0ff */
[----:B---3--:R-:W-:-:S04]  /*3f20*/  IADD3 R3, PT, PT, R7, -0x1, RZ ;  /* 0xffffffff07037810 */ /* 0x008fc80007ffe0ff */
[----:B------:R-:W-:Y:S02]  /*3f30*/  ISETP.NE.AND P0, PT, R0, R3, PT ;  /* 0x000000030000720c */ /* 0x000fe40003f05270 */
[----:B------:R-:W-:Y:S02]  /*3f40*/  SHF.L.U32 R0, R7, 0x1, RZ ;  /* 0x0000000107007819 */ /* 0x000fe400000006ff */
[----:B------:R-:W-:Y:S02]  /*3f50*/  ISETP.NE.OR P0, PT, R8, UR10, P0 ;  /* 0x0000000a08007c0c */ /* 0x000fe40008705670 */
[----:B------:R-:W-:-:S05]  /*3f60*/  SEL R3, R0, RZ, P1 ;  /* 0x000000ff00037207 */ /* 0x000fca0000800000 */
[----:B----4-:R-:W-:Y:S01]  /*3f70*/  IMAD.WIDE.U32 R4, R3, 0x4, R4 ;  /* 0x0000000403047825 */ /* 0x010fe200078e0004 */
[----:B------:R-:W-:Y:S06]  /*3f80*/  @P2 BRA `(.L_x_34) ;  /* 0x0000000000142947 */ /* 0x000fec0003800000 */
[----:B------:R-:W-:Y:S01]  /*3f90*/  HFMA2 R3, -RZ, RZ, 0, 5.9604644775390625e-08 ;  /* 0x00000001ff037431 */ /* 0x000fe200000001ff */
[----:B------:R-:W-:Y:S06]  /*3fa0*/  MEMBAR.ALL.GPU ;  /* 0x0000000000007992 */ /* 0x000fec000000a000 */
[----:B------:R-:W-:-:S00]  /*3fb0*/  ERRBAR ;  /* 0x00000000000079ab */ /* 0x000fc00000000000 */
[----:B------:R-:W-:Y:S06]  /*3fc0*/  CGAERRBAR ;  /* 0x00000000000075ab */ /* 0x000fec0000000000 */
[----:B------:R1:W-:Y:S02]  /*3fd0*/  REDG.E.ADD.S32.STRONG.GPU desc[UR8][R4.64], R3 ;  /* 0x000000030400798e */ /* 0x0003e4000c12e308 */
.L_x_34:
[----:B------:R-:W-:Y:S05]  /*3fe0*/  BSYNC.RECONVERGENT B0 ;  /* 0x0000000000007941 */ /* 0x000fea0003800200 */
.L_x_33:
[----:B------:R-:W-:Y:S05]  /*3ff0*/  @P0 EXIT ;  /* 0x000000000000094d */ /* 0x000fea0003800000 */
[----:B------:R-:W-:Y:S05]  /*4000*/  @P2 BRA `(.L_x_35) ;  /* 0x0000000000202947 */ /* 0x000fea0003800000 */
[----:B------:R-:W-:-:S05]  /*4010*/  IMAD R0, R6, R7, RZ ;  /* 0x0000000706007224 */ /* 0x000fca00078e02ff */
[----:B------:R-:W-:-:S13]  /*4020*/  ISETP.NE.AND P0, PT, R0, -0x1, PT ;  /* 0xffffffff0000780c */ /* 0x000fda0003f05270 */
[----:B------:R-:W-:Y:S05]  /*4030*/  @!P0 BRA `(.L_x_35) ;  /* 0x0000000000148947 */ /* 0x000fea0003800000 */
.L_x_36:
[----:B-1----:R-:W3:Y:S04]  /*4040*/  LDG.E.STRONG.GPU R3, desc[UR8][R4.64] ;  /* 0x0000000804037981 */ /* 0x002ee8000c1ef900 */
[----:B---3--:R-:W-:Y:S01]  /*4050*/  CCTL.IVALL ;  /* 0x00000000ff00798f */ /* 0x008fe20002000000 */
[----:B------:R-:W-:Y:S05]  /*4060*/  YIELD ;  /* 0x0000000000007946 */ /* 0x000fea0003800000 */
[----:B------:R-:W-:-:S13]  /*4070*/  ISETP.NE.AND P0, PT, R3, R0, PT ;  /* 0x000000000300720c */ /* 0x000fda0003f05270 */
[----:B------:R-:W-:Y:S05]  /*4080*/  @P0 BRA `(.L_x_36) ;  /* 0xfffffffc00ec0947 */ /* 0x000fea000383ffff */
.L_x_35:
[----:B------:R-:W-:Y:S05]  /*4090*/  WARPSYNC.ALL ;  /* 0x0000000000007948 */ /* 0x000fea0003800000 */
[----:B------:R-:W1:Y:S08]  /*40a0*/  LDC.64 R6, c[0x0][0x3f8] ;  /* 0x0000fe00ff067b82 */ /* 0x000e700000000a00 */
[----:B------:R-:W-:Y:S01]  /*40b0*/  BAR.SYNC.DEFER_BLOCKING 0x0 ;  /* 0x0000000000007b1d */ /* 0x000fe20000010000 */
[----:B-1----:R-:W-:-:S04]  /*40c0*/  LEA.HI R3, P0, R7, R6, RZ, 0x1 ;  /* 0x0000000607037211 */ /* 0x002fc800078108ff */
[----:B------:R-:W-:-:S04]  /*40d0*/  IADD3.X R0, PT, PT, RZ, R7, RZ, P0, !PT ;  /* 0x00000007ff007210 */ /* 0x000fc800007fe4ff */
[--C-:B------:R-:W-:Y:S02]  /*40e0*/  SHF.R.S64 R3, R3, 0x1, R0.reuse ;  /* 0x0000000103037819 */ /* 0x100fe40000001000 */
[----:B------:R-:W-:Y:S02]  /*40f0*/  SHF.R.S32.HI R0, RZ, 0x1, R0 ;  /* 0x00000001ff007819 */ /* 0x000fe40000011400 */
[----:B------:R-:W-:-:S04]  /*4100*/  ISETP.GT.U32.AND P0, PT, R3, R2, PT ;  /* 0x000000020300720c */ /* 0x000fc80003f04070 */
[----:B------:R-:W-:-:S13]  /*4110*/  ISETP.GT.AND.EX P0, PT, R0, RZ, PT, P0 ;  /* 0x000000ff0000720c */ /* 0x000fda0003f04300 */
[----:B------:R-:W-:Y:S05]  /*4120*/  @!P0 EXIT ;  /* 0x000000000000894d */ /* 0x000fea0003800000 */
[----:B------:R-:W-:Y:S01]  /*4130*/  IADD3 R4, P1, PT, R2, 0x300, RZ ;  /* 0x0000030002047810 */ /* 0x000fe20007f3e0ff */
[----:B------:R-:W-:Y:S01]  /*4140*/  BSSY.RECONVERGENT B0, `(.L_x_37) ;  /* 0x000005b000007945 */ /* 0x000fe20003800200 */
[----:B0-----:R-:W-:Y:S02]  /*4150*/  MOV R11, RZ ;  /* 0x000000ff000b7202 */ /* 0x001fe40000000f00 */
[----:B------:R-:W-:Y:S02]  /*4160*/  ISETP.GT.U32.AND P0, PT, R3, R4, PT ;  /* 0x000000040300720c */ /* 0x000fe40003f04070 */
[----:B------:R-:W-:-:S04]  /*4170*/  IADD3.X R5, PT, PT, RZ, R11, RZ, P1, !PT ;  /* 0x0000000bff057210 */ /* 0x000fc80000ffe4ff */
[----:B------:R-:W-:-:S04]  /*4180*/  ISETP.GT.AND.EX P0, PT, R0, R5, PT, P0 ;  /* 0x000000050000720c */ /* 0x000fc80003f04300 */
[----:B------:R-:W-:Y:S02]  /*4190*/  SEL R13, R3, R4, P0 ;  /* 0x00000004030d7207 */ /* 0x000fe40000000000 */
[----:B------:R-:W-:Y:S02]  /*41a0*/  SEL R4, R0, R5, P0 ;  /* 0x0000000500047207 */ /* 0x000fe40000000000 */
[----:B------:R-:W-:-:S04]  /*41b0*/  IADD3 R13, P0, PT, R13, -0x300, RZ ;  /* 0xfffffd000d0d7810 */ /* 0x000fc80007f1e0ff */
[----:B------:R-:W-:Y:S02]  /*41c0*/  IADD3.X R4, PT, PT, R4, -0x1, RZ, P0, !PT ;  /* 0xffffffff04047810 */ /* 0x000fe400007fe4ff */
[----:B------:R-:W-:-:S04]  /*41d0*/  ISETP.NE.U32.AND P0, PT, R13, R2, PT ;  /* 0x000000020d00720c */ /* 0x000fc80003f05070 */
[----:B------:R-:W-:-:S04]  /*41e0*/  ISETP.NE.AND.EX P0, PT, R4, R11, PT, P0 ;  /* 0x0000000b0400720c */ /* 0x000fc80003f05300 */
[----:B------:R-:W-:-:S04]  /*41f0*/  SEL R17, RZ, 0x1, !P0 ;  /* 0x00000001ff117807 */ /* 0x000fc80004000000 */
[----:B------:R-:W-:-:S04]  /*4200*/  IADD3 R13, P0, P1, R13, -R17, -R2 ;  /* 0x800000110d0d7210 */ /* 0x000fc8000791e802 */
[----:B------:R-:W-:-:S05]  /*4210*/  IADD3.X R15, PT, PT, R4, -0x1, ~R11, P0, P1 ;  /* 0xffffffff040f7810 */ /* 0x000fca00007e2c0b */
[----:B------:R-:W-:-:S04]  /*4220*/  IMAD.WIDE.U32 R4, R15, -0x55555555, RZ ;  /* 0xaaaaaaab0f047825 */ /* 0x000fc800078e00ff */
[----:B------:R-:W-:-:S04]  /*4230*/  IMAD.WIDE.U32 R8, P0, R13, -0x55555556, R4 ;  /* 0xaaaaaaaa0d087825 */ /* 0x000fc80007800004 */
[----:B------:R-:W-:Y:S01]  /*4240*/  IMAD.WIDE.U32 R4, R13, -0x55555555, RZ ;  /* 0xaaaaaaab0d047825 */ /* 0x000fe200078e00ff */
[----:B------:R-:W-:Y:S02]  /*4250*/  IADD3.X R13, PT, PT, RZ, RZ, RZ, P0, !PT ;  /* 0x000000ffff0d7210 */ /* 0x000fe400007fe4ff */
[----:B------:R-:W-:Y:S02]  /*4260*/  MOV R12, R9 ;  /* 0x00000009000c7202 */ /* 0x000fe40000000f00 */
[----:B------:R-:W-:Y:S01]  /*4270*/  IADD3 RZ, P0, PT, R5, R8, RZ ;  /* 0x0000000805ff7210 */ /* 0x000fe20007f1e0ff */
[----:B------:R-:W-:-:S04]  /*4280*/  IMAD.WIDE.U32 R8, R6, 0x3, RZ ;  /* 0x0000000306087825 */ /* 0x000fc800078e00ff */
[----:B------:R-:W-:Y:S01]  /*4290*/  IMAD.WIDE.U32.X R4, R15, -0x55555556, R12, P0 ;  /* 0xaaaaaaaa0f047825 */ /* 0x000fe200000e040c */
[----:B------:R-:W-:-:S04]  /*42a0*/  LEA R13, R7, R7, 0x1 ;  /* 0x00000007070d7211 */ /* 0x000fc800078e08ff */
[----:B------:R-:W-:Y:S02]  /*42b0*/  SHF.R.U64 R4, R4, 0x9, R5 ;  /* 0x0000000904047819 */ /* 0x000fe40000001205 */
[----:B------:R-:W-:Y:S02]  /*42c0*/  IADD3 R13, PT, PT, R9, R13, RZ ;  /* 0x0000000d090d7210 */ /* 0x000fe40007ffe0ff */
[----:B------:R-:W-:Y:S02]  /*42d0*/  IADD3 R4, P0, PT, R4, R17, RZ ;  /* 0x0000001104047210 */ /* 0x000fe40007f1e0ff */
[----:B------:R-:W-:Y:S02]  /*42e0*/  LEA.HI R30, P2, R13, R8, RZ, 0x1 ;  /* 0x000000080d1e7211 */ /* 0x000fe400078508ff */
[----:B------:R-:W-:Y:S02]  /*42f0*/  LOP3.LUT R10, R4, 0x3, RZ, 0xc0, !PT ;  /* 0x00000003040a7812 */ /* 0x000fe400078ec0ff */
[----:B------:R-:W-:-:S02]  /*4300*/  LEA.HI.X R5, R5, RZ, RZ, 0x17, P0 ;  /* 0x000000ff05057211 */ /* 0x000fc400000fbcff */
[----:B------:R-:W-:Y:S02]  /*4310*/  ISETP.NE.U32.AND P1, PT, R10, 0x3, PT ;  /* 0x000000030a00780c */ /* 0x000fe40003f25070 */
[----:B------:R-:W-:Y:S02]  /*4320*/  ISETP.GE.U32.AND P0, PT, R4, 0x3, PT ;  /* 0x000000030400780c */ /* 0x000fe40003f06070 */
[----:B------:R-:W-:Y:S02]  /*4330*/  ISETP.NE.AND.EX P1, PT, RZ, RZ, PT, P1 ;  /* 0x000000ffff00720c */ /* 0x000fe40003f25310 */
[----:B------:R-:W-:Y:S02]  /*4340*/  IADD3.X R13, PT, PT, RZ, R13, RZ, P2, !PT ;  /* 0x0000000dff0d7210 */ /* 0x000fe400017fe4ff */
[----:B------:R-:W-:Y:S02]  /*4350*/  ISETP.GE.U32.AND.EX P0, PT, R5, RZ, PT, P0 ;  /* 0x000000ff0500720c */ /* 0x000fe40003f06100 */
[----:B------:R-:W-:-:S02]  /*4360*/  SHF.R.S64 R30, R30, 0x1, R13 ;  /* 0x000000011e1e7819 */ /* 0x000fc4000000100d */
[----:B------:R-:W-:-:S05]  /*4370*/  SHF.R.S32.HI R35, RZ, 0x1, R13 ;  /* 0x00000001ff237819 */ /* 0x000fca000001140d */
[----:B------:R-:W-:Y:S05]  /*4380*/  @!P1 BRA `(.L_x_38) ;  /* 0x0000000000d89947 */ /* 0x000fea0003800000 */
[----:B------:R-:W0:Y:S01]  /*4390*/  LDCU.64 UR4, c[0x0][0x3d8] ;  /* 0x00007b00ff0477ac */ /* 0x000e220008000a00 */
[----:B------:R-:W-:Y:S02]  /*43a0*/  IADD3 R9, PT, PT, R4, 0x1, RZ ;  /* 0x0000000104097810 */ /* 0x000fe40007ffe0ff */
[----:B------:R-:W-:Y:S01]  /*43b0*/  MOV R10, R2 ;  /* 0x00000002000a7202 */ /* 0x000fe20000000f00 */
[----:B------:R-:W1:Y:S01]  /*43c0*/  LDCU.64 UR6, c[0x0][0x390] ;  /* 0x00007200ff0677ac */ /* 0x000e620008000a00 */
[----:B------:R-:W-:Y:S02]  /*43d0*/  LOP3.LUT R9, R9, 0x3, RZ, 0xc0, !PT ;  /* 0x0000000309097812 */ /* 0x000fe400078ec0ff */
[C---:B------:R-:W-:Y:S01]  /*43e0*/  SHF.L.U32 R23, R2.reuse, 0x3, RZ ;  /* 0x0000000302177819 */ /* 0x040fe200000006ff */
[----:B------:R-:W3:Y:S01]  /*43f0*/  LDCU.64 UR10, c[0x0][0x388] ;  /* 0x00007100ff0a77ac */ /* 0x000ee20008000a00 */
[--C-:B------:R-:W-:Y:S01]  /*4400*/  SHF.L.U64.HI R24, R2, 0x3, R11.reuse ;  /* 0x0000000302187819 */ /* 0x100fe2000001020b */
[----:B------:R-:W-:Y:S01]  /*4410*/  IMAD.WIDE.U32 R4, R9, 0x300, R10 ;  /* 0x0000030009047825 */ /* 0x000fe200078e000a */
[----:B------:R-:W-:-:S02]  /*4420*/  SHF.L.U32 R31, R7, 0x2, RZ ;  /* 0x00000002071f7819 */ /* 0x000fc400000006ff */
[----:B------:R-:W-:Y:S02]  /*4430*/  SHF.L.U64.HI R33, R3, 0x2, R0 ;  /* 0x0000000203217819 */ /* 0x000fe40000010200 */
[----:B------:R-:W-:Y:S02]  /*4440*/  SHF.L.U64.HI R29, R30, 0x2, R35 ;  /* 0x000000021e1d7819 */ /* 0x000fe40000010223 */
[C---:B0-----:R-:W-:Y:S01]  /*4450*/  LEA R27, P1, R2.reuse, UR4, 0x2 ;  /* 0x00000004021b7c11 */ /* 0x041fe2000f8210ff */
[----:B------:R-:W-:Y:S01]  /*4460*/  UMOV UR4, URZ ;  /* 0x000000ff00047c82 */ /* 0x000fe20008000000 */
[----:B-1----:R-:W-:Y:S02]  /*4470*/  IADD3 R25, P2, PT, R23, UR6, RZ ;  /* 0x0000000617197c10 */ /* 0x002fe4000ff5e0ff */
[----:B--2---:R-:W-:Y:S02]  /*4480*/  LEA.HI.X R28, R2, UR5, R11, 0x2, P1 ;  /* 0x00000005021c7c11 */ /* 0x004fe400088f140b */
[----:B------:R-:W-:-:S02]  /*4490*/  IADD3 R11, PT, PT, R5, UR4, RZ ;  /* 0x00000004050b7c10 */ /* 0x000fc4000fffe0ff */
[----:B------:R-:W-:Y:S01]  /*44a0*/  MOV R2, R4 ;  /* 0x0000000400027202 */ /* 0x000fe20000000f00 */
[----:B------:R-:W-:Y:S01]  /*44b0*/  IMAD.WIDE.U32 R4, R6, 0x4, RZ ;  /* 0x0000000406047825 */ /* 0x000fe200078e00ff */
[C---:B------:R-:W-:Y:S02]  /*44c0*/  IADD3.X R26, PT, PT, R24.reuse, UR7, RZ, P2, !PT ;  /* 0x00000007181a7c10 */ /* 0x040fe400097fe4ff */
[----:B---3--:R-:W-:Y:S02]  /*44d0*/  IADD3 R23, P1, PT, R23, UR10, RZ ;  /* 0x0000000a17177c10 */ /* 0x008fe4000ff3e0ff */
[----:B------:R-:W-:Y:S02]  /*44e0*/  IADD3 R10, P2, PT, RZ, -R9, RZ ;  /* 0x80000009ff0a7210 */ /* 0x000fe40007f5e0ff */
[----:B------:R-:W-:Y:S02]  /*44f0*/  IADD3.X R24, PT, PT, R24, UR11, RZ, P1, !PT ;  /* 0x0000000b18187c10 */ /* 0x000fe40008ffe4ff */
[----:B------:R-:W-:-:S02]  /*4500*/  IADD3 R31, PT, PT, R5, R31, RZ ;  /* 0x0000001f051f7210 */ /* 0x000fc40007ffe0ff */
[----:B------:R-:W-:-:S07]  /*4510*/  IADD3.X R22, PT, PT, RZ, -0x1, RZ, P2, !PT ;  /* 0xffffffffff167810 */ /* 0x000fce00017fe4ff */
.L_x_39:
[-C--:B0-----:R-:W-:Y:S02]  /*4520*/  LEA R12, P1, R3, R27.reuse, 0x2 ;  /* 0x0000001b030c7211 */ /* 0x081fe400078210ff */
[----:B------:R-:W-:Y:S02]  /*4530*/  IADD3 R14, P2, PT, R27, R4, RZ ;  /* 0x000000041b0e7210 */ /* 0x000fe40007f5e0ff */
[----:B------:R-:W-:Y:S02]  /*4540*/  LEA R16, P3, R30, R27, 0x2 ;  /* 0x0000001b1e107211 */ /* 0x000fe400078610ff */
[C---:B------:R-:W-:Y:S02]  /*4550*/  IADD3.X R13, PT, PT, R28.reuse, R33, RZ, P1, !PT ;  /* 0x000000211c0d7210 */ /* 0x040fe40000ffe4ff */
[----:B------:R-:W-:Y:S02]  /*4560*/  MOV R8, R27 ;  /* 0x0000001b00087202 */ /* 0x000fe40000000f00 */
[----:B------:R-:W-:Y:S01]  /*4570*/  MOV R9, R28 ;  /* 0x0000001c00097202 */ /* 0x000fe20000000f00 */
[----:B------:R0:W2:Y:S01]  /*4580*/  LDG.E R19, desc[UR8][R12.64] ;  /* 0x000000080c137981 */ /* 0x0000a2000c1e1900 */
[----:B------:R-:W-:-:S02]  /*4590*/  IADD3.X R15, PT, PT, R28, R31, RZ, P2, !PT ;  /* 0x0000001f1c0f7210 */ /* 0x000fc400017fe4ff */
[----:B------:R-:W-:Y:S01]  /*45a0*/  IADD3.X R17, PT, PT, R28, R29, RZ, P3, !PT ;  /* 0x0000001d1c117210 */ /* 0x000fe20001ffe4ff */
[----:B------:R1:W2:Y:S04]  /*45b0*/  LDG.E R18, desc[UR8][R8.64] ;  /* 0x0000000808127981 */ /* 0x0002a8000c1e1900 */
[----:B------:R-:W3:Y:S04]  /*45c0*/  LDG.E R20, desc[UR8][R14.64] ;  /* 0x000000080e147981 */ /* 0x000ee8000c1e1900 */
[----:B------:R-:W3:Y:S01]  /*45d0*/  LDG.E R21, desc[UR8][R16.64] ;  /* 0x0000000810157981 */ /* 0x000ee2000c1e1900 */
[----:B0-----:R-:W-:-:S02]  /*45e0*/  MOV R12, R25 ;  /* 0x00000019000c7202 */ /* 0x001fc40000000f00 */
[----:B-1----:R-:W-:Y:S02]  /*45f0*/  MOV R8, R23 ;  /* 0x0000001700087202 */ /* 0x002fe40000000f00 */
[----:B------:R-:W-:Y:S02]  /*4600*/  MOV R9, R24 ;  /* 0x0000001800097202 */ /* 0x000fe40000000f00 */
[----:B------:R-:W-:Y:S02]  /*4610*/  MOV R13, R26 ;  /* 0x0000001a000d7202 */ /* 0x000fe40000000f00 */
[----:B------:R-:W-:-:S04]  /*4620*/  IADD3 R10, P1, PT, R10, 0x1, RZ ;  /* 0x000000010a0a7810 */ /* 0x000fc80007f3e0ff */
[----:B------:R-:W-:Y:S02]  /*4630*/  IADD3.X R22, PT, PT, RZ, R22, RZ, P1, !PT ;  /* 0x00000016ff167210 */ /* 0x000fe40000ffe4ff */
[----:B------:R-:W-:-:S04]  /*4640*/  ISETP.NE.U32.AND P1, PT, R10, RZ, PT ;  /* 0x000000ff0a00720c */ /* 0x000fc80003f25070 */
[----:B------:R-:W-:Y:S02]  /*4650*/  ISETP.NE.AND.EX P1, PT, R22, RZ, PT, P1 ;  /* 0x000000ff1600720c */ /* 0x000fe40003f25310 */
[----:B------:R-:W-:Y:S02]  /*4660*/  IADD3 R27, P2, PT, R27, 0xc00, RZ ;  /* 0x00000c001b1b7810 */ /* 0x000fe40007f5e0ff */
[----:B------:R-:W-:Y:S02]  /*4670*/  IADD3 R25, P3, PT, R25, 0x1800, RZ ;  /* 0x0000180019197810 */ /* 0x000fe40007f7e0ff */
[----:B------:R-:W-:Y:S02]  /*4680*/  IADD3 R23, P4, PT, R23, 0x1800, RZ ;  /* 0x0000180017177810 */ /* 0x000fe40007f9e0ff */
[----:B------:R-:W-:Y:S02]  /*4690*/  IADD3.X R28, PT, PT, RZ, R28, RZ, P2, !PT ;  /* 0x0000001cff1c7210 */ /* 0x000fe400017fe4ff */
[----:B------:R-:W-:-:S02]  /*46a0*/  IADD3.X R26, PT, PT, RZ, R26, RZ, P3, !PT ;  /* 0x0000001aff1a7210 */ /* 0x000fc40001ffe4ff */
[----:B------:R-:W-:Y:S01]  /*46b0*/  IADD3.X R24, PT, PT, RZ, R24, RZ, P4, !PT ;  /* 0x00000018ff187210 */ /* 0x000fe200027fe4ff */
[----:B--2---:R0:W-:Y:S04]  /*46c0*/  STG.E.64 desc[UR8][R8.64], R18 ;  /* 0x0000001208007986 */ /* 0x0041e8000c101b08 */
[----:B---3--:R0:W-:Y:S01]  /*46d0*/  STG.E.64 desc[UR8][R12.64], R20 ;  /* 0x000000140c007986 */ /* 0x0081e2000c101b08 */
[----:B------:R-:W-:Y:S05]  /*46e0*/  @P1 BRA `(.L_x_39) ;  /* 0xfffffffc008c1947 */ /* 0x000fea000383ffff */
.L_x_38:
[----:B------:R-:W-:Y:S05]  /*46f0*/  BSYNC.RECONVERGENT B0 ;  /* 0x0000000000007941 */ /* 0x000fea0003800200 */
.L_x_37:
[----:B------:R-:W-:Y:S05]  /*4700*/  @!P0 EXIT ;  /* 0x000000000000894d */ /* 0x000fea0003800000 */
[C---:B------:R-:W-:Y:S01]  /*4710*/  SHF.L.U64.HI R4, R6.reuse, 0x2, R7 ;  /* 0x0000000206047819 */ /* 0x040fe20000010207 */
[----:B------:R-:W1:Y:S01]  /*4720*/  LDCU.64 UR4, c[0x0][0x3d8] ;  /* 0x00007b00ff0477ac */ /* 0x000e620008000a00 */
[----:B------:R-:W-:Y:S02]  /*4730*/  SHF.L.U32 R7, R6, 0x2, RZ ;  /* 0x0000000206077819 */ /* 0x000fe400000006ff */
[C---:B0-----:R-:W-:Y:S01]  /*4740*/  SHF.L.U64.HI R8, R30.reuse, 0x2, R35 ;  /* 0x000000021e087819 */ /* 0x041fe20000010223 */
[----:B------:R-:W0:Y:S01]  /*4750*/  LDCU.64 UR6, c[0x0][0x388] ;  /* 0x00007100ff0677ac */ /* 0x000e220008000a00 */
[----:B------:R-:W-:Y:S02]  /*4760*/  SHF.L.U32 R9, R30, 0x2, RZ ;  /* 0x000000021e097819 */ /* 0x000fe400000006ff */
[C---:B------:R-:W-:Y:S01]  /*4770*/  SHF.L.U64.HI R5, R3.reuse, 0x2, R0 ;  /* 0x0000000203057819 */ /* 0x040fe20000010200 */
[----:B------:R-:W3:Y:S01]  /*4780*/  LDCU.64 UR10, c[0x0][0x390] ;  /* 0x00007200ff0a77ac */ /* 0x000ee20008000a00 */
[----:B------:R-:W-:-:S07]  /*4790*/  SHF.L.U32 R6, R3, 0x2, RZ ;  /* 0x0000000203067819 */ /* 0x000fce00000006ff */
.L_x_40:
[C---:B------:R-:W-:Y:S02]  /*47a0*/  SHF.L.U32 R24, R2.reuse, 0x2, RZ ;  /* 0x0000000202187819 */ /* 0x040fe400000006ff */
[----:B------:R-:W-:Y:S02]  /*47b0*/  SHF.L.U64.HI R10, R2, 0x2, R11 ;  /* 0x00000002020a7819 */ /* 0x000fe4000001020b */
[----:B-1----:R-:W-:-:S04]  /*47c0*/  IADD3 R12, P0, PT, R24, UR4, RZ ;  /* 0x00000004180c7c10 */ /* 0x002fc8000ff1e0ff */
[----:B------:R-:W-:Y:S02]  /*47d0*/  IADD3.X R13, PT, PT, R10, UR5, RZ, P0, !PT ;  /* 0x000000050a0d7c10 */ /* 0x000fe400087fe4ff */
[C---:B------:R-:W-:Y:S02]  /*47e0*/  IADD3 R14, P0, PT, R12.reuse, R6, RZ ;  /* 0x000000060c0e7210 */ /* 0x040fe40007f1e0ff */
[C---:B----4-:R-:W-:Y:S01]  /*47f0*/  IADD3 R18, P1, PT, R12.reuse, R9, RZ ;  /* 0x000000090c127210 */ /* 0x050fe20007f3e0ff */
[----:B------:R1:W4:Y:S01]  /*4800*/  LDG.E R26, desc[UR8][R12.64] ;  /* 0x000000080c1a7981 */ /* 0x000322000c1e1900 */
[C---:B------:R-:W-:Y:S02]  /*4810*/  IADD3.X R15, PT, PT, R13.reuse, R5, RZ, P0, !PT ;  /* 0x000000050d0f7210 */ /* 0x040fe400007fe4ff */
[----:B------:R-:W-:Y:S02]  /*4820*/  IADD3 R16, P0, PT, R12, R7, RZ ;  /* 0x000000070c107210 */ /* 0x000fe40007f1e0ff */
[C---:B------:R-:W-:Y:S01]  /*4830*/  IADD3.X R19, PT, PT, R13.reuse, R8, RZ, P1, !PT ;  /* 0x000000080d137210 */ /* 0x040fe20000ffe4ff */
[----:B------:R5:W4:Y:S01]  /*4840*/  LDG.E R27, desc[UR8][R14.64] ;  /* 0x000000080e1b7981 */ /* 0x000b22000c1e1900 */
[----:B------:R-:W-:-:S03]  /*4850*/  IADD3.X R17, PT, PT, R13, R4, RZ, P0, !PT ;  /* 0x000000040d117210 */ /* 0x000fc600007fe4ff */
[----:B------:R-:W4:Y:S04]  /*4860*/  LDG.E R29, desc[UR8][R18.64] ;  /* 0x00000008121d7981 */ /* 0x000f28000c1e1900 */
[----:B--2---:R-:W2:Y:S01]  /*4870*/  LDG.E R28, desc[UR8][R16.64] ;  /* 0x00000008101c7981 */ /* 0x004ea2000c1e1900 */
[C---:B------:R-:W-:Y:S02]  /*4880*/  SHF.L.U32 R34, R2.reuse, 0x3, RZ ;  /* 0x0000000302227819 */ /* 0x040fe400000006ff */
[----:B------:R-:W-:Y:S02]  /*4890*/  SHF.L.U64.HI R35, R2, 0x3, R11 ;  /* 0x0000000302237819 */ /* 0x000fe4000001020b */
[----:B------:R-:W-:Y:S02]  /*48a0*/  LOP3.LUT R22, R34, 0xfffffff8, RZ, 0xc0, !PT ;  /* 0xfffffff822167812 */ /* 0x000fe400078ec0ff */
[----:B------:R-:W-:-:S02]  /*48b0*/  LOP3.LUT R24, R24, 0xfffffffc, RZ, 0xc0, !PT ;  /* 0xfffffffc18187812 */ /* 0x000fc400078ec0ff */
[----:B------:R-:W-:Y:S02]  /*48c0*/  LOP3.LUT R11, R35, 0x3, RZ, 0xc0, !PT ;  /* 0x00000003230b7812 */ /* 0x000fe400078ec0ff */
[----:B0-----:R-:W-:Y:S02]  /*48d0*/  IADD3 R20, P0, PT, R22, UR6, RZ ;  /* 0x0000000616147c10 */ /* 0x001fe4000ff1e0ff */
[----:B------:R-:W-:Y:S02]  /*48e0*/  LOP3.LUT R10, R10, 0x3, RZ, 0xc0, !PT ;  /* 0x000000030a0a7812 */ /* 0x000fe400078ec0ff */
[----:B------:R-:W-:Y:S02]  /*48f0*/  IADD3 R24, P2, PT, R24, UR4, RZ ;  /* 0x0000000418187c10 */ /* 0x000fe4000ff5e0ff */
[----:B---3--:R-:W-:Y:S02]  /*4900*/  IADD3 R22, P1, PT, R22, UR10, RZ ;  /* 0x0000000a16167c10 */ /* 0x008fe4000ff3e0ff */
[----:B------:R-:W-:-:S02]  /*4910*/  IADD3.X R21, PT, PT, R11, UR7, RZ, P0, !PT ;  /* 0x000000070b157c10 */ /* 0x000fc400087fe4ff */
[----:B------:R-:W-:Y:S02]  /*4920*/  IADD3.X R25, PT, PT, R10, UR5, RZ, P2, !PT ;  /* 0x000000050a197c10 */ /* 0x000fe400097fe4ff */
[----:B------:R-:W-:Y:S02]  /*4930*/  IADD3.X R23, PT, PT, R11, UR11, RZ, P1, !PT ;  /* 0x0000000b0b177c10 */ /* 0x000fe40008ffe4ff */
[C---:B------:R-:W-:Y:S02]  /*4940*/  IADD3 R10, P0, PT, R24.reuse, R6, RZ ;  /* 0x00000006180a7210 */ /* 0x040fe40007f1e0ff */
[C---:B-1----:R-:W-:Y:S02]  /*4950*/  IADD3 R12, P1, PT, R24.reuse, R7, RZ ;  /* 0x00000007180c7210 */ /* 0x042fe40007f3e0ff */
[----:B-----5:R-:W-:Y:S02]  /*4960*/  IADD3 R14, P2, PT, R24, R9, RZ ;  /* 0x00000009180e7210 */ /* 0x020fe40007f5e0ff */
[----:B------:R-:W-:-:S02]  /*4970*/  IADD3.X R11, PT, PT, R25, R5, RZ, P0, !PT ;  /* 0x00000005190b7210 */ /* 0x000fc400007fe4ff */
[C---:B------:R-:W-:Y:S02]  /*4980*/  IADD3.X R13, PT, PT, R25.reuse, R4, RZ, P1, !PT ;  /* 0x00000004190d7210 */ /* 0x040fe40000ffe4ff */
[----:B------:R-:W-:Y:S01]  /*4990*/  IADD3.X R15, PT, PT, R25, R8, RZ, P2, !PT ;  /* 0x00000008190f7210 */ /* 0x000fe200017fe4ff */
[----:B----4-:R-:W-:Y:S04]  /*49a0*/  STG.E.64 desc[UR8][R20.64], R26 ;  /* 0x0000001a14007986 */ /* 0x010fe8000c101b08 */
[----:B--2---:R0:W-:Y:S04]  /*49b0*/  STG.E.64 desc[UR8][R22.64], R28 ;  /* 0x0000001c16007986 */ /* 0x0041e8000c101b08 */
[----:B------:R-:W2:Y:S04]  /*49c0*/  LDG.E R30, desc[UR8][R24.64+0xc00] ;  /* 0x000c0008181e7981 */ /* 0x000ea8000c1e1900 */
[----:B------:R-:W2:Y:S04]  /*49d0*/  LDG.E R31, desc[UR8][R10.64+0xc00] ;  /* 0x000c00080a1f7981 */ /* 0x000ea8000c1e1900 */
[----:B------:R-:W3:Y:S04]  /*49e0*/  LDG.E R32, desc[UR8][R12.64+0xc00] ;  /* 0x000c00080c207981 */ /* 0x000ee8000c1e1900 */
[----:B------:R-:W3:Y:S01]  /*49f0*/  LDG.E R33, desc[UR8][R14.64+0xc00] ;  /* 0x000c00080e217981 */ /* 0x000ee2000c1e1900 */
[----:B------:R-:W-:-:S04]  /*4a00*/  IADD3 R18, P0, PT, R34, 0x1800, RZ ;  /* 0x0000180022127810 */ /* 0x000fc80007f1e0ff */
[----:B------:R-:W-:Y:S02]  /*4a10*/  IADD3.X R19, PT, PT, RZ, R35, RZ, P0, !PT ;  /* 0x00000023ff137210 */ /* 0x000fe400007fe4ff */
[----:B------:R-:W-:Y:S02]  /*4a20*/  LOP3.LUT R18, R18, 0xfffffff8, RZ, 0xc0, !PT ;  /* 0xfffffff812127812 */ /* 0x000fe400078ec0ff */
[----:B------:R-:W-:Y:S02]  /*4a30*/  LOP3.LUT R19, R19, 0x3, RZ, 0xc0, !PT ;  /* 0x0000000313137812 */ /* 0x000fe400078ec0ff */
[C---:B------:R-:W-:Y:S02]  /*4a40*/  IADD3 R16, P0, PT, R18.reuse, UR6, RZ ;  /* 0x0000000612107c10 */ /* 0x040fe4000ff1e0ff */
[----:B------:R-:W-:Y:S02]  /*4a50*/  IADD3 R18, P1, PT, R18, UR10, RZ ;  /* 0x0000000a12127c10 */ /* 0x000fe4000ff3e0ff */
[----:B------:R-:W-:-:S02]  /*4a60*/  IADD3.X R17, PT, PT, R19, UR7, RZ, P0, !PT ;  /* 0x0000000713117c10 */ /* 0x000fc400087fe4ff */
[----:B------:R-:W-:-:S03]  /*4a70*/  IADD3.X R19, PT, PT, R19, UR11, RZ, P1, !PT ;  /* 0x0000000b13137c10 */ /* 0x000fc60008ffe4ff */
[----:B--2---:R1:W-:Y:S04]  /*4a80*/  STG.E.64 desc[UR8][R16.64], R30 ;  /* 0x0000001e10007986 */ /* 0x0043e8000c101b08 */
[----:B---3--:R2:W-:Y:S04]  /*4a90*/  STG.E.64 desc[UR8][R18.64], R32 ;  /* 0x0000002012007986 */ /* 0x0085e8000c101b08 */
[----:B0-----:R-:W3:Y:S04]  /*4aa0*/  LDG.E R22, desc[UR8][R24.64+0x1800] ;  /* 0x0018000818167981 */ /* 0x001ee8000c1e1900 */
[----:B------:R-:W3:Y:S04]  /*4ab0*/  LDG.E R23, desc[UR8][R10.64+0x1800] ;  /* 0x001800080a177981 */ /* 0x000ee8000c1e1900 */
[----:B------:R-:W4:Y:S04]  /*4ac0*/  LDG.E R26, desc[UR8][R12.64+0x1800] ;  /* 0x001800080c1a7981 */ /* 0x000f28000c1e1900 */
[----:B------:R-:W4:Y:S01]  /*4ad0*/  LDG.E R27, desc[UR8][R14.64+0x1800] ;  /* 0x001800080e1b7981 */ /* 0x000f22000c1e1900 */
[----:B------:R-:W-:-:S04]  /*4ae0*/  IADD3 R21, P0, PT, R34, 0x3000, RZ ;  /* 0x0000300022157810 */ /* 0x000fc80007f1e0ff */
[----:B------:R-:W-:Y:S02]  /*4af0*/  IADD3.X R28, PT, PT, RZ, R35, RZ, P0, !PT ;  /* 0x00000023ff1c7210 */ /* 0x000fe400007fe4ff */
[----:B------:R-:W-:Y:S02]  /*4b00*/  LOP3.LUT R21, R21, 0xfffffff8, RZ, 0xc0, !PT ;  /* 0xfffffff815157812 */ /* 0x000fe400078ec0ff */
[----:B------:R-:W-:Y:S02]  /*4b10*/  LOP3.LUT R28, R28, 0x3, RZ, 0xc0, !PT ;  /* 0x000000031c1c7812 */ /* 0x000fe400078ec0ff */
[C---:B------:R-:W-:Y:S02]  /*4b20*/  IADD3 R20, P0, PT, R21.reuse, UR6, RZ ;  /* 0x0000000615147c10 */ /* 0x040fe4000ff1e0ff */
[----:B-1----:R-:W-:Y:S02]  /*4b30*/  IADD3 R16, P1, PT, R21, UR10, RZ ;  /* 0x0000000a15107c10 */ /* 0x002fe4000ff3e0ff */
[----:B------:R-:W-:-:S02]  /*4b40*/  IADD3.X R21, PT, PT, R28, UR7, RZ, P0, !PT ;  /* 0x000000071c157c10 */ /* 0x000fc400087fe4ff */
[----:B------:R-:W-:-:S03]  /*4b50*/  IADD3.X R17, PT, PT, R28, UR11, RZ, P1, !PT ;  /* 0x0000000b1c117c10 */ /* 0x000fc60008ffe4ff */
[----:B---3--:R0:W-:Y:S04]  /*4b60*/  STG.E.64 desc[UR8][R20.64], R22 ;  /* 0x0000001614007986 */ /* 0x0081e8000c101b08 */
[----:B----4-:R4:W-:Y:S04]  /*4b70*/  STG.E.64 desc[UR8][R16.64], R26 ;  /* 0x0000001a10007986 */ /* 0x0109e8000c101b08 */
[----:B------:R-:W3:Y:S04]  /*4b80*/  LDG.E R28, desc[UR8][R24.64+0x2400] ;  /* 0x00240008181c7981 */ /* 0x000ee8000c1e1900 */
[----:B------:R1:W3:Y:S04]  /*4b90*/  LDG.E R29, desc[UR8][R10.64+0x2400] ;  /* 0x002400080a1d7981 */ /* 0x0002e8000c1e1900 */
[----:B------:R-:W5:Y:S04]  /*4ba0*/  LDG.E R30, desc[UR8][R12.64+0x2400] ;  /* 0x002400080c1e7981 */ /* 0x000f68000c1e1900 */
[----:B------:R-:W5:Y:S01]  /*4bb0*/  LDG.E R31, desc[UR8][R14.64+0x2400] ;  /* 0x002400080e1f7981 */ /* 0x000f62000c1e1900 */
[----:B--2---:R-:W-:-:S04]  /*4bc0*/  IADD3 R19, P0, PT, R34, 0x4800, RZ ;  /* 0x0000480022137810 */ /* 0x004fc80007f1e0ff */
[----:B------:R-:W-:Y:S02]  /*4bd0*/  IADD3.X R32, PT, PT, RZ, R35, RZ, P0, !PT ;  /* 0x00000023ff207210 */ /* 0x000fe400007fe4ff */
[----:B------:R-:W-:Y:S02]  /*4be0*/  LOP3.LUT R19, R19, 0xfffffff8, RZ, 0xc0, !PT ;  /* 0xfffffff813137812 */ /* 0x000fe400078ec0ff */
[----:B------:R-:W-:Y:S02]  /*4bf0*/  LOP3.LUT R32, R32, 0x3, RZ, 0xc0, !PT ;  /* 0x0000000320207812 */ /* 0x000fe400078ec0ff */
[C---:B------:R-:W-:Y:S02]  /*4c00*/  IADD3 R18, P0, PT, R19.reuse, UR6, RZ ;  /* 0x0000000613127c10 */ /* 0x040fe4000ff1e0ff */
[----:B0-----:R-:W-:Y:S02]  /*4c10*/  IADD3 R20, P1, PT, R19, UR10, RZ ;  /* 0x0000000a13147c10 */ /* 0x001fe4000ff3e0ff */
[----:B------:R-:W-:-:S02]  /*4c20*/  IADD3.X R19, PT, PT, R32, UR7, RZ, P0, !PT ;  /* 0x0000000720137c10 */ /* 0x000fc400087fe4ff */
[----:B------:R-:W-:Y:S02]  /*4c30*/  IADD3.X R21, PT, PT, R32, UR11, RZ, P1, !PT ;  /* 0x0000000b20157c10 */ /* 0x000fe40008ffe4ff */
[----:B------:R-:W-:-:S04]  /*4c40*/  IADD3 R2, PT, PT, R2, 0xc00, RZ ;  /* 0x00000c0002027810 */ /* 0x000fc80007ffe0ff */
[----:B------:R-:W-:-:S04]  /*4c50*/  ISETP.GT.U32.AND P0, PT, R3, R2, PT ;  /* 0x000000020300720c */ /* 0x000fc80003f04070 */
[----:B------:R-:W-:Y:S01]  /*4c60*/  ISETP.GT.AND.EX P0, PT, R0, RZ, PT, P0 ;  /* 0x000000ff0000720c */ /* 0x000fe20003f04300 */
[----:B-1----:R-:W-:Y:S01]  /*4c70*/  HFMA2 R11, -RZ, RZ, 0, 0 ;  /* 0x00000000ff0b7431 */ /* 0x002fe200000001ff */
[----:B---3--:R4:W-:Y:S04]  /*4c80*/  STG.E.64 desc[UR8][R18.64], R28 ;  /* 0x0000001c12007986 */ /* 0x0089e8000c101b08 */
[----:B-----5:R4:W-:Y:S07]  /*4c90*/  STG.E.64 desc[UR8][R20.64], R30 ;  /* 0x0000001e14007986 */ /* 0x0209ee000c101b08 */
[----:B------:R-:W-:Y:S05]  /*4ca0*/  @P0 BRA `(.L_x_40) ;  /* 0xfffffff800bc0947 */ /* 0x000fea000383ffff */
[----:B------:R-:W-:Y:S05]  /*4cb0*/  EXIT ;  /* 0x000000000000794d */ /* 0x000fea0003800000 */
.L_x_41:
        /* <DEDUP_REMOVED lines=12> */
.L_x_4493:


//--------------------- .text._Z35group_norm_nhwc_bwd_one_pass_kernelI11Bf16IOFp32WLi128ELi96ELi768EEv26Group_norm_nhwc_bwd_params --------------------------
	.section	.text._Z35group_norm_nhwc_bwd_one_pass_kernelI11Bf16IOFp32WLi128ELi96ELi768EEv26Group_norm_nhwc_bwd_params,"ax",@progbits
	.align	128
        .global         _Z35group_norm_nhwc_bwd_one_pass_kernelI11Bf16IOFp32WLi128ELi96ELi768EEv26Group_norm_nhwc_bwd_params
        .type           _Z35group_norm_nhwc_bwd_one_pass_kernelI11Bf16IOFp32WLi128ELi96ELi768EEv26Group_norm_nhwc_bwd_params,@function
        .size           _Z35group_norm_nhwc_bwd_one_pass_kernelI11Bf16IOFp32WLi128ELi96ELi768EEv26Group_norm_nhwc_bwd_params,(.L_x_4494 - _Z35group_norm_nhwc_bwd_one_pass_kernelI11Bf16IOFp32WLi128ELi96ELi768EEv26Group_norm_nhwc_bwd_params)
        .other          _Z35group_norm_nhwc_bwd_one_pass_kernelI11Bf16IOFp32WLi128ELi96ELi768EEv26Group_norm_nhwc_bwd_params,@"STO_CUDA_ENTRY STV_DEFAULT"
_Z35group_norm_nhwc_bwd_one_pass_kernelI11Bf16IOFp32WLi128ELi96ELi768EEv26Group_norm_nhwc_bwd_params:
.text._Z35group_norm_nhwc_bwd_one_pass_kernelI11Bf16IOFp32WLi128ELi96ELi768EEv26Group_norm_nhwc_bwd_params:
[----:B------:R-:W-:Y:S08]  /*0000*/  LDC R1, c[0x0][0x37c] ;  /* 0x0000df00ff017b82 */ /* 0x000ff00000000800 */
[----:B------:R-:W0:Y:S01]  /*0010*/  S2UR UR8, SR_CTAID.Y ;  /* 0x00000000000879c3 */ /* 0x000e220000002600 */
[----:B------:R-:W1:Y:S01]  /*0020*/  LDCU UR4, c[0x0][0x410] ;  /* 0x00008200ff0477ac */ /* 0x000e620008000800 */
[----:B------:R-:W1:Y:S01]  /*0030*/  LDCU UR5, c[0x0][0x3e0] ;  /* 0x00007c00ff0577ac */ /* 0x000e620008000800 */
[----:B------:R-:W2:Y:S01]  /*0040*/  LDCU.64 UR6, c[0x0][0x358] ;  /* 0x00006b00ff0677ac */ /* 0x000ea20008000a00 */
[----:B-1----:R-:W-:-:S04]  /*0050*/  UIMAD UR4, UR4, UR5, URZ ;  /* 0x00000005040472a4 */ /* 0x002fc8000f8e02ff */
[----:B0-----:R-:W-:-:S09]  /*0060*/  UISETP.GE.AND UP0, UPT, UR8, UR4, UPT ;  /* 0x000000040800728c */ /* 0x001fd2000bf06270 */
[----:B--2---:R-:W-:Y:S05]  /*0070*/  BRA.U UP0, `(.L_x_42) ;  /* 0x0000006100007547 */ /* 0x004fea000b800000 */
[----:B------:R-:W0:Y:S01]  /*0080*/  S2R R4, SR_TID.X ;  /* 0x0000000000047919 */ /* 0x000e220000002100 */
[----:B------:R-:W-:Y:S01]  /*0090*/  HFMA2 R40, -RZ, RZ, 0, 0 ;  /* 0x00000000ff287431 */ /* 0x000fe200000001ff */
[----:B------:R-:W-:Y:S02]  /*00a0*/  MOV R43, UR8 ;  /* 0x00000008002b7c02 */ /* 0x000fe40008000f00 */
[----:B0-----:R-:W-:-:S05]  /*00b0*/  LOP3.LUT R0, R4, 0xffff, RZ, 0xc0, !PT ;  /* 0x0000ffff04007812 */ /* 0x001fca00078ec0ff */
[----:B------:R-:W-:-:S05]  /*00c0*/  IMAD R0, R0, 0x556, RZ ;  /* 0x0000055600007824 */ /* 0x000fca00078e02ff */
[----:B------:R-:W-:Y:S02]  /*00d0*/  SHF.R.U32.HI R42, RZ, 0x10, R0 ;  /* 0x00000010ff2a7819 */ /* 0x000fe40000011600 */
[----:B------:R-:W0:Y:S02]  /*00e0*/  S2R R0, SR_LANEID ;  /* 0x0000000000007919 */ /* 0x000e240000000000 */
[----:B------:R-:W-:-:S05]  /*00f0*/  PRMT R2, R42, 0x9910, RZ ;  /* 0x000099102a027816 */ /* 0x000fca00000000ff */
[----:B------:R-:W-:-:S05]  /*0100*/  IMAD R2, R2, 0x30, RZ ;  /* 0x0000003002027824 */ /* 0x000fca00078e02ff */
[----:B------:R-:W-:-:S04]  /*0110*/  IADD3 R2, PT, PT, RZ, -R2, RZ ;  /* 0x80000002ff027210 */ /* 0x000fc80007ffe0ff */
[----:B------:R-:W-:-:S04]  /*0120*/  PRMT R41, R2, 0x7710, RZ ;  /* 0x0000771002297816 */ /* 0x000fc800000000ff */
[----:B------:R-:W-:-:S04]  /*0130*/  IADD3 R41, PT, PT, R41, R4, RZ ;  /* 0x0000000429297210 */ /* 0x000fc80007ffe0ff */
[----:B------:R-:W-:-:S04]  /*0140*/  SHF.L.U32 R41, R41, 0x1, RZ ;  /* 0x0000000129297819 */ /* 0x000fc800000006ff */
[----:B------:R-:W-:-:S07]  /*0150*/  LOP3.LUT R2, R41, 0xffff, RZ, 0xc0, !PT ;  /* 0x0000ffff29027812 */ /* 0x000fce00078ec0ff */
.L_x_85:
[----:B-1----:R-:W1:Y:S01]  /*0160*/  LDC R10, c[0x0][0x410] ;  /* 0x00010400ff0a7b82 */ /* 0x002e620000000800 */
[----:B--2---:R-:W2:Y:S01]  /*0170*/  LDCU UR4, c[0x0][0x41c] ;  /* 0x00008380ff0477ac */ /* 0x004ea20008000800 */
[----:B------:R-:W-:Y:S02]  /*0180*/  ISETP.GE.AND P2, PT, R43, RZ, PT ;  /* 0x000000ff2b00720c */ /* 0x000fe40003f46270 */
[----:B------:R-:W-:Y:S01]  /*0190*/  CS2R R38, SRZ ;  /* 0x0000000000267805 */ /* 0x000fe2000001ff00 */
[----:B---3--:R-:W3:Y:S01]  /*01a0*/  LDCU.128 UR8, c[0x0][0x400] ;  /* 0x00008000ff0877ac */ /* 0x008ee20008000c00 */
[----:B-1----:R-:W-:-:S04]  /*01b0*/  IABS R7, R10 ;  /* 0x0000000a00077213 */ /* 0x002fc80000000000 */
[----:B------:R-:W1:Y:S08]  /*01c0*/  I2F.RP R6, R7 ;  /* 0x0000000700067306 */ /* 0x000e700000209400 */
[----:B-1----:R-:W1:Y:S02]  /*01d0*/  MUFU.RCP R6, R6 ;  /* 0x0000000600067308 */ /* 0x002e640000001000 */
[----:B-1--4-:R-:W-:-:S06]  /*01e0*/  IADD3 R4, PT, PT, R6, 0xffffffe, RZ ;  /* 0x0ffffffe06047810 */ /* 0x012fcc0007ffe0ff */
[----:B0-----:R1:W4:Y:S02]  /*01f0*/  F2I.FTZ.U32.TRUNC.NTZ R5, R4 ;  /* 0x0000000400057305 */ /* 0x001324000021f000 */
[----:B-1----:R-:W-:Y:S02]  /*0200*/  MOV R4, RZ ;  /* 0x000000ff00047202 */ /* 0x002fe40000000f00 */
[----:B----4-:R-:W-:-:S05]  /*0210*/  IADD3 R8, PT, PT, RZ, -R5, RZ ;  /* 0x80000005ff087210 */ /* 0x010fca0007ffe0ff */
[----:B------:R-:W-:Y:S01]  /*0220*/  IMAD R3, R8, R7, RZ ;  /* 0x0000000708037224 */ /* 0x000fe200078e02ff */
[----:B------:R-:W-:-:S03]  /*0230*/  IABS R8, R43 ;  /* 0x0000002b00087213 */ /* 0x000fc60000000000 */
[----:B------:R-:W-:Y:S02]  /*0240*/  IMAD.HI.U32 R5, R5, R3, R4 ;  /* 0x0000000305057227 */ /* 0x000fe400078e0004 */
[----:B------:R-:W2:Y:S04]  /*0250*/  S2R R3, SR_CTAID.X ;  /* 0x0000000000037919 */ /* 0x000ea80000002500 */
[----:B------:R-:W-:-:S05]  /*0260*/  IMAD.HI.U32 R6, R5, R8, RZ ;  /* 0x0000000805067227 */ /* 0x000fca00078e00ff */
[----:B------:R-:W-:-:S05]  /*0270*/  IADD3 R5, PT, PT, -R6, RZ, RZ ;  /* 0x000000ff06057210 */ /* 0x000fca0007ffe1ff */
[----:B------:R-:W-:Y:S01]  /*0280*/  IMAD R4, R7, R5, R8 ;  /* 0x0000000507047224 */ /* 0x000fe200078e0208 */
[----:B------:R-:W-:-:S04]  /*0290*/  LOP3.LUT R8, R43, R10, RZ, 0x3c, !PT ;  /* 0x0000000a2b087212 */ /* 0x000fc800078e3cff */
[----:B------:R-:W-:Y:S02]  /*02a0*/  ISETP.GT.U32.AND P3, PT, R7, R4, PT ;  /* 0x000000040700720c */ /* 0x000fe40003f64070 */
[----:B------:R-:W-:Y:S01]  /*02b0*/  ISETP.GE.AND P4, PT, R8, RZ, PT ;  /* 0x000000ff0800720c */ /* 0x000fe20003f86270 */
[----:B--2---:R-:W-:-:S10]  /*02c0*/  IMAD R5, R3, UR4, R42 ;  /* 0x0000000403057c24 */ /* 0x004fd4000f8e022a */
[----:B------:R-:W-:Y:S02]  /*02d0*/  @!P3 IADD3 R4, PT, PT, R4, -R7, RZ ;  /* 0x800000070404b210 */ /* 0x000fe40007ffe0ff */
[----:B------:R-:W-:Y:S02]  /*02e0*/  CS2R R36, SRZ ;  /* 0x0000000000247805 */ /* 0x000fe4000001ff00 */
[----:B------:R-:W-:Y:S02]  /*02f0*/  @!P3 IADD3 R6, PT, PT, R6, 0x1, RZ ;  /* 0x000000010606b810 */ /* 0x000fe40007ffe0ff */
[----:B------:R-:W-:Y:S02]  /*0300*/  CS2R R34, SRZ ;  /* 0x0000000000227805 */ /* 0x000fe4000001ff00 */
[----:B---3--:R-:W-:Y:S01]  /*0310*/  ISETP.GE.U32.AND P1, PT, R5, UR8, PT ;  /* 0x0000000805007c0c */ /* 0x008fe2000bf26070 */
[----:B------:R-:W1:Y:S01]  /*0320*/  LDCU.U8 UR4, c[0x0][0x414] ;  /* 0x00008280ff0477ac */ /* 0x000e620008000000 */
[----:B------:R-:W-:-:S02]  /*0330*/  SHF.R.S32.HI R11, RZ, 0x1f, R5 ;  /* 0x0000001fff0b7819 */ /* 0x000fc40000011405 */
[CC--:B------:R-:W-:Y:S02]  /*0340*/  ISETP.GE.U32.AND P0, PT, R4.reuse, R7.reuse, PT ;  /* 0x000000070400720c */ /* 0x0c0fe40003f06070 */
[----:B------:R-:W-:Y:S02]  /*0350*/  ISETP.GE.AND.EX P1, PT, R11, UR9, PT, P1 ;  /* 0x000000090b007c0c */ /* 0x000fe4000bf26310 */
[-C--:B------:R-:W-:Y:S02]  /*0360*/  ISETP.GT.U32.AND P5, PT, R7, R4.reuse, PT ;  /* 0x000000040700720c */ /* 0x080fe40003fa4070 */
[----:B------:R-:W-:Y:S02]  /*0370*/  IADD3 R7, PT, PT, R4, -R7, RZ ;  /* 0x8000000704077210 */ /* 0x000fe40007ffe0ff */
[----:B------:R-:W-:Y:S02]  /*0380*/  IADD3 R13, PT, PT, R5, 0x10, RZ ;  /* 0x00000010050d7810 */ /* 0x000fe40007ffe0ff */
[----:B------:R-:W-:-:S02]  /*0390*/  SEL R4, R7, R4, !P5 ;  /* 0x0000000407047207 */ /* 0x000fc40006800000 */
[----:B------:R-:W-:Y:S02]  /*03a0*/  ISETP.NE.AND P5, PT, R10, RZ, PT ;  /* 0x000000ff0a00720c */ /* 0x000fe40003fa5270 */
[----:B------:R-:W-:Y:S01]  /*03b0*/  LOP3.LUT R7, RZ, R10, RZ, 0x33, !PT ;  /* 0x0000000aff077212 */ /* 0x000fe200078e33ff */
[----:B------:R-:W2:Y:S01]  /*03c0*/  @!P1 LDC.64 R16, c[0x0][0x3f8] ;  /* 0x0000fe00ff109b82 */ /* 0x000ea20000000a00 */
[----:B------:R-:W-:Y:S02]  /*03d0*/  @!P2 IADD3 R4, PT, PT, -R4, RZ, RZ ;  /* 0x000000ff0404a210 */ /* 0x000fe40007ffe1ff */
[----:B------:R-:W-:Y:S02]  /*03e0*/  @P0 IADD3 R6, PT, PT, R6, 0x1, RZ ;  /* 0x0000000106060810 */ /* 0x000fe40007ffe0ff */
[----:B------:R-:W-:Y:S02]  /*03f0*/  SEL R61, R7, R4, !P5 ;  /* 0x00000004073d7207 */ /* 0x000fe40006800000 */
[----:B------:R-:W-:Y:S01]  /*0400*/  @!P4 IADD3 R6, PT, PT, -R6, RZ, RZ ;  /* 0x000000ff0606c210 */ /* 0x000fe20007ffe1ff */
[----:B------:R-:W3:Y:S01]  /*0410*/  @!P1 LDC.64 R20, c[0x0][0x3a0] ;  /* 0x0000e800ff149b82 */ /* 0x000ee20000000a00 */
[----:B------:R-:W-:Y:S01]  /*0420*/  ISETP.GE.U32.AND P3, PT, R13, UR8, PT ;  /* 0x000000080d007c0c */ /* 0x000fe2000bf66070 */
[----:B------:R-:W-:Y:S01]  /*0430*/  IMAD R9, R61, 0x60, RZ ;  /* 0x000000603d097824 */ /* 0x000fe200078e02ff */
[----:B------:R-:W-:-:S02]  /*0440*/  SHF.R.S32.HI R15, RZ, 0x1f, R13 ;  /* 0x0000001fff0f7819 */ /* 0x000fc4000001140d */
[----:B------:R-:W-:Y:S02]  /*0450*/  SEL R7, R7, R6, !P5 ;  /* 0x0000000607077207 */ /* 0x000fe40006800000 */
[----:B------:R-:W-:Y:S01]  /*0460*/  ISETP.GE.AND.EX P3, PT, R15, UR9, PT, P3 ;  /* 0x000000090f007c0c */ /* 0x000fe2000bf66330 */
[----:B------:R-:W4:Y:S01]  /*0470*/  @!P1 LDC.64 R22, c[0x0][0x398] ;  /* 0x0000e600ff169b82 */ /* 0x000f220000000a00 */
[C---:B------:R-:W-:Y:S02]  /*0480*/  IADD3 R64, P0, PT, R9.reuse, R2, RZ ;  /* 0x0000000209407210 */ /* 0x040fe40007f1e0ff */
[----:B------:R-:W-:Y:S02]  /*0490*/  SHF.R.S32.HI R2, RZ, 0x1f, R7 ;  /* 0x0000001fff027819 */ /* 0x000fe40000011407 */
[----:B------:R-:W-:Y:S02]  /*04a0*/  LEA.HI.X.SX32 R65, R9, RZ, 0x1, P0 ;  /* 0x000000ff09417211 */ /* 0x000fe400000f0eff */
[----:B------:R-:W-:Y:S01]  /*04b0*/  IADD3 R19, PT, PT, R5, 0x20, RZ ;  /* 0x0000002005137810 */ /* 0x000fe20007ffe0ff */
[----:B------:R-:W-:-:S02]  /*04c0*/  IMAD R2, R2, UR10, RZ ;  /* 0x0000000a02027c24 */ /* 0x000fc4000f8e02ff */
[----:B------:R-:W-:Y:S01]  /*04d0*/  IMAD.WIDE.U32 R64, R7, UR10, R64 ;  /* 0x0000000a07407c25 */ /* 0x000fe2000f8e0040 */
[----:B------:R-:W-:Y:S01]  /*04e0*/  ISETP.GE.U32.AND P0, PT, R19, UR8, PT ;  /* 0x0000000813007c0c */ /* 0x000fe2000bf06070 */
[----:B------:R-:W0:Y:S02]  /*04f0*/  @!P3 LDC.64 R24, c[0x0][0x3f8] ;  /* 0x0000fe00ff18bb82 */ /* 0x000e240000000a00 */
[----:B------:R-:W-:Y:S01]  /*0500*/  IMAD R67, R7, UR11, R2 ;  /* 0x0000000b07437c24 */ /* 0x000fe2000f8e0202 */
[----:B------:R-:W-:Y:S01]  /*0510*/  @!P1 MOV R66, R64 ;  /* 0x0000004000429202 */ /* 0x000fe20000000f00 */
[----:B--2---:R-:W-:Y:S01]  /*0520*/  @!P1 IMAD R2, R11, R16, RZ ;  /* 0x000000100b029224 */ /* 0x004fe200078e02ff */
[----:B------:R-:W-:Y:S02]  /*0530*/  @!P3 MOV R14, R64 ;  /* 0x00000040000eb202 */ /* 0x000fe40000000f00 */
[----:B------:R-:W-:Y:S01]  /*0540*/  IADD3 R67, PT, PT, R65, R67, RZ ;  /* 0x0000004341437210 */ /* 0x000fe20007ffe0ff */
[C---:B------:R-:W-:Y:S01]  /*0550*/  @!P1 IMAD R11, R5.reuse, R17, R2 ;  /* 0x00000011050b9224 */ /* 0x040fe200078e0202 */
[----:B------:R-:W-:Y:S01]  /*0560*/  SHF.R.S32.HI R17, RZ, 0x1f, R19 ;  /* 0x0000001fff117819 */ /* 0x000fe20000011413 */
[----:B------:R-:W2:Y:S01]  /*0570*/  @!P3 LDC.64 R8, c[0x0][0x3a0] ;  /* 0x0000e800ff08bb82 */ /* 0x000ea20000000a00 */
[----:B------:R-:W-:-:S02]  /*0580*/  @!P1 IMAD.WIDE.U32 R6, R5, R16, R66 ;  /* 0x0000001005069225 */ /* 0x000fc400078e0042 */
[----:B------:R-:W-:-:S03]  /*0590*/  ISETP.GE.AND.EX P0, PT, R17, UR9, PT, P0 ;  /* 0x0000000911007c0c */ /* 0x000fc6000bf06300 */
[----:B------:R-:W-:Y:S02]  /*05a0*/  @!P1 IADD3 R11, PT, PT, R7, R11, RZ ;  /* 0x0000000b070b9210 */ /* 0x000fe40007ffe0ff */
[----:B------:R-:W1:Y:S01]  /*05b0*/  @!P3 LDC.64 R26, c[0x0][0x398] ;  /* 0x0000e600ff1abb82 */ /* 0x000e620000000a00 */
[C---:B------:R-:W-:Y:S02]  /*05c0*/  @!P1 SHF.L.U32 R7, R6.reuse, 0x1, RZ ;  /* 0x0000000106079819 */ /* 0x040fe400000006ff */
[----:B------:R-:W-:Y:S02]  /*05d0*/  @!P1 SHF.L.U64.HI R2, R6, 0x1, R11 ;  /* 0x0000000106029819 */ /* 0x000fe4000001020b */
[----:B---3--:R-:W-:Y:S01]  /*05e0*/  @!P1 IADD3 R10, P2, PT, R7, R20, RZ ;  /* 0x00000014070a9210 */ /* 0x008fe20007f5e0ff */
[----:B0-----:R-:W-:Y:S01]  /*05f0*/  @!P3 IMAD R4, R15, R24, RZ ;  /* 0x000000180f04b224 */ /* 0x001fe200078e02ff */
[----:B----4-:R-:W-:Y:S02]  /*0600*/  @!P1 IADD3 R12, P4, PT, R7, R22, RZ ;  /* 0x00000016070c9210 */ /* 0x010fe40007f9e0ff */
[----:B------:R-:W0:Y:S01]  /*0610*/  @!P0 LDC.64 R6, c[0x0][0x3f8] ;  /* 0x0000fe00ff068b82 */ /* 0x000e220000000a00 */
[----:B------:R-:W-:-:S02]  /*0620*/  @!P3 MOV R15, R67 ;  /* 0x00000043000fb202 */ /* 0x000fc40000000f00 */
[C---:B------:R-:W-:Y:S01]  /*0630*/  @!P1 IADD3.X R11, PT, PT, R2.reuse, R21, RZ, P2, !PT ;  /* 0x00000015020b9210 */ /* 0x040fe200017fe4ff */
[----:B------:R-:W-:Y:S01]  /*0640*/  @!P3 IMAD R21, R13, R25, R4 ;  /* 0x000000190d15b224 */ /* 0x000fe200078e0204 */
[----:B------:R-:W-:Y:S01]  /*0650*/  IADD3 R25, PT, PT, R5, 0x30, RZ ;  /* 0x0000003005197810 */ /* 0x000fe20007ffe0ff */
[----:B------:R-:W-:Y:S01]  /*0660*/  @!P3 IMAD.WIDE.U32 R14, R13, R24, R14 ;  /* 0x000000180d0eb225 */ /* 0x000fe200078e000e */
[----:B------:R-:W-:Y:S01]  /*0670*/  @!P1 IADD3.X R13, PT, PT, R2, R23, RZ, P4, !PT ;  /* 0x00000017020d9210 */ /* 0x000fe200027fe4ff */
[----:B------:R-:W3:Y:S01]  /*0680*/  @!P1 LDG.E R39, desc[UR6][R10.64] ;  /* 0x000000060a279981 */ /* 0x000ee2000c1e1900 */
[----:B------:R-:W-:Y:S02]  /*0690*/  ISETP.GE.U32.AND P2, PT, R25, UR8, PT ;  /* 0x0000000819007c0c */ /* 0x000fe4000bf46070 */
[----:B------:R-:W-:Y:S01]  /*06a0*/  SHF.R.S32.HI R23, RZ, 0x1f, R25 ;  /* 0x0000001fff177819 */ /* 0x000fe20000011419 */
[----:B------:R4:W3:Y:S01]  /*06b0*/  @!P1 LDG.E R38, desc[UR6][R12.64] ;  /* 0x000000060c269981 */ /* 0x0008e2000c1e1900 */
[----:B------:R-:W-:-:S02]  /*06c0*/  @!P3 IADD3 R21, PT, PT, R15, R21, RZ ;  /* 0x000000150f15b210 */ /* 0x000fc40007ffe0ff */
[----:B------:R-:W-:Y:S02]  /*06d0*/  ISETP.GE.AND.EX P2, PT, R23, UR9, PT, P2 ;  /* 0x0000000917007c0c */ /* 0x000fe4000bf46320 */
[C---:B------:R-:W-:Y:S02]  /*06e0*/  @!P3 SHF.L.U32 R15, R14.reuse, 0x1, RZ ;  /* 0x000000010e0fb819 */ /* 0x040fe400000006ff */
[----:B----4-:R-:W-:Y:S02]  /*06f0*/  @!P0 MOV R12, R64 ;  /* 0x00000040000c8202 */ /* 0x010fe40000000f00 */
[----:B------:R-:W-:Y:S01]  /*0700*/  @!P0 MOV R13, R67 ;  /* 0x00000043000d8202 */ /* 0x000fe20000000f00 */
[----:B0-----:R-:W-:Y:S01]  /*0710*/  @!P0 IMAD R2, R17, R6, RZ ;  /* 0x0000000611028224 */ /* 0x001fe200078e02ff */
[----:B------:R-:W-:Y:S01]  /*0720*/  @!P3 SHF.L.U64.HI R14, R14, 0x1, R21 ;  /* 0x000000010e0eb819 */ /* 0x000fe20000010215 */
[----:B------:R-:W0:Y:S02]  /*0730*/  @!P0 LDC.64 R16, c[0x0][0x3a0] ;  /* 0x0000e800ff108b82 */ /* 0x000e240000000a00 */
[----:B------:R-:W-:-:S02]  /*0740*/  @!P0 IMAD R7, R19, R7, R2 ;  /* 0x0000000713078224 */ /* 0x000fc400078e0202 */
[----:B------:R-:W-:-:S04]  /*0750*/  @!P0 IMAD.WIDE.U32 R12, R19, R6, R12 ;  /* 0x00000006130c8225 */ /* 0x000fc800078e000c */
[----:B------:R-:W4:Y:S01]  /*0760*/  @!P2 LDC.64 R18, c[0x0][0x3f8] ;  /* 0x0000fe00ff12ab82 */ /* 0x000f220000000a00 */
[C---:B--2---:R-:W-:Y:S02]  /*0770*/  @!P3 IADD3 R20, P1, PT, R15.reuse, R8, RZ ;  /* 0x000000080f14b210 */ /* 0x044fe40007f3e0ff */
[----:B-1----:R-:W-:Y:S02]  /*0780*/  @!P3 IADD3 R10, P4, PT, R15, R26, RZ ;  /* 0x0000001a0f0ab210 */ /* 0x002fe40007f9e0ff */
[----:B------:R-:W-:Y:S02]  /*0790*/  IADD3 R8, PT, PT, R5, 0x40, RZ ;  /* 0x0000004005087810 */ /* 0x000fe40007ffe0ff */
[C---:B------:R-:W-:Y:S02]  /*07a0*/  @!P3 IADD3.X R21, PT, PT, R14.reuse, R9, RZ, P1, !PT ;  /* 0x000000090e15b210 */ /* 0x040fe40000ffe4ff */
[----:B------:R-:W-:Y:S02]  /*07b0*/  @!P3 IADD3.X R11, PT, PT, R14, R27, RZ, P4, !PT ;  /* 0x0000001b0e0bb210 */ /* 0x000fe400027fe4ff */
[----:B------:R-:W-:Y:S01]  /*07c0*/  ISETP.GE.U32.AND P1, PT, R8, UR8, PT ;  /* 0x0000000808007c0c */ /* 0x000fe2000bf26070 */
[----:B------:R-:W1:Y:S01]  /*07d0*/  @!P0 LDC.64 R14, c[0x0][0x398] ;  /* 0x0000e600ff0e8b82 */ /* 0x000e620000000a00 */
[----:B------:R-:W-:Y:S01]  /*07e0*/  SHF.R.S32.HI R29, RZ, 0x1f, R8 ;  /* 0x0000001fff1d7819 */ /* 0x000fe20000011408 */
[----:B------:R-:W2:Y:S03]  /*07f0*/  @!P3 LDG.E R37, desc[UR6][R20.64] ;  /* 0x000000061425b981 */ /* 0x000ea6000c1e1900 */
[----:B------:R-:W-:Y:S01]  /*0800*/  ISETP.GE.AND.EX P1, PT, R29, UR9, PT, P1 ;  /* 0x000000091d007c0c */ /* 0x000fe2000bf26310 */
[----:B------:R4:W2:Y:S01]  /*0810*/  @!P3 LDG.E R36, desc[UR6][R10.64] ;  /* 0x000000060a24b981 */ /* 0x0008a2000c1e1900 */
[----:B------:R-:W-:-:S04]  /*0820*/  IADD3 R6, PT, PT, R5, 0x50, RZ ;  /* 0x0000005005067810 */ /* 0x000fc80007ffe0ff */
[----:B------:R-:W-:Y:S02]  /*0830*/  ISETP.GE.U32.AND P4, PT, R6, UR8, PT ;  /* 0x0000000806007c0c */ /* 0x000fe4000bf86070 */
[----:B------:R-:W-:Y:S01]  /*0840*/  SHF.R.S32.HI R45, RZ, 0x1f, R6 ;  /* 0x0000001fff2d7819 */ /* 0x000fe20000011406 */
[----:B----4-:R-:W-:Y:S01]  /*0850*/  @!P2 IMAD R22, R23, R18, RZ ;  /* 0x000000121716a224 */ /* 0x010fe200078e02ff */
[----:B------:R-:W-:Y:S01]  /*0860*/  @!P0 IADD3 R9, PT, PT, R13, R7, RZ ;  /* 0x000000070d098210 */ /* 0x000fe20007ffe0ff */
[----:B------:R-:W4:Y:S01]  /*0870*/  @!P2 LDC.64 R10, c[0x0][0x3a0] ;  /* 0x0000e800ff0aab82 */ /* 0x000f220000000a00 */
[C---:B------:R-:W-:Y:S02]  /*0880*/  IADD3 R7, PT, PT, R5.reuse, 0x60, RZ ;  /* 0x0000006005077810 */ /* 0x040fe40007ffe0ff */
[----:B------:R-:W-:Y:S02]  /*0890*/  @!P0 SHF.L.U32 R27, R12, 0x1, RZ ;  /* 0x000000010c1b8819 */ /* 0x000fe400000006ff */
[----:B------:R-:W-:-:S02]  /*08a0*/  IADD3 R2, PT, PT, R5, 0x70, RZ ;  /* 0x0000007005027810 */ /* 0x000fc40007ffe0ff */
[----:B------:R-:W-:Y:S01]  /*08b0*/  ISETP.GE.AND.EX P4, PT, R45, UR9, PT, P4 ;  /* 0x000000092d007c0c */ /* 0x000fe2000bf86340 */
[----:B------:R-:W4:Y:S01]  /*08c0*/  @!P1 LDC.64 R4, c[0x0][0x3f8] ;  /* 0x0000fe00ff049b82 */ /* 0x000f220000000a00 */
[----:B------:R-:W-:Y:S01]  /*08d0*/  @!P0 SHF.L.U64.HI R20, R12, 0x1, R9 ;  /* 0x000000010c148819 */ /* 0x000fe20000010209 */
[----:B------:R-:W-:Y:S01]  /*08e0*/  @!P2 IMAD R31, R25, R19, R22 ;  /* 0x00000013191fa224 */ /* 0x000fe200078e0216 */
[----:B0-----:R-:W-:Y:S02]  /*08f0*/  @!P0 IADD3 R16, P6, PT, R27, R16, RZ ;  /* 0x000000101b108210 */ /* 0x001fe40007fde0ff */
[----:B------:R-:W-:Y:S02]  /*0900*/  @!P2 MOV R22, R64 ;  /* 0x000000400016a202 */ /* 0x000fe40000000f00 */
[----:B------:R-:W-:Y:S01]  /*0910*/  @!P2 MOV R23, R67 ;  /* 0x000000430017a202 */ /* 0x000fe20000000f00 */
[----:B------:R-:W0:Y:S01]  /*0920*/  @!P2 LDC.64 R12, c[0x0][0x398] ;  /* 0x0000e600ff0cab82 */ /* 0x000e220000000a00 */
[----:B------:R-:W-:-:S02]  /*0930*/  @!P0 IADD3.X R17, PT, PT, R20, R17, RZ, P6, !PT ;  /* 0x0000001114118210 */ /* 0x000fc400037fe4ff */
[----:B-1----:R-:W-:Y:S01]  /*0940*/  @!P0 IADD3 R26, P6, PT, R27, R14, RZ ;  /* 0x0000000e1b1a8210 */ /* 0x002fe20007fde0ff */
[----:B------:R-:W-:Y:S01]  /*0950*/  @!P2 IMAD.WIDE.U32 R18, R25, R18, R22 ;  /* 0x000000121912a225 */ /* 0x000fe200078e0016 */
[----:B------:R-:W-:Y:S01]  /*0960*/  ISETP.GE.U32.AND P5, PT, R7, UR8, PT ;  /* 0x0000000807007c0c */ /* 0x000fe2000bfa6070 */
[----:B------:R-:W2:Y:S01]  /*0970*/  @!P0 LDG.E R35, desc[UR6][R16.64] ;  /* 0x0000000610238981 */ /* 0x000ea2000c1e1900 */
[----:B------:R-:W-:Y:S01]  /*0980*/  @!P0 IADD3.X R27, PT, PT, R20, R15, RZ, P6, !PT ;  /* 0x0000000f141b8210 */ /* 0x000fe200037fe4ff */
[----:B------:R-:W1:Y:S01]  /*0990*/  @!P4 LDC.64 R22, c[0x0][0x3f8] ;  /* 0x0000fe00ff16cb82 */ /* 0x000e620000000a00 */
[----:B------:R-:W-:Y:S02]  /*09a0*/  @!P2 IADD3 R15, PT, PT, R19, R31, RZ ;  /* 0x0000001f130fa210 */ /* 0x000fe40007ffe0ff */
[----:B------:R-:W-:Y:S01]  /*09b0*/  SHF.R.S32.HI R21, RZ, 0x1f, R7 ;  /* 0x0000001fff157819 */ /* 0x000fe20000011407 */
[----:B------:R4:W2:Y:S01]  /*09c0*/  @!P0 LDG.E R34, desc[UR6][R26.64] ;  /* 0x000000061a228981 */ /* 0x0008a2000c1e1900 */
[----:B------:R-:W-:-:S03]  /*09d0*/  @!P2 SHF.L.U32 R31, R18, 0x1, RZ ;  /* 0x00000001121fa819 */ /* 0x000fc600000006ff */
[----:B------:R-:W1:Y:S01]  /*09e0*/  LDC.64 R24, c[0x0][0x3b8] ;  /* 0x0000ee00ff187b82 */ /* 0x000e620000000a00 */
[----:B------:R-:W-:Y:S02]  /*09f0*/  @!P2 SHF.L.U64.HI R18, R18, 0x1, R15 ;  /* 0x000000011212a819 */ /* 0x000fe4000001020f */
[----:B------:R-:W-:-:S05]  /*0a00*/  ISETP.GE.AND.EX P5, PT, R21, UR9, PT, P5 ;  /* 0x0000000915007c0c */ /* 0x000fca000bfa6350 */
[----:B------:R-:W1:Y:S01]  /*0a10*/  @!P1 LDC.64 R14, c[0x0][0x3a0] ;  /* 0x0000e800ff0e9b82 */ /* 0x000e620000000a00 */
[----:B----4-:R-:W-:Y:S01]  /*0a20*/  @!P1 MOV R26, R64 ;  /* 0x00000040001a9202 */ /* 0x010fe20000000f00 */
[----:B------:R-:W-:Y:S01]  /*0a30*/  @!P1 IMAD R29, R29, R4, RZ ;  /* 0x000000041d1d9224 */ /* 0x000fe200078e02ff */
[----:B------:R-:W-:Y:S02]  /*0a40*/  @!P1 MOV R27, R67 ;  /* 0x00000043001b9202 */ /* 0x000fe40000000f00 */
[----:B------:R-:W-:-:S03]  /*0a50*/  @!P2 IADD3 R32, P0, PT, R31, R10, RZ ;  /* 0x0000000a1f20a210 */ /* 0x000fc60007f1e0ff */
[----:B------:R-:W4:Y:S01]  /*0a60*/  @!P1 LDC.64 R16, c[0x0][0x398] ;  /* 0x0000e600ff109b82 */ /* 0x000f220000000a00 */
[----:B0-----:R-:W-:Y:S01]  /*0a70*/  @!P2 IADD3 R30, P6, PT, R31, R12, RZ ;  /* 0x0000000c1f1ea210 */ /* 0x001fe20007fde0ff */
[C---:B------:R-:W-:Y:S02]  /*0a80*/  @!P1 IMAD R5, R8.reuse, R5, R29 ;  /* 0x0000000508059224 */ /* 0x040fe400078e021d */
[----:B------:R-:W-:Y:S01]  /*0a90*/  @!P1 IMAD.WIDE.U32 R26, R8, R4, R26 ;  /* 0x00000004081a9225 */ /* 0x000fe200078e001a */
[C---:B------:R-:W-:Y:S02]  /*0aa0*/  @!P2 IADD3.X R33, PT, PT, R18.reuse, R11, RZ, P0, !PT ;  /* 0x0000000b1221a210 */ /* 0x040fe400007fe4ff */
[----:B------:R-:W-:Y:S01]  /*0ab0*/  @!P2 IADD3.X R31, PT, PT, R18, R13, RZ, P6, !PT ;  /* 0x0000000d121fa210 */ /* 0x000fe200037fe4ff */
[----:B------:R-:W0:Y:S01]  /*0ac0*/  @!P5 LDC.64 R10, c[0x0][0x3f8] ;  /* 0x0000fe00ff0adb82 */ /* 0x000e220000000a00 */
[----:B------:R-:W-:Y:S02]  /*0ad0*/  MOV R13, RZ ;  /* 0x000000ff000d7202 */ /* 0x000fe40000000f00 */
[----:B------:R-:W-:Y:S01]  /*0ae0*/  @!P1 IADD3 R5, PT, PT, R27, R5, RZ ;  /* 0x000000051b059210 */ /* 0x000fe20007ffe0ff */
[----:B-1----:R-:W-:Y:S01]  /*0af0*/  @!P4 IMAD R12, R45, R22, RZ ;  /* 0x000000162d0cc224 */ /* 0x002fe200078e02ff */
[----:B------:R-:W-:-:S03]  /*0b00*/  ISETP.GE.U32.AND P3, PT, R2, UR8, PT ;  /* 0x0000000802007c0c */ /* 0x000fc6000bf66070 */
[----:B------:R-:W1:Y:S01]  /*0b10*/  @!P4 LDC.64 R18, c[0x0][0x3a0] ;  /* 0x0000e800ff12cb82 */ /* 0x000e620000000a00 */
[----:B------:R-:W-:Y:S01]  /*0b20*/  SHF.R.S32.HI R9, RZ, 0x1f, R2 ;  /* 0x0000001fff097819 */ /* 0x000fe20000011402 */
[----:B------:R4:W2:Y:S01]  /*0b30*/  @!P2 LDG.E R13, desc[UR6][R32.64] ;  /* 0x00000006200da981 */ /* 0x0008a2000c1e1900 */
[C---:B------:R-:W-:Y:S02]  /*0b40*/  @!P1 SHF.L.U32 R45, R26.reuse, 0x1, RZ ;  /* 0x000000011a2d9819 */ /* 0x040fe400000006ff */
[----:B------:R-:W-:Y:S02]  /*0b50*/  @!P1 SHF.L.U64.HI R8, R26, 0x1, R5 ;  /* 0x000000011a089819 */ /* 0x000fe40000010205 */
[----:B------:R-:W-:Y:S02]  /*0b60*/  @!P4 MOV R26, R64 ;  /* 0x00000040001ac202 */ /* 0x000fe40000000f00 */
[----:B------:R-:W-:Y:S01]  /*0b70*/  @!P4 MOV R27, R67 ;  /* 0x00000043001bc202 */ /* 0x000fe20000000f00 */
[----:B----4-:R-:W-:Y:S01]  /*0b80*/  IMAD.WIDE R32, R43, 0x8, R24 ;  /* 0x000000082b207825 */ /* 0x010fe200078e0218 */
[----:B------:R-:W-:Y:S01]  /*0b90*/  ISETP.GE.AND.EX P3, PT, R9, UR9, PT, P3 ;  /* 0x0000000909007c0c */ /* 0x000fe2000bf66330 */
[----:B------:R-:W4:Y:S01]  /*0ba0*/  @!P4 LDC.64 R24, c[0x0][0x398] ;  /* 0x0000e600ff18cb82 */ /* 0x000f220000000a00 */
[----:B------:R-:W-:Y:S01]  /*0bb0*/  @!P1 IADD3 R28, P0, PT, R45, R14, RZ ;  /* 0x0000000e2d1c9210 */ /* 0x000fe20007f1e0ff */
[----:B------:R-:W-:-:S02]  /*0bc0*/  @!P4 IMAD R47, R6, R23, R12 ;  /* 0x00000017062fc224 */ /* 0x000fc400078e020c */
[----:B------:R-:W-:Y:S01]  /*0bd0*/  @!P4 IMAD.WIDE.U32 R22, R6, R22, R26 ;  /* 0x000000160616c225 */ /* 0x000fe200078e001a */
[C---:B------:R-:W-:Y:S02]  /*0be0*/  @!P1 IADD3.X R29, PT, PT, R8.reuse, R15, RZ, P0, !PT ;  /* 0x0000000f081d9210 */ /* 0x040fe400007fe4ff */
[----:B------:R-:W-:Y:S02]  /*0bf0*/  @!P1 IADD3 R26, P0, PT, R45, R16, RZ ;  /* 0x000000102d1a9210 */ /* 0x000fe40007f1e0ff */
[----:B------:R-:W-:Y:S02]  /*0c00*/  MOV R5, RZ ;  /* 0x000000ff00057202 */ /* 0x000fe40000000f00 */
[----:B------:R-:W-:Y:S01]  /*0c10*/  MOV R4, RZ ;  /* 0x000000ff00047202 */ /* 0x000fe20000000f00 */
[----:B0-----:R-:W-:Y:S01]  /*0c20*/  @!P5 IMAD R6, R21, R10, RZ ;  /* 0x0000000a1506d224 */ /* 0x001fe200078e02ff */
[----:B------:R-:W-:Y:S01]  /*0c30*/  @!P4 IADD3 R23, PT, PT, R23, R47, RZ ;  /* 0x0000002f1717c210 */ /* 0x000fe20007ffe0ff */
[----:B------:R-:W0:Y:S01]  /*0c40*/  @!P5 LDC.64 R20, c[0x0][0x398] ;  /* 0x0000e600ff14db82 */ /* 0x000e220000000a00 */
[----:B------:R-:W-:Y:S01]  /*0c50*/  @!P1 IADD3.X R27, PT, PT, R8, R17, RZ, P0, !PT ;  /* 0x00000011081b9210 */ /* 0x000fe200007fe4ff */
[----:B------:R1:W2:Y:S01]  /*0c60*/  @!P1 LDG.E R5, desc[UR6][R28.64] ;  /* 0x000000061c059981 */ /* 0x0002a2000c1e1900 */
[----:B------:R-:W-:-:S02]  /*0c70*/  @!P4 SHF.L.U32 R45, R22, 0x1, RZ ;  /* 0x00000001162dc819 */ /* 0x000fc400000006ff */
[----:B------:R-:W-:Y:S01]  /*0c80*/  @!P4 SHF.L.U64.HI R8, R22, 0x1, R23 ;  /* 0x000000011608c819 */ /* 0x000fe20000010217 */
[----:B------:R4:W2:Y:S02]  /*0c90*/  @!P2 LDG.E R4, desc[UR6][R30.64] ;  /* 0x000000061e04a981 */ /* 0x0008a4000c1e1900 */
[----:B------:R-:W0:Y:S02]  /*0ca0*/  @!P3 LDC.64 R22, c[0x0][0x3f8] ;  /* 0x0000fe00ff16bb82 */ /* 0x000e240000000a00 */
[----:B------:R4:W2:Y:S01]  /*0cb0*/  LDG.E.64 R14, desc[UR6][R32.64] ;  /* 0x00000006200e7981 */ /* 0x0008a2000c1e1b00 */
[----:B-1----:R-:W-:Y:S02]  /*0cc0*/  @!P5 MOV R28, R64 ;  /* 0x00000040001cd202 */ /* 0x002fe40000000f00 */
[----:B------:R-:W-:-:S03]  /*0cd0*/  @!P5 MOV R29, R67 ;  /* 0x00000043001dd202 */ /* 0x000fc60000000f00 */
[----:B------:R-:W1:Y:S01]  /*0ce0*/  @!P5 LDC.64 R16, c[0x0][0x3a0] ;  /* 0x0000e800ff10db82 */ /* 0x000e620000000a00 */
[----:B----4-:R-:W-:Y:S01]  /*0cf0*/  @!P4 IADD3 R30, P0, PT, R45, R18, RZ ;  /* 0x000000122d1ec210 */ /* 0x010fe20007f1e0ff */
[----:B------:R-:W-:-:S03]  /*0d00*/  @!P5 IMAD R33, R7, R11, R6 ;  /* 0x0000000b0721d224 */ /* 0x000fc600078e0206 */
[C---:B------:R-:W-:Y:S01]  /*0d10*/  @!P4 IADD3.X R31, PT, PT, R8.reuse, R19, RZ, P0, !PT ;  /* 0x00000013081fc210 */ /* 0x040fe200007fe4ff */
[----:B------:R-:W-:Y:S01]  /*0d20*/  @!P5 IMAD.WIDE.U32 R10, R7, R10, R28 ;  /* 0x0000000a070ad225 */ /* 0x000fe200078e001c */
[----:B------:R-:W-:Y:S02]  /*0d30*/  @!P4 IADD3 R28, P0, PT, R45, R24, RZ ;  /* 0x000000182d1cc210 */ /* 0x000fe40007f1e0ff */
[----:B------:R-:W-:Y:S02]  /*0d40*/  CS2R R6, SRZ ;  /* 0x0000000000067805 */ /* 0x000fe4000001ff00 */
[----:B------:R-:W-:Y:S02]  /*0d50*/  @!P5 IADD3 R19, PT, PT, R11, R33, RZ ;  /* 0x000000210b13d210 */ /* 0x000fe40007ffe0ff */
[----:B------:R-:W-:Y:S02]  /*0d60*/  @!P4 IADD3.X R29, PT, PT, R8, R25, RZ, P0, !PT ;  /* 0x00000019081dc210 */ /* 0x000fe400007fe4ff */
[----:B------:R4:W2:Y:S01]  /*0d70*/  @!P4 LDG.E R7, desc[UR6][R30.64] ;  /* 0x000000061e07c981 */ /* 0x0008a2000c1e1900 */
[----:B------:R-:W-:Y:S01]  /*0d80*/  ISETP.NE.AND P0, PT, RZ, UR4, PT ;  /* 0x00000004ff007c0c */ /* 0x000fe2000bf05270 */
[----:B------:R-:W3:Y:S01]  /*0d90*/  @!P3 LDC.64 R24, c[0x0][0x3a0] ;  /* 0x0000e800ff18bb82 */ /* 0x000ee20000000a00 */
[C---:B------:R-:W-:Y:S01]  /*0da0*/  @!P5 SHF.L.U32 R11, R10.reuse, 0x1, RZ ;  /* 0x000000010a0bd819 */ /* 0x040fe200000006ff */
[----:B0-----:R-:W-:Y:S01]  /*0db0*/  @!P3 IMAD R9, R9, R22, RZ ;  /* 0x000000160909b224 */ /* 0x001fe200078e02ff */
[----:B------:R-:W-:Y:S01]  /*0dc0*/  @!P5 SHF.L.U64.HI R10, R10, 0x1, R19 ;  /* 0x000000010a0ad819 */ /* 0x000fe20000010213 */
[----:B------:R0:W2:Y:S04]  /*0dd0*/  @!P1 LDG.E R6, desc[UR6][R26.64] ;  /* 0x000000061a069981 */ /* 0x0000a8000c1e1900 */
[----:B------:R-:W3:Y:S01]  /*0de0*/  @!P3 LDC.64 R18, c[0x0][0x398] ;  /* 0x0000e600ff12bb82 */ /* 0x000ee20000000a00 */
[----:B----4-:R-:W-:-:S02]  /*0df0*/  @!P3 MOV R30, R64 ;  /* 0x00000040001eb202 */ /* 0x010fc40000000f00 */
[----:B------:R-:W-:Y:S02]  /*0e00*/  @!P3 MOV R31, R67 ;  /* 0x00000043001fb202 */ /* 0x000fe40000000f00 */
[C---:B-1----:R-:W-:Y:S02]  /*0e10*/  @!P5 IADD3 R16, P1, PT, R11.reuse, R16, RZ ;  /* 0x000000100b10d210 */ /* 0x042fe40007f3e0ff */
[----:B------:R-:W-:Y:S01]  /*0e20*/  @!P5 IADD3 R20, P2, PT, R11, R20, RZ ;  /* 0x000000140b14d210 */ /* 0x000fe20007f5e0ff */
[C---:B------:R-:W-:Y:S01]  /*0e30*/  @!P3 IMAD R11, R2.reuse, R23, R9 ;  /* 0x00000017020bb224 */ /* 0x040fe200078e0209 */
[----:B0-----:R-:W0:Y:S01]  /*0e40*/  @P0 LDC.64 R26, c[0x0][0x3b0] ;  /* 0x0000ec00ff1a0b82 */ /* 0x001e220000000a00 */
[----:B------:R-:W-:Y:S01]  /*0e50*/  @!P3 IMAD.WIDE.U32 R30, R2, R22, R30 ;  /* 0x00000016021eb225 */ /* 0x000fe200078e001e */
[----:B------:R-:W-:-:S06]  /*0e60*/  MOV R8, RZ ;  /* 0x000000ff00087202 */ /* 0x000fcc0000000f00 */
[----:B------:R-:W1:Y:S01]  /*0e70*/  LDC.64 R22, c[0x0][0x3a8] ;  /* 0x0000ea00ff167b82 */ /* 0x000e620000000a00 */
[----:B------:R4:W2:Y:S01]  /*0e80*/  @!P4 LDG.E R8, desc[UR6][R28.64] ;  /* 0x000000061c08c981 */ /* 0x0008a2000c1e1900 */
[----:B------:R-:W-:Y:S02]  /*0e90*/  @!P3 IADD3 R11, PT, PT, R31, R11, RZ ;  /* 0x0000000b1f0bb210 */ /* 0x000fe40007ffe0ff */
[----:B------:R-:W-:Y:S02]  /*0ea0*/  @!P5 IADD3.X R21, PT, PT, R10, R21, RZ, P2, !PT ;  /* 0x000000150a15d210 */ /* 0x000fe400017fe4ff */
[----:B------:R-:W-:Y:S02]  /*0eb0*/  LOP3.LUT R2, R41, 0xffff, RZ, 0xc0, !PT ;  /* 0x0000ffff29027812 */ /* 0x000fe400078ec0ff */
[C---:B----4-:R-:W-:Y:S02]  /*0ec0*/  @!P3 SHF.L.U32 R29, R30.reuse, 0x1, RZ ;  /* 0x000000011e1db819 */ /* 0x050fe400000006ff */
[----:B------:R-:W-:-:S02]  /*0ed0*/  @!P3 SHF.L.U64.HI R30, R30, 0x1, R11 ;  /* 0x000000011e1eb819 */ /* 0x000fc4000001020b */
[C---:B---3--:R-:W-:Y:S02]  /*0ee0*/  @!P3 IADD3 R28, P2, PT, R29.reuse, R18, RZ ;  /* 0x000000121d1cb210 */ /* 0x048fe40007f5e0ff */
[----:B------:R-:W-:Y:S02]  /*0ef0*/  @!P5 IADD3.X R17, PT, PT, R10, R17, RZ, P1, !PT ;  /* 0x000000110a11d210 */ /* 0x000fe40000ffe4ff */
[----:B------:R-:W-:Y:S02]  /*0f00*/  @!P3 IADD3 R24, P1, PT, R29, R24, RZ ;  /* 0x000000181d18b210 */ /* 0x000fe40007f3e0ff */
[----:B------:R-:W-:Y:S01]  /*0f10*/  @!P3 IADD3.X R29, PT, PT, R30, R19, RZ, P2, !PT ;  /* 0x000000131e1db210 */ /* 0x000fe200017fe4ff */
[----:B------:R-:W-:Y:S01]  /*0f20*/  IMAD R19, R61, 0x60, R2 ;  /* 0x000000603d137824 */ /* 0x000fe200078e0202 */
[----:B------:R-:W-:Y:S02]  /*0f30*/  MOV R9, RZ ;  /* 0x000000ff00097202 */ /* 0x000fe40000000f00 */
[----:B------:R-:W-:-:S02]  /*0f40*/  MOV R10, RZ ;  /* 0x000000ff000a7202 */ /* 0x000fc40000000f00 */
[----:B------:R-:W-:Y:S02]  /*0f50*/  MOV R11, RZ ;  /* 0x000000ff000b7202 */ /* 0x000fe40000000f00 */
[----:B------:R-:W-:Y:S02]  /*0f60*/  MOV R12, RZ ;  /* 0x000000ff000c7202 */ /* 0x000fe40000000f00 */
[----:B------:R-:W-:Y:S01]  /*0f70*/  @!P3 IADD3.X R25, PT, PT, R30, R25, RZ, P1, !PT ;  /* 0x000000191e19b210 */ /* 0x000fe20000ffe4ff */
[C---:B0-----:R-:W-:Y:S01]  /*0f80*/  @P0 IMAD.WIDE R26, R19.reuse, 0x4, R26 ;  /* 0x00000004131a0825 */ /* 0x041fe200078e021a */
[----:B------:R0:W3:Y:S03]  /*0f90*/  @!P5 LDG.E R9, desc[UR6][R16.64] ;  /* 0x000000061009d981 */ /* 0x0000e6000c1e1900 */
[----:B-1----:R-:W-:Y:S01]  /*0fa0*/  IMAD.WIDE R18, R19, 0x4, R22 ;  /* 0x0000000413127825 */ /* 0x002fe200078e0216 */
[----:B------:R1:W4:Y:S04]  /*0fb0*/  @!P5 LDG.E R10, desc[UR6][R20.64] ;  /* 0x00000006140ad981 */ /* 0x000328000c1e1900 */
[----:B------:R-:W4:Y:S04]  /*0fc0*/  @!P3 LDG.E R11, desc[UR6][R24.64] ;  /* 0x00000006180bb981 */ /* 0x000f28000c1e1900 */
[----:B------:R-:W4:Y:S04]  /*0fd0*/  @!P3 LDG.E R12, desc[UR6][R28.64] ;  /* 0x000000061c0cb981 */ /* 0x000f28000c1e1900 */
[----:B------:R-:W5:Y:S01]  /*0fe0*/  LDG.E.64 R18, desc[UR6][R18.64] ;  /* 0x0000000612127981 */ /* 0x000f62000c1e1b00 */
[----:B0-----:R-:W-:-:S06]  /*0ff0*/  CS2R R16, SRZ ;  /* 0x0000000000107805 */ /* 0x001fcc000001ff00 */
[----:B------:R0:W5:Y:S01]  /*1000*/  @P0 LDG.E.64 R16, desc[UR6][R26.64] ;  /* 0x000000061a100981 */ /* 0x000162000c1e1b00 */
[----:B------:R-:W-:Y:S01]  /*1010*/  UISETP.NE.AND UP0, UPT, UR4, URZ, UPT ;  /* 0x000000ff0400728c */ /* 0x000fe2000bf05270 */
[----:B------:R-:W-:Y:S02]  /*1020*/  MOV R60, 0x3f800000 ;  /* 0x3f800000003c7802 */ /* 0x000fe40000000f00 */
[----:B------:R-:W-:Y:S02]  /*1030*/  PRMT R58, R39, 0x7632, R58 ;  /* 0x00007632273a7816 */ /* 0x000fe4000000003a */
[----:B------:R-:W-:Y:S02]  /*1040*/  PRMT R59, R38, 0x7632, R59 ;  /* 0x00007632263b7816 */ /* 0x000fe4000000003b */
[----:B--2---:R-:W-:Y:S02]  /*1050*/  PRMT R56, R37, 0x7632, R56 ;  /* 0x0000763225387816 */ /* 0x004fe40000000038 */
[----:B------:R-:W-:-:S02]  /*1060*/  PRMT R57, R36, 0x7632, R57 ;  /* 0x0000763224397816 */ /* 0x000fc40000000039 */
[----:B------:R-:W-:Y:S02]  /*1070*/  PRMT R54, R35, 0x7632, R54 ;  /* 0x0000763223367816 */ /* 0x000fe40000000036 */
[----:B------:R-:W-:Y:S01]  /*1080*/  PRMT R55, R34, 0x7632, R55 ;  /* 0x0000763222377816 */ /* 0x000fe20000000037 */
[----:B-1----:R-:W-:-:S05]  /*1090*/  FFMA.FTZ R20, -R14, R14, R15 ;  /* 0x0000000e0e147223 */ /* 0x002fca000001010f */
[----:B------:R-:W-:-:S13]  /*10a0*/  FSETP.GTU.FTZ.AND P0, PT, R20, RZ, PT ;  /* 0x000000ff1400720b */ /* 0x000fda0003f1c000 */
[----:B------:R-:W1:Y:S01]  /*10b0*/  @P0 LDC R15, c[0x0][0x3c0] ;  /* 0x0000f000ff0f0b82 */ /* 0x000e620000000800 */
[----:B------:R-:W-:Y:S02]  /*10c0*/  PRMT R52, R13, 0x7632, R52 ;  /* 0x000076320d347816 */ /* 0x000fe40000000034 */
[----:B------:R-:W-:Y:S02]  /*10d0*/  PRMT R53, R4, 0x7632, R53 ;  /* 0x0000763204357816 */ /* 0x000fe40000000035 */
[----:B------:R-:W-:Y:S02]  /*10e0*/  PRMT R50, R5, 0x7632, R50 ;  /* 0x0000763205327816 */ /* 0x000fe40000000032 */
[----:B------:R-:W-:Y:S02]  /*10f0*/  PRMT R48, R7, 0x7632, R48 ;  /* 0x0000763207307816 */ /* 0x000fe40000000030 */
[----:B------:R-:W-:Y:S01]  /*1100*/  PRMT R51, R6, 0x7632, R51 ;  /* 0x0000763206337816 */ /* 0x000fe20000000033 */
[----:B-1----:R-:W-:-:S04]  /*1110*/  @P0 FADD.FTZ R15, R20, R15 ;  /* 0x0000000f140f0221 */ /* 0x002fc80000010000 */
[----:B------:R1:W2:Y:S01]  /*1120*/  @P0 MUFU.RSQ R60, R15 ;  /* 0x0000000f003c0308 */ /* 0x0002a20000001400 */
[----:B------:R-:W-:Y:S02]  /*1130*/  PRMT R49, R8, 0x7632, R49 ;  /* 0x0000763208317816 */ /* 0x000fe40000000031 */
[----:B---3--:R-:W-:Y:S02]  /*1140*/  PRMT R46, R9, 0x7632, R46 ;  /* 0x00007632092e7816 */ /* 0x008fe4000000002e */
[----:B----4-:R-:W-:Y:S02]  /*1150*/  PRMT R47, R10, 0x7632, R47 ;  /* 0x000076320a2f7816 */ /* 0x010fe4000000002f */
[----:B-1----:R-:W-:Y:S02]  /*1160*/  PRMT R15, R11, 0x7632, R15 ;  /* 0x000076320b0f7816 */ /* 0x002fe4000000000f */
[----:B------:R-:W-:Y:S01]  /*1170*/  PRMT R45, R12, 0x7632, R45 ;  /* 0x000076320c2d7816 */ /* 0x000fe2000000002d */
[----:B0-2---:R-:W-:Y:S06]  /*1180*/  BRA.U UP0, `(.L_x_43) ;  /* 0x0000000900447547 */ /* 0x005fec000b800000 */
[----:B------:R-:W-:Y:S02]  /*1190*/  SHF.L.U32 R23, R39, 0x10, RZ ;  /* 0x0000001027177819 */ /* 0x000fe400000006ff */
[----:B------:R-:W-:Y:S02]  /*11a0*/  SHF.L.U32 R25, R58, 0x10, RZ ;  /* 0x000000103a197819 */ /* 0x000fe400000006ff */
[----:B------:R-:W-:Y:S01]  /*11b0*/  SHF.L.U32 R21, R38, 0x10, RZ ;  /* 0x0000001026157819 */ /* 0x000fe200000006ff */
[C---:B------:R-:W-:Y:S01]  /*11c0*/  FADD.FTZ R23, -R14.reuse, R23 ;  /* 0x000000170e177221 */ /* 0x040fe20000010100 */
[----:B------:R-:W-:Y:S01]  /*11d0*/  SHF.L.U32 R20, R59, 0x10, RZ ;  /* 0x000000103b147819 */ /* 0x000fe200000006ff */
[----:B------:R-:W-:Y:S01]  /*11e0*/  FADD.FTZ R25, -R14, R25 ;  /* 0x000000190e197221 */ /* 0x000fe20000010100 */
[----:B------:R-:W-:Y:S01]  /*11f0*/  SHF.L.U32 R29, R37, 0x10, RZ ;  /* 0x00000010251d7819 */ /* 0x000fe200000006ff */
[----:B-----5:R-:W-:Y:S01]  /*1200*/  FMUL.FTZ R27, R18, R21 ;  /* 0x00000015121b7220 */ /* 0x020fe20000410000 */
[----:B------:R-:W-:Y:S01]  /*1210*/  FMUL.FTZ R22, R23, R60 ;  /* 0x0000003c17167220 */ /* 0x000fe20000410000 */
[----:B------:R-:W-:Y:S01]  /*1220*/  FMUL.FTZ R24, R19, R20 ;  /* 0x0000001413187220 */ /* 0x000fe20000410000 */
[----:B------:R-:W-:Y:S01]  /*1230*/  FMUL.FTZ R25, R25, R60 ;  /* 0x0000003c19197220 */ /* 0x000fe20000410000 */
[----:B------:R-:W-:Y:S01]  /*1240*/  FADD.FTZ R23, RZ, R27 ;  /* 0x0000001bff177221 */ /* 0x000fe20000010000 */
[----:B------:R-:W-:Y:S01]  /*1250*/  FFMA.FTZ R26, R22, R27, RZ ;  /* 0x0000001b161a7223 */ /* 0x000fe200000100ff */
[----:B------:R-:W-:Y:S01]  /*1260*/  SHF.L.U32 R27, R56, 0x10, RZ ;  /* 0x00000010381b7819 */ /* 0x000fe200000006ff */
[----:B------:R-:W-:Y:S01]  /*1270*/  FADD.FTZ R29, -R14, R29 ;  /* 0x0000001d0e1d7221 */ /* 0x000fe20000010100 */
[----:B------:R-:W-:Y:S01]  /*1280*/  SHF.L.U32 R31, R36, 0x10, RZ ;  /* 0x00000010241f7819 */ /* 0x000fe200000006ff */
[----:B------:R-:W-:Y:S01]  /*1290*/  FADD.FTZ R23, R24, R23 ;  /* 0x0000001718177221 */ /* 0x000fe20000010000 */
[----:B------:R-:W-:Y:S01]  /*12a0*/  FFMA.FTZ R26, R25, R24, R26 ;  /* 0x00000018191a7223 */ /* 0x000fe2000001001a */
[----:B------:R-:W-:Y:S01]  /*12b0*/  FADD.FTZ R24, RZ, R21 ;  /* 0x00000015ff187221 */ /* 0x000fe20000010000 */
[----:B------:R-:W-:Y:S01]  /*12c0*/  FADD.FTZ R27, -R14, R27 ;  /* 0x0000001b0e1b7221 */ /* 0x000fe20000010100 */
[----:B------:R-:W-:Y:S01]  /*12d0*/  FFMA.FTZ R22, R21, R22, RZ ;  /* 0x0000001615167223 */ /* 0x000fe200000100ff */
[-C--:B------:R-:W-:Y:S01]  /*12e0*/  FMUL.FTZ R29, R29, R60.reuse ;  /* 0x0000003c1d1d7220 */ /* 0x080fe20000410000 */
[----:B------:R-:W-:Y:S01]  /*12f0*/  FMUL.FTZ R28, R18, R31 ;  /* 0x0000001f121c7220 */ /* 0x000fe20000410000 */
[----:B------:R-:W-:Y:S01]  /*1300*/  FADD.FTZ R21, R31, R24 ;  /* 0x000000181f157221 */ /* 0x000fe20000010000 */
[----:B------:R-:W-:Y:S01]  /*1310*/  SHF.L.U32 R24, R57, 0x10, RZ ;  /* 0x0000001039187819 */ /* 0x000fe200000006ff */
[----:B------:R-:W-:Y:S01]  /*1320*/  FFMA.FTZ R25, R20, R25, RZ ;  /* 0x0000001914197223 */ /* 0x000fe200000100ff */
[----:B------:R-:W-:Y:S01]  /*1330*/  FMUL.FTZ R27, R27, R60 ;  /* 0x0000003c1b1b7220 */ /* 0x000fe20000410000 */
[----:B------:R-:W-:Y:S01]  /*1340*/  FFMA.FTZ R22, R31, R29, R22 ;  /* 0x0000001d1f167223 */ /* 0x000fe20000010016 */
[----:B------:R-:W-:Y:S01]  /*1350*/  FADD.FTZ R31, R23, R28 ;  /* 0x0000001c171f7221 */ /* 0x000fe20000010000 */
[----:B------:R-:W-:Y:S01]  /*1360*/  FADD.FTZ R23, RZ, R20 ;  /* 0x00000014ff177221 */ /* 0x000fe20000010000 */
[----:B------:R-:W-:Y:S01]  /*1370*/  FFMA.FTZ R28, R29, R28, R26 ;  /* 0x0000001c1d1c7223 */ /* 0x000fe2000001001a */
[----:B------:R-:W-:Y:S01]  /*1380*/  FFMA.FTZ R20, R24, R27, R25 ;  /* 0x0000001b18147223 */ /* 0x000fe20000010019 */
[----:B------:R-:W-:Y:S01]  /*1390*/  FMUL.FTZ R26, R19, R24 ;  /* 0x00000018131a7220 */ /* 0x000fe20000410000 */
[----:B------:R-:W-:Y:S01]  /*13a0*/  SHF.L.U32 R25, R54, 0x10, RZ ;  /* 0x0000001036197819 */ /* 0x000fe200000006ff */
[----:B------:R-:W-:Y:S01]  /*13b0*/  FADD.FTZ R23, R24, R23 ;  /* 0x0000001718177221 */ /* 0x000fe20000010000 */
[----:B------:R-:W-:Y:S01]  /*13c0*/  SHF.L.U32 R29, R35, 0x10, RZ ;  /* 0x00000010231d7819 */ /* 0x000fe200000006ff */
[----:B------:R-:W-:Y:S01]  /*13d0*/  FFMA.FTZ R28, R27, R26, R28 ;  /* 0x0000001a1b1c7223 */ /* 0x000fe2000001001c */
[----:B------:R-:W-:Y:S01]  /*13e0*/  SHF.L.U32 R27, R34, 0x10, RZ ;  /* 0x00000010221b7819 */ /* 0x000fe200000006ff */
[C---:B------:R-:W-:Y:S01]  /*13f0*/  FADD.FTZ R33, -R14.reuse, R25 ;  /* 0x000000190e217221 */ /* 0x040fe20000010100 */
[----:B------:R-:W-:Y:S01]  /*1400*/  SHF.L.U32 R63, R13, 0x10, RZ ;  /* 0x000000100d3f7819 */ /* 0x000fe200000006ff */
[----:B------:R-:W-:Y:S01]  /*1410*/  FADD.FTZ R29, -R14, R29 ;  /* 0x0000001d0e1d7221 */ /* 0x000fe20000010100 */
[----:B------:R-:W-:Y:S01]  /*1420*/  SHF.L.U32 R25, R55, 0x10, RZ ;  /* 0x0000001037197819 */ /* 0x000fe200000006ff */
[----:B------:R-:W-:Y:S01]  /*1430*/  FADD.FTZ R31, R26, R31 ;  /* 0x0000001f1a1f7221 */ /* 0x000fe20000010000 */
[-C--:B------:R-:W-:Y:S01]  /*1440*/  FMUL.FTZ R33, R33, R60.reuse ;  /* 0x0000003c21217220 */ /* 0x080fe20000410000 */
[----:B------:R-:W-:Y:S01]  /*1450*/  FMUL.FTZ R29, R29, R60 ;  /* 0x0000003c1d1d7220 */ /* 0x000fe20000410000 */
[----:B------:R-:W-:Y:S01]  /*1460*/  FMUL.FTZ R26, R18, R27 ;  /* 0x0000001b121a7220 */ /* 0x000fe20000410000 */
[----:B------:R-:W-:Y:S01]  /*1470*/  FADD.FTZ R63, -R14, R63 ;  /* 0x0000003f0e3f7221 */ /* 0x000fe20000010100 */
[----:B------:R-:W-:Y:S01]  /*1480*/  FADD.FTZ R24, R21, R27 ;  /* 0x0000001b15187221 */ /* 0x000fe20000010000 */
[----:B------:R-:W-:Y:S01]  /*1490*/  FADD.FTZ R21, R23, R25 ;  /* 0x0000001917157221 */ /* 0x000fe20000010000 */
[----:B------:R-:W-:Y:S01]  /*14a0*/  FFMA.FTZ R20, R25, R33, R20 ;  /* 0x0000002119147223 */ /* 0x000fe20000010014 */
[----:B------:R-:W-:Y:S01]  /*14b0*/  FMUL.FTZ R30, R19, R25 ;  /* 0x00000019131e7220 */ /* 0x000fe20000410000 */
[----:B------:R-:W-:Y:S01]  /*14c0*/  FADD.FTZ R31, R31, R26 ;  /* 0x0000001a1f1f7221 */ /* 0x000fe20000010000 */
[----:B------:R-:W-:Y:S01]  /*14d0*/  FFMA.FTZ R28, R29, R26, R28 ;  /* 0x0000001a1d1c7223 */ /* 0x000fe2000001001c */
[----:B------:R-:W-:Y:S01]  /*14e0*/  SHF.L.U32 R25, R4, 0x10, RZ ;  /* 0x0000001004197819 */ /* 0x000fe200000006ff */
[----:B------:R-:W-:Y:S01]  /*14f0*/  FFMA.FTZ R22, R27, R29, R22 ;  /* 0x0000001d1b167223 */ /* 0x000fe20000010016 */
[----:B------:R-:W-:Y:S01]  /*1500*/  FMUL.FTZ R63, R63, R60 ;  /* 0x0000003c3f3f7220 */ /* 0x000fe20000410000 */
[----:B------:R-:W-:Y:S01]  /*1510*/  SHF.L.U32 R23, R52, 0x10, RZ ;  /* 0x0000001034177819 */ /* 0x000fe200000006ff */
[----:B------:R-:W-:Y:S01]  /*1520*/  FADD.FTZ R31, R30, R31 ;  /* 0x0000001f1e1f7221 */ /* 0x000fe20000010000 */
[----:B------:R-:W-:Y:S01]  /*1530*/  SHF.L.U32 R27, R5, 0x10, RZ ;  /* 0x00000010051b7819 */ /* 0x000fe200000006ff */
[----:B------:R-:W-:Y:S01]  /*1540*/  FFMA.FTZ R28, R33, R30, R28 ;  /* 0x0000001e211c7223 */ /* 0x000fe2000001001c */
[----:B------:R-:W-:Y:S01]  /*1550*/  FMUL.FTZ R30, R18, R25 ;  /* 0x00000019121e7220 */ /* 0x000fe20000410000 */
[----:B------:R-:W-:Y:S01]  /*1560*/  FADD.FTZ R24, R24, R25 ;  /* 0x0000001918187221 */ /* 0x000fe20000010000 */
[----:B------:R-:W-:Y:S01]  /*1570*/  FFMA.FTZ R26, R25, R63, R22 ;  /* 0x0000003f191a7223 */ /* 0x000fe20000010016 */
[C---:B------:R-:W-:Y:S01]  /*1580*/  FADD.FTZ R25, -R14.reuse, R23 ;  /* 0x000000170e197221 */ /* 0x040fe20000010100 */
[----:B------:R-:W-:Y:S01]  /*1590*/  SHF.L.U32 R23, R53, 0x10, RZ ;  /* 0x0000001035177819 */ /* 0x000fe200000006ff */
[----:B------:R-:W-:Y:S01]  /*15a0*/  FADD.FTZ R27, -R14, R27 ;  /* 0x0000001b0e1b7221 */ /* 0x000fe20000010100 */
[----:B------:R-:W-:Y:S01]  /*15b0*/  SHF.L.U32 R29, R50, 0x10, RZ ;  /* 0x00000010321d7819 */ /* 0x000fe200000006ff */
[----:B------:R-:W-:Y:S01]  /*15c0*/  FADD.FTZ R31, R31, R30 ;  /* 0x0000001e1f1f7221 */ /* 0x000fe20000010000 */
[----:B------:R-:W-:Y:S01]  /*15d0*/  FMUL.FTZ R25, R25, R60 ;  /* 0x0000003c19197220 */ /* 0x000fe20000410000 */
[----:B------:R-:W-:Y:S01]  /*15e0*/  FFMA.FTZ R30, R63, R30, R28 ;  /* 0x0000001e3f1e7223 */ /* 0x000fe2000001001c */
[----:B------:R-:W-:Y:S01]  /*15f0*/  SHF.L.U32 R33, R6, 0x10, RZ ;  /* 0x0000001006217819 */ /* 0x000fe200000006ff */
[----:B------:R-:W-:Y:S01]  /*1600*/  FMUL.FTZ R63, R27, R60 ;  /* 0x0000003c1b3f7220 */ /* 0x000fe20000410000 */
[----:B------:R-:W-:Y:S01]  /*1610*/  FMUL.FTZ R28, R19, R23 ;  /* 0x00000017131c7220 */ /* 0x000fe20000410000 */
[----:B------:R-:W-:Y:S01]  /*1620*/  FADD.FTZ R22, R21, R23 ;  /* 0x0000001715167221 */ /* 0x000fe20000010000 */
[----:B------:R-:W-:Y:S01]  /*1630*/  FFMA.FTZ R27, R23, R25, R20 ;  /* 0x00000019171b7223 */ /* 0x000fe20000010014 */
[----:B------:R-:W-:Y:S01]  /*1640*/  FADD.FTZ R29, -R14, R29 ;  /* 0x0000001d0e1d7221 */ /* 0x000fe20000010100 */
[----:B------:R-:W-:Y:S01]  /*1650*/  SHF.L.U32 R23, R7, 0x10, RZ ;  /* 0x0000001007177819 */ /* 0x000fe200000006ff */
[----:B------:R-:W-:Y:S01]  /*1660*/  FADD.FTZ R20, R24, R33 ;  /* 0x0000002118147221 */ /* 0x000fe20000010000 */
[----:B------:R-:W-:Y:S01]  /*1670*/  FFMA.FTZ R21, R33, R63, R26 ;  /* 0x0000003f21157223 */ /* 0x000fe2000001001a */
[----:B------:R-:W-:Y:S01]  /*1680*/  FMUL.FTZ R26, R18, R33 ;  /* 0x00000021121a7220 */ /* 0x000fe20000410000 */
[----:B------:R-:W-:Y:S01]  /*1690*/  FADD.FTZ R31, R28, R31 ;  /* 0x0000001f1c1f7221 */ /* 0x000fe20000010000 */
[----:B------:R-:W-:Y:S01]  /*16a0*/  FFMA.FTZ R30, R25, R28, R30 ;  /* 0x0000001c191e7223 */ /* 0x000fe2000001001e */
[----:B------:R-:W-:Y:S01]  /*16b0*/  SHF.L.U32 R24, R51, 0x10, RZ ;  /* 0x0000001033187819 */ /* 0x000fe200000006ff */
[----:B------:R-:W-:Y:S01]  /*16c0*/  FMUL.FTZ R29, R29, R60 ;  /* 0x0000003c1d1d7220 */ /* 0x000fe20000410000 */
[----:B------:R-:W-:Y:S01]  /*16d0*/  SHF.L.U32 R25, R48, 0x10, RZ ;  /* 0x0000001030197819 */ /* 0x000fe200000006ff */
[----:B------:R-:W-:Y:S01]  /*16e0*/  FADD.FTZ R23, -R14, R23 ;  /* 0x000000170e177221 */ /* 0x000fe20000010100 */
[----:B------:R-:W-:Y:S01]  /*16f0*/  FADD.FTZ R31, R31, R26 ;  /* 0x0000001a1f1f7221 */ /* 0x000fe20000010000 */
[----:B------:R-:W-:Y:S01]  /*1700*/  FFMA.FTZ R30, R63, R26, R30 ;  /* 0x0000001a3f1e7223 */ /* 0x000fe2000001001e */
[----:B------:R-:W-:Y:S01]  /*1710*/  FMUL.FTZ R26, R19, R24 ;  /* 0x00000018131a7220 */ /* 0x000fe20000410000 */
[----:B------:R-:W-:Y:S01]  /*1720*/  FADD.FTZ R22, R22, R24 ;  /* 0x0000001816167221 */ /* 0x000fe20000010000 */
[----:B------:R-:W-:Y:S01]  /*1730*/  FFMA.FTZ R27, R24, R29, R27 ;  /* 0x0000001d181b7223 */ /* 0x000fe2000001001b */
[----:B------:R-:W-:Y:S01]  /*1740*/  SHF.L.U32 R24, R8, 0x10, RZ ;  /* 0x0000001008187819 */ /* 0x000fe200000006ff */
[----:B------:R-:W-:Y:S01]  /*1750*/  FADD.FTZ R25, -R14, R25 ;  /* 0x000000190e197221 */ /* 0x000fe20000010100 */
[----:B------:R-:W-:Y:S01]  /*1760*/  FMUL.FTZ R23, R23, R60 ;  /* 0x0000003c17177220 */ /* 0x000fe20000410000 */
[----:B------:R-:W-:Y:S01]  /*1770*/  FADD.FTZ R31, R26, R31 ;  /* 0x0000001f1a1f7221 */ /* 0x000fe20000010000 */
[----:B------:R-:W-:Y:S01]  /*1780*/  FFMA.FTZ R30, R29, R26, R30 ;  /* 0x0000001a1d1e7223 */ /* 0x000fe2000001001e */
[----:B------:R-:W-:Y:S01]  /*1790*/  SHF.L.U32 R26, R49, 0x10, RZ ;  /* 0x00000010311a7819 */ /* 0x000fe200000006ff */
[----:B------:R-:W-:Y:S01]  /*17a0*/  FMUL.FTZ R25, R25, R60 ;  /* 0x0000003c19197220 */ /* 0x000fe20000410000 */
[----:B------:R-:W-:Y:S01]  /*17b0*/  SHF.L.U32 R33, R9, 0x10, RZ ;  /* 0x0000001009217819 */ /* 0x000fe200000006ff */
[----:B------:R-:W-:Y:S01]  /*17c0*/  FADD.FTZ R28, R20, R24 ;  /* 0x00000018141c7221 */ /* 0x000fe20000010000 */
[----:B------:R-:W-:Y:S01]  /*17d0*/  FFMA.FTZ R29, R24, R23, R21 ;  /* 0x00000017181d7223 */ /* 0x000fe20000010015 */
[----:B------:R-:W-:Y:S01]  /*17e0*/  FMUL.FTZ R24, R18, R24 ;  /* 0x0000001812187220 */ /* 0x000fe20000410000 */
[----:B------:R-:W-:Y:S01]  /*17f0*/  FADD.FTZ R20, R22, R26 ;  /* 0x0000001a16147221 */ /* 0x000fe20000010000 */
[----:B------:R-:W-:Y:S01]  /*1800*/  FFMA.FTZ R21, R26, R25, R27 ;  /* 0x000000191a157223 */ /* 0x000fe2000001001b */
[----:B------:R-:W-:Y:S01]  /*1810*/  FMUL.FTZ R26, R19, R26 ;  /* 0x0000001a131a7220 */ /* 0x000fe20000410000 */
[----:B------:R-:W-:Y:S01]  /*1820*/  FADD.FTZ R33, -R14, R33 ;  /* 0x000000210e217221 */ /* 0x000fe20000010100 */
[----:B------:R-:W-:Y:S01]  /*1830*/  FFMA.FTZ R30, R23, R24, R30 ;  /* 0x00000018171e7223 */ /* 0x000fe2000001001e */
[----:B------:R-:W-:Y:S01]  /*1840*/  FADD.FTZ R31, R31, R24 ;  /* 0x000000181f1f7221 */ /* 0x000fe20000010000 */
[----:B------:R-:W-:Y:S01]  /*1850*/  SHF.L.U32 R24, R10, 0x10, RZ ;  /* 0x000000100a187819 */ /* 0x000fe200000006ff */
[----:B------:R-:W-:Y:S01]  /*1860*/  FMUL.FTZ R33, R33, R60 ;  /* 0x0000003c21217220 */ /* 0x000fe20000410000 */
[----:B------:R-:W-:Y:S01]  /*1870*/  FFMA.FTZ R30, R25, R26, R30 ;  /* 0x0000001a191e7223 */ /* 0x000fe2000001001e */
[----:B------:R-:W-:Y:S01]  /*1880*/  SHF.L.U32 R25, R46, 0x10, RZ ;  /* 0x000000102e197819 */ /* 0x000fe200000006ff */
[----:B------:R-:W-:Y:S01]  /*1890*/  FADD.FTZ R31, R26, R31 ;  /* 0x0000001f1a1f7221 */ /* 0x000fe20000010000 */
[----:B------:R-:W-:Y:S01]  /*18a0*/  FADD.FTZ R22, R28, R24 ;  /* 0x000000181c167221 */ /* 0x000fe20000010000 */
[----:B------:R-:W-:Y:S01]  /*18b0*/  FFMA.FTZ R23, R24, R33, R29 ;  /* 0x0000002118177223 */ /* 0x000fe2000001001d */
[----:B------:R-:W-:Y:S01]  /*18c0*/  FMUL.FTZ R26, R18, R24 ;  /* 0x00000018121a7220 */ /* 0x000fe20000410000 */
[----:B------:R-:W-:Y:S01]  /*18d0*/  SHF.L.U32 R24, R47, 0x10, RZ ;  /* 0x000000102f187819 */ /* 0x000fe200000006ff */
[----:B------:R-:W-:Y:S01]  /*18e0*/  FADD.FTZ R25, -R14, R25 ;  /* 0x000000190e197221 */ /* 0x000fe20000010100 */
[----:B------:R-:W-:Y:S01]  /*18f0*/  SHF.L.U32 R27, R11, 0x10, RZ ;  /* 0x000000100b1b7819 */ /* 0x000fe200000006ff */
[----:B------:R-:W-:Y:S01]  /*1900*/  FFMA.FTZ R30, R33, R26, R30 ;  /* 0x0000001a211e7223 */ /* 0x000fe2000001001e */
[----:B------:R-:W-:Y:S01]  /*1910*/  FADD.FTZ R31, R31, R26 ;  /* 0x0000001a1f1f7221 */ /* 0x000fe20000010000 */
[----:B------:R-:W-:Y:S01]  /*1920*/  FMUL.FTZ R25, R25, R60 ;  /* 0x0000003c19197220 */ /* 0x000fe20000410000 */
[----:B------:R-:W-:Y:S01]  /*1930*/  FMUL.FTZ R28, R19, R24 ;  /* 0x00000018131c7220 */ /* 0x000fe20000410000 */
[----:B------:R-:W-:Y:S01]  /*1940*/  SHF.L.U32 R26, R12, 0x10, RZ ;  /* 0x000000100c1a7819 */ /* 0x000fe200000006ff */
[----:B------:R-:W-:Y:S01]  /*1950*/  FADD.FTZ R27, -R14, R27 ;  /* 0x0000001b0e1b7221 */ /* 0x000fe20000010100 */
[----:B------:R-:W-:Y:S01]  /*1960*/  FFMA.FTZ R21, R24, R25, R21 ;  /* 0x0000001918157223 */ /* 0x000fe20000010015 */
[----:B------:R-:W-:Y:S01]  /*1970*/  FFMA.FTZ R30, R25, R28, R30 ;  /* 0x0000001c191e7223 */ /* 0x000fe2000001001e */
[----:B------:R-:W-:Y:S01]  /*1980*/  SHF.L.U32 R25, R15, 0x10, RZ ;  /* 0x000000100f197819 */ /* 0x000fe200000006ff */
[----:B------:R-:W-:Y:S01]  /*1990*/  FADD.FTZ R31, R28, R31 ;  /* 0x0000001f1c1f7221 */ /* 0x000fe20000010000 */
[----:B------:R-:W-:Y:S01]  /*19a0*/  FMUL.FTZ R32, R18, R26 ;  /* 0x0000001a12207220 */ /* 0x000fe20000410000 */
[----:B------:R-:W-:Y:S01]  /*19b0*/  FMUL.FTZ R27, R27, R60 ;  /* 0x0000003c1b1b7220 */ /* 0x000fe20000410000 */
[----:B------:R-:W-:Y:S01]  /*19c0*/  SHF.L.U32 R28, R45, 0x10, RZ ;  /* 0x000000102d1c7819 */ /* 0x000fe200000006ff */
[----:B------:R-:W-:Y:S01]  /*19d0*/  FADD.FTZ R25, -R14, R25 ;  /* 0x000000190e197221 */ /* 0x000fe20000010100 */
[----:B------:R-:W-:Y:S01]  /*19e0*/  FADD.FTZ R31, R31, R32 ;  /* 0x000000201f1f7221 */ /* 0x000fe20000010000 */
[----:B------:R-:W-:Y:S01]  /*19f0*/  FFMA.FTZ R32, R27, R32, R30 ;  /* 0x000000201b207223 */ /* 0x000fe2000001001e */
[----:B------:R-:W-:Y:S01]  /*1a00*/  FADD.FTZ R24, R20, R24 ;  /* 0x0000001814187221 */ /* 0x000fe20000010000 */
[----:B------:R-:W-:Y:S01]  /*1a10*/  FMUL.FTZ R30, R19, R28 ;  /* 0x0000001c131e7220 */ /* 0x000fe20000410000 */
[----:B------:R-:W-:Y:S01]  /*1a20*/  FMUL.FTZ R25, R25, R60 ;  /* 0x0000003c19197220 */ /* 0x000fe20000410000 */
[----:B------:R-:W-:Y:S01]  /*1a30*/  FFMA.FTZ R20, R26, R27, R23 ;  /* 0x0000001b1a147223 */ /* 0x000fe20000010017 */
[----:B------:R-:W-:Y:S01]  /*1a40*/  FADD.FTZ R22, R22, R26 ;  /* 0x0000001a16167221 */ /* 0x000fe20000010000 */
[----:B------:R-:W-:Y:S01]  /*1a50*/  FADD.FTZ R31, R30, R31 ;  /* 0x0000001f1e1f7221 */ /* 0x000fe20000010000 */
[----:B------:R-:W-:Y:S01]  /*1a60*/  FFMA.FTZ R32, R25, R30, R32 ;  /* 0x0000001e19207223 */ /* 0x000fe20000010020 */
[----:B------:R-:W-:Y:S01]  /*1a70*/  FADD.FTZ R23, R24, R28 ;  /* 0x0000001c18177221 */ /* 0x000fe20000010000 */
[----:B------:R-:W-:Y:S01]  /*1a80*/  FFMA.FTZ R21, R28, R25, R21 ;  /* 0x000000191c157223 */ /* 0x000fe20000010015 */
[----:B------:R-:W-:Y:S06]  /*1a90*/  BRA `(.L_x_44) ;  /* 0x0000001000807947 */ /* 0x000fec0003800000 */
.L_x_43:
[----:B------:R-:W-:Y:S02]  /*1aa0*/  SHF.L.U32 R21, R39, 0x10, RZ ;  /* 0x0000001027157819 */ /* 0x000fe400000006ff */
[----:B------:R-:W-:Y:S02]  /*1ab0*/  SHF.L.U32 R23, R58, 0x10, RZ ;  /* 0x000000103a177819 */ /* 0x000fe400000006ff */
[----:B------:R-:W-:Y:S01]  /*1ac0*/  SHF.L.U32 R25, R37, 0x10, RZ ;  /* 0x0000001025197819 */ /* 0x000fe200000006ff */
[----:B------:R-:W-:Y:S01]  /*1ad0*/  FADD.FTZ R21, -R14, R21 ;  /* 0x000000150e157221 */ /* 0x000fe20000010100 */
[----:B------:R-:W-:Y:S01]  /*1ae0*/  SHF.L.U32 R29, R56, 0x10, RZ ;  /* 0x00000010381d7819 */ /* 0x000fe200000006ff */
[----:B------:R-:W-:Y:S01]  /*1af0*/  FADD.FTZ R23, -R14, R23 ;  /* 0x000000170e177221 */ /* 0x000fe20000010100 */
[----:B------:R-:W-:Y:S01]  /*1b00*/  SHF.L.U32 R63, R54, 0x10, RZ ;  /* 0x00000010363f7819 */ /* 0x000fe200000006ff */
[-C--:B------:R-:W-:Y:S01]  /*1b10*/  FMUL.FTZ R21, R21, R60.reuse ;  /* 0x0000003c15157220 */ /* 0x080fe20000410000 */
[C---:B------:R-:W-:Y:S01]  /*1b20*/  FADD.FTZ R25, -R14.reuse, R25 ;  /* 0x000000190e197221 */ /* 0x040fe20000010100 */
[-C--:B------:R-:W-:Y:S01]  /*1b30*/  FMUL.FTZ R20, R23, R60.reuse ;  /* 0x0000003c17147220 */ /* 0x080fe20000410000 */
[----:B------:R-:W-:Y:S01]  /*1b40*/  FADD.FTZ R33, -R14, R29 ;  /* 0x0000001d0e217221 */ /* 0x000fe20000010100 */
[----:B-----5:R-:W-:Y:S01]  /*1b50*/  FFMA.FTZ R24, R18, R21, R16 ;  /* 0x0000001512187223 */ /* 0x020fe20000010010 */
[----:B------:R-:W-:Y:S01]  /*1b60*/  FMUL.FTZ R27, R25, R60 ;  /* 0x0000003c191b7220 */ /* 0x000fe20000410000 */
[----:B------:R-:W-:-:S02]  /*1b70*/  FFMA.FTZ R23, R19, R20, R17 ;  /* 0x0000001413177223 */ /* 0x000fc40000010011 */
[----:B------:R-:W-:Y:S02]  /*1b80*/  FMUL.FTZ R22, R24, -1.4426950216293334961 ;  /* 0xbfb8aa3b18167820 */ /* 0x000fe40000410000 */
[----:B------:R-:W-:-:S04]  /*1b90*/  FMUL.FTZ R28, R23, -1.4426950216293334961 ;  /* 0xbfb8aa3b171c7820 */ /* 0x000fc80000410000 */
[----:B------:R-:W0:Y:S08]  /*1ba0*/  MUFU.EX2 R22, R22 ;  /* 0x0000001600167308 */ /* 0x000e300000000800 */
[----:B------:R-:W1:Y:S01]  /*1bb0*/  MUFU.EX2 R28, R28 ;  /* 0x0000001c001c7308 */ /* 0x000e620000000800 */
[----:B0-----:R-:W-:Y:S01]  /*1bc0*/  FADD.FTZ R26, R22, 1 ;  /* 0x3f800000161a7421 */ /* 0x001fe20000010000 */
[----:B------:R-:W-:-:S04]  /*1bd0*/  FFMA.FTZ R22, R18, R27, R16 ;  /* 0x0000001b12167223 */ /* 0x000fc80000010010 */
[----:B------:R-:W-:Y:S02]  /*1be0*/  FMUL.FTZ R31, R22, -1.4426950216293334961 ;  /* 0xbfb8aa3b161f7820 */ /* 0x000fe40000410000 */
[----:B------:R-:W0:Y:S01]  /*1bf0*/  MUFU.RCP R26, R26 ;  /* 0x0000001a001a7308 */ /* 0x000e220000001000 */
[----:B-1----:R-:W-:Y:S01]  /*1c00*/  FADD.FTZ R25, R28, 1 ;  /* 0x3f8000001c197421 */ /* 0x002fe20000010000 */
[----:B------:R-:W-:Y:S01]  /*1c10*/  FMUL.FTZ R28, R33, R60 ;  /* 0x0000003c211c7220 */ /* 0x000fe20000410000 */
[----:B------:R-:W-:-:S05]  /*1c20*/  SHF.L.U32 R33, R38, 0x10, RZ ;  /* 0x0000001026217819 */ /* 0x000fca00000006ff */
[----:B------:R-:W1:Y:S08]  /*1c30*/  MUFU.RCP R25, R25 ;  /* 0x0000001900197308 */ /* 0x000e700000001000 */
[----:B------:R-:W2:Y:S01]  /*1c40*/  MUFU.EX2 R31, R31 ;  /* 0x0000001f001f7308 */ /* 0x000ea20000000800 */
[----:B0-----:R-:W-:Y:S01]  /*1c50*/  FADD.FTZ R29, -R26, 1 ;  /* 0x3f8000001a1d7421 */ /* 0x001fe20000010100 */
[----:B------:R-:W-:-:S03]  /*1c60*/  FMUL.FTZ R26, R33, R26 ;  /* 0x0000001a211a7220 */ /* 0x000fc60000410000 */
[----:B------:R-:W-:Y:S01]  /*1c70*/  FFMA.FTZ R29, R24, R29, 1 ;  /* 0x3f800000181d7423 */ /* 0x000fe2000001001d */
[----:B------:R-:W-:Y:S01]  /*1c80*/  FFMA.FTZ R24, R19, R28, R17 ;  /* 0x0000001c13187223 */ /* 0x000fe20000010011 */
[----:B-1----:R-:W-:-:S03]  /*1c90*/  FADD.FTZ R30, -R25, 1 ;  /* 0x3f800000191e7421 */ /* 0x002fc60000010100 */
[----:B------:R-:W-:Y:S01]  /*1ca0*/  FMUL.FTZ R33, R24, -1.4426950216293334961 ;  /* 0xbfb8aa3b18217820 */ /* 0x000fe20000410000 */
[----:B------:R-:W-:Y:S01]  /*1cb0*/  FMUL.FTZ R26, R26, R29 ;  /* 0x0000001d1a1a7220 */ /* 0x000fe20000410000 */
[----:B------:R-:W-:Y:S01]  /*1cc0*/  FFMA.FTZ R29, R23, R30, 1 ;  /* 0x3f800000171d7423 */ /* 0x000fe2000001001e */
[----:B------:R-:W-:-:S03]  /*1cd0*/  SHF.L.U32 R23, R35, 0x10, RZ ;  /* 0x0000001023177819 */ /* 0x000fc600000006ff */
[----:B------:R-:W0:Y:S01]  /*1ce0*/  MUFU.EX2 R33, R33 ;  /* 0x0000002100217308 */ /* 0x000e220000000800 */
[----:B--2---:R-:W-:Y:S01]  /*1cf0*/  FADD.FTZ R32, R31, 1 ;  /* 0x3f8000001f207421 */ /* 0x004fe20000010000 */
[----:B------:R-:W-:Y:S01]  /*1d00*/  SHF.L.U32 R30, R59, 0x10, RZ ;  /* 0x000000103b1e7819 */ /* 0x000fe200000006ff */
[----:B------:R-:W-:-:S04]  /*1d10*/  FADD.FTZ R23, -R14, R23 ;  /* 0x000000170e177221 */ /* 0x000fc80000010100 */
[----:B------:R-:W-:Y:S01]  /*1d20*/  FMUL.FTZ R23, R23, R60 ;  /* 0x0000003c17177220 */ /* 0x000fe20000410000 */
[----:B------:R-:W1:Y:S01]  /*1d30*/  MUFU.RCP R32, R32 ;  /* 0x0000002000207308 */ /* 0x000e620000001000 */
[----:B------:R-:W-:Y:S02]  /*1d40*/  FMUL.FTZ R30, R30, R25 ;  /* 0x000000191e1e7220 */ /* 0x000fe40000410000 */
[----:B------:R-:W-:Y:S02]  /*1d50*/  FFMA.FTZ R25, R18, R23, R16 ;  /* 0x0000001712197223 */ /* 0x000fe40000010010 */
[----:B------:R-:W-:Y:S02]  /*1d60*/  FMUL.FTZ R30, R30, R29 ;  /* 0x0000001d1e1e7220 */ /* 0x000fe40000410000 */
[----:B------:R-:W-:Y:S01]  /*1d70*/  FMUL.FTZ R62, R25, -1.4426950216293334961 ;  /* 0xbfb8aa3b193e7820 */ /* 0x000fe20000410000 */
[----:B0-----:R-:W-:Y:S01]  /*1d80*/  FADD.FTZ R31, R33, 1 ;  /* 0x3f800000211f7421 */ /* 0x001fe20000010000 */
[----:B------:R-:W-:-:S04]  /*1d90*/  SHF.L.U32 R33, R36, 0x10, RZ ;  /* 0x0000001024217819 */ /* 0x000fc800000006ff */
[----:B------:R-:W-:Y:S01]  /*1da0*/  MUFU.EX2 R62, R62 ;  /* 0x0000003e003e7308 */ /* 0x000fe20000000800 */
[----:B-1----:R-:W-:Y:S01]  /*1db0*/  FADD.FTZ R29, -R32, 1 ;  /* 0x3f800000201d7421 */ /* 0x002fe20000010100 */
[----:B------:R-:W-:-:S06]  /*1dc0*/  FMUL.FTZ R32, R33, R32 ;  /* 0x0000002021207220 */ /* 0x000fcc0000410000 */
[----:B------:R-:W0:Y:S01]  /*1dd0*/  MUFU.RCP R31, R31 ;  /* 0x0000001f001f7308 */ /* 0x000e220000001000 */
[----:B------:R-:W-:Y:S01]  /*1de0*/  FFMA.FTZ R29, R22, R29, 1 ;  /* 0x3f800000161d7423 */ /* 0x000fe2000001001d */
[----:B0-----:R-:W-:-:S04]  /*1df0*/  FADD.FTZ R33, -R31, 1 ;  /* 0x3f8000001f217421 */ /* 0x001fc80000010100 */
[----:B------:R-:W-:Y:S01]  /*1e00*/  FFMA.FTZ R44, R24, R33, 1 ;  /* 0x3f800000182c7423 */ /* 0x000fe20000010021 */
[----:B------:R-:W-:Y:S01]  /*1e10*/  FADD.FTZ R33, -R14, R63 ;  /* 0x0000003f0e217221 */ /* 0x000fe20000010100 */
[----:B------:R-:W-:Y:S01]  /*1e20*/  SHF.L.U32 R24, R57, 0x10, RZ ;  /* 0x0000001039187819 */ /* 0x000fe200000006ff */
[----:B------:R-:W-:Y:S02]  /*1e30*/  FADD.FTZ R63, R62, 1 ;  /* 0x3f8000003e3f7421 */ /* 0x000fe40000010000 */
[----:B------:R-:W-:Y:S02]  /*1e40*/  FMUL.FTZ R22, R33, R60 ;  /* 0x0000003c21167220 */ /* 0x000fe40000410000 */
[----:B------:R-:W-:Y:S01]  /*1e50*/  FMUL.FTZ R33, R24, R31 ;  /* 0x0000001f18217220 */ /* 0x000fe20000410000 */
[----:B------:R-:W-:Y:S01]  /*1e60*/  FMUL.FTZ R31, R32, R29 ;  /* 0x0000001d201f7220 */ /* 0x000fe20000410000 */
[----:B------:R-:W-:Y:S01]  /*1e70*/  FFMA.FTZ R24, R19, R22, R17 ;  /* 0x0000001613187223 */ /* 0x000fe20000010011 */
[----:B------:R-:W0:Y:S01]  /*1e80*/  MUFU.RCP R63, R63 ;  /* 0x0000003f003f7308 */ /* 0x000e220000001000 */
[----:B------:R-:W-:Y:S01]  /*1e90*/  FMUL.FTZ R29, R33, R44 ;  /* 0x0000002c211d7220 */ /* 0x000fe20000410000 */
[----:B------:R-:W-:Y:S01]  /*1ea0*/  SHF.L.U32 R44, R34, 0x10, RZ ;  /* 0x00000010222c7819 */ /* 0x000fe200000006ff */
[----:B------:R-:W-:Y:S01]  /*1eb0*/  FMUL.FTZ R62, R24, -1.4426950216293334961 ;  /* 0xbfb8aa3b183e7820 */ /* 0x000fe20000410000 */
[----:B------:R-:W-:-:S05]  /*1ec0*/  FMUL.FTZ R33, R19, R30 ;  /* 0x0000001e13217220 */ /* 0x000fca0000410000 */
[----:B------:R-:W1:Y:S01]  /*1ed0*/  MUFU.EX2 R62, R62 ;  /* 0x0000003e003e7308 */ /* 0x000e620000000800 */
[----:B0-----:R-:W-:-:S04]  /*1ee0*/  FADD.FTZ R32, -R63, 1 ;  /* 0x3f8000003f207421 */ /* 0x001fc80000010100 */
[----:B------:R-:W-:Y:S01]  /*1ef0*/  FFMA.FTZ R32, R25, R32, 1 ;  /* 0x3f80000019207423 */ /* 0x000fe20000010020 */
[----:B------:R-:W-:Y:S01]  /*1f00*/  FMUL.FTZ R25, R44, R63 ;  /* 0x0000003f2c197220 */ /* 0x000fe20000410000 */
[----:B-1----:R-:W-:-:S03]  /*1f10*/  FADD.FTZ R44, R62, 1 ;  /* 0x3f8000003e2c7421 */ /* 0x002fc60000010000 */
[----:B------:R-:W-:Y:S01]  /*1f20*/  FMUL.FTZ R25, R25, R32 ;  /* 0x0000002019197220 */ /* 0x000fe20000410000 */
[----:B------:R-:W-:Y:S02]  /*1f30*/  FMUL.FTZ R32, R18, R26 ;  /* 0x0000001a12207220 */ /* 0x000fe40000410000 */
[----:B------:R-:W0:Y:S02]  /*1f40*/  MUFU.RCP R44, R44 ;  /* 0x0000002c002c7308 */ /* 0x000e240000001000 */
[----:B------:R-:W-:Y:S01]  /*1f50*/  FFMA.FTZ R63, R21, R32, RZ ;  /* 0x00000020153f7223 */ /* 0x000fe200000100ff */
[----:B------:R-:W-:-:S03]  /*1f60*/  FADD.FTZ R32, RZ, R32 ;  /* 0x00000020ff207221 */ /* 0x000fc60000010000 */
[----:B------:R-:W-:Y:S01]  /*1f70*/  FFMA.FTZ R62, R20, R33, R63 ;  /* 0x00000021143e7223 */ /* 0x000fe2000001003f */
[----:B------:R-:W-:Y:S01]  /*1f80*/  SHF.L.U32 R63, R55, 0x10, RZ ;  /* 0x00000010373f7819 */ /* 0x000fe200000006ff */
[----:B------:R-:W-:-:S04]  /*1f90*/  FADD.FTZ R33, R33, R32 ;  /* 0x0000002021217221 */ /* 0x000fc80000010000 */
[----:B0-----:R-:W-:Y:S01]  /*1fa0*/  FMUL.FTZ R32, R63, R44 ;  /* 0x0000002c3f207220 */ /* 0x001fe20000410000 */
[----:B------:R-:W-:Y:S01]  /*1fb0*/  FADD.FTZ R63, -R44, 1 ;  /* 0x3f8000002c3f7421 */ /* 0x000fe20000010100 */
[----:B------:R-:W-:Y:S01]  /*1fc0*/  FFMA.FTZ R44, R21, R26, RZ ;  /* 0x0000001a152c7223 */ /* 0x000fe200000100ff */
[----:B------:R-:W-:Y:S02]  /*1fd0*/  SHF.L.U32 R21, R13, 0x10, RZ ;  /* 0x000000100d157819 */ /* 0x000fe400000006ff */
[----:B------:R-:W-:Y:S01]  /*1fe0*/  FFMA.FTZ R63, R24, R63, 1 ;  /* 0x3f800000183f7423 */ /* 0x000fe2000001003f */
[----:B------:R-:W-:Y:S02]  /*1ff0*/  FFMA.FTZ R44, R27, R31, R44 ;  /* 0x0000001f1b2c7223 */ /* 0x000fe4000001002c */
[----:B------:R-:W-:Y:S01]  /*2000*/  FADD.FTZ R21, -R14, R21 ;  /* 0x000000150e157221 */ /* 0x000fe20000010100 */
[----:B------:R-:W-:Y:S01]  /*2010*/  FMUL.FTZ R24, R32, R63 ;  /* 0x0000003f20187220 */ /* 0x000fe20000410000 */
[----:B------:R-:W-:Y:S01]  /*2020*/  FADD.FTZ R32, RZ, R26 ;  /* 0x0000001aff207221 */ /* 0x000fe20000010000 */
[----:B------:R-:W-:Y:S01]  /*2030*/  FFMA.FTZ R44, R23, R25, R44 ;  /* 0x00000019172c7223 */ /* 0x000fe2000001002c */
[----:B------:R-:W-:-:S02]  /*2040*/  FMUL.FTZ R21, R21, R60 ;  /* 0x0000003c15157220 */ /* 0x000fc40000410000 */
[----:B------:R-:W-:Y:S01]  /*2050*/  FADD.FTZ R32, R32, R31 ;  /* 0x0000001f20207221 */ /* 0x000fe20000010000 */
[C---:B------:R-:W-:Y:S01]  /*2060*/  FMUL.FTZ R31, R18.reuse, R31 ;  /* 0x0000001f121f7220 */ /* 0x040fe20000410000 */
[----:B------:R-:W-:-:S03]  /*2070*/  FFMA.FTZ R26, R18, R21, R16 ;  /* 0x00000015121a7223 */ /* 0x000fc60000010010 */
[----:B------:R-:W-:Y:S01]  /*2080*/  FFMA.FTZ R63, R27, R31, R62 ;  /* 0x0000001f1b3f7223 */ /* 0x000fe2000001003e */
[----:B------:R-:W-:Y:S01]  /*2090*/  FMUL.FTZ R62, R26, -1.4426950216293334961 ;  /* 0xbfb8aa3b1a3e7820 */ /* 0x000fe20000410000 */
[----:B------:R-:W-:Y:S01]  /*20a0*/  FADD.FTZ R27, R33, R31 ;  /* 0x0000001f211b7221 */ /* 0x000fe20000010000 */
[----:B------:R-:W-:-:S04]  /*20b0*/  SHF.L.U32 R31, R4, 0x10, RZ ;  /* 0x00000010041f7819 */ /* 0x000fc800000006ff */
[----:B------:R-:W0:Y:S02]  /*20c0*/  MUFU.EX2 R62, R62 ;  /* 0x0000003e003e7308 */ /* 0x000e240000000800 */
[----:B0-----:R-:W-:-:S06]  /*20d0*/  FADD.FTZ R68, R62, 1 ;  /* 0x3f8000003e447421 */ /* 0x001fcc0000010000 */
[----:B------:R-:W0:Y:S02]  /*20e0*/  MUFU.RCP R68, R68 ;  /* 0x0000004400447308 */ /* 0x000e240000001000 */
[----:B0-----:R-:W-:Y:S01]  /*20f0*/  FADD.FTZ R33, -R68, 1 ;  /* 0x3f80000044217421 */ /* 0x001fe20000010100 */
[----:B------:R-:W-:Y:S01]  /*2100*/  FMUL.FTZ R31, R31, R68 ;  /* 0x000000441f1f7220 */ /* 0x000fe20000410000 */
[----:B------:R-:W-:Y:S02]  /*2110*/  SHF.L.U32 R68, R53, 0x10, RZ ;  /* 0x0000001035447819 */ /* 0x000fe400000006ff */
[----:B------:R-:W-:Y:S01]  /*2120*/  FFMA.FTZ R26, R26, R33, 1 ;  /* 0x3f8000001a1a7423 */ /* 0x000fe20000010021 */
[----:B------:R-:W-:-:S03]  /*2130*/  SHF.L.U32 R33, R52, 0x10, RZ ;  /* 0x0000001034217819 */ /* 0x000fc600000006ff */
[----:B------:R-:W-:Y:S01]  /*2140*/  FMUL.FTZ R26, R31, R26 ;  /* 0x0000001a1f1a7220 */ /* 0x000fe20000410000 */
[----:B------:R-:W-:Y:S01]  /*2150*/  FFMA.FTZ R31, R20, R30, RZ ;  /* 0x0000001e141f7223 */ /* 0x000fe200000100ff */
[----:B------:R-:W-:Y:S01]  /*2160*/  FADD.FTZ R69, -R14, R33 ;  /* 0x000000210e457221 */ /* 0x000fe20000010100 */
[----:B------:R-:W-:Y:S01]  /*2170*/  FADD.FTZ R30, RZ, R30 ;  /* 0x0000001eff1e7221 */ /* 0x000fe20000010000 */
[----:B------:R-:W-:Y:S01]  /*2180*/  FFMA.FTZ R44, R21, R26, R44 ;  /* 0x0000001a152c7223 */ /* 0x000fe2000001002c */
[-C--:B------:R-:W-:Y:S01]  /*2190*/  FFMA.FTZ R31, R28, R29.reuse, R31 ;  /* 0x0000001d1c1f7223 */ /* 0x080fe2000001001f */
[----:B------:R-:W-:Y:S01]  /*21a0*/  FMUL.FTZ R20, R69, R60 ;  /* 0x0000003c45147220 */ /* 0x000fe20000410000 */
[----:B------:R-:W-:Y:S01]  /*21b0*/  FADD.FTZ R33, R30, R29 ;  /* 0x0000001d1e217221 */ /* 0x000fe20000010000 */
[C---:B------:R-:W-:Y:S01]  /*21c0*/  FMUL.FTZ R30, R19.reuse, R29 ;  /* 0x0000001d131e7220 */ /* 0x040fe20000410000 */
[----:B------:R-:W-:Y:S01]  /*21d0*/  FMUL.FTZ R69, R18, R25 ;  /* 0x0000001912457220 */ /* 0x000fe20000410000 */
[----:B------:R-:W-:Y:S01]  /*21e0*/  FFMA.FTZ R29, R19, R20, R17 ;  /* 0x00000014131d7223 */ /* 0x000fe20000010011 */
[----:B------:R-:W-:Y:S01]  /*21f0*/  FFMA.FTZ R31, R22, R24, R31 ;  /* 0x00000018161f7223 */ /* 0x000fe2000001001f */
[----:B------:R-:W-:Y:S01]  /*2200*/  FFMA.FTZ R28, R28, R30, R63 ;  /* 0x0000001e1c1c7223 */ /* 0x000fe2000001003f */
[----:B------:R-:W-:Y:S01]  /*2210*/  FADD.FTZ R30, R30, R27 ;  /* 0x0000001b1e1e7221 */ /* 0x000fe20000010000 */
[----:B------:R-:W-:-:S03]  /*2220*/  FMUL.FTZ R62, R29, -1.4426950216293334961 ;  /* 0xbfb8aa3b1d3e7820 */ /* 0x000fc60000410000 */
[----:B------:R-:W-:-:S03]  /*2230*/  FADD.FTZ R30, R30, R69 ;  /* 0x000000451e1e7221 */ /* 0x000fc60000010000 */
[----:B------:R-:W0:Y:S02]  /*2240*/  MUFU.EX2 R62, R62 ;  /* 0x0000003e003e7308 */ /* 0x000e240000000800 */
[----:B0-----:R-:W-:-:S06]  /*2250*/  FADD.FTZ R63, R62, 1 ;  /* 0x3f8000003e3f7421 */ /* 0x001fcc0000010000 */
[----:B------:R-:W0:Y:S02]  /*2260*/  MUFU.RCP R63, R63 ;  /* 0x0000003f003f7308 */ /* 0x000e240000001000 */
[----:B0-----:R-:W-:Y:S01]  /*2270*/  FMUL.FTZ R27, R68, R63 ;  /* 0x0000003f441b7220 */ /* 0x001fe20000410000 */
[----:B------:R-:W-:Y:S01]  /*2280*/  FADD.FTZ R68, -R63, 1 ;  /* 0x3f8000003f447421 */ /* 0x000fe20000010100 */
[----:B------:R-:W-:Y:S01]  /*2290*/  FFMA.FTZ R63, R23, R69, R28 ;  /* 0x00000045173f7223 */ /* 0x000fe2000001001c */
[----:B------:R-:W-:Y:S02]  /*22a0*/  SHF.L.U32 R69, R6, 0x10, RZ ;  /* 0x0000001006457819 */ /* 0x000fe400000006ff */
[----:B------:R-:W-:Y:S01]  /*22b0*/  FFMA.FTZ R68, R29, R68, 1 ;  /* 0x3f8000001d447423 */ /* 0x000fe20000010044 */
[----:B------:R-:W-:-:S03]  /*22c0*/  SHF.L.U32 R29, R5, 0x10, RZ ;  /* 0x00000010051d7819 */ /* 0x000fc600000006ff */
[----:B------:R-:W-:Y:S02]  /*22d0*/  FMUL.FTZ R27, R27, R68 ;  /* 0x000000441b1b7220 */ /* 0x000fe40000410000 */
[----:B------:R-:W-:Y:S01]  /*22e0*/  FADD.FTZ R71, -R14, R29 ;  /* 0x0000001d0e477221 */ /* 0x000fe20000010100 */
[----:B------:R-:W-:Y:S01]  /*22f0*/  FADD.FTZ R29, R32, R25 ;  /* 0x00000019201d7221 */ /* 0x000fe20000010000 */
[----:B------:R-:W-:Y:S02]  /*2300*/  FFMA.FTZ R31, R20, R27, R31 ;  /* 0x0000001b141f7223 */ /* 0x000fe4000001001f */
[----:B------:R-:W-:-:S04]  /*2310*/  FMUL.FTZ R25, R71, R60 ;  /* 0x0000003c47197220 */ /* 0x000fc80000410000 */
[----:B------:R-:W-:-:S04]  /*2320*/  FFMA.FTZ R23, R18, R25, R16 ;  /* 0x0000001912177223 */ /* 0x000fc80000010010 */
[----:B------:R-:W-:-:S06]  /*2330*/  FMUL.FTZ R28, R23, -1.4426950216293334961 ;  /* 0xbfb8aa3b171c7820 */ /* 0x000fcc0000410000 */
[----:B------:R-:W0:Y:S02]  /*2340*/  MUFU.EX2 R28, R28 ;  /* 0x0000001c001c7308 */ /* 0x000e240000000800 */
[----:B0-----:R-:W-:Y:S01]  /*2350*/  FADD.FTZ R32, R28, 1 ;  /* 0x3f8000001c207421 */ /* 0x001fe20000010000 */
[----:B------:R-:W-:-:S05]  /*2360*/  FADD.FTZ R28, R33, R24 ;  /* 0x00000018211c7221 */ /* 0x000fca0000010000 */
[----:B------:R-:W0:Y:S02]  /*2370*/  MUFU.RCP R32, R32 ;  /* 0x0000002000207308 */ /* 0x000e240000001000 */
[----:B0-----:R-:W-:Y:S01]  /*2380*/  FMUL.FTZ R62, R69, R32 ;  /* 0x00000020453e7220 */ /* 0x001fe20000410000 */
[----:B------:R-:W-:Y:S01]  /*2390*/  FADD.FTZ R68, -R32, 1 ;  /* 0x3f80000020447421 */ /* 0x000fe20000010100 */
[----:B------:R-:W-:-:S03]  /*23a0*/  SHF.L.U32 R69, R50, 0x10, RZ ;  /* 0x0000001032457819 */ /* 0x000fc600000006ff */
[----:B------:R-:W-:Y:S02]  /*23b0*/  FFMA.FTZ R23, R23, R68, 1 ;  /* 0x3f80000017177423 */ /* 0x000fe40000010044 */
[----:B------:R-:W-:Y:S02]  /*23c0*/  FADD.FTZ R69, -R14, R69 ;  /* 0x000000450e457221 */ /* 0x000fe40000010100 */
[----:B------:R-:W-:Y:S01]  /*23d0*/  FMUL.FTZ R23, R62, R23 ;  /* 0x000000173e177220 */ /* 0x000fe20000410000 */
[----:B------:R-:W-:Y:S01]  /*23e0*/  FMUL.FTZ R62, R19, R24 ;  /* 0x00000018133e7220 */ /* 0x000fe20000410000 */
[----:B------:R-:W-:Y:S01]  /*23f0*/  FMUL.FTZ R24, R69, R60 ;  /* 0x0000003c45187220 */ /* 0x000fe20000410000 */
[----:B------:R-:W-:Y:S01]  /*2400*/  SHF.L.U32 R69, R51, 0x10, RZ ;  /* 0x0000001033457819 */ /* 0x000fe200000006ff */
[----:B------:R-:W-:Y:S01]  /*2410*/  FFMA.FTZ R44, R25, R23, R44 ;  /* 0x00000017192c7223 */ /* 0x000fe2000001002c */
[----:B------:R-:W-:Y:S01]  /*2420*/  FFMA.FTZ R32, R22, R62, R63 ;  /* 0x0000003e16207223 */ /* 0x000fe2000001003f */
[----:B------:R-:W-:Y:S01]  /*2430*/  FFMA.FTZ R22, R19, R24, R17 ;  /* 0x0000001813167223 */ /* 0x000fe20000010011 */
[----:B------:R-:W-:-:S03]  /*2440*/  FADD.FTZ R33, R62, R30 ;  /* 0x0000001e3e217221 */ /* 0x000fc60000010000 */
[----:B------:R-:W-:-:S06]  /*2450*/  FMUL.FTZ R63, R22, -1.4426950216293334961 ;  /* 0xbfb8aa3b163f7820 */ /* 0x000fcc0000410000 */
[----:B------:R-:W0:Y:S02]  /*2460*/  MUFU.EX2 R63, R63 ;  /* 0x0000003f003f7308 */ /* 0x000e240000000800 */
[----:B0-----:R-:W-:-:S06]  /*2470*/  FADD.FTZ R68, R63, 1 ;  /* 0x3f8000003f447421 */ /* 0x001fcc0000010000 */
[----:B------:R-:W0:Y:S02]  /*2480*/  MUFU.RCP R68, R68 ;  /* 0x0000004400447308 */ /* 0x000e240000001000 */
[----:B0-----:R-:W-:Y:S01]  /*2490*/  FMUL.FTZ R30, R69, R68 ;  /* 0x00000044451e7220 */ /* 0x001fe20000410000 */
[----:B------:R-:W-:-:S04]  /*24a0*/  FADD.FTZ R69, -R68, 1 ;  /* 0x3f80000044457421 */ /* 0x000fc80000010100 */
[----:B------:R-:W-:-:S04]  /*24b0*/  FFMA.FTZ R69, R22, R69, 1 ;  /* 0x3f80000016457423 */ /* 0x000fc80000010045 */
[----:B------:R-:W-:Y:S01]  /*24c0*/  FMUL.FTZ R22, R30, R69 ;  /* 0x000000451e167220 */ /* 0x000fe20000410000 */
[----:B------:R-:W-:Y:S01]  /*24d0*/  SHF.L.U32 R69, R7, 0x10, RZ ;  /* 0x0000001007457819 */ /* 0x000fe200000006ff */
[----:B------:R-:W-:Y:S02]  /*24e0*/  FADD.FTZ R30, R29, R26 ;  /* 0x0000001a1d1e7221 */ /* 0x000fe40000010000 */
[----:B------:R-:W-:Y:S02]  /*24f0*/  FFMA.FTZ R31, R24, R22, R31 ;  /* 0x00000016181f7223 */ /* 0x000fe4000001001f */
[----:B------:R-:W-:Y:S01]  /*2500*/  FADD.FTZ R71, -R14, R69 ;  /* 0x000000450e477221 */ /* 0x000fe20000010100 */
[----:B------:R-:W-:Y:S01]  /*2510*/  FMUL.FTZ R69, R18, R26 ;  /* 0x0000001a12457220 */ /* 0x000fe20000410000 */
[----:B------:R-:W-:Y:S02]  /*2520*/  FADD.FTZ R30, R30, R23 ;  /* 0x000000171e1e7221 */ /* 0x000fe40000010000 */
[----:B------:R-:W-:Y:S01]  /*2530*/  FMUL.FTZ R29, R71, R60 ;  /* 0x0000003c471d7220 */ /* 0x000fe20000410000 */
[----:B------:R-:W-:Y:S01]  /*2540*/  FFMA.FTZ R63, R21, R69, R32 ;  /* 0x00000045153f7223 */ /* 0x000fe20000010020 */
[----:B------:R-:W-:Y:S01]  /*2550*/  FADD.FTZ R32, R33, R69 ;  /* 0x0000004521207221 */ /* 0x000fe20000010000 */
[----:B------:R-:W-:Y:S01]  /*2560*/  SHF.L.U32 R33, R8, 0x10, RZ ;  /* 0x0000001008217819 */ /* 0x000fe200000006ff */
[----:B------:R-:W-:-:S04]  /*2570*/  FFMA.FTZ R21, R18, R29, R16 ;  /* 0x0000001d12157223 */ /* 0x000fc80000010010 */
[----:B------:R-:W-:-:S06]  /*2580*/  FMUL.FTZ R26, R21, -1.4426950216293334961 ;  /* 0xbfb8aa3b151a7820 */ /* 0x000fcc0000410000 */
[----:B------:R-:W0:Y:S02]  /*2590*/  MUFU.EX2 R26, R26 ;  /* 0x0000001a001a7308 */ /* 0x000e240000000800 */
[----:B0-----:R-:W-:-:S06]  /*25a0*/  FADD.FTZ R62, R26, 1 ;  /* 0x3f8000001a3e7421 */ /* 0x001fcc0000010000 */
[----:B------:R-:W0:Y:S02]  /*25b0*/  MUFU.RCP R62, R62 ;  /* 0x0000003e003e7308 */ /* 0x000e240000001000 */
[----:B0-----:R-:W-:Y:S01]  /*25c0*/  FADD.FTZ R68, -R62, 1 ;  /* 0x3f8000003e447421 */ /* 0x001fe20000010100 */
[----:B------:R-:W-:Y:S01]  /*25d0*/  FMUL.FTZ R33, R33, R62 ;  /* 0x0000003e21217220 */ /* 0x000fe20000410000 */
[----:B------:R-:W-:Y:S02]  /*25e0*/  FMUL.FTZ R62, R19, R27 ;  /* 0x0000001b133e7220 */ /* 0x000fe40000410000 */
[----:B------:R-:W-:Y:S02]  /*25f0*/  FFMA.FTZ R68, R21, R68, 1 ;  /* 0x3f80000015447423 */ /* 0x000fe40000010044 */
[----:B------:R-:W-:Y:S02]  /*2600*/  FADD.FTZ R32, R62, R32 ;  /* 0x000000203e207221 */ /* 0x000fe40000010000 */
[----:B------:R-:W-:Y:S01]  /*2610*/  FMUL.FTZ R21, R33, R68 ;  /* 0x0000004421157220 */ /* 0x000fe20000410000 */
[----:B------:R-:W-:-:S03]  /*2620*/  SHF.L.U32 R33, R48, 0x10, RZ ;  /* 0x0000001030217819 */ /* 0x000fc600000006ff */
[----:B------:R-:W-:Y:S01]  /*2630*/  FADD.FTZ R30, R30, R21 ;  /* 0x000000151e1e7221 */ /* 0x000fe20000010000 */
[----:B------:R-:W-:Y:S01]  /*2640*/  FFMA.FTZ R44, R29, R21, R44 ;  /* 0x000000151d2c7223 */ /* 0x000fe2000001002c */
[----:B------:R-:W-:Y:S01]  /*2650*/  FADD.FTZ R69, -R14, R33 ;  /* 0x000000210e457221 */ /* 0x000fe20000010100 */
[----:B------:R-:W-:Y:S01]  /*2660*/  FADD.FTZ R33, R28, R27 ;  /* 0x0000001b1c217221 */ /* 0x000fe20000010000 */
[----:B------:R-:W-:Y:S01]  /*2670*/  FFMA.FTZ R28, R20, R62, R63 ;  /* 0x0000003e141c7223 */ /* 0x000fe2000001003f */
[----:B------:R-:W-:Y:S01]  /*2680*/  SHF.L.U32 R62, R49, 0x10, RZ ;  /* 0x00000010313e7819 */ /* 0x000fe200000006ff */
[----:B------:R-:W-:Y:S01]  /*2690*/  FMUL.FTZ R26, R69, R60 ;  /* 0x0000003c451a7220 */ /* 0x000fe20000410000 */
[----:B------:R-:W-:-:S03]  /*26a0*/  FADD.FTZ R33, R33, R22 ;  /* 0x0000001621217221 */ /* 0x000fc60000010000 */
        /* <DEDUP_REMOVED lines=9> */
[----:B------:R-:W-:Y:S01]  /*2740*/  FFMA.FTZ R27, R25, R63, R28 ;  /* 0x0000003f191b7223 */ /* 0x000fe2000001001c */
[----:B------:R-:W-:Y:S01]  /*2750*/  FADD.FTZ R32, R32, R63 ;  /* 0x0000003f20207221 */ /* 0x000fe20000010000 */
[----:B------:R-:W-:Y:S01]  /*2760*/  FMUL.FTZ R20, R62, R69 ;  /* 0x000000453e147220 */ /* 0x000fe20000410000 */
[----:B------:R-:W-:-:S02]  /*2770*/  SHF.L.U32 R69, R9, 0x10, RZ ;  /* 0x0000001009457819 */ /* 0x000fc400000006ff */
[----:B------:R-:W-:Y:S01]  /*2780*/  SHF.L.U32 R63, R10, 0x10, RZ ;  /* 0x000000100a3f7819 */ /* 0x000fe200000006ff */
[----:B------:R-:W-:Y:S01]  /*2790*/  FADD.FTZ R33, R33, R20 ;  /* 0x0000001421217221 */ /* 0x000fe20000010000 */
[-C--:B------:R-:W-:Y:S01]  /*27a0*/  FFMA.FTZ R31, R26, R20.reuse, R31 ;  /* 0x000000141a1f7223 */ /* 0x080fe2000001001f */
[----:B------:R-:W-:Y:S01]  /*27b0*/  FADD.FTZ R69, -R14, R69 ;  /* 0x000000450e457221 */ /* 0x000fe20000010100 */
[----:B------:R-:W-:-:S03]  /*27c0*/  FMUL.FTZ R20, R19, R20 ;  /* 0x0000001413147220 */ /* 0x000fc60000410000 */
[----:B------:R-:W-:-:S04]  /*27d0*/  FMUL.FTZ R23, R69, R60 ;  /* 0x0000003c45177220 */ /* 0x000fc80000410000 */
        /* <DEDUP_REMOVED lines=15> */
[----:B------:R-:W-:Y:S01]  /*28d0*/  SHF.L.U32 R68, R12, 0x10, RZ ;  /* 0x000000100c447819 */ /* 0x000fe200000006ff */
[----:B------:R-:W-:Y:S01]  /*28e0*/  FADD.FTZ R63, -R14, R63 ;  /* 0x0000003f0e3f7221 */ /* 0x000fe20000010100 */
[----:B------:R-:W-:-:S03]  /*28f0*/  FFMA.FTZ R44, R23, R25, R44 ;  /* 0x00000019172c7223 */ /* 0x000fc6000001002c */
[----:B------:R-:W-:-:S04]  /*2900*/  FMUL.FTZ R22, R63, R60 ;  /* 0x0000003c3f167220 */ /* 0x000fc80000410000 */
[----:B------:R-:W-:-:S04]  /*2910*/  FFMA.FTZ R24, R19, R22, R17 ;  /* 0x0000001613187223 */ /* 0x000fc80000010011 */
[----:B------:R-:W-:-:S06]  /*2920*/  FMUL.FTZ R27, R24, -1.4426950216293334961 ;  /* 0xbfb8aa3b181b7820 */ /* 0x000fcc0000410000 */
[----:B------:R-:W0:Y:S02]  /*2930*/  MUFU.EX2 R27, R27 ;  /* 0x0000001b001b7308 */ /* 0x000e240000000800 */
[----:B0-----:R-:W-:Y:S01]  /*2940*/  FADD.FTZ R63, R27, 1 ;  /* 0x3f8000001b3f7421 */ /* 0x001fe20000010000 */
[----:B------:R-:W-:-:S04]  /*2950*/  FMUL.FTZ R27, R18, R21 ;  /* 0x00000015121b7220 */ /* 0x000fc80000410000 */
[----:B------:R-:W-:Y:S01]  /*2960*/  FFMA.FTZ R29, R29, R27, R28 ;  /* 0x0000001b1d1d7223 */ /* 0x000fe2000001001c */
[----:B------:R-:W0:Y:S01]  /*2970*/  MUFU.RCP R63, R63 ;  /* 0x0000003f003f7308 */ /* 0x000e220000001000 */
[----:B------:R-:W-:Y:S02]  /*2980*/  FADD.FTZ R32, R32, R27 ;  /* 0x0000001b20207221 */ /* 0x000fe40000010000 */
[----:B------:R-:W-:Y:S02]  /*2990*/  FFMA.FTZ R26, R26, R20, R29 ;  /* 0x000000141a1a7223 */ /* 0x000fe4000001001d */
[----:B------:R-:W-:Y:S01]  /*29a0*/  FADD.FTZ R32, R20, R32 ;  /* 0x0000002014207221 */ /* 0x000fe20000010000 */
[----:B------:R-:W-:Y:S01]  /*29b0*/  SHF.L.U32 R20, R45, 0x10, RZ ;  /* 0x000000102d147819 */ /* 0x000fe200000006ff */
[----:B0-----:R-:W-:Y:S01]  /*29c0*/  FADD.FTZ R69, -R63, 1 ;  /* 0x3f8000003f457421 */ /* 0x001fe20000010100 */
[----:B------:R-:W-:-:S03]  /*29d0*/  FMUL.FTZ R62, R62, R63 ;  /* 0x0000003f3e3e7220 */ /* 0x000fc60000410000 */
[----:B------:R-:W-:-:S04]  /*29e0*/  FFMA.FTZ R69, R24, R69, 1 ;  /* 0x3f80000018457423 */ /* 0x000fc80000010045 */
[----:B------:R-:W-:Y:S01]  /*29f0*/  FMUL.FTZ R24, R62, R69 ;  /* 0x000000453e187220 */ /* 0x000fe20000410000 */
[----:B------:R-:W-:-:S05]  /*2a00*/  SHF.L.U32 R69, R11, 0x10, RZ ;  /* 0x000000100b457819 */ /* 0x000fca00000006ff */
[----:B------:R-:W-:-:S04]  /*2a10*/  FADD.FTZ R69, -R14, R69 ;  /* 0x000000450e457221 */ /* 0x000fc80000010100 */
[----:B------:R-:W-:-:S04]  /*2a20*/  FMUL.FTZ R21, R69, R60 ;  /* 0x0000003c45157220 */ /* 0x000fc80000410000 */
[----:B------:R-:W-:-:S04]  /*2a30*/  FFMA.FTZ R28, R18, R21, R16 ;  /* 0x00000015121c7223 */ /* 0x000fc80000010010 */
[----:B------:R-:W-:-:S06]  /*2a40*/  FMUL.FTZ R62, R28, -1.4426950216293334961 ;  /* 0xbfb8aa3b1c3e7820 */ /* 0x000fcc0000410000 */
[----:B------:R-:W0:Y:S02]  /*2a50*/  MUFU.EX2 R62, R62 ;  /* 0x0000003e003e7308 */ /* 0x000e240000000800 */
[----:B0-----:R-:W-:-:S06]  /*2a60*/  FADD.FTZ R63, R62, 1 ;  /* 0x3f8000003e3f7421 */ /* 0x001fcc0000010000 */
[----:B------:R-:W0:Y:S02]  /*2a70*/  MUFU.RCP R63, R63 ;  /* 0x0000003f003f7308 */ /* 0x000e240000001000 */
[----:B0-----:R-:W-:Y:S01]  /*2a80*/  FADD.FTZ R69, -R63, 1 ;  /* 0x3f8000003f457421 */ /* 0x001fe20000010100 */
[----:B------:R-:W-:-:S03]  /*2a90*/  FMUL.FTZ R27, R68, R63 ;  /* 0x0000003f441b7220 */ /* 0x000fc60000410000 */
[----:B------:R-:W-:Y:S01]  /*2aa0*/  FFMA.FTZ R28, R28, R69, 1 ;  /* 0x3f8000001c1c7423 */ /* 0x000fe20000010045 */
[----:B------:R-:W-:-:S03]  /*2ab0*/  SHF.L.U32 R69, R15, 0x10, RZ ;  /* 0x000000100f457819 */ /* 0x000fc600000006ff */
[----:B------:R-:W-:Y:S02]  /*2ac0*/  FMUL.FTZ R27, R27, R28 ;  /* 0x0000001c1b1b7220 */ /* 0x000fe40000410000 */
        /* <DEDUP_REMOVED lines=10> */
[----:B------:R-:W-:-:S03]  /*2b70*/  FMUL.FTZ R29, R18, R25 ;  /* 0x00000019121d7220 */ /* 0x000fc60000410000 */
[----:B------:R-:W-:Y:S01]  /*2b80*/  FMUL.FTZ R25, R20, R69 ;  /* 0x0000004514197220 */ /* 0x000fe20000410000 */
[----:B------:R-:W-:Y:S01]  /*2b90*/  FFMA.FTZ R26, R23, R29, R26 ;  /* 0x0000001d171a7223 */ /* 0x000fe2000001001a */
[----:B------:R-:W-:Y:S01]  /*2ba0*/  FADD.FTZ R32, R32, R29 ;  /* 0x0000001d20207221 */ /* 0x000fe20000010000 */
[CC--:B------:R-:W-:Y:S01]  /*2bb0*/  FMUL.FTZ R29, R19.reuse, R24.reuse ;  /* 0x00000018131d7220 */ /* 0x0c0fe20000410000 */
[C---:B------:R-:W-:Y:S01]  /*2bc0*/  FFMA.FTZ R23, R22.reuse, R24, R31 ;  /* 0x0000001816177223 */ /* 0x040fe2000001001f */
[----:B------:R-:W-:Y:S01]  /*2bd0*/  FMUL.FTZ R31, R19, R25 ;  /* 0x00000019131f7220 */ /* 0x000fe20000410000 */
[----:B------:R-:W-:Y:S01]  /*2be0*/  FADD.FTZ R24, R33, R24 ;  /* 0x0000001821187221 */ /* 0x000fe20000010000 */
[----:B------:R-:W-:Y:S01]  /*2bf0*/  FFMA.FTZ R26, R22, R29, R26 ;  /* 0x0000001d161a7223 */ /* 0x000fe2000001001a */
[----:B------:R-:W-:Y:S01]  /*2c00*/  FADD.FTZ R32, R29, R32 ;  /* 0x000000201d207221 */ /* 0x000fe20000010000 */
[----:B------:R-:W-:Y:S01]  /*2c10*/  FMUL.FTZ R29, R18, R27 ;  /* 0x0000001b121d7220 */ /* 0x000fe20000410000 */
[----:B------:R-:W-:-:S03]  /*2c20*/  FADD.FTZ R22, R30, R27 ;  /* 0x0000001b1e167221 */ /* 0x000fc60000010000 */
[----:B------:R-:W-:Y:S01]  /*2c30*/  FFMA.FTZ R63, R21, R29, R26 ;  /* 0x0000001d153f7223 */ /* 0x000fe2000001001a */
[----:B------:R-:W-:-:S03]  /*2c40*/  FADD.FTZ R20, R32, R29 ;  /* 0x0000001d20147221 */ /* 0x000fc60000010000 */
[C---:B------:R-:W-:Y:S01]  /*2c50*/  FFMA.FTZ R32, R28.reuse, R31, R63 ;  /* 0x0000001f1c207223 */ /* 0x040fe2000001003f */
[----:B------:R-:W-:Y:S01]  /*2c60*/  FADD.FTZ R31, R31, R20 ;  /* 0x000000141f1f7221 */ /* 0x000fe20000010000 */
[----:B------:R-:W-:Y:S01]  /*2c70*/  FFMA.FTZ R20, R21, R27, R44 ;  /* 0x0000001b15147223 */ /* 0x000fe2000001002c */
[----:B------:R-:W-:Y:S01]  /*2c80*/  FFMA.FTZ R21, R28, R25, R23 ;  /* 0x000000191c157223 */ /* 0x000fe20000010017 */
[----:B------:R-:W-:-:S07]  /*2c90*/  FADD.FTZ R23, R24, R25 ;  /* 0x0000001918177221 */ /* 0x000fce0000010000 */
.L_x_44:
[----:B------:R-:W0:Y:S01]  /*2ca0*/  SHFL.DOWN PT, R24, R32, 0x1, 0x1f ;  /* 0x08201f0020187f89 */ /* 0x000e2200000e0000 */
[C---:B------:R-:W-:Y:S01]  /*2cb0*/  ISETP.GT.AND P0, PT, R0.reuse, 0x1e, PT ;  /* 0x0000001e0000780c */ /* 0x040fe20003f04270 */
[----:B------:R-:W1:Y:S01]  /*2cc0*/  S2UR UR8, SR_CgaCtaId ;  /* 0x00000000000879c3 */ /* 0x000e620000008800 */
[----:B------:R-:W-:Y:S01]  /*2cd0*/  UMOV UR5, 0x400 ;  /* 0x0000040000057882 */ /* 0x000fe20000000000 */
[----:B------:R-:W2:Y:S01]  /*2ce0*/  SHFL.DOWN PT, R25, R31, 0x1, 0x1f ;  /* 0x08201f001f197f89 */ /* 0x000ea200000e0000 */
[----:B------:R-:W-:Y:S01]  /*2cf0*/  UIADD3 UR4, UPT, UPT, UR5, 0xf0, URZ ;  /* 0x000000f005047890 */ /* 0x000fe2000fffe0ff */
[----:B------:R-:W-:Y:S01]  /*2d00*/  ISETP.GT.AND P2, PT, R0, 0xf, PT ;  /* 0x0000000f0000780c */ /* 0x000fe20003f44270 */
[----:B------:R-:W-:Y:S01]  /*2d10*/  BSSY.RECONVERGENT B0, `(.L_x_45) ;  /* 0x0000026000007945 */ /* 0x000fe20003800200 */
[----:B------:R-:W3:Y:S02]  /*2d20*/  S2R R30, SR_TID.X ;  /* 0x00000000001e7919 */ /* 0x000ee40000002100 */
[----:B------:R-:W4:Y:S04]  /*2d30*/  LDC R44, c[0x0][0x374] ;  /* 0x0000dd00ff2c7b82 */ /* 0x000f280000000800 */
[----:B0-----:R-:W-:Y:S01]  /*2d40*/  @!P0 FADD.FTZ R32, R24, R32 ;  /* 0x0000002018208221 */ /* 0x001fe20000010000 */
[----:B-1----:R-:W-:Y:S01]  /*2d50*/  ULEA UR4, UR8, UR4, 0x18 ;  /* 0x0000000408047291 */ /* 0x002fe2000f8ec0ff */
[----:B--2---:R-:W-:-:S03]  /*2d60*/  @!P0 FADD.FTZ R31, R25, R31 ;  /* 0x0000001f191f8221 */ /* 0x004fc60000010000 */
[----:B------:R-:W0:Y:S01]  /*2d70*/  SHFL.DOWN PT, R24, R32, 0x2, 0x1f ;  /* 0x08401f0020187f89 */ /* 0x000e2200000e0000 */
[----:B------:R-:W-:-:S03]  /*2d80*/  ISETP.GT.AND P0, PT, R0, 0x1d, PT ;  /* 0x0000001d0000780c */ /* 0x000fc60003f04270 */
[----:B------:R-:W1:Y:S01]  /*2d90*/  SHFL.DOWN PT, R25, R31, 0x2, 0x1f ;  /* 0x08401f001f197f89 */ /* 0x000e6200000e0000 */
[C---:B---3--:R-:W-:Y:S02]  /*2da0*/  LEA R62, R30.reuse, UR4, 0x4 ;  /* 0x000000041e3e7c11 */ /* 0x048fe4000f8e20ff */
[C---:B------:R-:W-:Y:S02]  /*2db0*/  ISETP.NE.AND P1, PT, R30.reuse, RZ, PT ;  /* 0x000000ff1e00720c */ /* 0x040fe40003f25270 */
[----:B------:R-:W-:Y:S01]  /*2dc0*/  ISETP.GT.U32.AND P3, PT, R30, 0x2f, PT ;  /* 0x0000002f1e00780c */ /* 0x000fe20003f64070 */
[----:B------:R-:W-:Y:S04]  /*2dd0*/  STS.128 [R62], R20 ;  /* 0x000000143e007388 */ /* 0x000fe80000000c00 */
        /* <DEDUP_REMOVED lines=8> */
[----:B------:R-:W-:-:S03]  /*2e60*/  ISETP.GT.AND P0, PT, R0, 0x17, PT ;  /* 0x000000170000780c */ /* 0x000fc60003f04270 */
[----:B------:R-:W1:Y:S01]  /*2e70*/  SHFL.DOWN PT, R25, R31, 0x8, 0x1f ;  /* 0x09001f001f197f89 */ /* 0x000e6200000e0000 */
[----:B0-----:R-:W-:Y:S01]  /*2e80*/  FADD.FTZ R27, R32, R24 ;  /* 0x00000018201b7221 */ /* 0x001fe20000010000 */
[----:B-1----:R-:W-:-:S04]  /*2e90*/  FADD.FTZ R26, R31, R25 ;  /* 0x000000191f1a7221 */ /* 0x002fc80000010000 */
[----:B------:R-:W-:Y:S02]  /*2ea0*/  FSEL R32, R32, R27, P0 ;  /* 0x0000001b20207208 */ /* 0x000fe40000000000 */
[----:B------:R-:W-:-:S03]  /*2eb0*/  FSEL R33, R31, R26, P0 ;  /* 0x0000001a1f217208 */ /* 0x000fc60000000000 */
[----:B------:R0:W1:Y:S04]  /*2ec0*/  SHFL.DOWN PT, R28, R32, 0x10, 0x1f ;  /* 0x0a001f00201c7f89 */ /* 0x00006800000e0000 */
[----:B------:R0:W2:Y:S01]  /*2ed0*/  SHFL.DOWN PT, R25, R33, 0x10, 0x1f ;  /* 0x0a001f0021197f89 */ /* 0x0000a200000e0000 */
[----:B----4-:R-:W-:Y:S05]  /*2ee0*/  @P2 BRA `(.L_x_46) ;  /* 0x0000000000202947 */ /* 0x010fea0003800000 */
        /* <DEDUP_REMOVED lines=8> */
.L_x_46:
[----:B------:R-:W-:Y:S05]  /*2f70*/  BSYNC.RECONVERGENT B0 ;  /* 0x0000000000007941 */ /* 0x000fea0003800200 */
.L_x_45:
[----:B------:R-:W-:Y:S01]  /*2f80*/  BAR.SYNC.DEFER_BLOCKING 0x0 ;  /* 0x0000000000007b1d */ /* 0x000fe20000010000 */
[----:B------:R-:W-:-:S05]  /*2f90*/  IMAD R61, R61, 0x30, R30 ;  /* 0x000000303d3d7824 */ /* 0x000fca00078e021e */
[----:B------:R-:W-:Y:S04]  /*2fa0*/  BSSY.RECONVERGENT B0, `(.L_x_47) ;  /* 0x000003d000007945 */ /* 0x000fe80003800200 */
[----:B------:R-:W-:Y:S05]  /*2fb0*/  @P1 BRA `(.L_x_48) ;  /* 0x0000000000ec1947 */ /* 0x000fea0003800000 */
[----:B------:R-:W-:-:S09]  /*2fc0*/  ULEA UR4, UR8, UR5, 0x18 ;  /* 0x0000000508047291 */ /* 0x000fd2000f8ec0ff */
[----:B--23--:R-:W2:Y:S04]  /*2fd0*/  LDS.128 R24, [UR4+0x20] ;  /* 0x00002004ff187984 */ /* 0x00cea80008000c00 */
[----:B-1----:R-:W1:Y:S01]  /*2fe0*/  LDS.128 R28, [UR4+0x30] ;  /* 0x00003004ff1c7984 */ /* 0x002e620008000c00 */
[----:B--2---:R-:W-:Y:S01]  /*2ff0*/  FADD.FTZ R63, R32, R24 ;  /* 0x00000018203f7221 */ /* 0x004fe20000010000 */
[----:B------:R-:W-:-:S03]  /*3000*/  FADD.FTZ R24, R33, R25 ;  /* 0x0000001921187221 */ /* 0x000fc60000010000 */
[----:B------:R-:W-:Y:S01]  /*3010*/  FADD.FTZ R63, R63, R26 ;  /* 0x0000001a3f3f7221 */ /* 0x000fe20000010000 */
[----:B------:R-:W-:-:S03]  /*3020*/  FADD.FTZ R24, R24, R27 ;  /* 0x0000001b18187221 */ /* 0x000fc60000010000 */
[----:B-1----:R-:W-:Y:S01]  /*3030*/  FADD.FTZ R63, R63, R28 ;  /* 0x0000001c3f3f7221 */ /* 0x002fe20000010000 */
[----:B------:R-:W-:Y:S02]  /*3040*/  FADD.FTZ R28, R24, R29 ;  /* 0x0000001d181c7221 */ /* 0x000fe40000010000 */
[----:B------:R-:W1:Y:S01]  /*3050*/  LDS.128 R24, [UR4+0x40] ;  /* 0x00004004ff187984 */ /* 0x000e620008000c00 */
[----:B------:R-:W-:Y:S01]  /*3060*/  FADD.FTZ R63, R63, R30 ;  /* 0x0000001e3f3f7221 */ /* 0x000fe20000010000 */
[----:B0-----:R-:W-:Y:S02]  /*3070*/  FADD.FTZ R32, R28, R31 ;  /* 0x0000001f1c207221 */ /* 0x001fe40000010000 */
[----:B------:R-:W0:Y:S01]  /*3080*/  LDS.128 R28, [UR4+0x50] ;  /* 0x00005004ff1c7984 */ /* 0x000e220008000c00 */
        /* <DEDUP_REMOVED lines=36> */
[----:B------:R-:W-:Y:S02]  /*32d0*/  FADD.FTZ R28, R32, R29 ;  /* 0x0000001d201c7221 */ /* 0x000fe40000010000 */
[----:B------:R-:W0:Y:S01]  /*32e0*/  LDS.64 R32, [UR4+0xd0] ;  /* 0x0000d004ff207984 */ /* 0x000e220008000a00 */
[----:B------:R-:W-:Y:S01]  /*32f0*/  FADD.FTZ R63, R63, R30 ;  /* 0x0000001e3f3f7221 */ /* 0x000fe20000010000 */
[----:B------:R-:W-:-:S03]  /*3300*/  FADD.FTZ R28, R28, R31 ;  /* 0x0000001f1c1c7221 */ /* 0x000fc60000010000 */
[----:B-1----:R-:W-:Y:S01]  /*3310*/  FADD.FTZ R63, R63, R24 ;  /* 0x000000183f3f7221 */ /* 0x002fe20000010000 */
[----:B------:R-:W-:-:S03]  /*3320*/  FADD.FTZ R28, R28, R25 ;  /* 0x000000191c1c7221 */ /* 0x000fc60000010000 */
[----:B------:R-:W-:Y:S01]  /*3330*/  FADD.FTZ R63, R63, R26 ;  /* 0x0000001a3f3f7221 */ /* 0x000fe20000010000 */
[----:B------:R-:W-:-:S03]  /*3340*/  FADD.FTZ R28, R28, R27 ;  /* 0x0000001b1c1c7221 */ /* 0x000fc60000010000 */
[----:B0-----:R-:W-:Y:S01]  /*3350*/  FADD.FTZ R32, R63, R32 ;  /* 0x000000203f207221 */ /* 0x001fe20000010000 */
[----:B------:R-:W-:-:S07]  /*3360*/  FADD.FTZ R33, R28, R33 ;  /* 0x000000211c217221 */ /* 0x000fce0000010000 */
.L_x_48:
[----:B------:R-:W-:Y:S05]  /*3370*/  BSYNC.RECONVERGENT B0 ;  /* 0x0000000000007941 */ /* 0x000fea0003800200 */
.L_x_47:
[----:B------:R-:W-:Y:S06]  /*3380*/  BAR.SYNC.DEFER_BLOCKING 0x0 ;  /* 0x0000000000007b1d */ /* 0x000fec0000010000 */
[----:B------:R-:W-:Y:S04]  /*3390*/  BSSY.RECONVERGENT B0, `(.L_x_49) ;  /* 0x000004d000007945 */ /* 0x000fe80003800200 */
[----:B------:R-:W-:Y:S05]  /*33a0*/  @P3 BRA `(.L_x_50) ;  /* 0x00000004002c3947 */ /* 0x000fea0003800000 */
[----:B--23--:R-:W2:Y:S02]  /*33b0*/  LDS.128 R24, [R62+0x300] ;  /* 0x000300003e187984 */ /* 0x00cea40000000c00 */
[----:B--2---:R-:W-:Y:S01]  /*33c0*/  FADD.FTZ R29, R20, R24 ;  /* 0x00000018141d7221 */ /* 0x004fe20000010000 */
[----:B-1----:R-:W-:Y:S01]  /*33d0*/  FADD.FTZ R28, R21, R25 ;  /* 0x00000019151c7221 */ /* 0x002fe20000010000 */
[----:B------:R-:W-:Y:S01]  /*33e0*/  FADD.FTZ R31, R22, R26 ;  /* 0x0000001a161f7221 */ /* 0x000fe20000010000 */
[----:B------:R-:W-:Y:S02]  /*33f0*/  FADD.FTZ R30, R23, R27 ;  /* 0x0000001b171e7221 */ /* 0x000fe40000010000 */
[----:B------:R-:W1:Y:S04]  /*3400*/  LDS.128 R20, [R62+0x600] ;  /* 0x000600003e147984 */ /* 0x000e680000000c00 */
[----:B------:R-:W2:Y:S01]  /*3410*/  LDS.128 R24, [R62+0x900] ;  /* 0x000900003e187984 */ /* 0x000ea20000000c00 */
[----:B-1----:R-:W-:Y:S01]  /*3420*/  FADD.FTZ R29, R29, R20 ;  /* 0x000000141d1d7221 */ /* 0x002fe20000010000 */
[----:B------:R-:W-:Y:S01]  /*3430*/  FADD.FTZ R28, R28, R21 ;  /* 0x000000151c1c7221 */ /* 0x000fe20000010000 */
[----:B------:R-:W-:Y:S01]  /*3440*/  FADD.FTZ R31, R31, R22 ;  /* 0x000000161f1f7221 */ /* 0x000fe20000010000 */
[----:B------:R-:W-:Y:S01]  /*3450*/  FADD.FTZ R30, R30, R23 ;  /* 0x000000171e1e7221 */ /* 0x000fe20000010000 */
[----:B--2---:R-:W-:Y:S01]  /*3460*/  FADD.FTZ R29, R29, R24 ;  /* 0x000000181d1d7221 */ /* 0x004fe20000010000 */
[----:B------:R-:W1:Y:S01]  /*3470*/  LDS.128 R20, [R62+0xc00] ;  /* 0x000c00003e147984 */ /* 0x000e620000000c00 */
[----:B------:R-:W-:Y:S01]  /*3480*/  FADD.FTZ R28, R28, R25 ;  /* 0x000000191c1c7221 */ /* 0x000fe20000010000 */
[----:B------:R-:W-:Y:S01]  /*3490*/  FADD.FTZ R31, R31, R26 ;  /* 0x0000001a1f1f7221 */ /* 0x000fe20000010000 */
[----:B------:R-:W-:-:S02]  /*34a0*/  FADD.FTZ R30, R30, R27 ;  /* 0x0000001b1e1e7221 */ /* 0x000fc40000010000 */
[----:B------:R-:W2:Y:S01]  /*34b0*/  LDS.128 R24, [R62+0xf00] ;  /* 0x000f00003e187984 */ /* 0x000ea20000000c00 */
        /* <DEDUP_REMOVED lines=34> */
[----:B------:R-:W-:Y:S01]  /*36e0*/  LDS.128 R20, [R62+0x2700] ;  /* 0x002700003e147984 */ /* 0x000fe20000000c00 */
[----:B--2---:R-:W-:Y:S01]  /*36f0*/  FADD.FTZ R29, R29, R24 ;  /* 0x000000181d1d7221 */ /* 0x004fe20000010000 */
[----:B------:R-:W-:Y:S01]  /*3700*/  FADD.FTZ R28, R28, R25 ;  /* 0x000000191c1c7221 */ /* 0x000fe20000010000 */
[----:B------:R-:W-:Y:S01]  /*3710*/  FADD.FTZ R31, R31, R26 ;  /* 0x0000001a1f1f7221 */ /* 0x000fe20000010000 */
[----:B------:R-:W-:-:S02]  /*3720*/  FADD.FTZ R30, R30, R27 ;  /* 0x0000001b1e1e7221 */ /* 0x000fc40000010000 */
[----:B------:R-:W1:Y:S02]  /*3730*/  LDS.128 R24, [R62+0x2400] ;  /* 0x002400003e187984 */ /* 0x000e640000000c00 */
[----:B-1----:R-:W-:Y:S01]  /*3740*/  FADD.FTZ R29, R29, R24 ;  /* 0x000000181d1d7221 */ /* 0x002fe20000010000 */
[----:B------:R-:W-:Y:S01]  /*3750*/  FADD.FTZ R28, R28, R25 ;  /* 0x000000191c1c7221 */ /* 0x000fe20000010000 */
[----:B------:R-:W-:Y:S01]  /*3760*/  FADD.FTZ R31, R31, R26 ;  /* 0x0000001a1f1f7221 */ /* 0x000fe20000010000 */
[----:B------:R-:W-:Y:S01]  /*3770*/  FADD.FTZ R68, R30, R27 ;  /* 0x0000001b1e447221 */ /* 0x000fe20000010000 */
[----:B------:R-:W-:Y:S01]  /*3780*/  FADD.FTZ R63, R29, R20 ;  /* 0x000000141d3f7221 */ /* 0x000fe20000010000 */
[----:B------:R-:W1:Y:S01]  /*3790*/  LDS.128 R24, [R62+0x2a00] ;  /* 0x002a00003e187984 */ /* 0x000e620000000c00 */
[----:B------:R-:W-:Y:S01]  /*37a0*/  FADD.FTZ R20, R28, R21 ;  /* 0x000000151c147221 */ /* 0x000fe20000010000 */
[----:B------:R-:W-:Y:S01]  /*37b0*/  FADD.FTZ R21, R31, R22 ;  /* 0x000000161f157221 */ /* 0x000fe20000010000 */
[----:B------:R-:W-:Y:S01]  /*37c0*/  FADD.FTZ R68, R68, R23 ;  /* 0x0000001744447221 */ /* 0x000fe20000010000 */
        /* <DEDUP_REMOVED lines=8> */
[----:B------:R-:W-:-:S07]  /*3850*/  FADD.FTZ R23, R68, R31 ;  /* 0x0000001f44177221 */ /* 0x000fce0000010000 */
.L_x_50:
[----:B------:R-:W-:Y:S05]  /*3860*/  BSYNC.RECONVERGENT B0 ;  /* 0x0000000000007941 */ /* 0x000fea0003800200 */
.L_x_49:
[----:B------:R-:W-:Y:S04]  /*3870*/  BSSY.RECONVERGENT B0, `(.L_x_51) ;  /* 0x000001c000007945 */ /* 0x000fe80003800200 */
[----:B------:R-:W-:Y:S05]  /*3880*/  @P3 BRA `(.L_x_52) ;  /* 0x0000000000683947 */ /* 0x000fea0003800000 */
[----:B--23--:R-:W1:Y:S08]  /*3890*/  LDC.64 R24, c[0x0][0x3f8] ;  /* 0x0000fe00ff187b82 */ /* 0x00ce700000000a00 */
[----:B------:R-:W2:Y:S01]  /*38a0*/  LDC.64 R26, c[0x0][0x3d8] ;  /* 0x0000f600ff1a7b82 */ /* 0x000ea20000000a00 */
[----:B-1----:R-:W-:Y:S01]  /*38b0*/  IMAD.WIDE.U32 R28, R24, 0x3, RZ ;  /* 0x00000003181c7825 */ /* 0x002fe200078e00ff */
[----:B------:R-:W-:-:S04]  /*38c0*/  LEA R31, R25, R25, 0x1 ;  /* 0x00000019191f7211 */ /* 0x000fc800078e08ff */
[----:B------:R-:W-:Y:S01]  /*38d0*/  IADD3 R29, PT, PT, R29, R31, RZ ;  /* 0x0000001f1d1d7210 */ /* 0x000fe20007ffe0ff */
[----:B--2---:R-:W-:-:S03]  /*38e0*/  IMAD.WIDE R26, R61, 0x4, R26 ;  /* 0x000000043d1a7825 */ /* 0x004fc600078e021a */
[----:B------:R-:W-:-:S04]  /*38f0*/  LEA.HI R28, P0, R29, R28, RZ, 0x1 ;  /* 0x0000001c1d1c7211 */ /* 0x000fc800078108ff */
[----:B------:R-:W-:Y:S01]  /*3900*/  IADD3.X R61, PT, PT, RZ, R29, RZ, P0, !PT ;  /* 0x0000001dff3d7210 */ /* 0x000fe200007fe4ff */
[----:B------:R4:W-:Y:S01]  /*3910*/  REDG.E.ADD.F32.FTZ.RN.STRONG.GPU desc[UR6][R26.64], R20 ;  /* 0x000000141a0079a6 */ /* 0x0009e2000c12f306 */
[----:B------:R-:W-:Y:S02]  /*3920*/  LEA.HI R63, P0, R25, R24, RZ, 0x1 ;  /* 0x00000018193f7211 */ /* 0x000fe400078108ff */
[C---:B------:R-:W-:Y:S02]  /*3930*/  SHF.L.U64.HI R61, R28.reuse, 0x1, R61 ;  /* 0x000000011c3d7819 */ /* 0x040fe4000001023d */
[----:B------:R-:W-:Y:S02]  /*3940*/  SHF.L.U32 R31, R28, 0x1, RZ ;  /* 0x000000011c1f7819 */ /* 0x000fe400000006ff */
[----:B------:R-:W-:Y:S02]  /*3950*/  IADD3.X R28, PT, PT, RZ, R25, RZ, P0, !PT ;  /* 0x00000019ff1c7210 */ /* 0x000fe400007fe4ff */
[----:B------:R-:W-:-:S02]  /*3960*/  SHF.L.U32 R29, R63, 0x1, RZ ;  /* 0x000000013f1d7819 */ /* 0x000fc400000006ff */
[----:B------:R-:W-:Y:S02]  /*3970*/  SHF.L.U64.HI R63, R63, 0x1, R28 ;  /* 0x000000013f3f7819 */ /* 0x000fe4000001021c */
[----:B------:R-:W-:Y:S02]  /*3980*/  LOP3.LUT R29, R29, 0xfffffffc, RZ, 0xc0, !PT ;  /* 0xfffffffc1d1d7812 */ /* 0x000fe400078ec0ff */
[----:B------:R-:W-:Y:S02]  /*3990*/  LEA R28, P2, R24, R26, 0x2 ;  /* 0x0000001a181c7211 */ /* 0x000fe400078410ff */
[----:B------:R-:W-:Y:S02]  /*39a0*/  LOP3.LUT R31, R31, 0xfffffffc, RZ, 0xc0, !PT ;  /* 0xfffffffc1f1f7812 */ /* 0x000fe400078ec0ff */
[----:B------:R-:W-:Y:S02]  /*39b0*/  IADD3 R30, P0, PT, R26, R29, RZ ;  /* 0x0000001d1a1e7210 */ /* 0x000fe40007f1e0ff */
[----:B------:R-:W-:-:S02]  /*39c0*/  LEA.HI.X R29, R24, R27, R25, 0x2, P2 ;  /* 0x0000001b181d7211 */ /* 0x000fc400010f1419 */
[----:B------:R-:W-:Y:S02]  /*39d0*/  IADD3 R24, P2, PT, R26, R31, RZ ;  /* 0x0000001f1a187210 */ /* 0x000fe40007f5e0ff */
[C---:B------:R-:W-:Y:S02]  /*39e0*/  IADD3.X R31, PT, PT, R27.reuse, R63, RZ, P0, !PT ;  /* 0x0000003f1b1f7210 */ /* 0x040fe400007fe4ff */
[----:B------:R-:W-:-:S03]  /*39f0*/  IADD3.X R25, PT, PT, R27, R61, RZ, P2, !PT ;  /* 0x0000003d1b197210 */ /* 0x000fc600017fe4ff */
[----:B------:R4:W-:Y:S04]  /*3a00*/  REDG.E.ADD.F32.FTZ.RN.STRONG.GPU desc[UR6][R30.64], R21 ;  /* 0x000000151e0079a6 */ /* 0x0009e8000c12f306 */
[----:B------:R4:W-:Y:S04]  /*3a10*/  REDG.E.ADD.F32.FTZ.RN.STRONG.GPU desc[UR6][R28.64], R22 ;  /* 0x000000161c0079a6 */ /* 0x0009e8000c12f306 */
[----:B------:R4:W-:Y:S02]  /*3a20*/  REDG.E.ADD.F32.FTZ.RN.STRONG.GPU desc[UR6][R24.64], R23 ;  /* 0x00000017180079a6 */ /* 0x0009e4000c12f306 */
.L_x_52:
[----:B------:R-:W-:Y:S05]  /*3a30*/  BSYNC.RECONVERGENT B0 ;  /* 0x0000000000007941 */ /* 0x000fea0003800200 */
.L_x_51:
[----:B------:R-:W5:Y:S02]  /*3a40*/  LDCU UR4, c[0x0][0x370] ;  /* 0x00006e00ff0477ac */ /* 0x000f640008000800 */
[----:B-----5:R-:W-:-:S09]  /*3a50*/  UISETP.GE.U32.AND UP0, UPT, UR4, 0x2, UPT ;  /* 0x000000020400788c */ /* 0x020fd2000bf06070 */
[----:B------:R-:W-:Y:S05]  /*3a60*/  BRA.U !UP0, `(.L_x_53) ;  /* 0x0000000908b87547 */ /* 0x000fea000b800000 */
[----:B----4-:R-:W4:Y:S01]  /*3a70*/  LDC R20, c[0x0][0x370] ;  /* 0x0000dc00ff147b82 */ /* 0x010f220000000800 */
[----:B------:R-:W0:Y:S01]  /*3a80*/  S2R R29, SR_CTAID.Y ;  /* 0x00000000001d7919 */ /* 0x000e220000002600 */
[----:B------:R-:W-:-:S05]  /*3a90*/  LOP3.LUT R21, R40, 0x1, RZ, 0xc0, !PT ;  /* 0x0000000128157812 */ /* 0x000fca00078ec0ff */
[----:B------:R-:W-:Y:S01]  /*3aa0*/  IMAD R23, R21, R44, RZ ;  /* 0x0000002c15177224 */ /* 0x000fe200078e02ff */
[----:B------:R-:W5:Y:S03]  /*3ab0*/  LDC.64 R72, c[0x0][0x3d0] ;  /* 0x0000f400ff487b82 */ /* 0x000f660000000a00 */
[----:B----4-:R-:W-:-:S05]  /*3ac0*/  IMAD R20, R23, R20, RZ ;  /* 0x0000001417147224 */ /* 0x010fca00078e02ff */
[----:B------:R-:W-:-:S05]  /*3ad0*/  SHF.L.U32 R21, R20, 0x1, RZ ;  /* 0x0000000114157819 */ /* 0x000fca00000006ff */
[----:B-----5:R-:W-:Y:S01]  /*3ae0*/  IMAD.WIDE R72, R21, 0x4, R72 ;  /* 0x0000000415487825 */ /* 0x020fe200078e0248 */
[----:B0-----:R-:W-:Y:S06]  /*3af0*/  @P1 BRA `(.L_x_54) ;  /* 0x0000000000541947 */ /* 0x001fec0003800000 */
[----:B------:R-:W0:Y:S01]  /*3b00*/  LDC.64 R20, c[0x0][0x3c8] ;  /* 0x0000f200ff147b82 */ /* 0x000e220000000a00 */
[----:B------:R-:W-:Y:S01]  /*3b10*/  IADD3 R23, PT, PT, R23, R29, RZ ;  /* 0x0000001d17177210 */ /* 0x000fe20007ffe0ff */
[----:B--2---:R-:W-:Y:S01]  /*3b20*/  IMAD R25, R3, R44, R29 ;  /* 0x0000002c03197224 */ /* 0x004fe200078e021d */
[----:B---3--:R-:W-:-:S03]  /*3b30*/  LOP3.LUT P0, R24, R40, 0x2, RZ, 0xc0, !PT ;  /* 0x0000000228187812 */ /* 0x008fc6000780c0ff */
[----:B0-----:R-:W-:-:S04]  /*3b40*/  IMAD.WIDE.U32 R20, R23, 0x4, R20 ;  /* 0x0000000417147825 */ /* 0x001fc800078e0014 */
[----:B------:R-:W-:Y:S01]  /*3b50*/  IMAD.WIDE.U32 R22, R25, 0x8, R72 ;  /* 0x0000000819167825 */ /* 0x000fe200078e0048 */
[----:B------:R-:W-:Y:S02]  /*3b60*/  IADD3 R25, PT, PT, -R24, 0x1, RZ ;  /* 0x0000000118197810 */ /* 0x000fe40007ffe1ff */
[----:B------:R-:W0:Y:S02]  /*3b70*/  LDC R24, c[0x0][0x370] ;  /* 0x0000dc00ff187b82 */ /* 0x000e240000000800 */
[----:B------:R4:W-:Y:S01]  /*3b80*/  STG.E.64 desc[UR6][R22.64], R32 ;  /* 0x0000002016007986 */ /* 0x0009e2000c101b06 */
[----:B------:R-:W-:Y:S06]  /*3b90*/  MEMBAR.ALL.GPU ;  /* 0x0000000000007992 */ /* 0x000fec000000a000 */
[----:B------:R-:W-:-:S00]  /*3ba0*/  ERRBAR ;  /* 0x00000000000079ab */ /* 0x000fc00000000000 */
[----:B------:R-:W-:Y:S06]  /*3bb0*/  CGAERRBAR ;  /* 0x00000000000075ab */ /* 0x000fec0000000000 */
[----:B------:R4:W-:Y:S01]  /*3bc0*/  REDG.E.ADD.S32.STRONG.GPU desc[UR6][R20.64], R25 ;  /* 0x000000191400798e */ /* 0x0009e2000c12e306 */
[----:B0-----:R-:W-:-:S04]  /*3bd0*/  SEL R27, R24, RZ, !P0 ;  /* 0x000000ff181b7207 */ /* 0x001fc80004000000 */
[----:B------:R-:W-:-:S13]  /*3be0*/  ISETP.NE.AND P0, PT, R27, -0x1, PT ;  /* 0xffffffff1b00780c */ /* 0x000fda0003f05270 */
[----:B----4-:R-:W-:Y:S05]  /*3bf0*/  @!P0 BRA `(.L_x_54) ;  /* 0x0000000000148947 */ /* 0x010fea0003800000 */
.L_x_55:
[----:B------:R-:W2:Y:S04]  /*3c00*/  LDG.E.STRONG.GPU R22, desc[UR6][R20.64] ;  /* 0x0000000614167981 */ /* 0x000ea8000c1ef900 */
[----:B--2---:R-:W-:Y:S01]  /*3c10*/  CCTL.IVALL ;  /* 0x00000000ff00798f */ /* 0x004fe20002000000 */
[----:B------:R-:W-:Y:S05]  /*3c20*/  YIELD ;  /* 0x0000000000007946 */ /* 0x000fea0003800000 */
[----:B------:R-:W-:-:S13]  /*3c30*/  ISETP.NE.AND P0, PT, R22, R27, PT ;  /* 0x0000001b1600720c */ /* 0x000fda0003f05270 */
[----:B------:R-:W-:Y:S05]  /*3c40*/  @P0 BRA `(.L_x_55) ;  /* 0xfffffffc00ec0947 */ /* 0x000fea000383ffff */
.L_x_54:
[----:B------:R-:W0:Y:S01]  /*3c50*/  LDC R20, c[0x0][0x370] ;  /* 0x0000dc00ff147b82 */ /* 0x000e220000000800 */
[----:B------:R-:W-:Y:S05]  /*3c60*/  WARPSYNC.ALL ;  /* 0x0000000000007948 */ /* 0x000fea0003800000 */
[----:B0-----:R-:W-:Y:S02]  /*3c70*/  ISETP.GE.U32.AND P0, PT, R20, 0x8, PT ;  /* 0x000000081400780c */ /* 0x001fe40003f06070 */
[----:B------:R-:W-:Y:S01]  /*3c80*/  BAR.SYNC.DEFER_BLOCKING 0x0 ;  /* 0x0000000000007b1d */ /* 0x000fe20000010000 */
[----:B-1----:R-:W-:-:S10]  /*3c90*/  MOV R28, RZ ;  /* 0x000000ff001c7202 */ /* 0x002fd40000000f00 */
[----:B------:R-:W-:Y:S05]  /*3ca0*/  @!P0 BRA `(.L_x_56) ;  /* 0x00000004001c8947 */ /* 0x000fea0003800000 */
[CC--:B------:R-:W-:Y:S01]  /*3cb0*/  LEA R71, R44.reuse, R29.reuse, 0x1 ;  /* 0x0000001d2c477211 */ /* 0x0c0fe200078e08ff */
[C-C-:B------:R-:W-:Y:S01]  /*3cc0*/  IMAD R23, R44.reuse, 0x3, R29.reuse ;  /* 0x000000032c177824 */ /* 0x140fe200078e021d */
[CC--:B------:R-:W-:Y:S01]  /*3cd0*/  LEA R61, R44.reuse, R29.reuse, 0x2 ;  /* 0x0000001d2c3d7211 */ /* 0x0c0fe200078e10ff */
[C-C-:B--2---:R-:W-:Y:S01]  /*3ce0*/  IMAD R25, R44.reuse, 0x7, R29.reuse ;  /* 0x000000072c197824 */ /* 0x144fe200078e021d */
[----:B------:R-:W-:Y:S01]  /*3cf0*/  IADD3 R63, PT, PT, R29, R44, RZ ;  /* 0x0000002c1d3f7210 */ /* 0x000fe20007ffe0ff */
[C-C-:B------:R-:W-:Y:S01]  /*3d00*/  IMAD R27, R44.reuse, 0x6, R29.reuse ;  /* 0x000000062c1b7824 */ /* 0x140fe200078e021d */
[----:B------:R-:W-:Y:S01]  /*3d10*/  IADD3 R22, PT, PT, -R3, RZ, RZ ;  /* 0x000000ff03167210 */ /* 0x000fe20007ffe1ff */
[----:B------:R-:W-:Y:S01]  /*3d20*/  IMAD R31, R44, 0x5, R29 ;  /* 0x000000052c1f7824 */ /* 0x000fe200078e021d */
[----:B------:R-:W-:Y:S01]  /*3d30*/  MOV R69, R29 ;  /* 0x0000001d00457202 */ /* 0x000fe20000000f00 */
[----:B------:R-:W-:-:S06]  /*3d40*/  UMOV UR4, URZ ;  /* 0x000000ff00047c82 */ /* 0x000fcc0008000000 */
.L_x_57:
[----:B------:R-:W-:-:S13]  /*3d50*/  ISETP.EQ.OR P0, PT, R22, RZ, P1 ;  /* 0x000000ff1600720c */ /* 0x000fda0000f02670 */
[----:B------:R-:W-:-:S05]  /*3d60*/  @!P0 IMAD.WIDE.U32 R74, R69, 0x8, R72 ;  /* 0x00000008454a8825 */ /* 0x000fca00078e0048 */
[----:B------:R-:W3:Y:S01]  /*3d70*/  @!P0 LDG.E.64 R20, desc[UR6][R74.64] ;  /* 0x000000064a148981 */ /* 0x000ee2000c1e1b00 */
[----:B------:R-:W-:-:S06]  /*3d80*/  UIADD3 UR5, UPT, UPT, UR4, 0x1, URZ ;  /* 0x0000000104057890 */ /* 0x000fcc000fffe0ff */
[----:B------:R-:W-:-:S13]  /*3d90*/  ISETP.EQ.OR P2, PT, R3, UR5, P1 ;  /* 0x0000000503007c0c */ /* 0x000fda0008f42670 */
[----:B------:R-:W-:Y:S01]  /*3da0*/  @!P2 IMAD.WIDE.U32 R76, R63, 0x8, R72 ;  /* 0x000000083f4ca825 */ /* 0x000fe200078e0048 */
[----:B------:R-:W-:-:S03]  /*3db0*/  UIADD3 UR5, UPT, UPT, UR4, 0x2, URZ ;  /* 0x0000000204057890 */ /* 0x000fc6000fffe0ff */
[----:B---3--:R-:W-:Y:S01]  /*3dc0*/  @!P0 FADD.FTZ R32, R32, R20 ;  /* 0x0000001420208221 */ /* 0x008fe20000010000 */
[----:B------:R-:W-:Y:S02]  /*3dd0*/  @!P0 FADD.FTZ R33, R33, R21 ;  /* 0x0000001521218221 */ /* 0x000fe40000010000 */
[----:B------:R-:W2:Y:S01]  /*3de0*/  @!P2 LDG.E.64 R20, desc[UR6][R76.64] ;  /* 0x000000064c14a981 */ /* 0x000ea2000c1e1b00 */
[----:B------:R-:W-:-:S13]  /*3df0*/  ISETP.EQ.OR P0, PT, R3, UR5, P1 ;  /* 0x0000000503007c0c */ /* 0x000fda0008f02670 */
[----:B------:R-:W-:Y:S01]  /*3e00*/  @!P0 IMAD.WIDE.U32 R74, R71, 0x8, R72 ;  /* 0x00000008474a8825 */ /* 0x000fe200078e0048 */
[----:B------:R-:W-:-:S03]  /*3e10*/  UIADD3 UR5, UPT, UPT, UR4, 0x3, URZ ;  /* 0x0000000304057890 */ /* 0x000fc6000fffe0ff */
[----:B--2---:R-:W-:Y:S01]  /*3e20*/  @!P2 FADD.FTZ R32, R32, R20 ;  /* 0x000000142020a221 */ /* 0x004fe20000010000 */
        /* <DEDUP_REMOVED lines=26> */
[----:B------:R-:W-:Y:S01]  /*3fd0*/  ISETP.EQ.OR P2, PT, R3, UR5, P1 ;  /* 0x0000000503007c0c */ /* 0x000fe20008f42670 */
[----:B------:R-:W0:Y:S01]  /*3fe0*/  LDC R28, c[0x0][0x370] ;  /* 0x0000dc00ff1c7b82 */ /* 0x000e220000000800 */
[----:B------:R-:W-:Y:S01]  /*3ff0*/  UIADD3 UR4, UPT, UPT, UR4, 0x8, URZ ;  /* 0x0000000804047890 */ /* 0x000fe2000fffe0ff */
[----:B--2---:R-:W-:Y:S01]  /*4000*/  @!P0 FADD.FTZ R32, R32, R20 ;  /* 0x0000001420208221 */ /* 0x004fe20000010000 */
[----:B------:R-:W-:-:S09]  /*4010*/  @!P0 FADD.FTZ R33, R33, R21 ;  /* 0x0000001521218221 */ /* 0x000fd20000010000 */
[----:B------:R-:W-:-:S06]  /*4020*/  @!P2 IMAD.WIDE.U32 R20, R25, 0x8, R72 ;  /* 0x000000081914a825 */ /* 0x000fcc00078e0048 */
[----:B------:R-:W2:Y:S01]  /*4030*/  @!P2 LDG.E.64 R20, desc[UR6][R20.64] ;  /* 0x000000061414a981 */ /* 0x000ea2000c1e1b00 */
[----:B0-----:R-:W-:Y:S02]  /*4040*/  LOP3.LUT R28, R28, 0x7ffffff8, RZ, 0xc0, !PT ;  /* 0x7ffffff81c1c7812 */ /* 0x001fe400078ec0ff */
[----:B------:R-:W-:Y:S02]  /*4050*/  IADD3 R22, PT, PT, R22, 0x8, RZ ;  /* 0x0000000816167810 */ /* 0x000fe40007ffe0ff */
[----:B------:R-:W-:Y:S02]  /*4060*/  ISETP.NE.AND P0, PT, R28, UR4, PT ;  /* 0x000000041c007c0c */ /* 0x000fe4000bf05270 */
[C---:B------:R-:W-:Y:S02]  /*4070*/  LEA R69, R44.reuse, R69, 0x3 ;  /* 0x000000452c457211 */ /* 0x040fe400078e18ff */
[C---:B------:R-:W-:Y:S02]  /*4080*/  LEA R63, R44.reuse, R63, 0x3 ;  /* 0x0000003f2c3f7211 */ /* 0x040fe400078e18ff */
[----:B------:R-:W-:-:S02]  /*4090*/  LEA R71, R44, R71, 0x3 ;  /* 0x000000472c477211 */ /* 0x000fc400078e18ff */
[C---:B------:R-:W-:Y:S02]  /*40a0*/  LEA R23, R44.reuse, R23, 0x3 ;  /* 0x000000172c177211 */ /* 0x040fe400078e18ff */
[C---:B------:R-:W-:Y:S02]  /*40b0*/  LEA R61, R44.reuse, R61, 0x3 ;  /* 0x0000003d2c3d7211 */ /* 0x040fe400078e18ff */
[C---:B------:R-:W-:Y:S02]  /*40c0*/  LEA R31, R44.reuse, R31, 0x3 ;  /* 0x0000001f2c1f7211 */ /* 0x040fe400078e18ff */
[C---:B------:R-:W-:Y:S02]  /*40d0*/  LEA R27, R44.reuse, R27, 0x3 ;  /* 0x0000001b2c1b7211 */ /* 0x040fe400078e18ff */
[----:B------:R-:W-:Y:S01]  /*40e0*/  LEA R25, R44, R25, 0x3 ;  /* 0x000000192c197211 */ /* 0x000fe200078e18ff */
[----:B--2---:R-:W-:Y:S01]  /*40f0*/  @!P2 FADD.FTZ R32, R32, R20 ;  /* 0x000000142020a221 */ /* 0x004fe20000010000 */
[----:B------:R-:W-:Y:S01]  /*4100*/  @!P2 FADD.FTZ R33, R33, R21 ;  /* 0x000000152121a221 */ /* 0x000fe20000010000 */
[----:B------:R-:W-:Y:S06]  /*4110*/  @P0 BRA `(.L_x_57) ;  /* 0xfffffffc000c0947 */ /* 0x000fec000383ffff */
.L_x_56:
[----:B------:R-:W0:Y:S02]  /*4120*/  LDCU UR4, c[0x0][0x370] ;  /* 0x00006e00ff0477ac */ /* 0x000e240008000800 */
[----:B0-----:R-:W-:-:S09]  /*4130*/  ULOP3.LUT UP0, URZ, UR4, 0x7, URZ, 0xc0, !UPT ;  /* 0x0000000704ff7892 */ /* 0x001fd2000f80c0ff */
[----:B------:R-:W-:Y:S05]  /*4140*/  BRA.U !UP0, `(.L_x_53) ;  /* 0x0000000508007547 */ /* 0x000fea000b800000 */
[----:B------:R-:W0:Y:S01]  /*4150*/  LDCU UR4, c[0x0][0x370] ;  /* 0x00006e00ff0477ac */ /* 0x000e220008000800 */
[----:B------:R-:W1:Y:S01]  /*4160*/  LDCU UR5, c[0x0][0x370] ;  /* 0x00006e00ff0577ac */ /* 0x000e620008000800 */
[----:B0-----:R-:W-:-:S04]  /*4170*/  ULOP3.LUT UR4, UR4, 0x7, URZ, 0xc0, !UPT ;  /* 0x0000000704047892 */ /* 0x001fc8000f8ec0ff */
[----:B------:R-:W-:Y:S02]  /*4180*/  UIADD3 UR4, UPT, UPT, UR4, -0x1, URZ ;  /* 0xffffffff04047890 */ /* 0x000fe4000fffe0ff */
[----:B-1----:R-:W-:Y:S02]  /*4190*/  ULOP3.LUT UP1, UR5, UR5, 0x3, URZ, 0xc0, !UPT ;  /* 0x0000000305057892 */ /* 0x002fe4000f82c0ff */
[----:B------:R-:W-:-:S09]  /*41a0*/  UISETP.GE.U32.AND UP0, UPT, UR4, 0x3, UPT ;  /* 0x000000030400788c */ /* 0x000fd2000bf06070 */
[----:B------:R-:W-:Y:S05]  /*41b0*/  BRA.U !UP0, `(.L_x_58) ;  /* 0x0000000108707547 */ /* 0x000fea000b800000 */
[C---:B------:R-:W-:Y:S02]  /*41c0*/  IADD3 R20, PT, PT, R28.reuse, 0x1, RZ ;  /* 0x000000011c147810 */ /* 0x040fe40007ffe0ff */
[CC--:B------:R-:W-:Y:S02]  /*41d0*/  ISETP.EQ.OR P0, PT, R28.reuse, R3.reuse, P1 ;  /* 0x000000031c00720c */ /* 0x0c0fe40000f02670 */
[----:B------:R-:W-:Y:S02]  /*41e0*/  IADD3 R22, PT, PT, R28, 0x2, RZ ;  /* 0x000000021c167810 */ /* 0x000fe40007ffe0ff */
[-C--:B------:R-:W-:Y:S02]  /*41f0*/  ISETP.EQ.OR P2, PT, R20, R3.reuse, P1 ;  /* 0x000000031400720c */ /* 0x080fe40000f42670 */
[----:B------:R-:W-:Y:S02]  /*4200*/  ISETP.EQ.OR P3, PT, R22, R3, P1 ;  /* 0x000000031600720c */ /* 0x000fe40000f62670 */
[----:B------:R-:W-:-:S04]  /*4210*/  IADD3 R26, PT, PT, R28, 0x3, RZ ;  /* 0x000000031c1a7810 */ /* 0x000fc80007ffe0ff */
[----:B------:R-:W-:Y:S01]  /*4220*/  ISETP.EQ.OR P4, PT, R26, R3, P1 ;  /* 0x000000031a00720c */ /* 0x000fe20000f82670 */
[----:B------:R-:W-:-:S04]  /*4230*/  @!P0 IMAD R21, R28, R44, R29 ;  /* 0x0000002c1c158224 */ /* 0x000fc800078e021d */
[----:B------:R-:W-:Y:S02]  /*4240*/  @!P2 IMAD R23, R20, R44, R29 ;  /* 0x0000002c1417a224 */ /* 0x000fe400078e021d */
[----:B------:R-:W-:-:S04]  /*4250*/  @!P0 IMAD.WIDE.U32 R20, R21, 0x8, R72 ;  /* 0x0000000815148825 */ /* 0x000fc800078e0048 */
[-C--:B--2---:R-:W-:Y:S02]  /*4260*/  @!P3 IMAD R25, R22, R44.reuse, R29 ;  /* 0x0000002c1619b224 */ /* 0x084fe400078e021d */
[--C-:B------:R-:W-:Y:S01]  /*4270*/  @!P2 IMAD.WIDE.U32 R22, R23, 0x8, R72.reuse ;  /* 0x000000081716a825 */ /* 0x100fe200078e0048 */
[----:B------:R-:W2:Y:S03]  /*4280*/  @!P0 LDG.E.64 R20, desc[UR6][R20.64] ;  /* 0x0000000614148981 */ /* 0x000ea6000c1e1b00 */
[----:B---3--:R-:W-:Y:S02]  /*4290*/  @!P3 IMAD.WIDE.U32 R24, R25, 0x8, R72 ;  /* 0x000000081918b825 */ /* 0x008fe400078e0048 */
[----:B------:R-:W3:Y:S02]  /*42a0*/  @!P2 LDG.E.64 R22, desc[UR6][R22.64] ;  /* 0x000000061616a981 */ /* 0x000ee4000c1e1b00 */
[----:B------:R-:W-:-:S02]  /*42b0*/  @!P4 IMAD R27, R26, R44, R29 ;  /* 0x0000002c1a1bc224 */ /* 0x000fc400078e021d */
[----:B------:R-:W4:Y:S02]  /*42c0*/  @!P3 LDG.E.64 R24, desc[UR6][R24.64] ;  /* 0x000000061818b981 */ /* 0x000f24000c1e1b00 */
[----:B------:R-:W-:-:S06]  /*42d0*/  @!P4 IMAD.WIDE.U32 R26, R27, 0x8, R72 ;  /* 0x000000081b1ac825 */ /* 0x000fcc00078e0048 */
[----:B------:R-:W5:Y:S01]  /*42e0*/  @!P4 LDG.E.64 R26, desc[UR6][R26.64] ;  /* 0x000000061a1ac981 */ /* 0x000f62000c1e1b00 */
[----:B------:R-:W-:Y:S01]  /*42f0*/  IADD3 R28, PT, PT, R28, 0x4, RZ ;  /* 0x000000041c1c7810 */ /* 0x000fe20007ffe0ff */
[----:B--2---:R-:W-:Y:S01]  /*4300*/  @!P0 FADD.FTZ R32, R32, R20 ;  /* 0x0000001420208221 */ /* 0x004fe20000010000 */
[----:B------:R-:W-:-:S03]  /*4310*/  @!P0 FADD.FTZ R33, R33, R21 ;  /* 0x0000001521218221 */ /* 0x000fc60000010000 */
[----:B---3--:R-:W-:Y:S01]  /*4320*/  @!P2 FADD.FTZ R32, R32, R22 ;  /* 0x000000162020a221 */ /* 0x008fe20000010000 */
[----:B------:R-:W-:-:S03]  /*4330*/  @!P2 FADD.FTZ R33, R33, R23 ;  /* 0x000000172121a221 */ /* 0x000fc60000010000 */
[----:B----4-:R-:W-:Y:S01]  /*4340*/  @!P3 FADD.FTZ R32, R32, R24 ;  /* 0x000000182020b221 */ /* 0x010fe20000010000 */
[----:B------:R-:W-:-:S03]  /*4350*/  @!P3 FADD.FTZ R33, R33, R25 ;  /* 0x000000192121b221 */ /* 0x000fc60000010000 */
[----:B-----5:R-:W-:Y:S01]  /*4360*/  @!P4 FADD.FTZ R32, R32, R26 ;  /* 0x0000001a2020c221 */ /* 0x020fe20000010000 */
[----:B------:R-:W-:-:S07]  /*4370*/  @!P4 FADD.FTZ R33, R33, R27 ;  /* 0x0000001b2121c221 */ /* 0x000fce0000010000 */
.L_x_58:
[----:B------:R-:W-:Y:S05]  /*4380*/  BRA.U !UP1, `(.L_x_53) ;  /* 0x0000000109707547 */ /* 0x000fea000b800000 */
[----:B---3--:R-:W0:Y:S01]  /*4390*/  LDC R24, c[0x0][0x370] ;  /* 0x0000dc00ff187b82 */ /* 0x008e220000000800 */
[----:B------:R-:W-:Y:S01]  /*43a0*/  UISETP.NE.AND UP0, UPT, UR5, 0x1, UPT ;  /* 0x000000010500788c */ /* 0x000fe2000bf05270 */
[----:B0-----:R-:W-:-:S08]  /*43b0*/  LOP3.LUT R24, R24, 0x1, RZ, 0xc0, !PT ;  /* 0x0000000118187812 */ /* 0x001fd000078ec0ff */
[----:B------:R-:W-:Y:S05]  /*43c0*/  BRA.U !UP0, `(.L_x_59) ;  /* 0x0000000108387547 */ /* 0x000fea000b800000 */
[C---:B------:R-:W-:Y:S02]  /*43d0*/  IADD3 R20, PT, PT, R28.reuse, 0x1, RZ ;  /* 0x000000011c147810 */ /* 0x040fe40007ffe0ff */
[-C--:B------:R-:W-:Y:S02]  /*43e0*/  ISETP.EQ.OR P2, PT, R28, R3.reuse, P1 ;  /* 0x000000031c00720c */ /* 0x080fe40000f42670 */
[----:B------:R-:W-:-:S11]  /*43f0*/  ISETP.EQ.OR P0, PT, R20, R3, P1 ;  /* 0x000000031400720c */ /* 0x000fd60000f02670 */
[-CC-:B------:R-:W-:Y:S02]  /*4400*/  @!P2 IMAD R21, R28, R44.reuse, R29.reuse ;  /* 0x0000002c1c15a224 */ /* 0x180fe400078e021d */
[----:B------:R-:W-:Y:S02]  /*4410*/  @!P0 IMAD R23, R20, R44, R29 ;  /* 0x0000002c14178224 */ /* 0x000fe400078e021d */
[----:B------:R-:W-:-:S04]  /*4420*/  @!P2 IMAD.WIDE.U32 R20, R21, 0x8, R72 ;  /* 0x000000081514a825 */ /* 0x000fc800078e0048 */
[----:B------:R-:W-:Y:S02]  /*4430*/  @!P0 IMAD.WIDE.U32 R22, R23, 0x8, R72 ;  /* 0x0000000817168825 */ /* 0x000fe400078e0048 */
[----:B------:R-:W3:Y:S04]  /*4440*/  @!P2 LDG.E.64 R20, desc[UR6][R20.64] ;  /* 0x000000061414a981 */ /* 0x000ee8000c1e1b00 */
[----:B------:R-:W4:Y:S01]  /*4450*/  @!P0 LDG.E.64 R22, desc[UR6][R22.64] ;  /* 0x0000000616168981 */ /* 0x000f22000c1e1b00 */
[----:B------:R-:W-:Y:S01]  /*4460*/  IADD3 R28, PT, PT, R28, 0x2, RZ ;  /* 0x000000021c1c7810 */ /* 0x000fe20007ffe0ff */
[----:B---3--:R-:W-:Y:S01]  /*4470*/  @!P2 FADD.FTZ R32, R32, R20 ;  /* 0x000000142020a221 */ /* 0x008fe20000010000 */
[----:B------:R-:W-:-:S03]  /*4480*/  @!P2 FADD.FTZ R33, R33, R21 ;  /* 0x000000152121a221 */ /* 0x000fc60000010000 */
[----:B----4-:R-:W-:Y:S01]  /*4490*/  @!P0 FADD.FTZ R32, R32, R22 ;  /* 0x0000001620208221 */ /* 0x010fe20000010000 */
[----:B------:R-:W-:-:S07]  /*44a0*/  @!P0 FADD.FTZ R33, R33, R23 ;  /* 0x0000001721218221 */ /* 0x000fce0000010000 */
.L_x_59:
[----:B------:R-:W-:Y:S01]  /*44b0*/  ISETP.EQ.OR P0, PT, R28, R3, P1 ;  /* 0x000000031c00720c */ /* 0x000fe20000f02670 */
[----:B------:R-:W-:Y:S03]  /*44c0*/  BSSY.RECONVERGENT B0, `(.L_x_53) ;  /* 0x0000008000007945 */ /* 0x000fe60003800200 */
[----:B------:R-:W-:-:S13]  /*44d0*/  ISETP.NE.U32.OR P0, PT, R24, 0x1, P0 ;  /* 0x000000011800780c */ /* 0x000fda0000705470 */
[----:B------:R-:W-:Y:S05]  /*44e0*/  @P0 BRA `(.L_x_60) ;  /* 0x0000000000140947 */ /* 0x000fea0003800000 */
[----:B------:R-:W-:-:S04]  /*44f0*/  IMAD R21, R44, R28, R29 ;  /* 0x0000001c2c157224 */ /* 0x000fc800078e021d */
[----:B------:R-:W-:-:S06]  /*4500*/  IMAD.WIDE.U32 R20, R21, 0x8, R72 ;  /* 0x0000000815147825 */ /* 0x000fcc00078e0048 */
[----:B------:R-:W3:Y:S02]  /*4510*/  LDG.E.64 R20, desc[UR6][R20.64] ;  /* 0x0000000614147981 */ /* 0x000ee4000c1e1b00 */
[----:B---3--:R-:W-:Y:S01]  /*4520*/  FADD.FTZ R32, R32, R20 ;  /* 0x0000001420207221 */ /* 0x008fe20000010000 */
[----:B------:R-:W-:-:S07]  /*4530*/  FADD.FTZ R33, R33, R21 ;  /* 0x0000001521217221 */ /* 0x000fce0000010000 */
.L_x_60:
[----:B------:R-:W-:Y:S05]  /*4540*/  BSYNC.RECONVERGENT B0 ;  /* 0x0000000000007941 */ /* 0x000fea0003800200 */
.L_x_53:
[----:B------:R-:W5:Y:S01]  /*4550*/  S2UR UR5, SR_CgaCtaId ;  /* 0x00000000000579c3 */ /* 0x000f620000008800 */
[----:B------:R-:W-:Y:S01]  /*4560*/  UMOV UR4, 0x400 ;  /* 0x0000040000047882 */ /* 0x000fe20000000000 */
[----:B------:R-:W-:Y:S02]  /*4570*/  SHF.L.U32 R39, R39, 0x10, RZ ;  /* 0x0000001027277819 */ /* 0x000fe400000006ff */
[----:B--2-4-:R-:W-:Y:S02]  /*4580*/  SHF.L.U32 R25, R58, 0x10, RZ ;  /* 0x000000103a197819 */ /* 0x014fe400000006ff */
[----:B------:R-:W-:Y:S01]  /*4590*/  SHF.L.U32 R23, R38, 0x10, RZ ;  /* 0x0000001026177819 */ /* 0x000fe200000006ff */
[C---:B------:R-:W-:Y:S01]  /*45a0*/  FADD.FTZ R39, -R14.reuse, R39 ;  /* 0x000000270e277221 */ /* 0x040fe20000010100 */
[----:B------:R-:W-:Y:S01]  /*45b0*/  SHF.L.U32 R22, R59, 0x10, RZ ;  /* 0x000000103b167819 */ /* 0x000fe200000006ff */
[----:B------:R-:W-:Y:S01]  /*45c0*/  FADD.FTZ R31, -R14, R25 ;  /* 0x000000190e1f7221 */ /* 0x000fe20000010100 */
[----:B------:R-:W-:Y:S01]  /*45d0*/  SHF.L.U32 R37, R37, 0x10, RZ ;  /* 0x0000001025257819 */ /* 0x000fe200000006ff */
[-C--:B------:R-:W-:Y:S01]  /*45e0*/  FMUL.FTZ R25, R39, R60.reuse ;  /* 0x0000003c27197220 */ /* 0x080fe20000410000 */
[----:B------:R-:W-:Y:S01]  /*45f0*/  SHF.L.U32 R27, R56, 0x10, RZ ;  /* 0x00000010381b7819 */ /* 0x000fe200000006ff */
[----:B---3--:R-:W-:Y:S01]  /*4600*/  FMUL.FTZ R24, R31, R60 ;  /* 0x0000003c1f187220 */ /* 0x008fe20000410000 */
[----:B------:R-:W-:-:S02]  /*4610*/  SHF.L.U32 R35, R35, 0x10, RZ ;  /* 0x0000001023237819 */ /* 0x000fc400000006ff */
[----:B------:R-:W-:Y:S01]  /*4620*/  SHF.L.U32 R29, R54, 0x10, RZ ;  /* 0x00000010361d7819 */ /* 0x000fe200000006ff */
[----:B-----5:R-:W-:Y:S01]  /*4630*/  ULEA UR4, UR5, UR4, 0x18 ;  /* 0x0000000405047291 */ /* 0x020fe2000f8ec0ff */
[----:B------:R-:W2:Y:S08]  /*4640*/  LDCU.U8 UR5, c[0x0][0x414] ;  /* 0x00008280ff0577ac */ /* 0x000eb00008000000 */
[----:B------:R-:W-:Y:S01]  /*4650*/  @!P1 STS.64 [UR4+0xe0], R32 ;  /* 0x0000e020ff009988 */ /* 0x000fe20008000a04 */
[----:B------:R-:W-:Y:S01]  /*4660*/  BAR.SYNC.DEFER_BLOCKING 0x0 ;  /* 0x0000000000007b1d */ /* 0x000fe20000010000 */
[----:B--2---:R-:W-:-:S05]  /*4670*/  UISETP.NE.AND UP0, UPT, UR5, URZ, UPT ;  /* 0x000000ff0500728c */ /* 0x004fca000bf05270 */
[----:B------:R-:W2:Y:S01]  /*4680*/  LDS.64 R20, [UR4+0xe0] ;  /* 0x0000e004ff147984 */ /* 0x000ea20008000a00 */
[----:B------:R-:W2:Y:S02]  /*4690*/  LDCU UR4, c[0x0][0x42c] ;  /* 0x00008580ff0477ac */ /* 0x000ea40008000800 */
[----:B--2---:R-:W-:Y:S01]  /*46a0*/  FMUL.FTZ R20, R20, UR4 ;  /* 0x0000000414147c20 */ /* 0x004fe20008410000 */
[----:B------:R-:W-:Y:S01]  /*46b0*/  FMUL.FTZ R21, R21, UR4 ;  /* 0x0000000415157c20 */ /* 0x000fe20008410000 */
[----:B------:R-:W-:Y:S06]  /*46c0*/  BRA.U !UP0, `(.L_x_61) ;  /* 0x0000000108487547 */ /* 0x000fec000b800000 */
[----:B------:R-:W-:Y:S01]  /*46d0*/  FFMA.FTZ R26, R18, R25, R16 ;  /* 0x00000019121a7223 */ /* 0x000fe20000010010 */
[----:B-1----:R-:W-:-:S03]  /*46e0*/  FFMA.FTZ R28, R19, R24, R17 ;  /* 0x00000018131c7223 */ /* 0x002fc60000010011 */
        /* <DEDUP_REMOVED lines=16> */
.L_x_61:
[----:B------:R-:W2:Y:S01]  /*47f0*/  LDCU UR4, c[0x0][0x41c] ;  /* 0x00008380ff0477ac */ /* 0x000ea20008000800 */
[----:B------:R-:W-:Y:S01]  /*4800*/  SHF.L.U32 R31, R5, 0x10, RZ ;  /* 0x00000010051f7819 */ /* 0x000fe200000006ff */
[----:B------:R-:W-:Y:S01]  /*4810*/  FADD.FTZ R61, -R14, R27 ;  /* 0x0000001b0e3d7221 */ /* 0x000fe20000010100 */
[----:B------:R-:W-:Y:S01]  /*4820*/  SHF.L.U32 R39, R50, 0x10, RZ ;  /* 0x0000001032277819 */ /* 0x000fe200000006ff */
[----:B------:R-:W3:Y:S01]  /*4830*/  LDCU.64 UR8, c[0x0][0x400] ;  /* 0x00008000ff0877ac */ /* 0x000ee20008000a00 */
[----:B------:R-:W-:Y:S01]  /*4840*/  SHF.L.U32 R63, R7, 0x10, RZ ;  /* 0x00000010073f7819 */ /* 0x000fe200000006ff */
[C---:B------:R-:W-:Y:S01]  /*4850*/  FADD.FTZ R7, -R14.reuse, R35 ;  /* 0x000000230e077221 */ /* 0x040fe20000010100 */
[C---:B------:R-:W-:Y:S01]  /*4860*/  FADD.FTZ R35, -R14.reuse, R31 ;  /* 0x0000001f0e237221 */ /* 0x040fe20000010100 */
[C---:B------:R-:W-:Y:S01]  /*4870*/  FADD.FTZ R31, -R14.reuse, R39 ;  /* 0x000000270e1f7221 */ /* 0x040fe20000010100 */
[----:B------:R-:W-:Y:S01]  /*4880*/  SHF.L.U32 R13, R13, 0x10, RZ ;  /* 0x000000100d0d7819 */ /* 0x000fe200000006ff */
[----:B------:R-:W-:Y:S01]  /*4890*/  FADD.FTZ R59, -R14, R37 ;  /* 0x000000250e3b7221 */ /* 0x000fe20000010100 */
[----:B------:R-:W-:Y:S01]  /*48a0*/  SHF.L.U32 R69, R48, 0x10, RZ ;  /* 0x0000001030457819 */ /* 0x000fe200000006ff */
[----:B------:R-:W-:Y:S01]  /*48b0*/  FFMA.FTZ R24, R20, R24, R21 ;  /* 0x0000001814187223 */ /* 0x000fe20000010015 */
[----:B0-----:R-:W-:Y:S01]  /*48c0*/  SHF.L.U32 R33, R52, 0x10, RZ ;  /* 0x0000001034217819 */ /* 0x001fe200000006ff */
[----:B------:R-:W-:Y:S01]  /*48d0*/  BSSY.RECONVERGENT B0, `(.L_x_62) ;  /* 0x000002a000007945 */ /* 0x000fe20003800200 */
[----:B------:R-:W-:Y:S01]  /*48e0*/  SHF.L.U32 R71, R9, 0x10, RZ ;  /* 0x0000001009477819 */ /* 0x000fe200000006ff */
[----:B------:R-:W-:Y:S01]  /*48f0*/  FADD.FTZ R5, -R14, R29 ;  /* 0x0000001d0e057221 */ /* 0x000fe20000010100 */
[----:B------:R-:W-:Y:S01]  /*4900*/  SHF.L.U32 R73, R46, 0x10, RZ ;  /* 0x000000102e497819 */ /* 0x000fe200000006ff */
[----:B--2---:R-:W-:Y:S01]  /*4910*/  IMAD R3, R3, UR4, R42 ;  /* 0x0000000403037c24 */ /* 0x004fe2000f8e022a */
[----:B------:R-:W-:Y:S01]  /*4920*/  SHF.L.U32 R75, R11, 0x10, RZ ;  /* 0x000000100b4b7819 */ /* 0x000fe200000006ff */
[----:B------:R-:W-:Y:S01]  /*4930*/  FADD.FTZ R37, -R14, R13 ;  /* 0x0000000d0e257221 */ /* 0x000fe20000010100 */
[----:B------:R-:W-:Y:S01]  /*4940*/  SHF.L.U32 R77, R15, 0x10, RZ ;  /* 0x000000100f4d7819 */ /* 0x000fe200000006ff */
[----:B------:R-:W-:Y:S01]  /*4950*/  FFMA.FTZ R15, R20, R25, R21 ;  /* 0x00000019140f7223 */ /* 0x000fe20000010015 */
[----:B---3--:R-:W-:Y:S01]  /*4960*/  ISETP.GE.U32.AND P0, PT, R3, UR8, PT ;  /* 0x0000000803007c0c */ /* 0x008fe2000bf06070 */
[C---:B------:R-:W-:Y:S01]  /*4970*/  FADD.FTZ R29, -R14.reuse, R69 ;  /* 0x000000450e1d7221 */ /* 0x040fe20000010100 */
[----:B-1----:R-:W-:Y:S01]  /*4980*/  SHF.R.S32.HI R28, RZ, 0x1f, R3 ;  /* 0x0000001fff1c7819 */ /* 0x002fe20000011403 */
[-C--:B------:R-:W-:Y:S01]  /*4990*/  FMUL.FTZ R30, R61, R60.reuse ;  /* 0x0000003c3d1e7220 */ /* 0x080fe20000410000 */
[----:B------:R-:W-:Y:S01]  /*49a0*/  IADD3 R39, PT, PT, R3, 0x10, RZ ;  /* 0x0000001003277810 */ /* 0x000fe20007ffe0ff */
[----:B------:R-:W-:Y:S01]  /*49b0*/  FADD.FTZ R33, -R14, R33 ;  /* 0x000000210e217221 */ /* 0x000fe20000010100 */
[----:B------:R-:W-:Y:S01]  /*49c0*/  ISETP.GE.AND.EX P0, PT, R28, UR9, PT, P0 ;  /* 0x000000091c007c0c */ /* 0x000fe2000bf06300 */
[C---:B------:R-:W-:Y:S01]  /*49d0*/  FADD.FTZ R9, -R14.reuse, R63 ;  /* 0x0000003f0e097221 */ /* 0x040fe20000010100 */
[----:B------:R-:W-:Y:S01]  /*49e0*/  ISETP.GE.U32.AND P1, PT, R39, UR8, PT ;  /* 0x0000000827007c0c */ /* 0x000fe2000bf26070 */
[C---:B------:R-:W-:Y:S01]  /*49f0*/  FADD.FTZ R11, -R14.reuse, R71 ;  /* 0x000000470e0b7221 */ /* 0x040fe20000010100 */
[----:B------:R-:W-:Y:S01]  /*4a00*/  SHF.R.S32.HI R26, RZ, 0x1f, R39 ;  /* 0x0000001fff1a7819 */ /* 0x000fe20000011427 */
[C---:B------:R-:W-:Y:S01]  /*4a10*/  FADD.FTZ R13, -R14.reuse, R73 ;  /* 0x000000490e0d7221 */ /* 0x040fe20000010100 */
[C---:B------:R-:W-:Y:S01]  /*4a20*/  FADD.FTZ R25, -R14.reuse, R75 ;  /* 0x0000004b0e197221 */ /* 0x040fe20000010100 */
[----:B------:R-:W-:Y:S01]  /*4a30*/  FADD.FTZ R27, -R14, R77 ;  /* 0x0000004d0e1b7221 */ /* 0x000fe20000010100 */
[----:B------:R-:W-:Y:S01]  /*4a40*/  ISETP.GE.AND.EX P1, PT, R26, UR9, PT, P1 ;  /* 0x000000091a007c0c */ /* 0x000fe2000bf26310 */
[----:B------:R-:W-:Y:S01]  /*4a50*/  FFMA.FTZ R23, R18, R23, -R15 ;  /* 0x0000001712177223 */ /* 0x000fe2000001080f */
[----:B------:R-:W-:Y:S01]  /*4a60*/  FMUL.FTZ R69, R59, R60 ;  /* 0x0000003c3b457220 */ /* 0x000fe20000410000 */
[----:B------:R-:W-:-:S02]  /*4a70*/  FFMA.FTZ R61, R19, R22, -R24 ;  /* 0x00000016133d7223 */ /* 0x000fc40000010818 */
[----:B------:R-:W-:Y:S08]  /*4a80*/  @P0 BRA `(.L_x_63) ;  /* 0x0000000000380947 */ /* 0x000ff00003800000 */
[----:B------:R-:W0:Y:S01]  /*4a90*/  LDCU.64 UR10, c[0x0][0x3f8] ;  /* 0x00007f00ff0a77ac */ /* 0x000e220008000a00 */
[----:B------:R-:W-:Y:S01]  /*4aa0*/  MOV R14, R64 ;  /* 0x00000040000e7202 */ /* 0x000fe20000000f00 */
[-C--:B------:R-:W-:Y:S01]  /*4ab0*/  FMUL.FTZ R59, R23, R60.reuse ;  /* 0x0000003c173b7220 */ /* 0x080fe20000410000 */
[----:B------:R-:W-:Y:S01]  /*4ac0*/  MOV R15, R67 ;  /* 0x00000043000f7202 */ /* 0x000fe20000000f00 */
[----:B------:R-:W1:Y:S01]  /*4ad0*/  LDCU.64 UR4, c[0x0][0x380] ;  /* 0x00007000ff0477ac */ /* 0x000e620008000a00 */
[----:B------:R-:W-:Y:S01]  /*4ae0*/  FMUL.FTZ R24, R61, R60 ;  /* 0x0000003c3d187220 */ /* 0x000fe20000410000 */
[----:B0-----:R-:W-:Y:S02]  /*4af0*/  IMAD R28, R28, UR10, RZ ;  /* 0x0000000a1c1c7c24 */ /* 0x001fe4000f8e02ff */
[----:B------:R-:W-:-:S04]  /*4b00*/  IMAD.WIDE.U32 R14, R3, UR10, R14 ;  /* 0x0000000a030e7c25 */ /* 0x000fc8000f8e000e */
[----:B------:R-:W-:Y:S01]  /*4b10*/  IMAD R63, R3, UR11, R28 ;  /* 0x0000000b033f7c24 */ /* 0x000fe2000f8e021c */
[----:B-1----:R-:W-:-:S04]  /*4b20*/  LEA R22, P0, R14, UR4, 0x1 ;  /* 0x000000040e167c11 */ /* 0x002fc8000f8008ff */
[----:B------:R-:W-:Y:S02]  /*4b30*/  IADD3 R63, PT, PT, R15, R63, RZ ;  /* 0x0000003f0f3f7210 */ /* 0x000fe40007ffe0ff */
[----:B------:R-:W-:Y:S02]  /*4b40*/  F2FP.BF16.F32.PACK_AB R15, R24, R59 ;  /* 0x0000003b180f723e */ /* 0x000fe400000010ff */
[----:B------:R-:W-:-:S05]  /*4b50*/  LEA.HI.X R23, R14, UR5, R63, 0x1, P0 ;  /* 0x000000050e177c11 */ /* 0x000fca00080f0c3f */
[----:B------:R0:W-:Y:S02]  /*4b60*/  STG.E desc[UR6][R22.64], R15 ;  /* 0x0000000f16007986 */ /* 0x0001e4000c101906 */
.L_x_63:
[----:B------:R-:W-:Y:S05]  /*4b70*/  BSYNC.RECONVERGENT B0 ;  /* 0x0000000000007941 */ /* 0x000fea0003800200 */
.L_x_62:
[----:B0-----:R-:W-:Y:S01]  /*4b80*/  SHF.L.U32 R15, R36, 0x10, RZ ;  /* 0x00000010240f7819 */ /* 0x001fe200000006ff */
[C-C-:B------:R-:W-:Y:S01]  /*4b90*/  FFMA.FTZ R61, R20.reuse, R69, R21.reuse ;  /* 0x00000045143d7223 */ /* 0x140fe20000010015 */
[----:B------:R-:W-:Y:S01]  /*4ba0*/  FFMA.FTZ R38, R20, R30, R21 ;  /* 0x0000001e14267223 */ /* 0x000fe20000010015 */
[----:B------:R-:W-:Y:S01]  /*4bb0*/  SHF.L.U32 R14, R57, 0x10, RZ ;  /* 0x00000010390e7819 */ /* 0x000fe200000006ff */
[----:B------:R-:W-:Y:S06]  /*4bc0*/  BRA.U !UP0, `(.L_x_64) ;  /* 0x0000000108487547 */ /* 0x000fec000b800000 */
        /* <DEDUP_REMOVED lines=18> */
.L_x_64:
[----:B------:R-:W-:Y:S01]  /*4cf0*/  BSSY.RECONVERGENT B0, `(.L_x_65) ;  /* 0x0000012000007945 */ /* 0x000fe20003800200 */
[----:B------:R-:W-:Y:S01]  /*4d00*/  FFMA.FTZ R61, R18, R15, -R61 ;  /* 0x0000000f123d7223 */ /* 0x000fe2000001083d */
[----:B------:R-:W-:Y:S02]  /*4d10*/  FFMA.FTZ R23, R19, R14, -R38 ;  /* 0x0000000e13177223 */ /* 0x000fe40000010826 */
[----:B------:R-:W-:Y:S05]  /*4d20*/  @P1 BRA `(.L_x_66) ;  /* 0x0000000000381947 */ /* 0x000fea0003800000 */
        /* <DEDUP_REMOVED lines=14> */
.L_x_66:
[----:B------:R-:W-:Y:S05]  /*4e10*/  BSYNC.RECONVERGENT B0 ;  /* 0x0000000000007941 */ /* 0x000fea0003800200 */
.L_x_65:
[----:B0-----:R-:W-:Y:S01]  /*4e20*/  SHF.L.U32 R15, R34, 0x10, RZ ;  /* 0x00000010220f7819 */ /* 0x001fe200000006ff */
[-C--:B------:R-:W-:Y:S01]  /*4e30*/  FMUL.FTZ R57, R7, R60.reuse ;  /* 0x0000003c07397220 */ /* 0x080fe20000410000 */
[-C--:B------:R-:W-:Y:S01]  /*4e40*/  FMUL.FTZ R26, R13, R60.reuse ;  /* 0x0000003c0d1a7220 */ /* 0x080fe20000410000 */
[----:B------:R-:W-:Y:S01]  /*4e50*/  SHF.L.U32 R14, R55, 0x10, RZ ;  /* 0x00000010370e7819 */ /* 0x000fe200000006ff */
[-C--:B------:R-:W-:Y:S01]  /*4e60*/  FMUL.FTZ R37, R37, R60.reuse ;  /* 0x0000003c25257220 */ /* 0x080fe20000410000 */
        /* <DEDUP_REMOVED lines=8> */
[----:B------:R-:W-:Y:S01]  /*4ef0*/  FMUL.FTZ R54, R5, R60 ;  /* 0x0000003c05367220 */ /* 0x000fe20000410000 */
        /* <DEDUP_REMOVED lines=19> */
.L_x_67:
[C---:B------:R-:W-:Y:S01]  /*5030*/  IADD3 R59, PT, PT, R3.reuse, 0x20, RZ ;  /* 0x00000020033b7810 */ /* 0x040fe20007ffe0ff */
[C-C-:B------:R-:W-:Y:S01]  /*5040*/  FFMA.FTZ R57, R20.reuse, R57, R21.reuse ;  /* 0x0000003914397223 */ /* 0x140fe20000010015 */
[----:B------:R-:W-:Y:S01]  /*5050*/  IADD3 R55, PT, PT, R3, 0x30, RZ ;  /* 0x0000003003377810 */ /* 0x000fe20007ffe0ff */
[C---:B------:R-:W-:Y:S01]  /*5060*/  FFMA.FTZ R54, R20.reuse, R54, R21 ;  /* 0x0000003614367223 */ /* 0x040fe20000010015 */
[----:B------:R-:W-:Y:S01]  /*5070*/  ISETP.GE.U32.AND P3, PT, R59, UR8, PT ;  /* 0x000000083b007c0c */ /* 0x000fe2000bf66070 */
[----:B------:R-:W-:Y:S01]  /*5080*/  BSSY.RECONVERGENT B0, `(.L_x_68) ;  /* 0x000002f000007945 */ /* 0x000fe20003800200 */
[----:B------:R-:W-:Y:S01]  /*5090*/  SHF.R.S32.HI R56, RZ, 0x1f, R59 ;  /* 0x0000001fff387819 */ /* 0x000fe2000001143b */
[C-C-:B------:R-:W-:Y:S01]  /*50a0*/  FFMA.FTZ R5, R20.reuse, R37, R21.reuse ;  /* 0x0000002514057223 */ /* 0x140fe20000010015 */
[C---:B------:R-:W-:Y:S01]  /*50b0*/  IADD3 R38, PT, PT, R3.reuse, 0x40, RZ ;  /* 0x0000004003267810 */ /* 0x040fe20007ffe0ff */
[--C-:B------:R-:W-:Y:S01]  /*50c0*/  FFMA.FTZ R50, R20, R34, R21.reuse ;  /* 0x0000002214327223 */ /* 0x100fe20000010015 */
[----:B------:R-:W-:Y:S01]  /*50d0*/  ISETP.GE.AND.EX P3, PT, R56, UR9, PT, P3 ;  /* 0x0000000938007c0c */ /* 0x000fe2000bf66330 */
[C-C-:B------:R-:W-:Y:S01]  /*50e0*/  FFMA.FTZ R39, R20.reuse, R7, R21.reuse ;  /* 0x0000000714277223 */ /* 0x140fe20000010015 */
[C---:B------:R-:W-:Y:S01]  /*50f0*/  IADD3 R25, PT, PT, R3.reuse, 0x50, RZ ;  /* 0x0000005003197810 */ /* 0x040fe20007ffe0ff */
[C-C-:B------:R-:W-:Y:S01]  /*5100*/  FFMA.FTZ R46, R20.reuse, R22, R21.reuse ;  /* 0x00000016142e7223 */ /* 0x140fe20000010015 */
[C---:B------:R-:W-:Y:S01]  /*5110*/  IADD3 R27, PT, PT, R3.reuse, 0x60, RZ ;  /* 0x00000060031b7810 */ /* 0x040fe20007ffe0ff */
[C-C-:B------:R-:W-:Y:S01]  /*5120*/  FFMA.FTZ R23, R20.reuse, R9, R21.reuse ;  /* 0x0000000914177223 */ /* 0x140fe20000010015 */
[----:B------:R-:W-:Y:S01]  /*5130*/  IADD3 R3, PT, PT, R3, 0x70, RZ ;  /* 0x0000007003037810 */ /* 0x000fe20007ffe0ff */
[C-C-:B------:R-:W-:Y:S01]  /*5140*/  FFMA.FTZ R36, R20.reuse, R24, R21.reuse ;  /* 0x0000001814247223 */ /* 0x140fe20000010015 */
[----:B------:R-:W-:Y:S01]  /*5150*/  ISETP.GE.U32.AND P0, PT, R55, UR8, PT ;  /* 0x0000000837007c0c */ /* 0x000fe2000bf06070 */
[--C-:B------:R-:W-:Y:S01]  /*5160*/  FFMA.FTZ R31, R20, R11, R21.reuse ;  /* 0x0000000b141f7223 */ /* 0x100fe20000010015 */
[----:B------:R-:W-:Y:S01]  /*5170*/  ISETP.GE.U32.AND P4, PT, R38, UR8, PT ;  /* 0x0000000826007c0c */ /* 0x000fe2000bf86070 */
[C-C-:B------:R-:W-:Y:S01]  /*5180*/  FFMA.FTZ R30, R20.reuse, R26, R21.reuse ;  /* 0x0000001a141e7223 */ /* 0x140fe20000010015 */
[----:B------:R-:W-:Y:S01]  /*5190*/  ISETP.GE.U32.AND P5, PT, R25, UR8, PT ;  /* 0x0000000819007c0c */ /* 0x000fe2000bfa6070 */
[C-C-:B------:R-:W-:Y:S01]  /*51a0*/  FFMA.FTZ R33, R20.reuse, R13, R21.reuse ;  /* 0x0000000d14217223 */ /* 0x140fe20000010015 */
[----:B------:R-:W-:Y:S01]  /*51b0*/  ISETP.GE.U32.AND P2, PT, R27, UR8, PT ;  /* 0x000000081b007c0c */ /* 0x000fe2000bf46070 */
[----:B------:R-:W-:Y:S01]  /*51c0*/  FFMA.FTZ R32, R20, R28, R21 ;  /* 0x0000001c14207223 */ /* 0x000fe20000010015 */
[----:B------:R-:W-:Y:S01]  /*51d0*/  SHF.R.S32.HI R52, RZ, 0x1f, R55 ;  /* 0x0000001fff347819 */ /* 0x000fe20000011437 */
[----:B------:R-:W-:Y:S01]  /*51e0*/  FFMA.FTZ R57, R18, R15, -R57 ;  /* 0x0000000f12397223 */ /* 0x000fe20000010839 */
[----:B------:R-:W-:Y:S01]  /*51f0*/  SHF.R.S32.HI R48, RZ, 0x1f, R38 ;  /* 0x0000001fff307819 */ /* 0x000fe20000011426 */
[----:B------:R-:W-:Y:S01]  /*5200*/  FFMA.FTZ R21, R19, R14, -R54 ;  /* 0x0000000e13157223 */ /* 0x000fe20000010836 */
[----:B------:R-:W-:-:S02]  /*5210*/  SHF.R.S32.HI R35, RZ, 0x1f, R25 ;  /* 0x0000001fff237819 */ /* 0x000fc40000011419 */
[----:B------:R-:W-:Y:S02]  /*5220*/  SHF.R.S32.HI R29, RZ, 0x1f, R27 ;  /* 0x0000001fff1d7819 */ /* 0x000fe4000001141b */
[----:B------:R-:W-:Y:S02]  /*5230*/  ISETP.GE.U32.AND P1, PT, R3, UR8, PT ;  /* 0x0000000803007c0c */ /* 0x000fe4000bf26070 */
[----:B------:R-:W-:Y:S02]  /*5240*/  ISETP.GE.AND.EX P0, PT, R52, UR9, PT, P0 ;  /* 0x0000000934007c0c */ /* 0x000fe4000bf06300 */
[----:B------:R-:W-:Y:S02]  /*5250*/  ISETP.GE.AND.EX P4, PT, R48, UR9, PT, P4 ;  /* 0x0000000930007c0c */ /* 0x000fe4000bf86340 */
[----:B------:R-:W-:Y:S02]  /*5260*/  ISETP.GE.AND.EX P5, PT, R35, UR9, PT, P5 ;  /* 0x0000000923007c0c */ /* 0x000fe4000bfa6350 */
[----:B------:R-:W-:Y:S01]  /*5270*/  ISETP.GE.AND.EX P2, PT, R29, UR9, PT, P2 ;  /* 0x000000091d007c0c */ /* 0x000fe2000bf46320 */
[----:B------:R-:W-:-:S12]  /*5280*/  @P3 BRA `(.L_x_69) ;  /* 0x0000000000383947 */ /* 0x000fd80003800000 */
        /* <DEDUP_REMOVED lines=14> */
.L_x_69:
[----:B------:R-:W-:Y:S05]  /*5370*/  BSYNC.RECONVERGENT B0 ;  /* 0x0000000000007941 */ /* 0x000fea0003800200 */
.L_x_68:
[----:B------:R-:W-:Y:S02]  /*5380*/  SHF.L.U32 R4, R4, 0x10, RZ ;  /* 0x0000001004047819 */ /* 0x000fe400000006ff */
[----:B------:R-:W-:Y:S01]  /*5390*/  SHF.L.U32 R53, R53, 0x10, RZ ;  /* 0x0000001035357819 */ /* 0x000fe200000006ff */
[----:B------:R-:W-:Y:S06]  /*53a0*/  BRA.U !UP0, `(.L_x_70) ;  /* 0x0000000108487547 */ /* 0x000fec000b800000 */
        /* <DEDUP_REMOVED lines=18> */
.L_x_70:
[----:B------:R-:W-:Y:S01]  /*54d0*/  BSSY.RECONVERGENT B0, `(.L_x_71) ;  /* 0x0000012000007945 */ /* 0x000fe20003800200 */
[----:B0-----:R-:W-:Y:S01]  /*54e0*/  FFMA.FTZ R15, R18, R4, -R5 ;  /* 0x00000004120f7223 */ /* 0x001fe20000010805 */
        /* <DEDUP_REMOVED lines=16> */
.L_x_72:
[----:B------:R-:W-:Y:S05]  /*55f0*/  BSYNC.RECONVERGENT B0 ;  /* 0x0000000000007941 */ /* 0x000fea0003800200 */
.L_x_71:
        /* <DEDUP_REMOVED lines=21> */
.L_x_73:
[----:B------:R-:W-:Y:S01]  /*5750*/  BSSY.RECONVERGENT B0, `(.L_x_74) ;  /* 0x0000012000007945 */ /* 0x000fe20003800200 */
[----:B------:R-:W-:Y:S01]  /*5760*/  FFMA.FTZ R39, R18, R6, -R39 ;  /* 0x0000000612277223 */ /* 0x000fe20000010827 */
[----:B------:R-:W-:Y:S02]  /*5770*/  FFMA.FTZ R51, R19, R51, -R46 ;  /* 0x0000003313337223 */ /* 0x000fe4000001082e */
[----:B------:R-:W-:Y:S05]  /*5780*/  @P4 BRA `(.L_x_75) ;  /* 0x0000000000384947 */ /* 0x000fea0003800000 */
[----:B------:R-:W1:Y:S01]  /*5790*/  LDCU.64 UR4, c[0x0][0x3f8] ;  /* 0x00007f00ff0477ac */ /* 0x000e620008000a00 */
[----:B------:R-:W-:Y:S01]  /*57a0*/  MOV R4, R64 ;  /* 0x0000004000047202 */ /* 0x000fe20000000f00 */
[-C--:B------:R-:W-:Y:S01]  /*57b0*/  FMUL.FTZ R39, R39, R60.reuse ;  /* 0x0000003c27277220 */ /* 0x080fe20000410000 */
[----:B0-----:R-:W-:Y:S01]  /*57c0*/  MOV R5, R67 ;  /* 0x0000004300057202 */ /* 0x001fe20000000f00 */
[----:B------:R-:W0:Y:S01]  /*57d0*/  LDCU.64 UR10, c[0x0][0x380] ;  /* 0x00007000ff0a77ac */ /* 0x000e220008000a00 */
[----:B------:R-:W-:Y:S01]  /*57e0*/  FMUL.FTZ R14, R51, R60 ;  /* 0x0000003c330e7220 */ /* 0x000fe20000410000 */
[----:B-1----:R-:W-:Y:S02]  /*57f0*/  IMAD R7, R48, UR4, RZ ;  /* 0x0000000430077c24 */ /* 0x002fe4000f8e02ff */
[----:B------:R-:W-:-:S04]  /*5800*/  IMAD.WIDE.U32 R4, R38, UR4, R4 ;  /* 0x0000000426047c25 */ /* 0x000fc8000f8e0004 */
[----:B------:R-:W-:Y:S01]  /*5810*/  IMAD R7, R38, UR5, R7 ;  /* 0x0000000526077c24 */ /* 0x000fe2000f8e0207 */
[----:B0-----:R-:W-:-:S04]  /*5820*/  LEA R6, P0, R4, UR10, 0x1 ;  /* 0x0000000a04067c11 */ /* 0x001fc8000f8008ff */
[----:B------:R-:W-:Y:S02]  /*5830*/  IADD3 R7, PT, PT, R5, R7, RZ ;  /* 0x0000000705077210 */ /* 0x000fe40007ffe0ff */
[----:B------:R-:W-:Y:S02]  /*5840*/  F2FP.BF16.F32.PACK_AB R5, R14, R39 ;  /* 0x000000270e05723e */ /* 0x000fe400000010ff */
[----:B------:R-:W-:-:S05]  /*5850*/  LEA.HI.X R7, R4, UR11, R7, 0x1, P0 ;  /* 0x0000000b04077c11 */ /* 0x000fca00080f0c07 */
[----:B------:R1:W-:Y:S02]  /*5860*/  STG.E desc[UR6][R6.64], R5 ;  /* 0x0000000506007986 */ /* 0x0003e4000c101906 */
.L_x_75:
[----:B------:R-:W-:Y:S05]  /*5870*/  BSYNC.RECONVERGENT B0 ;  /* 0x0000000000007941 */ /* 0x000fea0003800200 */
.L_x_74:
[----:B------:R-:W-:Y:S02]  /*5880*/  SHF.L.U32 R8, R8, 0x10, RZ ;  /* 0x0000001008087819 */ /* 0x000fe400000006ff */
[----:B------:R-:W-:Y:S01]  /*5890*/  SHF.L.U32 R49, R49, 0x10, RZ ;  /* 0x0000001031317819 */ /* 0x000fe200000006ff */
[----:B------:R-:W-:Y:S06]  /*58a0*/  BRA.U !UP0, `(.L_x_76) ;  /* 0x0000000108487547 */ /* 0x000fec000b800000 */
[----:B------:R-:W-:Y:S01]  /*58b0*/  FFMA.FTZ R9, R18, R9, R16 ;  /* 0x0000000912097223 */ /* 0x000fe20000010010 */
[----:B------:R-:W-:-:S03]  /*58c0*/  FFMA.FTZ R24, R19, R24, R17 ;  /* 0x0000001813187223 */ /* 0x000fc60000010011 */
[----:B------:R-:W-:Y:S01]  /*58d0*/  FMUL.FTZ R4, R9, -1.4426950216293334961 ;  /* 0xbfb8aa3b09047820 */ /* 0x000fe20000410000 */
[----:B-1----:R-:W-:-:S05]  /*58e0*/  FMUL.FTZ R6, R24, -1.4426950216293334961 ;  /* 0xbfb8aa3b18067820 */ /* 0x002fca0000410000 */
        /* <DEDUP_REMOVED lines=14> */
.L_x_76:
[----:B------:R-:W-:Y:S01]  /*59d0*/  BSSY.RECONVERGENT B0, `(.L_x_77) ;  /* 0x0000012000007945 */ /* 0x000fe20003800200 */
[----:B------:R-:W-:Y:S01]  /*59e0*/  FFMA.FTZ R23, R18, R8, -R23 ;  /* 0x0000000812177223 */ /* 0x000fe20000010817 */
[----:B------:R-:W-:Y:S02]  /*59f0*/  FFMA.FTZ R49, R19, R49, -R36 ;  /* 0x0000003113317223 */ /* 0x000fe40000010824 */
[----:B------:R-:W-:Y:S05]  /*5a00*/  @P5 BRA `(.L_x_78) ;  /* 0x0000000000385947 */ /* 0x000fea0003800000 */
[----:B------:R-:W2:Y:S01]  /*5a10*/  LDCU.64 UR4, c[0x0][0x3f8] ;  /* 0x00007f00ff0477ac */ /* 0x000ea20008000a00 */
[----:B------:R-:W-:Y:S01]  /*5a20*/  MOV R4, R64 ;  /* 0x0000004000047202 */ /* 0x000fe20000000f00 */
[----:B------:R-:W-:Y:S01]  /*5a30*/  FMUL.FTZ R23, R23, R60 ;  /* 0x0000003c17177220 */ /* 0x000fe20000410000 */
[----:B01----:R-:W-:Y:S01]  /*5a40*/  MOV R5, R67 ;  /* 0x0000004300057202 */ /* 0x003fe20000000f00 */
[----:B------:R-:W0:Y:S01]  /*5a50*/  LDCU.64 UR10, c[0x0][0x380] ;  /* 0x00007000ff0a77ac */ /* 0x000e220008000a00 */
[----:B--2---:R-:W-:Y:S02]  /*5a60*/  IMAD R8, R35, UR4, RZ ;  /* 0x0000000423087c24 */ /* 0x004fe4000f8e02ff */
[----:B------:R-:W-:-:S04]  /*5a70*/  IMAD.WIDE.U32 R6, R25, UR4, R4 ;  /* 0x0000000419067c25 */ /* 0x000fc8000f8e0004 */
[----:B------:R-:W-:Y:S02]  /*5a80*/  IMAD R25, R25, UR5, R8 ;  /* 0x0000000519197c24 */ /* 0x000fe4000f8e0208 */
[----:B------:R-:W-:Y:S01]  /*5a90*/  FMUL.FTZ R8, R49, R60 ;  /* 0x0000003c31087220 */ /* 0x000fe20000410000 */
[----:B0-----:R-:W-:Y:S02]  /*5aa0*/  LEA R4, P0, R6, UR10, 0x1 ;  /* 0x0000000a06047c11 */ /* 0x001fe4000f8008ff */
[----:B------:R-:W-:Y:S02]  /*5ab0*/  IADD3 R25, PT, PT, R7, R25, RZ ;  /* 0x0000001907197210 */ /* 0x000fe40007ffe0ff */
[----:B------:R-:W-:Y:S02]  /*5ac0*/  F2FP.BF16.F32.PACK_AB R7, R8, R23 ;  /* 0x000000170807723e */ /* 0x000fe400000010ff */
[----:B------:R-:W-:-:S05]  /*5ad0*/  LEA.HI.X R5, R6, UR11, R25, 0x1, P0 ;  /* 0x0000000b06057c11 */ /* 0x000fca00080f0c19 */
[----:B------:R2:W-:Y:S02]  /*5ae0*/  STG.E desc[UR6][R4.64], R7 ;  /* 0x0000000704007986 */ /* 0x0005e4000c101906 */
.L_x_78:
[----:B------:R-:W-:Y:S05]  /*5af0*/  BSYNC.RECONVERGENT B0 ;  /* 0x0000000000007941 */ /* 0x000fea0003800200 */
.L_x_77:
[----:B------:R-:W-:Y:S02]  /*5b00*/  SHF.L.U32 R10, R10, 0x10, RZ ;  /* 0x000000100a0a7819 */ /* 0x000fe400000006ff */
[----:B------:R-:W-:Y:S01]  /*5b10*/  SHF.L.U32 R47, R47, 0x10, RZ ;  /* 0x000000102f2f7819 */ /* 0x000fe200000006ff */
[----:B------:R-:W-:Y:S06]  /*5b20*/  BRA.U !UP0, `(.L_x_79) ;  /* 0x0000000108487547 */ /* 0x000fec000b800000 */
[----:B------:R-:W-:Y:S01]  /*5b30*/  FFMA.FTZ R11, R18, R11, R16 ;  /* 0x0000000b120b7223 */ /* 0x000fe20000010010 */
[----:B------:R-:W-:-:S03]  /*5b40*/  FFMA.FTZ R26, R19, R26, R17 ;  /* 0x0000001a131a7223 */ /* 0x000fc60000010011 */
[----:B--2---:R-:W-:Y:S01]  /*5b50*/  FMUL.FTZ R4, R11, -1.4426950216293334961 ;  /* 0xbfb8aa3b0b047820 */ /* 0x004fe20000410000 */
        /* <DEDUP_REMOVED lines=15> */
.L_x_79:
[----:B------:R-:W-:Y:S01]  /*5c50*/  BSSY.RECONVERGENT B0, `(.L_x_80) ;  /* 0x0000012000007945 */ /* 0x000fe20003800200 */
[----:B------:R-:W-:Y:S01]  /*5c60*/  FFMA.FTZ R31, R18, R10, -R31 ;  /* 0x0000000a121f7223 */ /* 0x000fe2000001081f */
[----:B------:R-:W-:Y:S02]  /*5c70*/  FFMA.FTZ R47, R19, R47, -R30 ;  /* 0x0000002f132f7223 */ /* 0x000fe4000001081e */
[----:B------:R-:W-:Y:S05]  /*5c80*/  @P2 BRA `(.L_x_81) ;  /* 0x0000000000382947 */ /* 0x000fea0003800000 */
[----:B------:R-:W3:Y:S01]  /*5c90*/  LDCU.64 UR4, c[0x0][0x3f8] ;  /* 0x00007f00ff0477ac */ /* 0x000ee20008000a00 */
[----:B--2---:R-:W-:Y:S01]  /*5ca0*/  MOV R4, R64 ;  /* 0x0000004000047202 */ /* 0x004fe20000000f00 */
[----:B------:R-:W-:Y:S01]  /*5cb0*/  FMUL.FTZ R31, R31, R60 ;  /* 0x0000003c1f1f7220 */ /* 0x000fe20000410000 */
[----:B01----:R-:W-:Y:S01]  /*5cc0*/  MOV R5, R67 ;  /* 0x0000004300057202 */ /* 0x003fe20000000f00 */
[----:B------:R-:W0:Y:S01]  /*5cd0*/  LDCU.64 UR10, c[0x0][0x380] ;  /* 0x00007000ff0a77ac */ /* 0x000e220008000a00 */
[----:B---3--:R-:W-:Y:S02]  /*5ce0*/  IMAD R8, R29, UR4, RZ ;  /* 0x000000041d087c24 */ /* 0x008fe4000f8e02ff */
        /* <DEDUP_REMOVED lines=8> */
.L_x_81:
[----:B------:R-:W-:Y:S05]  /*5d70*/  BSYNC.RECONVERGENT B0 ;  /* 0x0000000000007941 */ /* 0x000fea0003800200 */
.L_x_80:
[----:B------:R-:W-:Y:S02]  /*5d80*/  SHF.L.U32 R12, R12, 0x10, RZ ;  /* 0x000000100c0c7819 */ /* 0x000fe400000006ff */
[----:B------:R-:W-:Y:S02]  /*5d90*/  SHF.R.S32.HI R9, RZ, 0x1f, R3 ;  /* 0x0000001fff097819 */ /* 0x000fe40000011403 */
[----:B------:R-:W-:Y:S01]  /*5da0*/  SHF.L.U32 R45, R45, 0x10, RZ ;  /* 0x000000102d2d7819 */ /* 0x000fe200000006ff */
[----:B------:R-:W-:Y:S06]  /*5db0*/  BRA.U !UP0, `(.L_x_82) ;  /* 0x0000000108487547 */ /* 0x000fec000b800000 */
[----:B------:R-:W-:Y:S01]  /*5dc0*/  FFMA.FTZ R13, R18, R13, R16 ;  /* 0x0000000d120d7223 */ /* 0x000fe20000010010 */
[----:B------:R-:W-:-:S03]  /*5dd0*/  FFMA.FTZ R17, R19, R28, R17 ;  /* 0x0000001c13117223 */ /* 0x000fc60000010011 */
[----:B--23--:R-:W-:Y:S01]  /*5de0*/  FMUL.FTZ R4, R13, -1.4426950216293334961 ;  /* 0xbfb8aa3b0d047820 */ /* 0x00cfe20000410000 */
        /* <DEDUP_REMOVED lines=15> */
.L_x_82:
[----:B------:R-:W-:Y:S01]  /*5ee0*/  ISETP.GE.AND.EX P1, PT, R9, UR9, PT, P1 ;  /* 0x0000000909007c0c */ /* 0x000fe2000bf26310 */
[----:B------:R-:W-:Y:S01]  /*5ef0*/  FFMA.FTZ R33, R18, R12, -R33 ;  /* 0x0000000c12217223 */ /* 0x000fe20000010821 */
[----:B------:R-:W-:Y:S01]  /*5f00*/  FFMA.FTZ R19, R19, R45, -R32 ;  /* 0x0000002d13137223 */ /* 0x000fe20000010820 */
[----:B------:R-:W-:Y:S02]  /*5f10*/  BSSY.RECONVERGENT B0, `(.L_x_83) ;  /* 0x000000f000007945 */ /* 0x000fe40003800200 */
[-C--:B------:R-:W-:Y:S01]  /*5f20*/  FMUL.FTZ R33, R33, R60.reuse ;  /* 0x0000003c21217220 */ /* 0x080fe20000410000 */
[----:B------:R-:W-:-:S07]  /*5f30*/  FMUL.FTZ R60, R19, R60 ;  /* 0x0000003c133c7220 */ /* 0x000fce0000410000 */
[----:B------:R-:W-:Y:S05]  /*5f40*/  @P1 BRA `(.L_x_84) ;  /* 0x00000000002c1947 */ /* 0x000fea0003800000 */
[----:B------:R-:W2:Y:S01]  /*5f50*/  LDCU.64 UR4, c[0x0][0x3f8] ;  /* 0x00007f00ff0477ac */ /* 0x000ea20008000a00 */
[----:B------:R-:W-:Y:S01]  /*5f60*/  MOV R65, R67 ;  /* 0x0000004300417202 */ /* 0x000fe20000000f00 */
[----:B------:R-:W4:Y:S01]  /*5f70*/  LDCU.64 UR8, c[0x0][0x380] ;  /* 0x00007000ff0877ac */ /* 0x000f220008000a00 */
[----:B--23--:R-:W-:Y:S02]  /*5f80*/  IMAD R4, R9, UR4, RZ ;  /* 0x0000000409047c24 */ /* 0x00cfe4000f8e02ff */
[----:B------:R-:W-:-:S04]  /*5f90*/  IMAD.WIDE.U32 R64, R3, UR4, R64 ;  /* 0x0000000403407c25 */ /* 0x000fc8000f8e0040 */
[----:B------:R-:W-:Y:S01]  /*5fa0*/  IMAD R3, R3, UR5, R4 ;  /* 0x0000000503037c24 */ /* 0x000fe2000f8e0204 */
[----:B----4-:R-:W-:-:S04]  /*5fb0*/  LEA R4, P0, R64, UR8, 0x1 ;  /* 0x0000000840047c11 */ /* 0x010fc8000f8008ff */
[----:B------:R-:W-:-:S04]  /*5fc0*/  IADD3 R3, PT, PT, R65, R3, RZ ;  /* 0x0000000341037210 */ /* 0x000fc80007ffe0ff */
[----:B01----:R-:W-:Y:S02]  /*5fd0*/  LEA.HI.X R5, R64, UR9, R3, 0x1, P0 ;  /* 0x0000000940057c11 */ /* 0x003fe400080f0c03 */
[----:B------:R-:W-:-:S05]  /*5fe0*/  F2FP.BF16.F32.PACK_AB R3, R60, R33 ;  /* 0x000000213c03723e */ /* 0x000fca00000010ff */
[----:B------:R4:W-:Y:S02]  /*5ff0*/  STG.E desc[UR6][R4.64], R3 ;  /* 0x0000000304007986 */ /* 0x0009e4000c101906 */
.L_x_84:
[----:B------:R-:W-:Y:S05]  /*6000*/  BSYNC.RECONVERGENT B0 ;  /* 0x0000000000007941 */ /* 0x000fea0003800200 */
.L_x_83:
[----:B------:R-:W5:Y:S01]  /*6010*/  LDCU UR4, c[0x0][0x410] ;  /* 0x00008200ff0477ac */ /* 0x000f620008000800 */
[----:B------:R-:W-:Y:S02]  /*6020*/  IADD3 R43, PT, PT, R44, R43, RZ ;  /* 0x0000002b2c2b7210 */ /* 0x000fe40007ffe0ff */
[----:B------:R-:W-:Y:S01]  /*6030*/  IADD3 R40, PT, PT, R40, 0x1, RZ ;  /* 0x0000000128287810 */ /* 0x000fe20007ffe0ff */
[----:B------:R-:W5:Y:S02]  /*6040*/  LDCU UR5, c[0x0][0x3e0] ;  /* 0x00007c00ff0577ac */ /* 0x000f640008000800 */
[----:B-----5:R-:W-:-:S06]  /*6050*/  UIMAD UR4, UR4, UR5, URZ ;  /* 0x00000005040472a4 */ /* 0x020fcc000f8e02ff */
[----:B------:R-:W-:-:S13]  /*6060*/  ISETP.GE.AND P0, PT, R43, UR4, PT ;  /* 0x000000042b007c0c */ /* 0x000fda000bf06270 */
[----:B------:R-:W-:Y:S05]  /*6070*/  @!P0 BRA `(.L_x_85) ;  /* 0xffffffa000388947 */ /* 0x000fea000383ffff */
.L_x_42:
[----:B------:R-:W5:Y:S01]  /*6080*/  S2R R9, SR_TID.X ;  /* 0x0000000000097919 */ /* 0x000f620000002100 */
[----:B--234-:R-:W2:Y:S01]  /*6090*/  LDC R4, c[0x0][0x370] ;  /* 0x0000dc00ff047b82 */ /* 0x01cea20000000800 */
[----:B------:R-:W-:Y:S07]  /*60a0*/  BSSY.RECONVERGENT B0, `(.L_x_86) ;  /* 0x000000e000007945 */ /* 0x000fee0003800200 */
[----:B-1----:R-:W1:Y:S08]  /*60b0*/  LDC R7, c[0x0][0x374] ;  /* 0x0000dd00ff077b82 */ /* 0x002e700000000800 */
[----:B------:R-:W3:Y:S01]  /*60c0*/  LDC.64 R2, c[0x0][0x3c8] ;  /* 0x0000f200ff027b82 */ /* 0x000ee20000000a00 */
[----:B--2---:R-:W-:-:S02]  /*60d0*/  ISETP.NE.AND P0, PT, R4, 0x1, PT ;  /* 0x000000010400780c */ /* 0x004fc40003f05270 */
[----:B-----5:R-:W-:Y:S02]  /*60e0*/  ISETP.NE.AND P1, PT, R9, RZ, PT ;  /* 0x000000ff0900720c */ /* 0x020fe40003f25270 */
[----:B-1----:R-:W-:-:S04]  /*60f0*/  SHF.L.U32 R0, R7, 0x1, RZ ;  /* 0x0000000107007819 */ /* 0x002fc800000006ff */
[----:B0-----:R-:W-:-:S05]  /*6100*/  SEL R5, R0, RZ, P0 ;  /* 0x000000ff00057207 */ /* 0x001fca0000000000 */
[----:B---3--:R-:W-:Y:S02]  /*6110*/  IMAD.WIDE.U32 R2, R5, 0x4, R2 ;  /* 0x0000000405027825 */ /* 0x008fe400078e0002 */
[----:B------:R-:W-:Y:S05]  /*6120*/  @P1 BRA `(.L_x_87) ;  /* 0x0000000000141947 */ /* 0x000fea0003800000 */
[----:B------:R-:W-:Y:S01]  /*6130*/  HFMA2 R5, -RZ, RZ, 0, 5.9604644775390625e-08 ;  /* 0x00000001ff057431 */ /* 0x000fe200000001ff */
[----:B------:R-:W-:Y:S06]  /*6140*/  MEMBAR.ALL.GPU ;  /* 0x0000000000007992 */ /* 0x000fec000000a000 */
[----:B------:R-:W-:-:S00]  /*6150*/  ERRBAR ;  /* 0x00000000000079ab */ /* 0x000fc00000000000 */
[----:B------:R-:W-:Y:S06]  /*6160*/  CGAERRBAR ;  /* 0x00000000000075ab */ /* 0x000fec0000000000 */
[----:B------:R0:W-:Y:S02]  /*6170*/  REDG.E.ADD.S32.STRONG.GPU desc[UR6][R2.64], R5 ;  /* 0x000000050200798e */ /* 0x0001e4000c12e306 */
.L_x_87:
[----:B------:R-:W-:Y:S05]  /*6180*/  BSYNC.RECONVERGENT B0 ;  /* 0x0000000000007941 */ /* 0x000fea0003800200 */
.L_x_86:
[----:B------:R-:W1:Y:S01]  /*6190*/  S2UR UR5, SR_CTAID.Y ;  /* 0x00000000000579c3 */ /* 0x000e620000002600 */
[----:B0-----:R-:W-:Y:S02]  /*61a0*/  IADD3 R5, PT, PT, R7, -0x1, RZ ;  /* 0xffffffff07057810 */ /* 0x001fe40007ffe0ff */
[----:B------:R-:W-:-:S05]  /*61b0*/  IADD3 R0, PT, PT, R4, -0x1, RZ ;  /* 0xffffffff04007810 */ /* 0x000fca0007ffe0ff */
[----:B------:R-:W0:Y:S01]  /*61c0*/  S2UR UR4, SR_CTAID.X ;  /* 0x00000000000479c3 */ /* 0x000e220000002500 */
[----:B-1----:R-:W-:-:S04]  /*61d0*/  ISETP.NE.AND P0, PT, R5, UR5, PT ;  /* 0x0000000505007c0c */ /* 0x002fc8000bf05270 */
[----:B0-----:R-:W-:-:S13]  /*61e0*/  ISETP.NE.OR P0, PT, R0, UR4, P0 ;  /* 0x0000000400007c0c */ /* 0x001fda0008705670 */
[----:B------:R-:W-:Y:S05]  /*61f0*/  @P0 EXIT ;  /* 0x000000000000094d */ /* 0x000fea0003800000 */
[----:B------:R-:W-:Y:S05]  /*6200*/  @P1 BRA `(.L_x_88) ;  /* 0x0000000000201947 */ /* 0x000fea0003800000 */
[----:B------:R-:W-:-:S05]  /*6210*/  IMAD R0, R4, R7, RZ ;  /* 0x0000000704007224 */ /* 0x000fca00078e02ff */
[----:B------:R-:W-:-:S13]  /*6220*/  ISETP.NE.AND P0, PT, R0, -0x1, PT ;  /* 0xffffffff0000780c */ /* 0x000fda0003f05270 */
[----:B------:R-:W-:Y:S05]  /*6230*/  @!P0 BRA `(.L_x_88) ;  /* 0x0000000000148947 */ /* 0x000fea0003800000 */
.L_x_89:
[----:B------:R-:W2:Y:S04]  /*6240*/  LDG.E.STRONG.GPU R5, desc[UR6][R2.64] ;  /* 0x0000000602057981 */ /* 0x000ea8000c1ef900 */
[----:B--2---:R-:W-:Y:S01]  /*6250*/  CCTL.IVALL ;  /* 0x00000000ff00798f */ /* 0x004fe20002000000 */
[----:B------:R-:W-:Y:S05]  /*6260*/  YIELD ;  /* 0x0000000000007946 */ /* 0x000fea0003800000 */
[----:B------:R-:W-:-:S13]  /*6270*/  ISETP.NE.AND P0, PT, R5, R0, PT ;  /* 0x000000000500720c */ /* 0x000fda0003f05270 */
[----:B------:R-:W-:Y:S05]  /*6280*/  @P0 BRA `(.L_x_89) ;  /* 0xfffffffc00ec0947 */ /* 0x000fea000383ffff */
.L_x_88:
[----:B------:R-:W-:Y:S05]  /*6290*/  WARPSYNC.ALL ;  /* 0x0000000000007948 */ /* 0x000fea0003800000 */
[----:B------:R-:W0:Y:S08]  /*62a0*/  LDC.64 R6, c[0x0][0x3f8] ;  /* 0x0000fe00ff067b82 */ /* 0x000e300000000a00 */
[----:B------:R-:W-:Y:S01]  /*62b0*/  BAR.SYNC.DEFER_BLOCKING 0x0 ;  /* 0x0000000000007b1d */ /* 0x000fe20000010000 */
[----:B0-----:R-:W-:-:S04]  /*62c0*/  LEA.HI R0, P0, R7, R6, RZ, 0x1 ;  /* 0x0000000607007211 */ /* 0x001fc800078108ff */
[----:B------:R-:W-:-:S04]  /*62d0*/  IADD3.X R3, PT, PT, RZ, R7, RZ, P0, !PT ;  /* 0x00000007ff037210 */ /* 0x000fc800007fe4ff */
[--C-:B------:R-:W-:Y:S02]  /*62e0*/  SHF.R.S64 R0, R0, 0x1, R3.reuse ;  /* 0x0000000100007819 */ /* 0x100fe40000001003 */
[----:B------:R-:W-:Y:S02]  /*62f0*/  SHF.R.S32.HI R3, RZ, 0x1, R3 ;  /* 0x00000001ff037819 */ /* 0x000fe40000011403 */
[----:B------:R-:W-:-:S04]  /*6300*/  ISETP.GT.U32.AND P0, PT, R0, R9, PT ;  /* 0x000000090000720c */ /* 0x000fc80003f04070 */
[----:B------:R-:W-:-:S13]  /*6310*/  ISETP.GT.AND.EX P0, PT, R3, RZ, PT, P0 ;  /* 0x000000ff0300720c */ /* 0x000fda0003f04300 */
[----:B------:R-:W-:Y:S05]  /*6320*/  @!P0 EXIT ;  /* 0x000000000000894d */ /* 0x000fea0003800000 */
[----:B------:R-:W-:Y:S01]  /*6330*/  HFMA2 R11, -RZ, RZ, 0, 0 ;  /* 0x00000000ff0b7431 */ /* 0x000fe200000001ff */
[----:B------:R-:W-:Y:S01]  /*6340*/  MOV R2, R9 ;  /* 0x0000000900027202 */ /* 0x000fe20000000f00 */
[----:B------:R-:W-:Y:S03]  /*6350*/  BSSY.RECONVERGENT B0, `(.L_x_90) ;  /* 0x000005b000007945 */ /* 0x000fe60003800200 */
[----:B------:R-:W-:-:S04]  /*6360*/  IADD3 R13, P1, PT, R2, 0x300, RZ ;  /* 0x00000300020d7810 */ /* 0x000fc80007f3e0ff */
        /* <DEDUP_REMOVED lines=41> */
[----:B------:R-:W2:Y:S01]  /*6600*/  LDCU.64 UR10, c[0x0][0x388] ;  /* 0x00007100ff0a77ac */ /* 0x000ea20008000a00 */
        /* <DEDUP_REMOVED lines=8> */
[----:B------:R-:W-:Y:S02]  /*6690*/  LEA.HI.X R28, R2, UR5, R11, 0x2, P1 ;  /* 0x00000005021c7c11 */ /* 0x000fe400088f140b */
[----:B------:R-:W-:-:S02]  /*66a0*/  IADD3 R11, PT, PT, R5, UR4, RZ ;  /* 0x00000004050b7c10 */ /* 0x000fc4000fffe0ff */
[----:B------:R-:W-:Y:S01]  /*66b0*/  MOV R2, R4 ;  /* 0x0000000400027202 */ /* 0x000fe20000000f00 */
[----:B------:R-:W-:Y:S01]  /*66c0*/  IMAD.WIDE.U32 R4, R6, 0x4, RZ ;  /* 0x0000000406047825 */ /* 0x000fe200078e00ff */
[C---:B------:R-:W-:Y:S02]  /*66d0*/  IADD3.X R26, PT, PT, R24.reuse, UR9, RZ, P2, !PT ;  /* 0x00000009181a7c10 */ /* 0x040fe400097fe4ff */
[----:B--2---:R-:W-:Y:S02]  /*66e0*/  IADD3 R23, P1, PT, R23, UR10, RZ ;  /* 0x0000000a17177c10 */ /* 0x004fe4000ff3e0ff */
[----:B------:R-:W-:Y:S02]  /*66f0*/  IADD3 R10, P2, PT, RZ, -R9, RZ ;  /* 0x80000009ff0a7210 */ /* 0x000fe40007f5e0ff */
[----:B------:R-:W-:Y:S02]  /*6700*/  IADD3.X R24, PT, PT, R24, UR11, RZ, P1, !PT ;  /* 0x0000000b18187c10 */ /* 0x000fe40008ffe4ff */
[----:B------:R-:W-:-:S02]  /*6710*/  IADD3 R31, PT, PT, R5, R31, RZ ;  /* 0x0000001f051f7210 */ /* 0x000fc40007ffe0ff */
[----:B------:R-:W-:-:S07]  /*6720*/  IADD3.X R22, PT, PT, RZ, -0x1, RZ, P2, !PT ;  /* 0xffffffffff167810 */ /* 0x000fce00017fe4ff */
.L_x_92:
        /* <DEDUP_REMOVED lines=29> */
.L_x_91:
[----:B------:R-:W-:Y:S05]  /*6900*/  BSYNC.RECONVERGENT B0 ;  /* 0x0000000000007941 */ /* 0x000fea0003800200 */
.L_x_90:
        /* <DEDUP_REMOVED lines=8> */
[----:B------:R-:W2:Y:S01]  /*6990*/  LDCU.64 UR10, c[0x0][0x390] ;  /* 0x00007200ff0a77ac */ /* 0x000ea20008000a00 */
[----:B------:R-:W-:-:S07]  /*69a0*/  SHF.L.U32 R6, R0, 0x2, RZ ;  /* 0x0000000200067819 */ /* 0x000fce00000006ff */
.L_x_93:
[C---:B------:R-:W-:Y:S02]  /*69b0*/  SHF.L.U32 R24, R2.reuse, 0x2, RZ ;  /* 0x0000000202187819 */ /* 0x040fe400000006ff */
[----:B------:R-:W-:Y:S02]  /*69c0*/  SHF.L.U64.HI R10, R2, 0x2, R11 ;  /* 0x00000002020a7819 */ /* 0x000fe4000001020b */
[----:B-1----:R-:W-:-:S04]  /*69d0*/  IADD3 R12, P0, PT, R24, UR4, RZ ;  /* 0x00000004180c7c10 */ /* 0x002fc8000ff1e0ff */
[----:B------:R-:W-:Y:S02]  /*69e0*/  IADD3.X R13, PT, PT, R10, UR5, RZ, P0, !PT ;  /* 0x000000050a0d7c10 */ /* 0x000fe400087fe4ff */
[C---:B------:R-:W-:Y:S02]  /*69f0*/  IADD3 R14, P0, PT, R12.reuse, R6, RZ ;  /* 0x000000060c0e7210 */ /* 0x040fe40007f1e0ff */
[C---:B---3--:R-:W-:Y:S01]  /*6a00*/  IADD3 R18, P1, PT, R12.reuse, R9, RZ ;  /* 0x000000090c127210 */ /* 0x048fe20007f3e0ff */
[----:B------:R1:W3:Y:S01]  /*6a10*/  LDG.E R26, desc[UR6][R12.64] ;  /* 0x000000060c1a7981 */ /* 0x0002e2000c1e1900 */
[C---:B------:R-:W-:Y:S02]  /*6a20*/  IADD3.X R15, PT, PT, R13.reuse, R5, RZ, P0, !PT ;  /* 0x000000050d0f7210 */ /* 0x040fe400007fe4ff */
[----:B------:R-:W-:Y:S02]  /*6a30*/  IADD3 R16, P0, PT, R12, R7, RZ ;  /* 0x000000070c107210 */ /* 0x000fe40007f1e0ff */
[C---:B------:R-:W-:Y:S01]  /*6a40*/  IADD3.X R19, PT, PT, R13.reuse, R8, RZ, P1, !PT ;  /* 0x000000080d137210 */ /* 0x040fe20000ffe4ff */
[----:B------:R4:W3:Y:S01]  /*6a50*/  LDG.E R27, desc[UR6][R14.64] ;  /* 0x000000060e1b7981 */ /* 0x0008e2000c1e1900 */
[----:B------:R-:W-:-:S03]  /*6a60*/  IADD3.X R17, PT, PT, R13, R4, RZ, P0, !PT ;  /* 0x000000040d117210 */ /* 0x000fc600007fe4ff */
[----:B------:R-:W5:Y:S04]  /*6a70*/  LDG.E R29, desc[UR6][R18.64] ;  /* 0x00000006121d7981 */ /* 0x000f68000c1e1900 */
[----:B------:R-:W5:Y:S01]  /*6a80*/  LDG.E R28, desc[UR6][R16.64] ;  /* 0x00000006101c7981 */ /* 0x000f62000c1e1900 */
        /* <DEDUP_REMOVED lines=8> */
[----:B--2---:R-:W-:Y:S02]  /*6b10*/  IADD3 R22, P1, PT, R22, UR10, RZ ;  /* 0x0000000a16167c10 */ /* 0x004fe4000ff3e0ff */
[----:B------:R-:W-:-:S02]  /*6b20*/  IADD3.X R21, PT, PT, R11, UR9, RZ, P0, !PT ;  /* 0x000000090b157c10 */ /* 0x000fc400087fe4ff */
[----:B------:R-:W-:Y:S02]  /*6b30*/  IADD3.X R25, PT, PT, R10, UR5, RZ, P2, !PT ;  /* 0x000000050a197c10 */ /* 0x000fe400097fe4ff */
[----:B------:R-:W-:Y:S02]  /*6b40*/  IADD3.X R23, PT, PT, R11, UR11, RZ, P1, !PT ;  /* 0x0000000b0b177c10 */ /* 0x000fe40008ffe4ff */
[C---:B------:R-:W-:Y:S02]  /*6b50*/  IADD3 R10, P0, PT, R24.reuse, R6, RZ ;  /* 0x00000006180a7210 */ /* 0x040fe40007f1e0ff */
[C---:B-1----:R-:W-:Y:S02]  /*6b60*/  IADD3 R12, P1, PT, R24.reuse, R7, RZ ;  /* 0x00000007180c7210 */ /* 0x042fe40007f3e0ff */
[----:B----4-:R-:W-:Y:S02]  /*6b70*/  IADD3 R14, P2, PT, R24, R9, RZ ;  /* 0x00000009180e7210 */ /* 0x010fe40007f5e0ff */
[----:B------:R-:W-:-:S02]  /*6b80*/  IADD3.X R11, PT, PT, R25, R5, RZ, P0, !PT ;  /* 0x00000005190b7210 */ /* 0x000fc400007fe4ff */
[C---:B------:R-:W-:Y:S02]  /*6b90*/  IADD3.X R13, PT, PT, R25.reuse, R4, RZ, P1, !PT ;  /* 0x00000004190d7210 */ /* 0x040fe40000ffe4ff */
[----:B------:R-:W-:Y:S01]  /*6ba0*/  IADD3.X R15, PT, PT, R25, R8, RZ, P2, !PT ;  /* 0x00000008190f7210 */ /* 0x000fe200017fe4ff */
[----:B---3--:R-:W-:Y:S04]  /*6bb0*/  STG.E.64 desc[UR6][R20.64], R26 ;  /* 0x0000001a14007986 */ /* 0x008fe8000c101b06 */
[----:B-----5:R0:W-:Y:S04]  /*6bc0*/  STG.E.64 desc[UR6][R22.64], R28 ;  /* 0x0000001c16007986 */ /* 0x0201e8000c101b06 */
        /* <DEDUP_REMOVED lines=28> */
[----:B------:R-:W4:Y:S04]  /*6d90*/  LDG.E R28, desc[UR6][R24.64+0x2400] ;  /* 0x00240006181c7981 */ /* 0x000f28000c1e1900 */
[----:B------:R1:W4:Y:S04]  /*6da0*/  LDG.E R29, desc[UR6][R10.64+0x2400] ;  /* 0x002400060a1d7981 */ /* 0x000328000c1e1900 */
        /* <DEDUP_REMOVED lines=14> */
[----:B----4-:R3:W-:Y:S04]  /*6e90*/  STG.E.64 desc[UR6][R18.64], R28 ;  /* 0x0000001c12007986 */ /* 0x0107e8000c101b06 */
[----:B-----5:R3:W-:Y:S07]  /*6ea0*/  STG.E.64 desc[UR6][R20.64], R30 ;  /* 0x0000001e14007986 */ /* 0x0207ee000c101b06 */
[----:B------:R-:W-:Y:S05]  /*6eb0*/  @P0 BRA `(.L_x_93) ;  /* 0xfffffff800bc0947 */ /* 0x000fea000383ffff */
[----:B------:R-:W-:Y:S05]  /*6ec0*/  EXIT ;  /* 0x000000000000794d */ /* 0x000fea0003800000 */
.L_x_94:
        /* <DEDUP_REMOVED lines=11> */
.L_x_4494:


//--------------------- .text._Z35group_norm_nhwc_bwd_one_pass_kernelI11Bf16IOFp32WLi256ELi96ELi768EEv26Group_norm_nhwc_bwd_params --------------------------
	.section	.text._Z35group_norm_nhwc_bwd_one_pass_kernelI11Bf16IOFp32WLi256ELi96ELi768EEv26Group_norm_nhwc_bwd_params,"ax",@progbits
	.align	128
        .global         _Z35group_norm_nhwc_bwd_one_pass_kernelI11Bf16IOFp32WLi256ELi96ELi768EEv26Group_norm_nhwc_bwd_params
        .type           _Z35group_norm_nhwc_bwd_one_pass_kernelI11Bf16IOFp32WLi256ELi96ELi768EEv26Group_norm_nhwc_bwd_params,@function
        .size           _Z35group_norm_nhwc_bwd_one_pass_kernelI11Bf16IOFp32WLi256ELi96ELi768EEv26Group_norm_nhwc_bwd_params,(.L_x_4495 - _Z35group_norm_nhwc_bwd_one_pass_kernelI11Bf16IOFp32WLi256ELi96ELi768EEv26Group_norm_nhwc_bwd_params)
        .other          _Z35group_norm_nhwc_bwd_one_pass_kernelI11Bf16IOFp32WLi256ELi96ELi768EEv26Group_norm_nhwc_bwd_params,@"STO_CUDA_ENTRY STV_DEFAULT"
_Z35group_norm_nhwc_bwd_one_pass_kernelI11Bf16IOFp32WLi256ELi96ELi768EEv26Group_norm_nhwc_bwd_params:
.text._Z35group_norm_nhwc_bwd_one_pass_kernelI11Bf16IOFp32WLi256ELi96ELi768EEv26Group_norm_nhwc_bwd_params:
[----:B------:R-:W-:Y:S08]  /*0000*/  LDC R1, c[0x0][0x37c] ;  /* 0x0000df00ff017b82 */ /* 0x000ff00000000800 */
[----:B------:R-:W0:Y:S01]  /*0010*/  S2UR UR5, SR_CTAID.Y ;  /* 0x00000000000579c3 */ /* 0x000e220000002600 */
[----:B------:R-:W1:Y:S01]  /*0020*/  LDCU UR4, c[0x0][0x410] ;  /* 0x00008200ff0477ac */ /* 0x000e620008000800 */
[----:B------:R-:W2:Y:S01]  /*0030*/  S2R R55, SR_TID.X ;  /* 0x0000000000377919 */ /* 0x000ea20000002100 */
[----:B------:R-:W1:Y:S01]  /*0040*/  LDCU UR6, c[0x0][0x3e0] ;  /* 0x00007c00ff0677ac */ /* 0x000e620008000800 */
[----:B------:R-:W3:Y:S01]  /*0050*/  LDCU.64 UR12, c[0x0][0x358] ;  /* 0x00006b00ff0c77ac */ /* 0x000ee20008000a00 */
[----:B-1----:R-:W-:-:S04]  /*0060*/  UIMAD UR4, UR4, UR6, URZ ;  /* 0x00000006040472a4 */ /* 0x002fc8000f8e02ff */
[----:B0-----:R-:W-:-:S09]  /*0070*/  UISETP.GE.AND UP0, UPT, UR5, UR4, UPT ;  /* 0x000000040500728c */ /* 0x001fd2000bf06270 */
[----:B--23--:R-:W-:Y:S05]  /*0080*/  BRA.U UP0, `(.L_x_95) ;  /* 0x000000ad00ec7547 */ /* 0x00cfea000b800000 */
[----:B------:R-:W-:Y:S01]  /*0090*/  LOP3.LUT R0, R55, 0xffff, RZ, 0xc0, !PT ;  /* 0x0000ffff37007812 */ /* 0x000fe200078ec0ff */
[----:B------:R-:W-:-:S04]  /*00a0*/  UMOV UR4, URZ ;  /* 0x000000ff00047c82 */ /* 0x000fc80008000000 */
        /* <DEDUP_REMOVED lines=10> */
.L_x_162:
[----:B------:R-:W1:Y:S01]  /*0150*/  LDCU UR14, c[0x0][0x410] ;  /* 0x00008200ff0e77ac */ /* 0x000e620008000800 */
[----:B0-----:R-:W-:Y:S01]  /*0160*/  IABS R5, UR5 ;  /* 0x0000000500057c13 */ /* 0x001fe20008000000 */
[----:B------:R-:W2:Y:S01]  /*0170*/  LDC R33, c[0x0][0x41c] ;  /* 0x00010700ff217b82 */ /* 0x000ea20000000800 */
[----:B------:R-:W-:Y:S01]  /*0180*/  HFMA2 R52, -RZ, RZ, 0, 0 ;  /* 0x00000000ff347431 */ /* 0x000fe200000001ff */
[----:B------:R-:W-:Y:S01]  /*0190*/  UMOV UR6, URZ ;  /* 0x000000ff00067c82 */ /* 0x000fe20008000000 */
[----:B------:R-:W-:Y:S01]  /*01a0*/  R2UR UR10, R5 ;  /* 0x00000000050a72ca */ /* 0x000fe200000e0000 */
[----:B------:R-:W3:Y:S01]  /*01b0*/  LDCU.128 UR16, c[0x0][0x400] ;  /* 0x00008000ff1077ac */ /* 0x000ee20008000c00 */
[----:B------:R-:W-:Y:S01]  /*01c0*/  CS2R R50, SRZ ;  /* 0x0000000000327805 */ /* 0x000fe2000001ff00 */
[----:B------:R-:W-:Y:S01]  /*01d0*/  UISETP.GE.AND UP4, UPT, UR5, URZ, UPT ;  /* 0x000000ff0500728c */ /* 0x000fe2000bf86270 */
[----:B-1----:R-:W-:Y:S01]  /*01e0*/  MOV R3, UR14 ;  /* 0x0000000e00037c02 */ /* 0x002fe20008000f00 */
[----:B------:R-:W-:-:S03]  /*01f0*/  UISETP.NE.AND UP0, UPT, UR14, URZ, UPT ;  /* 0x000000ff0e00728c */ /* 0x000fc6000bf05270 */
[----:B------:R-:W-:Y:S02]  /*0200*/  IABS R3, R3 ;  /* 0x0000000300037213 */ /* 0x000fe40000000000 */
[----:B---3--:R-:W-:Y:S02]  /*0210*/  MOV R5, UR18 ;  /* 0x0000001200057c02 */ /* 0x008fe40008000f00 */
[----:B------:R-:W-:-:S13]  /*0220*/  R2UR UR11, R3 ;  /* 0x00000000030b72ca */ /* 0x000fda00000e0000 */
[----:B------:R-:W1:Y:S08]  /*0230*/  I2F.RP R3, UR11 ;  /* 0x0000000b00037d06 */ /* 0x000e700008209400 */
[----:B-1----:R-:W1:Y:S02]  /*0240*/  MUFU.RCP R3, R3 ;  /* 0x0000000300037308 */ /* 0x002e640000001000 */
[----:B-1----:R-:W-:-:S06]  /*0250*/  IADD3 R4, PT, PT, R3, 0xffffffe, RZ ;  /* 0x0ffffffe03047810 */ /* 0x002fcc0007ffe0ff */
[----:B------:R-:W1:Y:S02]  /*0260*/  F2I.FTZ.U32.TRUNC.NTZ R4, R4 ;  /* 0x0000000400047305 */ /* 0x000e64000021f000 */
[----:B-1----:R-:W-:-:S13]  /*0270*/  R2UR UR7, R4 ;  /* 0x00000000040772ca */ /* 0x002fda00000e0000 */
[----:B------:R-:W-:-:S04]  /*0280*/  UIADD3 UR8, UPT, UPT, URZ, -UR7, URZ ;  /* 0x80000007ff087290 */ /* 0x000fc8000fffe0ff */
[----:B------:R-:W-:-:S04]  /*0290*/  UIMAD UR8, UR8, UR11, URZ ;  /* 0x0000000b080872a4 */ /* 0x000fc8000f8e02ff */
[----:B------:R-:W-:Y:S01]  /*02a0*/  UIMAD.WIDE.U32 UR8, UR7, UR8, UR6 ;  /* 0x00000008070872a5 */ /* 0x000fe2000f8e0006 */
[----:B------:R-:W2:Y:S03]  /*02b0*/  S2UR UR6, SR_CTAID.X ;  /* 0x00000000000679c3 */ /* 0x000ea60000002500 */
[----:B------:R-:W-:Y:S02]  /*02c0*/  UIMAD.WIDE.U32 UR8, UR9, UR10, URZ ;  /* 0x0000000a090872a5 */ /* 0x000fe4000f8e00ff */
[----:B------:R-:W-:Y:S02]  /*02d0*/  ULOP3.LUT UR8, UR5, UR14, URZ, 0x3c, !UPT ;  /* 0x0000000e05087292 */ /* 0x000fe4000f8e3cff */
[----:B------:R-:W-:Y:S02]  /*02e0*/  UIADD3 UR7, UPT, UPT, -UR9, URZ, URZ ;  /* 0x000000ff09077290 */ /* 0x000fe4000fffe1ff */
[----:B------:R-:W-:-:S02]  /*02f0*/  UISETP.GE.AND UP5, UPT, UR8, URZ, UPT ;  /* 0x000000ff0800728c */ /* 0x000fc4000bfa6270 */
[----:B------:R-:W-:Y:S02]  /*0300*/  UIMAD UR7, UR11, UR7, UR10 ;  /* 0x000000070b0772a4 */ /* 0x000fe4000f8e020a */
[----:B------:R-:W-:Y:S02]  /*0310*/  ULOP3.LUT UR10, URZ, UR14, URZ, 0x33, !UPT ;  /* 0x0000000eff0a7292 */ /* 0x000fe4000f8e33ff */
[----:B------:R-:W-:Y:S01]  /*0320*/  UISETP.GT.U32.AND UP2, UPT, UR11, UR7, UPT ;  /* 0x000000070b00728c */ /* 0x000fe2000bf44070 */
[----:B--2---:R-:W-:-:S10]  /*0330*/  IMAD R33, R33, UR6, R54 ;  /* 0x0000000621217c24 */ /* 0x004fd4000f8e0236 */
[----:B------:R-:W-:Y:S02]  /*0340*/  @!UP2 UIADD3 UR7, UPT, UPT, UR7, -UR11, URZ ;  /* 0x8000000b0707a290 */ /* 0x000fe4000fffe0ff */
[----:B------:R-:W-:Y:S01]  /*0350*/  @!UP2 UIADD3 UR9, UPT, UPT, UR9, 0x1, URZ ;  /* 0x000000010909a890 */ /* 0x000fe2000fffe0ff */
[C---:B------:R-:W-:Y:S01]  /*0360*/  ISETP.GE.U32.AND P2, PT, R33.reuse, UR16, PT ;  /* 0x0000001021007c0c */ /* 0x040fe2000bf46070 */
[----:B------:R-:W-:Y:S01]  /*0370*/  UIADD3 UR8, UPT, UPT, UR7, -UR11, URZ ;  /* 0x8000000b07087290 */ /* 0x000fe2000fffe0ff */
[----:B------:R-:W-:Y:S01]  /*0380*/  SHF.R.S32.HI R3, RZ, 0x1f, R33 ;  /* 0x0000001fff037819 */ /* 0x000fe20000011421 */
[----:B------:R-:W-:Y:S01]  /*0390*/  UISETP.GT.U32.AND UP3, UPT, UR11, UR7, UPT ;  /* 0x000000070b00728c */ /* 0x000fe2000bf64070 */
[----:B------:R-:W-:Y:S01]  /*03a0*/  IADD3 R13, PT, PT, R33, 0x10, RZ ;  /* 0x00000010210d7810 */ /* 0x000fe20007ffe0ff */
[----:B------:R-:W-:Y:S01]  /*03b0*/  UISETP.GE.U32.AND UP1, UPT, UR7, UR11, UPT ;  /* 0x0000000b0700728c */ /* 0x000fe2000bf26070 */
[----:B------:R-:W-:Y:S01]  /*03c0*/  ISETP.GE.AND.EX P2, PT, R3, UR17, PT, P2 ;  /* 0x0000001103007c0c */ /* 0x000fe2000bf46320 */
[----:B------:R-:W-:Y:S01]  /*03d0*/  USEL UR7, UR8, UR7, !UP3 ;  /* 0x0000000708077287 */ /* 0x000fe2000d800000 */
[----:B------:R-:W-:-:S02]  /*03e0*/  ISETP.GE.U32.AND P0, PT, R13, UR16, PT ;  /* 0x000000100d007c0c */ /* 0x000fc4000bf06070 */
[----:B------:R-:W-:Y:S01]  /*03f0*/  SHF.R.S32.HI R7, RZ, 0x1f, R13 ;  /* 0x0000001fff077819 */ /* 0x000fe2000001140d */
[----:B------:R-:W-:Y:S01]  /*0400*/  @!UP4 UIADD3 UR7, UPT, UPT, -UR7, URZ, URZ ;  /* 0x000000ff0707c290 */ /* 0x000fe2000fffe1ff */
[----:B------:R-:W-:Y:S02]  /*0410*/  IADD3 R21, PT, PT, R33, 0x20, RZ ;  /* 0x0000002021157810 */ /* 0x000fe40007ffe0ff */
[----:B------:R-:W-:Y:S01]  /*0420*/  ISETP.GE.AND.EX P0, PT, R7, UR17, PT, P0 ;  /* 0x0000001107007c0c */ /* 0x000fe2000bf06300 */
[----:B------:R-:W-:Y:S01]  /*0430*/  USEL UR11, UR10, UR7, !UP0 ;  /* 0x000000070a0b7287 */ /* 0x000fe2000c000000 */
[----:B------:R-:W-:Y:S01]  /*0440*/  SHF.R.S32.HI R19, RZ, 0x1f, R21 ;  /* 0x0000001fff137819 */ /* 0x000fe20000011415 */
[----:B------:R-:W-:Y:S02]  /*0450*/  @UP1 UIADD3 UR9, UPT, UPT, UR9, 0x1, URZ ;  /* 0x0000000109091890 */ /* 0x000fe4000fffe0ff */
[----:B------:R-:W1:Y:S01]  /*0460*/  @!P2 LDC.64 R10, c[0x0][0x3f8] ;  /* 0x0000fe00ff0aab82 */ /* 0x000e620000000a00 */
[----:B------:R-:W-:-:S02]  /*0470*/  UIMAD UR7, UR11, 0x60, URZ ;  /* 0x000000600b0778a4 */ /* 0x000fc4000f8e02ff */
[----:B------:R-:W-:-:S04]  /*0480*/  @!UP5 UIADD3 UR9, UPT, UPT, -UR9, URZ, URZ ;  /* 0x000000ff0909d290 */ /* 0x000fc8000fffe1ff */
[----:B------:R-:W-:Y:S01]  /*0490*/  USEL UR9, UR10, UR9, !UP0 ;  /* 0x000000090a097287 */ /* 0x000fe2000c000000 */
[----:B------:R-:W-:Y:S01]  /*04a0*/  IADD3 R72, P1, PT, R2, UR7, RZ ;  /* 0x0000000702487c10 */ /* 0x000fe2000ff3e0ff */
[----:B------:R-:W2:Y:S01]  /*04b0*/  @!P0 LDC.64 R16, c[0x0][0x3f8] ;  /* 0x0000fe00ff108b82 */ /* 0x000ea20000000a00 */
[----:B------:R-:W-:Y:S01]  /*04c0*/  MOV R2, UR7 ;  /* 0x0000000700027c02 */ /* 0x000fe20008000f00 */
[----:B------:R-:W-:Y:S01]  /*04d0*/  USHF.R.S32.HI UR7, URZ, 0x1f, UR9 ;  /* 0x0000001fff077899 */ /* 0x000fe20008011409 */
[----:B------:R-:W-:Y:S02]  /*04e0*/  CS2R R48, SRZ ;  /* 0x0000000000307805 */ /* 0x000fe4000001ff00 */
[----:B------:R-:W-:Y:S02]  /*04f0*/  CS2R R46, SRZ ;  /* 0x00000000002e7805 */ /* 0x000fe4000001ff00 */
[----:B------:R-:W-:Y:S01]  /*0500*/  LEA.HI.X.SX32 R73, R2, RZ, 0x1, P1 ;  /* 0x000000ff02497211 */ /* 0x000fe200008f0eff */
[----:B------:R-:W-:Y:S01]  /*0510*/  UIMAD UR7, UR7, UR18, URZ ;  /* 0x00000012070772a4 */ /* 0x000fe2000f8e02ff */
[----:B------:R-:W-:Y:S01]  /*0520*/  ISETP.GE.U32.AND P1, PT, R21, UR16, PT ;  /* 0x0000001015007c0c */ /* 0x000fe2000bf26070 */
[----:B------:R-:W3:Y:S01]  /*0530*/  @!P2 LDC.64 R24, c[0x0][0x3a0] ;  /* 0x0000e800ff18ab82 */ /* 0x000ee20000000a00 */
[----:B------:R-:W-:Y:S01]  /*0540*/  CS2R R44, SRZ ;  /* 0x00000000002c7805 */ /* 0x000fe2000001ff00 */
[----:B------:R-:W-:-:S02]  /*0550*/  UIMAD UR7, UR9, UR19, UR7 ;  /* 0x00000013090772a4 */ /* 0x000fc4000f8e0207 */
[----:B------:R-:W-:Y:S01]  /*0560*/  IMAD.WIDE.U32 R72, R5, UR9, R72 ;  /* 0x0000000905487c25 */ /* 0x000fe2000f8e0048 */
[----:B------:R-:W-:Y:S02]  /*0570*/  ISETP.GE.AND.EX P1, PT, R19, UR17, PT, P1 ;  /* 0x0000001113007c0c */ /* 0x000fe4000bf26310 */
[----:B------:R-:W-:Y:S02]  /*0580*/  CS2R R42, SRZ ;  /* 0x00000000002a7805 */ /* 0x000fe4000001ff00 */
[----:B------:R-:W-:Y:S01]  /*0590*/  IADD3 R5, PT, PT, R33, 0x30, RZ ;  /* 0x0000003021057810 */ /* 0x000fe20007ffe0ff */
[----:B-1----:R-:W-:Y:S01]  /*05a0*/  @!P2 IMAD R2, R3, R10, RZ ;  /* 0x0000000a0302a224 */ /* 0x002fe200078e02ff */
[----:B------:R-:W1:Y:S01]  /*05b0*/  @!P2 LDC.64 R26, c[0x0][0x398] ;  /* 0x0000e600ff1aab82 */ /* 0x000e620000000a00 */
[----:B------:R-:W-:Y:S02]  /*05c0*/  IADD3 R75, PT, PT, R73, UR7, RZ ;  /* 0x00000007494b7c10 */ /* 0x000fe4000fffe0ff */
[----:B------:R-:W-:-:S02]  /*05d0*/  CS2R R40, SRZ ;  /* 0x0000000000287805 */ /* 0x000fc4000001ff00 */
[----:B------:R-:W-:Y:S01]  /*05e0*/  @!P2 MOV R74, R72 ;  /* 0x00000048004aa202 */ /* 0x000fe20000000f00 */
[----:B------:R-:W-:Y:S01]  /*05f0*/  @!P2 IMAD R11, R33, R11, R2 ;  /* 0x0000000b210ba224 */ /* 0x000fe200078e0202 */
[----:B------:R-:W-:Y:S02]  /*0600*/  ISETP.GE.U32.AND P3, PT, R5, UR16, PT ;  /* 0x0000001005007c0c */ /* 0x000fe4000bf66070 */
[----:B------:R-:W-:Y:S02]  /*0610*/  CS2R R38, SRZ ;  /* 0x0000000000267805 */ /* 0x000fe4000001ff00 */
[----:B------:R-:W-:Y:S01]  /*0620*/  SHF.R.S32.HI R23, RZ, 0x1f, R5 ;  /* 0x0000001fff177819 */ /* 0x000fe20000011405 */
[----:B------:R-:W-:Y:S01]  /*0630*/  @!P2 IMAD.WIDE.U32 R2, R33, R10, R74 ;  /* 0x0000000a2102a225 */ /* 0x000fe200078e004a */
[----:B------:R-:W-:Y:S01]  /*0640*/  @!P0 MOV R10, R72 ;  /* 0x00000048000a8202 */ /* 0x000fe20000000f00 */
[----:B------:R-:W4:Y:S01]  /*0650*/  @!P0 LDC.64 R8, c[0x0][0x398] ;  /* 0x0000e600ff088b82 */ /* 0x000f220000000a00 */
[----:B------:R-:W-:Y:S01]  /*0660*/  ISETP.GE.AND.EX P3, PT, R23, UR17, PT, P3 ;  /* 0x0000001117007c0c */ /* 0x000fe2000bf66330 */
[----:B--2---:R-:W-:Y:S01]  /*0670*/  @!P0 IMAD R4, R7, R16, RZ ;  /* 0x0000001007048224 */ /* 0x004fe200078e02ff */
[----:B------:R-:W-:-:S02]  /*0680*/  @!P2 IADD3 R3, PT, PT, R3, R11, RZ ;  /* 0x0000000b0303a210 */ /* 0x000fc40007ffe0ff */
[----:B------:R-:W-:Y:S02]  /*0690*/  CS2R R36, SRZ ;  /* 0x0000000000247805 */ /* 0x000fe4000001ff00 */
[----:B------:R-:W-:Y:S01]  /*06a0*/  @!P0 MOV R11, R75 ;  /* 0x0000004b000b8202 */ /* 0x000fe20000000f00 */
[C---:B------:R-:W-:Y:S01]  /*06b0*/  @!P0 IMAD R17, R13.reuse, R17, R4 ;  /* 0x000000110d118224 */ /* 0x040fe200078e0204 */
[C---:B------:R-:W-:Y:S01]  /*06c0*/  @!P2 SHF.L.U32 R15, R2.reuse, 0x1, RZ ;  /* 0x00000001020fa819 */ /* 0x040fe200000006ff */
[----:B------:R-:W2:Y:S01]  /*06d0*/  @!P1 LDC.64 R6, c[0x0][0x3f8] ;  /* 0x0000fe00ff069b82 */ /* 0x000ea20000000a00 */
[----:B------:R-:W-:Y:S01]  /*06e0*/  @!P2 SHF.L.U64.HI R2, R2, 0x1, R3 ;  /* 0x000000010202a819 */ /* 0x000fe20000010203 */
[----:B------:R-:W-:Y:S01]  /*06f0*/  @!P0 IMAD.WIDE.U32 R10, R13, R16, R10 ;  /* 0x000000100d0a8225 */ /* 0x000fe200078e000a */
[C---:B---3--:R-:W-:Y:S02]  /*0700*/  @!P2 IADD3 R12, P4, PT, R15.reuse, R24, RZ ;  /* 0x000000180f0ca210 */ /* 0x048fe40007f9e0ff */
[----:B------:R-:W-:Y:S01]  /*0710*/  CS2R R34, SRZ ;  /* 0x0000000000227805 */ /* 0x000fe2000001ff00 */
[----:B------:R-:W3:Y:S01]  /*0720*/  LDCU.64 UR8, c[0x0][0x3b8] ;  /* 0x00007700ff0877ac */ /* 0x000ee20008000a00 */
[----:B-1----:R-:W-:Y:S01]  /*0730*/  @!P2 IADD3 R14, P5, PT, R15, R26, RZ ;  /* 0x0000001a0f0ea210 */ /* 0x002fe20007fbe0ff */
[----:B------:R-:W1:Y:S01]  /*0740*/  @!P0 LDC.64 R28, c[0x0][0x3a0] ;  /* 0x0000e800ff1c8b82 */ /* 0x000e620000000a00 */
[----:B------:R-:W-:Y:S01]  /*0750*/  @!P0 IADD3 R3, PT, PT, R11, R17, RZ ;  /* 0x000000110b038210 */ /* 0x000fe20007ffe0ff */
[----:B------:R-:W0:Y:S01]  /*0760*/  LDCU.U8 UR10, c[0x0][0x414] ;  /* 0x00008280ff0a77ac */ /* 0x000e220008000000 */
[----:B------:R-:W-:-:S02]  /*0770*/  @!P2 IADD3.X R13, PT, PT, R2, R25, RZ, P4, !PT ;  /* 0x00000019020da210 */ /* 0x000fc400027fe4ff */
[C---:B------:R-:W-:Y:S02]  /*0780*/  @!P0 SHF.L.U32 R25, R10.reuse, 0x1, RZ ;  /* 0x000000010a198819 */ /* 0x040fe400000006ff */
[----:B------:R-:W-:Y:S01]  /*0790*/  @!P0 SHF.L.U64.HI R20, R10, 0x1, R3 ;  /* 0x000000010a148819 */ /* 0x000fe20000010203 */
[----:B------:R3:W3:Y:S01]  /*07a0*/  @!P2 LDG.E R52, desc[UR12][R12.64] ;  /* 0x0000000c0c34a981 */ /* 0x0006e2000c1e1900 */
[----:B------:R-:W0:Y:S01]  /*07b0*/  @!P1 LDC.64 R10, c[0x0][0x3a0] ;  /* 0x0000e800ff0a9b82 */ /* 0x000e220000000a00 */
[----:B------:R-:W-:-:S05]  /*07c0*/  @!P2 IADD3.X R15, PT, PT, R2, R27, RZ, P5, !PT ;  /* 0x0000001b020fa210 */ /* 0x000fca0002ffe4ff */
[----:B------:R3:W3:Y:S02]  /*07d0*/  @!P2 LDG.E R51, desc[UR12][R14.64] ;  /* 0x0000000c0e33a981 */ /* 0x0006e4000c1e1900 */
[----:B------:R-:W0:Y:S01]  /*07e0*/  @!P3 LDC.64 R2, c[0x0][0x3f8] ;  /* 0x0000fe00ff02bb82 */ /* 0x000e220000000a00 */
[----:B----4-:R-:W-:Y:S01]  /*07f0*/  @!P0 IADD3 R18, P2, PT, R25, R8, RZ ;  /* 0x0000000819128210 */ /* 0x010fe20007f5e0ff */
[----:B--2---:R-:W-:Y:S01]  /*0800*/  @!P1 IMAD R8, R19, R6, RZ ;  /* 0x0000000613089224 */ /* 0x004fe200078e02ff */
[----:B------:R-:W-:Y:S02]  /*0810*/  IADD3 R4, PT, PT, R33, 0x40, RZ ;  /* 0x0000004021047810 */ /* 0x000fe40007ffe0ff */
[----:B-1----:R-:W-:-:S03]  /*0820*/  @!P0 IADD3 R16, P4, PT, R25, R28, RZ ;  /* 0x0000001c19108210 */ /* 0x002fc60007f9e0ff */
[----:B---3--:R-:W1:Y:S01]  /*0830*/  @!P1 LDC.64 R12, c[0x0][0x398] ;  /* 0x0000e600ff0c9b82 */ /* 0x008e620000000a00 */
[----:B------:R-:W-:Y:S02]  /*0840*/  @!P1 MOV R14, R72 ;  /* 0x00000048000e9202 */ /* 0x000fe40000000f00 */
[----:B------:R-:W-:Y:S01]  /*0850*/  @!P1 MOV R15, R75 ;  /* 0x0000004b000f9202 */ /* 0x000fe20000000f00 */
[C---:B------:R-:W-:Y:S01]  /*0860*/  @!P1 IMAD R27, R21.reuse, R7, R8 ;  /* 0x00000007151b9224 */ /* 0x040fe200078e0208 */
[C---:B------:R-:W-:Y:S01]  /*0870*/  @!P0 IADD3.X R17, PT, PT, R20.reuse, R29, RZ, P4, !PT ;  /* 0x0000001d14118210 */ /* 0x040fe200027fe4ff */
[----:B------:R-:W-:Y:S01]  /*0880*/  @!P1 IMAD.WIDE.U32 R14, R21, R6, R14 ;  /* 0x00000006150e9225 */ /* 0x000fe200078e000e */
[----:B------:R-:W-:-:S03]  /*0890*/  @!P0 IADD3.X R19, PT, PT, R20, R9, RZ, P2, !PT ;  /* 0x0000000914138210 */ /* 0x000fc600017fe4ff */
[----:B------:R2:W3:Y:S01]  /*08a0*/  @!P0 LDG.E R50, desc[UR12][R16.64] ;  /* 0x0000000c10328981 */ /* 0x0004e2000c1e1900 */
[----:B------:R-:W-:Y:S01]  /*08b0*/  ISETP.GE.U32.AND P2, PT, R4, UR16, PT ;  /* 0x0000001004007c0c */ /* 0x000fe2000bf46070 */
[----:B------:R-:W4:Y:S01]  /*08c0*/  @!P3 LDC.64 R6, c[0x0][0x3a0] ;  /* 0x0000e800ff06bb82 */ /* 0x000f220000000a00 */
[----:B------:R-:W-:Y:S01]  /*08d0*/  SHF.R.S32.HI R25, RZ, 0x1f, R4 ;  /* 0x0000001fff197819 */ /* 0x000fe20000011404 */
[----:B------:R1:W3:Y:S01]  /*08e0*/  @!P0 LDG.E R49, desc[UR12][R18.64] ;  /* 0x0000000c12318981 */ /* 0x0002e2000c1e1900 */
[----:B------:R-:W-:Y:S02]  /*08f0*/  @!P1 IADD3 R15, PT, PT, R15, R27, RZ ;  /* 0x0000001b0f0f9210 */ /* 0x000fe40007ffe0ff */
[C---:B------:R-:W-:Y:S02]  /*0900*/  @!P1 SHF.L.U32 R21, R14.reuse, 0x1, RZ ;  /* 0x000000010e159819 */ /* 0x040fe400000006ff */
[----:B------:R-:W-:Y:S01]  /*0910*/  ISETP.GE.AND.EX P2, PT, R25, UR17, PT, P2 ;  /* 0x0000001119007c0c */ /* 0x000fe2000bf46320 */
[----:B------:R-:W4:Y:S01]  /*0920*/  @!P3 LDC.64 R8, c[0x0][0x398] ;  /* 0x0000e600ff08bb82 */ /* 0x000f220000000a00 */
[----:B------:R-:W-:-:S02]  /*0930*/  @!P1 SHF.L.U64.HI R14, R14, 0x1, R15 ;  /* 0x000000010e0e9819 */ /* 0x000fc4000001020f */
[----:B0-----:R-:W-:Y:S01]  /*0940*/  @!P1 IADD3 R10, P0, PT, R21, R10, RZ ;  /* 0x0000000a150a9210 */ /* 0x001fe20007f1e0ff */
[----:B--2---:R-:W-:Y:S01]  /*0950*/  @!P3 IMAD R16, R23, R2, RZ ;  /* 0x000000021710b224 */ /* 0x004fe200078e02ff */
[----:B------:R-:W-:Y:S02]  /*0960*/  IADD3 R15, PT, PT, R33, 0x50, RZ ;  /* 0x00000050210f7810 */ /* 0x000fe40007ffe0ff */
[----:B------:R-:W-:Y:S01]  /*0970*/  @!P1 IADD3.X R11, PT, PT, R14, R11, RZ, P0, !PT ;  /* 0x0000000b0e0b9210 */ /* 0x000fe200007fe4ff */
[----:B------:R-:W-:Y:S01]  /*0980*/  @!P3 IMAD R27, R5, R3, R16 ;  /* 0x00000003051bb224 */ /* 0x000fe200078e0210 */
[----:B------:R-:W-:Y:S02]  /*0990*/  ISETP.GE.U32.AND P0, PT, R15, UR16, PT ;  /* 0x000000100f007c0c */ /* 0x000fe4000bf06070 */
[----:B------:R-:W-:Y:S01]  /*09a0*/  SHF.R.S32.HI R23, RZ, 0x1f, R15 ;  /* 0x0000001fff177819 */ /* 0x000fe2000001140f */
[----:B------:R0:W5:Y:S01]  /*09b0*/  @!P1 LDG.E R48, desc[UR12][R10.64] ;  /* 0x0000000c0a309981 */ /* 0x000162000c1e1900 */
[----:B------:R-:W-:-:S02]  /*09c0*/  @!P3 MOV R16, R72 ;  /* 0x000000480010b202 */ /* 0x000fc40000000f00 */
[----:B------:R-:W-:Y:S02]  /*09d0*/  @!P3 MOV R17, R75 ;  /* 0x0000004b0011b202 */ /* 0x000fe40000000f00 */
[----:B------:R-:W-:Y:S01]  /*09e0*/  ISETP.GE.AND.EX P0, PT, R23, UR17, PT, P0 ;  /* 0x0000001117007c0c */ /* 0x000fe2000bf06300 */
[----:B------:R-:W-:Y:S02]  /*09f0*/  @!P3 IMAD.WIDE.U32 R16, R5, R2, R16 ;  /* 0x000000020510b225 */ /* 0x000fe400078e0010 */
[----:B------:R-:W2:Y:S01]  /*0a00*/  @!P2 LDC.64 R2, c[0x0][0x3f8] ;  /* 0x0000fe00ff02ab82 */ /* 0x000ea20000000a00 */
[----:B-1----:R-:W-:Y:S02]  /*0a10*/  @!P1 IADD3 R18, P4, PT, R21, R12, RZ ;  /* 0x0000000c15129210 */ /* 0x002fe40007f9e0ff */
[----:B------:R-:W-:Y:S02]  /*0a20*/  @!P3 IADD3 R5, PT, PT, R17, R27, RZ ;  /* 0x0000001b1105b210 */ /* 0x000fe40007ffe0ff */
[----:B------:R-:W-:-:S02]  /*0a30*/  @!P1 IADD3.X R19, PT, PT, R14, R13, RZ, P4, !PT ;  /* 0x0000000d0e139210 */ /* 0x000fc400027fe4ff */
[----:B------:R-:W-:-:S03]  /*0a40*/  @!P3 SHF.L.U32 R21, R16, 0x1, RZ ;  /* 0x000000011015b819 */ /* 0x000fc600000006ff */
[----:B------:R-:W1:Y:S01]  /*0a50*/  @!P0 LDC.64 R12, c[0x0][0x3f8] ;  /* 0x0000fe00ff0c8b82 */ /* 0x000e620000000a00 */
[----:B------:R-:W-:Y:S01]  /*0a60*/  @!P3 SHF.L.U64.HI R16, R16, 0x1, R5 ;  /* 0x000000011010b819 */ /* 0x000fe20000010205 */
[----:B------:R0:W5:Y:S01]  /*0a70*/  @!P1 LDG.E R47, desc[UR12][R18.64] ;  /* 0x0000000c122f9981 */ /* 0x000162000c1e1900 */
[C---:B----4-:R-:W-:Y:S02]  /*0a80*/  @!P3 IADD3 R6, P4, PT, R21.reuse, R6, RZ ;  /* 0x000000061506b210 */ /* 0x050fe40007f9e0ff */
[----:B------:R-:W-:Y:S02]  /*0a90*/  @!P3 IADD3 R20, P5, PT, R21, R8, RZ ;  /* 0x000000081514b210 */ /* 0x000fe40007fbe0ff */
[C---:B------:R-:W-:Y:S01]  /*0aa0*/  @!P3 IADD3.X R7, PT, PT, R16.reuse, R7, RZ, P4, !PT ;  /* 0x000000071007b210 */ /* 0x040fe200027fe4ff */
[----:B0-----:R-:W0:Y:S01]  /*0ab0*/  @!P2 LDC.64 R10, c[0x0][0x3a0] ;  /* 0x0000e800ff0aab82 */ /* 0x001e220000000a00 */
[----:B------:R-:W-:Y:S02]  /*0ac0*/  @!P3 IADD3.X R21, PT, PT, R16, R9, RZ, P5, !PT ;  /* 0x000000091015b210 */ /* 0x000fe40002ffe4ff */
[----:B------:R-:W-:Y:S01]  /*0ad0*/  IADD3 R16, PT, PT, R33, 0x60, RZ ;  /* 0x0000006021107810 */ /* 0x000fe20007ffe0ff */
[----:B------:R1:W5:Y:S01]  /*0ae0*/  @!P3 LDG.E R46, desc[UR12][R6.64] ;  /* 0x0000000c062eb981 */ /* 0x000362000c1e1900 */
[----:B------:R-:W-:-:S02]  /*0af0*/  @!P2 MOV R18, R72 ;  /* 0x000000480012a202 */ /* 0x000fc40000000f00 */
[----:B------:R-:W-:Y:S01]  /*0b00*/  ISETP.GE.U32.AND P4, PT, R16, UR16, PT ;  /* 0x0000001010007c0c */ /* 0x000fe2000bf86070 */
[-C--:B--2---:R-:W-:Y:S01]  /*0b10*/  @!P2 IMAD R25, R25, R2.reuse, RZ ;  /* 0x000000021919a224 */ /* 0x084fe200078e02ff */
[----:B------:R-:W-:Y:S01]  /*0b20*/  SHF.R.S32.HI R27, RZ, 0x1f, R16 ;  /* 0x0000001fff1b7819 */ /* 0x000fe20000011410 */
[----:B------:R-:W2:Y:S01]  /*0b30*/  @!P2 LDC.64 R8, c[0x0][0x398] ;  /* 0x0000e600ff08ab82 */ /* 0x000ea20000000a00 */
[----:B------:R-:W-:Y:S01]  /*0b40*/  @!P2 MOV R19, R75 ;  /* 0x0000004b0013a202 */ /* 0x000fe20000000f00 */
[----:B------:R4:W5:Y:S01]  /*0b50*/  @!P3 LDG.E R45, desc[UR12][R20.64] ;  /* 0x0000000c142db981 */ /* 0x000962000c1e1900 */
[----:B------:R-:W-:Y:S01]  /*0b60*/  ISETP.GE.AND.EX P4, PT, R27, UR17, PT, P4 ;  /* 0x000000111b007c0c */ /* 0x000fe2000bf86340 */
[C---:B------:R-:W-:Y:S02]  /*0b70*/  @!P2 IMAD R25, R4.reuse, R3, R25 ;  /* 0x000000030419a224 */ /* 0x040fe400078e0219 */
[----:B------:R-:W-:Y:S01]  /*0b80*/  @!P2 IMAD.WIDE.U32 R18, R4, R2, R18 ;  /* 0x000000020412a225 */ /* 0x000fe200078e0012 */
[----:B------:R-:W-:Y:S01]  /*0b90*/  IADD3 R14, PT, PT, R33, 0x70, RZ ;  /* 0x00000070210e7810 */ /* 0x000fe20007ffe0ff */
[----:B------:R-:W2:Y:S02]  /*0ba0*/  @!P0 LDC.64 R2, c[0x0][0x398] ;  /* 0x0000e600ff028b82 */ /* 0x000ea40000000a00 */
[----:B-1----:R-:W-:Y:S01]  /*0bb0*/  @!P0 IMAD R6, R23, R12, RZ ;  /* 0x0000000c17068224 */ /* 0x002fe200078e02ff */
[----:B------:R-:W-:-:S03]  /*0bc0*/  @!P2 IADD3 R7, PT, PT, R19, R25, RZ ;  /* 0x000000191307a210 */ /* 0x000fc60007ffe0ff */
[----:B------:R-:W-:Y:S01]  /*0bd0*/  @!P0 IMAD R17, R15, R13, R6 ;  /* 0x0000000d0f118224 */ /* 0x000fe200078e0206 */
[----:B------:R-:W-:Y:S01]  /*0be0*/  @!P2 SHF.L.U64.HI R24, R18, 0x1, R7 ;  /* 0x000000011218a819 */ /* 0x000fe20000010207 */
[----:B------:R-:W1:Y:S01]  /*0bf0*/  @!P0 LDC.64 R4, c[0x0][0x3a0] ;  /* 0x0000e800ff048b82 */ /* 0x000e620000000a00 */
[----:B------:R-:W-:Y:S02]  /*0c00*/  ISETP.GE.U32.AND P3, PT, R14, UR16, PT ;  /* 0x000000100e007c0c */ /* 0x000fe4000bf66070 */
[----:B------:R-:W-:-:S05]  /*0c10*/  SHF.R.S32.HI R29, RZ, 0x1f, R14 ;  /* 0x0000001fff1d7819 */ /* 0x000fca000001140e */
[----:B------:R-:W1:Y:S01]  /*0c20*/  @!P4 LDC.64 R6, c[0x0][0x3f8] ;  /* 0x0000fe00ff06cb82 */ /* 0x000e620000000a00 */
[----:B------:R-:W-:Y:S02]  /*0c30*/  ISETP.GE.AND.EX P3, PT, R29, UR17, PT, P3 ;  /* 0x000000111d007c0c */ /* 0x000fe4000bf66330 */
[----:B------:R-:W-:Y:S02]  /*0c40*/  @!P2 SHF.L.U32 R19, R18, 0x1, RZ ;  /* 0x000000011213a819 */ /* 0x000fe400000006ff */
[----:B----4-:R-:W-:Y:S02]  /*0c50*/  @!P0 MOV R20, R72 ;  /* 0x0000004800148202 */ /* 0x010fe40000000f00 */
[----:B------:R-:W-:Y:S02]  /*0c60*/  @!P0 MOV R21, R75 ;  /* 0x0000004b00158202 */ /* 0x000fe40000000f00 */
[C---:B0-----:R-:W-:Y:S02]  /*0c70*/  @!P2 IADD3 R22, P1, PT, R19.reuse, R10, RZ ;  /* 0x0000000a1316a210 */ /* 0x041fe40007f3e0ff */
[----:B--2---:R-:W-:Y:S01]  /*0c80*/  @!P2 IADD3 R18, P5, PT, R19, R8, RZ ;  /* 0x000000081312a210 */ /* 0x004fe20007fbe0ff */
[----:B------:R-:W-:Y:S01]  /*0c90*/  @!P0 IMAD.WIDE.U32 R12, R15, R12, R20 ;  /* 0x0000000c0f0c8225 */ /* 0x000fe200078e0014 */
[----:B------:R-:W-:-:S02]  /*0ca0*/  @!P2 IADD3.X R23, PT, PT, R24, R11, RZ, P1, !PT ;  /* 0x0000000b1817a210 */ /* 0x000fc40000ffe4ff */
[----:B------:R-:W-:Y:S01]  /*0cb0*/  @!P2 IADD3.X R19, PT, PT, R24, R9, RZ, P5, !PT ;  /* 0x000000091813a210 */ /* 0x000fe20002ffe4ff */
[----:B------:R-:W0:Y:S01]  /*0cc0*/  @!P3 LDC.64 R10, c[0x0][0x3f8] ;  /* 0x0000fe00ff0abb82 */ /* 0x000e220000000a00 */
[----:B------:R-:W-:Y:S01]  /*0cd0*/  @!P0 SHF.L.U32 R21, R12, 0x1, RZ ;  /* 0x000000010c158819 */ /* 0x000fe200000006ff */
[----:B------:R2:W5:Y:S01]  /*0ce0*/  @!P2 LDG.E R44, desc[UR12][R22.64] ;  /* 0x0000000c162ca981 */ /* 0x000562000c1e1900 */
[----:B------:R-:W-:-:S03]  /*0cf0*/  @!P0 IADD3 R9, PT, PT, R13, R17, RZ ;  /* 0x000000110d098210 */ /* 0x000fc60007ffe0ff */
[----:B------:R4:W5:Y:S01]  /*0d00*/  @!P2 LDG.E R43, desc[UR12][R18.64] ;  /* 0x0000000c122ba981 */ /* 0x000962000c1e1900 */
[----:B------:R-:W-:Y:S01]  /*0d10*/  @!P0 IADD3 R20, P2, PT, R21, R2, RZ ;  /* 0x0000000215148210 */ /* 0x000fe20007f5e0ff */
[----:B-1----:R-:W-:Y:S01]  /*0d20*/  @!P4 IMAD R2, R27, R6, RZ ;  /* 0x000000061b02c224 */ /* 0x002fe200078e02ff */
[----:B------:R-:W-:Y:S02]  /*0d30*/  @!P0 SHF.L.U64.HI R12, R12, 0x1, R9 ;  /* 0x000000010c0c8819 */ /* 0x000fe40000010209 */
[----:B------:R-:W-:Y:S01]  /*0d40*/  @!P0 IADD3 R24, P1, PT, R21, R4, RZ ;  /* 0x0000000415188210 */ /* 0x000fe20007f3e0ff */
[----:B------:R-:W4:Y:S01]  /*0d50*/  @!P4 LDC.64 R8, c[0x0][0x3a0] ;  /* 0x0000e800ff08cb82 */ /* 0x000f220000000a00 */
[----:B------:R-:W-:Y:S01]  /*0d60*/  IADD3 R17, PT, PT, R33, 0x80, RZ ;  /* 0x0000008021117810 */ /* 0x000fe20007ffe0ff */
[----:B------:R-:W-:Y:S01]  /*0d70*/  @!P4 IMAD R15, R16, R7, R2 ;  /* 0x00000007100fc224 */ /* 0x000fe200078e0202 */
[C---:B------:R-:W-:Y:S02]  /*0d80*/  @!P0 IADD3.X R25, PT, PT, R12.reuse, R5, RZ, P1, !PT ;  /* 0x000000050c198210 */ /* 0x040fe40000ffe4ff */
[----:B------:R-:W-:-:S02]  /*0d90*/  @!P0 IADD3.X R21, PT, PT, R12, R3, RZ, P2, !PT ;  /* 0x000000030c158210 */ /* 0x000fc400017fe4ff */
[----:B------:R-:W-:Y:S01]  /*0da0*/  ISETP.GE.U32.AND P5, PT, R17, UR16, PT ;  /* 0x0000001011007c0c */ /* 0x000fe2000bfa6070 */
[----:B------:R-:W1:Y:S01]  /*0db0*/  @!P4 LDC.64 R4, c[0x0][0x398] ;  /* 0x0000e600ff04cb82 */ /* 0x000e620000000a00 */
[----:B------:R-:W-:Y:S01]  /*0dc0*/  SHF.R.S32.HI R27, RZ, 0x1f, R17 ;  /* 0x0000001fff1b7819 */ /* 0x000fe20000011411 */
[----:B------:R1:W5:Y:S01]  /*0dd0*/  @!P0 LDG.E R42, desc[UR12][R24.64] ;  /* 0x0000000c182a8981 */ /* 0x000362000c1e1900 */
[----:B------:R-:W-:Y:S02]  /*0de0*/  @!P4 MOV R2, R72 ;  /* 0x000000480002c202 */ /* 0x000fe40000000f00 */
[----:B------:R-:W-:Y:S01]  /*0df0*/  @!P4 MOV R3, R75 ;  /* 0x0000004b0003c202 */ /* 0x000fe20000000f00 */
[----:B0-----:R-:W-:Y:S01]  /*0e00*/  @!P3 IMAD R29, R29, R10, RZ ;  /* 0x0000000a1d1db224 */ /* 0x001fe200078e02ff */
[----:B------:R-:W-:Y:S01]  /*0e10*/  ISETP.GE.AND.EX P5, PT, R27, UR17, PT, P5 ;  /* 0x000000111b007c0c */ /* 0x000fe2000bfa6350 */
[----:B------:R-:W0:Y:S01]  /*0e20*/  @!P3 LDC.64 R12, c[0x0][0x3a0] ;  /* 0x0000e800ff0cbb82 */ /* 0x000e220000000a00 */
[----:B------:R0:W5:Y:S01]  /*0e30*/  @!P0 LDG.E R41, desc[UR12][R20.64] ;  /* 0x0000000c14298981 */ /* 0x000162000c1e1900 */
[----:B------:R-:W-:-:S05]  /*0e40*/  @!P4 IMAD.WIDE.U32 R6, R16, R6, R2 ;  /* 0x000000061006c225 */ /* 0x000fca00078e0002 */
[----:B------:R-:W-:Y:S02]  /*0e50*/  @!P4 IADD3 R3, PT, PT, R7, R15, RZ ;  /* 0x0000000f0703c210 */ /* 0x000fe40007ffe0ff */
[C---:B--2---:R-:W-:Y:S02]  /*0e60*/  @!P4 SHF.L.U32 R23, R6.reuse, 0x1, RZ ;  /* 0x000000010617c819 */ /* 0x044fe400000006ff */
[----:B------:R-:W-:Y:S02]  /*0e70*/  @!P4 SHF.L.U64.HI R16, R6, 0x1, R3 ;  /* 0x000000010610c819 */ /* 0x000fe40000010203 */
[----:B------:R-:W-:Y:S01]  /*0e80*/  @!P3 MOV R2, R72 ;  /* 0x000000480002b202 */ /* 0x000fe20000000f00 */
[----:B------:R-:W2:Y:S01]  /*0e90*/  @!P5 LDC.64 R6, c[0x0][0x3f8] ;  /* 0x0000fe00ff06db82 */ /* 0x000ea20000000a00 */
[----:B------:R-:W-:Y:S01]  /*0ea0*/  @!P3 MOV R3, R75 ;  /* 0x0000004b0003b202 */ /* 0x000fe20000000f00 */
[C---:B------:R-:W-:Y:S01]  /*0eb0*/  @!P3 IMAD R29, R14.reuse, R11, R29 ;  /* 0x0000000b0e1db224 */ /* 0x040fe200078e021d */
[----:B----4-:R-:W-:Y:S01]  /*0ec0*/  @!P4 IADD3 R18, P0, PT, R23, R8, RZ ;  /* 0x000000081712c210 */ /* 0x010fe20007f1e0ff */
[----:B------:R-:W-:-:S04]  /*0ed0*/  @!P3 IMAD.WIDE.U32 R10, R14, R10, R2 ;  /* 0x0000000a0e0ab225 */ /* 0x000fc800078e0002 */
[----:B------:R-:W4:Y:S01]  /*0ee0*/  @!P3 LDC.64 R2, c[0x0][0x398] ;  /* 0x0000e600ff02bb82 */ /* 0x000f220000000a00 */
[----:B-1----:R-:W-:Y:S02]  /*0ef0*/  @!P4 IADD3 R22, P1, PT, R23, R4, RZ ;  /* 0x000000041716c210 */ /* 0x002fe40007f3e0ff */
[----:B------:R-:W-:Y:S02]  /*0f00*/  IADD3 R15, PT, PT, R33, 0x90, RZ ;  /* 0x00000090210f7810 */ /* 0x000fe40007ffe0ff */
[C---:B------:R-:W-:Y:S02]  /*0f10*/  @!P4 IADD3.X R19, PT, PT, R16.reuse, R9, RZ, P0, !PT ;  /* 0x000000091013c210 */ /* 0x040fe400007fe4ff */
[----:B------:R-:W-:Y:S02]  /*0f20*/  @!P3 IADD3 R9, PT, PT, R11, R29, RZ ;  /* 0x0000001d0b09b210 */ /* 0x000fe40007ffe0ff */
[----:B------:R-:W-:Y:S01]  /*0f30*/  @!P4 IADD3.X R23, PT, PT, R16, R5, RZ, P1, !PT ;  /* 0x000000051017c210 */ /* 0x000fe20000ffe4ff */
[----:B------:R1:W5:Y:S01]  /*0f40*/  @!P4 LDG.E R40, desc[UR12][R18.64] ;  /* 0x0000000c1228c981 */ /* 0x000362000c1e1900 */
[----:B------:R-:W-:-:S02]  /*0f50*/  @!P3 SHF.L.U32 R5, R10, 0x1, RZ ;  /* 0x000000010a05b819 */ /* 0x000fc400000006ff */
[----:B------:R-:W-:Y:S01]  /*0f60*/  ISETP.GE.U32.AND P1, PT, R15, UR16, PT ;  /* 0x000000100f007c0c */ /* 0x000fe2000bf26070 */
[----:B------:R-:W5:Y:S01]  /*0f70*/  @!P4 LDG.E R39, desc[UR12][R22.64] ;  /* 0x0000000c1627c981 */ /* 0x000f62000c1e1900 */
[----:B------:R-:W-:Y:S02]  /*0f80*/  SHF.R.S32.HI R29, RZ, 0x1f, R15 ;  /* 0x0000001fff1d7819 */ /* 0x000fe4000001140f */
[----:B------:R-:W-:Y:S02]  /*0f90*/  @!P3 SHF.L.U64.HI R24, R10, 0x1, R9 ;  /* 0x000000010a18b819 */ /* 0x000fe40000010209 */
[----:B0-----:R-:W-:Y:S02]  /*0fa0*/  @!P3 IADD3 R20, P0, PT, R5, R12, RZ ;  /* 0x0000000c0514b210 */ /* 0x001fe40007f1e0ff */
[----:B------:R-:W-:Y:S01]  /*0fb0*/  ISETP.GE.AND.EX P1, PT, R29, UR17, PT, P1 ;  /* 0x000000111d007c0c */ /* 0x000fe2000bf26310 */
[----:B------:R-:W0:Y:S01]  /*0fc0*/  @!P5 LDC.64 R10, c[0x0][0x3a0] ;  /* 0x0000e800ff0adb82 */ /* 0x000e220000000a00 */
[----:B------:R-:W-:Y:S01]  /*0fd0*/  @!P3 IADD3.X R21, PT, PT, R24, R13, RZ, P0, !PT ;  /* 0x0000000d1815b210 */ /* 0x000fe200007fe4ff */
[----:B--2---:R-:W-:Y:S01]  /*0fe0*/  @!P5 IMAD R12, R27, R6, RZ ;  /* 0x000000061b0cd224 */ /* 0x004fe200078e02ff */
[----:B------:R-:W-:-:S02]  /*0ff0*/  IADD3 R14, PT, PT, R33, 0xb0, RZ ;  /* 0x000000b0210e7810 */ /* 0x000fc40007ffe0ff */
[----:B-1----:R-:W-:Y:S01]  /*1000*/  @!P5 MOV R18, R72 ;  /* 0x000000480012d202 */ /* 0x002fe20000000f00 */
[----:B------:R1:W5:Y:S02]  /*1010*/  @!P3 LDG.E R38, desc[UR12][R20.64] ;  /* 0x0000000c1426b981 */ /* 0x000364000c1e1900 */
[----:B------:R-:W2:Y:S01]  /*1020*/  @!P5 LDC.64 R8, c[0x0][0x398] ;  /* 0x0000e600ff08db82 */ /* 0x000ea20000000a00 */
[----:B------:R-:W-:Y:S01]  /*1030*/  @!P5 MOV R19, R75 ;  /* 0x0000004b0013d202 */ /* 0x000fe20000000f00 */
[----:B------:R-:W-:Y:S01]  /*1040*/  @!P5 IMAD R13, R17, R7, R12 ;  /* 0x00000007110dd224 */ /* 0x000fe200078e020c */
[----:B------:R-:W-:Y:S02]  /*1050*/  ISETP.GE.U32.AND P2, PT, R14, UR16, PT ;  /* 0x000000100e007c0c */ /* 0x000fe4000bf46070 */
[----:B----4-:R-:W-:Y:S02]  /*1060*/  @!P3 IADD3 R16, P4, PT, R5, R2, RZ ;  /* 0x000000020510b210 */ /* 0x010fe40007f9e0ff */
[----:B-1----:R-:W-:Y:S01]  /*1070*/  SHF.R.S32.HI R21, RZ, 0x1f, R14 ;  /* 0x0000001fff157819 */ /* 0x002fe2000001140e */
[----:B------:R-:W1:Y:S01]  /*1080*/  @!P1 LDC.64 R4, c[0x0][0x3f8] ;  /* 0x0000fe00ff049b82 */ /* 0x000e620000000a00 */
[----:B------:R-:W-:Y:S01]  /*1090*/  IADD3 R12, PT, PT, R33, 0xa0, RZ ;  /* 0x000000a0210c7810 */ /* 0x000fe20007ffe0ff */
[----:B------:R-:W-:Y:S01]  /*10a0*/  @!P5 IMAD.WIDE.U32 R6, R17, R6, R18 ;  /* 0x000000061106d225 */ /* 0x000fe200078e0012 */
[----:B------:R-:W-:-:S02]  /*10b0*/  ISETP.GE.AND.EX P2, PT, R21, UR17, PT, P2 ;  /* 0x0000001115007c0c */ /* 0x000fc4000bf46320 */
[----:B------:R-:W-:Y:S02]  /*10c0*/  ISETP.GE.U32.AND P0, PT, R12, UR16, PT ;  /* 0x000000100c007c0c */ /* 0x000fe4000bf06070 */
[----:B------:R-:W-:Y:S01]  /*10d0*/  SHF.R.S32.HI R19, RZ, 0x1f, R12 ;  /* 0x0000001fff137819 */ /* 0x000fe2000001140c */
[----:B------:R-:W4:Y:S01]  /*10e0*/  @!P1 LDC.64 R60, c[0x0][0x3a0] ;  /* 0x0000e800ff3c9b82 */ /* 0x000f220000000a00 */
[----:B------:R-:W-:Y:S02]  /*10f0*/  @!P5 IADD3 R7, PT, PT, R7, R13, RZ ;  /* 0x0000000d0707d210 */ /* 0x000fe40007ffe0ff */
[----:B------:R-:W-:Y:S02]  /*1100*/  ISETP.GE.AND.EX P0, PT, R19, UR17, PT, P0 ;  /* 0x0000001113007c0c */ /* 0x000fe4000bf06300 */
[----:B------:R-:W-:Y:S02]  /*1110*/  @!P3 IADD3.X R17, PT, PT, R24, R3, RZ, P4, !PT ;  /* 0x000000031811b210 */ /* 0x000fe400027fe4ff */
[C---:B------:R-:W-:Y:S01]  /*1120*/  @!P5 SHF.L.U32 R3, R6.reuse, 0x1, RZ ;  /* 0x000000010603d819 */ /* 0x040fe200000006ff */
[----:B------:R-:W3:Y:S01]  /*1130*/  @!P1 LDC.64 R24, c[0x0][0x398] ;  /* 0x0000e600ff189b82 */ /* 0x000ee20000000a00 */
[----:B------:R-:W-:Y:S01]  /*1140*/  @!P5 SHF.L.U64.HI R18, R6, 0x1, R7 ;  /* 0x000000010612d819 */ /* 0x000fe20000010207 */
[----:B------:R1:W5:Y:S01]  /*1150*/  @!P3 LDG.E R37, desc[UR12][R16.64] ;  /* 0x0000000c1025b981 */ /* 0x000362000c1e1900 */
[----:B0-----:R-:W-:-:S05]  /*1160*/  @!P5 IADD3 R10, P3, PT, R3, R10, RZ ;  /* 0x0000000a030ad210 */ /* 0x001fca0007f7e0ff */
[----:B------:R-:W0:Y:S01]  /*1170*/  @!P2 LDC.64 R6, c[0x0][0x3f8] ;  /* 0x0000fe00ff06ab82 */ /* 0x000e220000000a00 */
[----:B--2---:R-:W-:Y:S01]  /*1180*/  @!P5 IADD3 R8, P4, PT, R3, R8, RZ ;  /* 0x000000080308d210 */ /* 0x004fe20007f9e0ff */
[----:B-1----:R-:W-:Y:S01]  /*1190*/  @!P1 IMAD R20, R29, R4, RZ ;  /* 0x000000041d149224 */ /* 0x002fe200078e02ff */
[----:B------:R-:W-:-:S05]  /*11a0*/  @!P1 MOV R16, R72 ;  /* 0x0000004800109202 */ /* 0x000fca0000000f00 */
[----:B------:R-:W1:Y:S01]  /*11b0*/  @!P0 LDC.64 R2, c[0x0][0x3f8] ;  /* 0x0000fe00ff028b82 */ /* 0x000e620000000a00 */
[----:B------:R-:W-:Y:S01]  /*11c0*/  @!P1 MOV R17, R75 ;  /* 0x0000004b00119202 */ /* 0x000fe20000000f00 */
[----:B------:R-:W-:Y:S01]  /*11d0*/  @!P1 IMAD R23, R15, R5, R20 ;  /* 0x000000050f179224 */ /* 0x000fe200078e0214 */
[----:B------:R-:W-:Y:S01]  /*11e0*/  IADD3 R13, PT, PT, R33, 0xc0, RZ ;  /* 0x000000c0210d7810 */ /* 0x000fe20007ffe0ff */
[----:B------:R-:W-:Y:S01]  /*11f0*/  @!P1 IMAD.WIDE.U32 R4, R15, R4, R16 ;  /* 0x000000040f049225 */ /* 0x000fe200078e0010 */
[----:B------:R-:W-:-:S03]  /*1200*/  @!P5 IADD3.X R11, PT, PT, R18, R11, RZ, P3, !PT ;  /* 0x0000000b120bd210 */ /* 0x000fc60001ffe4ff */
[----:B------:R-:W2:Y:S01]  /*1210*/  @!P0 LDC.64 R30, c[0x0][0x3a0] ;  /* 0x0000e800ff1e8b82 */ /* 0x000ea20000000a00 */
[----:B------:R-:W-:Y:S02]  /*1220*/  @!P5 IADD3.X R9, PT, PT, R18, R9, RZ, P4, !PT ;  /* 0x000000091209d210 */ /* 0x000fe400027fe4ff */
[----:B------:R-:W-:Y:S01]  /*1230*/  ISETP.GE.U32.AND P3, PT, R13, UR16, PT ;  /* 0x000000100d007c0c */ /* 0x000fe2000bf66070 */
[----:B------:R-:W5:Y:S01]  /*1240*/  @!P5 LDG.E R36, desc[UR12][R10.64] ;  /* 0x0000000c0a24d981 */ /* 0x000f62000c1e1900 */
[----:B------:R-:W-:Y:S02]  /*1250*/  SHF.R.S32.HI R15, RZ, 0x1f, R13 ;  /* 0x0000001fff0f7819 */ /* 0x000fe4000001140d */
[----:B------:R-:W-:Y:S01]  /*1260*/  @!P1 IADD3 R5, PT, PT, R5, R23, RZ ;  /* 0x0000001705059210 */ /* 0x000fe20007ffe0ff */
[----:B------:R4:W5:Y:S01]  /*1270*/  @!P5 LDG.E R35, desc[UR12][R8.64] ;  /* 0x0000000c0823d981 */ /* 0x000962000c1e1900 */
[----:B------:R-:W-:Y:S01]  /*1280*/  ISETP.GE.AND.EX P3, PT, R15, UR17, PT, P3 ;  /* 0x000000110f007c0c */ /* 0x000fe2000bf66330 */
[----:B------:R-:W2:Y:S01]  /*1290*/  @!P0 LDC.64 R22, c[0x0][0x398] ;  /* 0x0000e600ff168b82 */ /* 0x000ea20000000a00 */
[----:B0-----:R-:W-:Y:S01]  /*12a0*/  @!P2 IMAD R21, R21, R6, RZ ;  /* 0x000000061515a224 */ /* 0x001fe200078e02ff */
[----:B------:R-:W-:-:S02]  /*12b0*/  @!P1 SHF.L.U32 R17, R4, 0x1, RZ ;  /* 0x0000000104119819 */ /* 0x000fc400000006ff */
[----:B------:R-:W-:Y:S02]  /*12c0*/  @!P1 SHF.L.U64.HI R16, R4, 0x1, R5 ;  /* 0x0000000104109819 */ /* 0x000fe40000010205 */
[----:B----4-:R-:W-:Y:S02]  /*12d0*/  @!P2 MOV R8, R72 ;  /* 0x000000480008a202 */ /* 0x010fe40000000f00 */
[----:B------:R-:W0:Y:S01]  /*12e0*/  @!P2 LDC.64 R4, c[0x0][0x3a0] ;  /* 0x0000e800ff04ab82 */ /* 0x000e220000000a00 */
[----:B------:R-:W-:Y:S01]  /*12f0*/  @!P2 MOV R9, R75 ;  /* 0x0000004b0009a202 */ /* 0x000fe20000000f00 */
[C---:B------:R-:W-:Y:S02]  /*1300*/  @!P2 IMAD R21, R14.reuse, R7, R21 ;  /* 0x000000070e15a224 */ /* 0x040fe400078e0215 */
[----:B-1----:R-:W-:Y:S02]  /*1310*/  @!P0 IMAD R19, R19, R2, RZ ;  /* 0x0000000213138224 */ /* 0x002fe400078e02ff */
[----:B------:R-:W-:Y:S01]  /*1320*/  @!P2 IMAD.WIDE.U32 R6, R14, R6, R8 ;  /* 0x000000060e06a225 */ /* 0x000fe200078e0008 */
[----:B------:R-:W-:Y:S01]  /*1330*/  @!P0 MOV R8, R72 ;  /* 0x0000004800088202 */ /* 0x000fe20000000f00 */
[----:B------:R-:W1:Y:S01]  /*1340*/  @!P2 LDC.64 R10, c[0x0][0x398] ;  /* 0x0000e600ff0aab82 */ /* 0x000e620000000a00 */
[----:B------:R-:W-:Y:S01]  /*1350*/  @!P0 MOV R9, R75 ;  /* 0x0000004b00098202 */ /* 0x000fe20000000f00 */
[----:B------:R-:W-:-:S02]  /*1360*/  @!P0 IMAD R19, R12, R3, R19 ;  /* 0x000000030c138224 */ /* 0x000fc400078e0213 */
[----:B------:R-:W-:-:S04]  /*1370*/  @!P0 IMAD.WIDE.U32 R2, R12, R2, R8 ;  /* 0x000000020c028225 */ /* 0x000fc800078e0008 */
[----:B------:R-:W4:Y:S01]  /*1380*/  @!P3 LDC.64 R8, c[0x0][0x3f8] ;  /* 0x0000fe00ff08bb82 */ /* 0x000f220000000a00 */
[C---:B------:R-:W-:Y:S02]  /*1390*/  @!P1 IADD3 R60, P4, PT, R17.reuse, R60, RZ ;  /* 0x0000003c113c9210 */ /* 0x040fe40007f9e0ff */
[----:B---3--:R-:W-:Y:S02]  /*13a0*/  @!P1 IADD3 R24, P5, PT, R17, R24, RZ ;  /* 0x0000001811189210 */ /* 0x008fe40007fbe0ff */
[----:B------:R-:W-:Y:S02]  /*13b0*/  @!P0 IADD3 R19, PT, PT, R3, R19, RZ ;  /* 0x0000001303138210 */ /* 0x000fe40007ffe0ff */
[----:B------:R-:W-:Y:S01]  /*13c0*/  @!P0 SHF.L.U32 R3, R2, 0x1, RZ ;  /* 0x0000000102038819 */ /* 0x000fe200000006ff */
[----:B------:R-:W-:Y:S01]  /*13d0*/  UIMAD.WIDE UR8, UR5, 0x8, UR8 ;  /* 0x00000008050878a5 */ /* 0x000fe2000f8e0208 */
[----:B------:R-:W-:Y:S01]  /*13e0*/  @!P2 IADD3 R7, PT, PT, R7, R21, RZ ;  /* 0x000000150707a210 */ /* 0x000fe20007ffe0ff */
[----:B------:R-:W3:Y:S01]  /*13f0*/  @!P3 LDC.64 R56, c[0x0][0x3a0] ;  /* 0x0000e800ff38bb82 */ /* 0x000ee20000000a00 */
[----:B------:R-:W-:-:S02]  /*1400*/  @!P2 SHF.L.U32 R17, R6, 0x1, RZ ;  /* 0x000000010611a819 */ /* 0x000fc400000006ff */
[C---:B------:R-:W-:Y:S02]  /*1410*/  @!P1 IADD3.X R61, PT, PT, R16.reuse, R61, RZ, P4, !PT ;  /* 0x0000003d103d9210 */ /* 0x040fe400027fe4ff */
[----:B------:R-:W-:Y:S02]  /*1420*/  @!P1 IADD3.X R25, PT, PT, R16, R25, RZ, P5, !PT ;  /* 0x0000001910199210 */ /* 0x000fe40002ffe4ff */
[C---:B--2---:R-:W-:Y:S01]  /*1430*/  @!P0 IADD3 R30, P4, PT, R3.reuse, R30, RZ ;  /* 0x0000001e031e8210 */ /* 0x044fe20007f9e0ff */
[----:B------:R-:W2:Y:S01]  /*1440*/  @!P3 LDC.64 R58, c[0x0][0x398] ;  /* 0x0000e600ff3abb82 */ /* 0x000ea20000000a00 */
[----:B------:R-:W-:Y:S01]  /*1450*/  @!P0 IADD3 R22, P5, PT, R3, R22, RZ ;  /* 0x0000001603168210 */ /* 0x000fe20007fbe0ff */
[----:B------:R-:W-:Y:S01]  /*1460*/  HFMA2 R3, -RZ, RZ, 0, 0 ;  /* 0x00000000ff037431 */ /* 0x000fe200000001ff */
[----:B------:R-:W-:Y:S01]  /*1470*/  @!P2 SHF.L.U64.HI R12, R6, 0x1, R7 ;  /* 0x00000001060ca819 */ /* 0x000fe20000010207 */
[----:B------:R-:W5:Y:S01]  /*1480*/  @!P1 LDG.E R34, desc[UR12][R60.64] ;  /* 0x0000000c3c229981 */ /* 0x000f62000c1e1900 */
[----:B0-----:R-:W-:-:S02]  /*1490*/  @!P2 IADD3 R6, P6, PT, R17, R4, RZ ;  /* 0x000000041106a210 */ /* 0x001fc40007fde0ff */
[----:B------:R-:W-:Y:S01]  /*14a0*/  @!P0 SHF.L.U64.HI R2, R2, 0x1, R19 ;  /* 0x0000000102028819 */ /* 0x000fe20000010213 */
[----:B------:R-:W0:Y:S01]  /*14b0*/  LDC.64 R28, c[0x0][0x3a8] ;  /* 0x0000ea00ff1c7b82 */ /* 0x000e220000000a00 */
[----:B------:R-:W-:Y:S02]  /*14c0*/  @!P2 IADD3.X R7, PT, PT, R12, R5, RZ, P6, !PT ;  /* 0x000000050c07a210 */ /* 0x000fe400037fe4ff */
[----:B------:R-:W-:Y:S02]  /*14d0*/  IADD3 R65, PT, PT, R33, 0xd0, RZ ;  /* 0x000000d021417810 */ /* 0x000fe40007ffe0ff */
[----:B------:R-:W-:Y:S01]  /*14e0*/  MOV R18, UR8 ;  /* 0x0000000800127c02 */ /* 0x000fe20008000f00 */
[----:B------:R1:W2:Y:S01]  /*14f0*/  @!P2 LDG.E R3, desc[UR12][R6.64] ;  /* 0x0000000c0603a981 */ /* 0x0002a2000c1e1900 */
[----:B------:R-:W-:Y:S02]  /*1500*/  MOV R19, UR9 ;  /* 0x0000000900137c02 */ /* 0x000fe40008000f00 */
[----:B------:R-:W-:-:S02]  /*1510*/  @!P0 IADD3.X R31, PT, PT, R2, R31, RZ, P4, !PT ;  /* 0x0000001f021f8210 */ /* 0x000fc400027fe4ff */
[----:B------:R-:W-:Y:S02]  /*1520*/  ISETP.GE.U32.AND P4, PT, R65, UR16, PT ;  /* 0x0000001041007c0c */ /* 0x000fe4000bf86070 */
[----:B------:R-:W-:Y:S01]  /*1530*/  SHF.R.S32.HI R5, RZ, 0x1f, R65 ;  /* 0x0000001fff057819 */ /* 0x000fe20000011441 */
[----:B------:R-:W2:Y:S01]  /*1540*/  LDG.E.64 R18, desc[UR12][R18.64] ;  /* 0x0000000c12127981 */ /* 0x000ea2000c1e1b00 */
[----:B------:R-:W-:Y:S01]  /*1550*/  @!P0 IADD3.X R23, PT, PT, R2, R23, RZ, P5, !PT ;  /* 0x0000001702178210 */ /* 0x000fe20002ffe4ff */
[----:B----4-:R-:W-:Y:S01]  /*1560*/  @!P3 IMAD R2, R15, R8, RZ ;  /* 0x000000080f02b224 */ /* 0x010fe200078e02ff */
[----:B-1----:R-:W-:Y:S02]  /*1570*/  @!P3 MOV R6, R72 ;  /* 0x000000480006b202 */ /* 0x002fe40000000f00 */
[----:B------:R-:W-:Y:S02]  /*1580*/  @!P3 MOV R7, R75 ;  /* 0x0000004b0007b202 */ /* 0x000fe40000000f00 */
[----:B------:R-:W-:Y:S01]  /*1590*/  ISETP.GE.AND.EX P4, PT, R5, UR17, PT, P4 ;  /* 0x0000001105007c0c */ /* 0x000fe2000bf86340 */
[----:B------:R-:W-:Y:S01]  /*15a0*/  @!P3 IMAD R15, R13, R9, R2 ;  /* 0x000000090d0fb224 */ /* 0x000fe200078e0202 */
[----:B------:R-:W-:Y:S01]  /*15b0*/  ISETP.NE.AND P6, PT, RZ, UR10, PT ;  /* 0x0000000aff007c0c */ /* 0x000fe2000bfc5270 */
[----:B------:R-:W-:Y:S01]  /*15c0*/  HFMA2 R4, -RZ, RZ, 0, 0 ;  /* 0x00000000ff047431 */ /* 0x000fe200000001ff */
[----:B------:R-:W-:Y:S01]  /*15d0*/  @!P2 IADD3 R10, P5, PT, R17, R10, RZ ;  /* 0x0000000a110aa210 */ /* 0x000fe20007fbe0ff */
[----:B------:R-:W-:Y:S01]  /*15e0*/  @!P3 IMAD.WIDE.U32 R8, R13, R8, R6 ;  /* 0x000000080d08b225 */ /* 0x000fe200078e0006 */
[----:B------:R-:W-:-:S02]  /*15f0*/  IADD3 R7, PT, PT, R33, 0xe0, RZ ;  /* 0x000000e021077810 */ /* 0x000fc40007ffe0ff */
[----:B------:R-:W-:Y:S02]  /*1600*/  @!P2 IADD3.X R11, PT, PT, R12, R11, RZ, P5, !PT ;  /* 0x0000000b0c0ba210 */ /* 0x000fe40002ffe4ff */
[----:B------:R-:W-:Y:S02]  /*1610*/  @!P3 IADD3 R13, PT, PT, R9, R15, RZ ;  /* 0x0000000f090db210 */ /* 0x000fe40007ffe0ff */
[C---:B------:R-:W-:Y:S01]  /*1620*/  @!P3 SHF.L.U32 R9, R8.reuse, 0x1, RZ ;  /* 0x000000010809b819 */ /* 0x040fe200000006ff */
[----:B------:R1:W4:Y:S01]  /*1630*/  @!P2 LDG.E R4, desc[UR12][R10.64] ;  /* 0x0000000c0a04a981 */ /* 0x000322000c1e1900 */
[----:B------:R-:W-:Y:S01]  /*1640*/  ISETP.GE.U32.AND P5, PT, R7, UR16, PT ;  /* 0x0000001007007c0c */ /* 0x000fe2000bfa6070 */
[----:B------:R-:W0:Y:S01]  /*1650*/  @!P4 LDC.64 R16, c[0x0][0x3f8] ;  /* 0x0000fe00ff10cb82 */ /* 0x000e220000000a00 */
[----:B------:R-:W-:Y:S02]  /*1660*/  SHF.R.S32.HI R63, RZ, 0x1f, R7 ;  /* 0x0000001fff3f7819 */ /* 0x000fe40000011407 */
[----:B------:R-:W-:-:S02]  /*1670*/  @!P3 SHF.L.U64.HI R8, R8, 0x1, R13 ;  /* 0x000000010808b819 */ /* 0x000fc4000001020d */
[----:B---3--:R-:W-:Y:S02]  /*1680*/  @!P3 IADD3 R56, P2, PT, R9, R56, RZ ;  /* 0x000000380938b210 */ /* 0x008fe40007f5e0ff */
[----:B------:R-:W-:Y:S01]  /*1690*/  ISETP.GE.AND.EX P5, PT, R63, UR17, PT, P5 ;  /* 0x000000113f007c0c */ /* 0x000fe2000bfa6350 */
[----:B------:R-:W3:Y:S01]  /*16a0*/  @P6 LDC.64 R26, c[0x0][0x3b0] ;  /* 0x0000ec00ff1a6b82 */ /* 0x000ee20000000a00 */
[----:B------:R-:W-:Y:S02]  /*16b0*/  @!P3 IADD3.X R57, PT, PT, R8, R57, RZ, P2, !PT ;  /* 0x000000390839b210 */ /* 0x000fe400017fe4ff */
[----:B--2---:R-:W-:Y:S02]  /*16c0*/  @!P3 IADD3 R58, P2, PT, R9, R58, RZ ;  /* 0x0000003a093ab210 */ /* 0x004fe40007f5e0ff */
[----:B------:R-:W-:Y:S02]  /*16d0*/  IADD3 R33, PT, PT, R33, 0xf0, RZ ;  /* 0x000000f021217810 */ /* 0x000fe40007ffe0ff */
[----:B------:R-:W-:-:S02]  /*16e0*/  MOV R13, UR11 ;  /* 0x0000000b000d7c02 */ /* 0x000fc40008000f00 */
[----:B------:R-:W-:Y:S02]  /*16f0*/  LOP3.LUT R2, R53, 0xffff, RZ, 0xc0, !PT ;  /* 0x0000ffff35027812 */ /* 0x000fe400078ec0ff */
[----:B------:R-:W-:Y:S01]  /*1700*/  @!P3 IADD3.X R59, PT, PT, R8, R59, RZ, P2, !PT ;  /* 0x0000003b083bb210 */ /* 0x000fe200017fe4ff */
[----:B-1----:R-:W1:Y:S01]  /*1710*/  @!P5 LDC.64 R10, c[0x0][0x3f8] ;  /* 0x0000fe00ff0adb82 */ /* 0x002e620000000a00 */
[----:B------:R-:W-:Y:S02]  /*1720*/  ISETP.GE.U32.AND P2, PT, R33, UR16, PT ;  /* 0x0000001021007c0c */ /* 0x000fe4000bf46070 */
[----:B------:R-:W-:Y:S01]  /*1730*/  SHF.R.S32.HI R55, RZ, 0x1f, R33 ;  /* 0x0000001fff377819 */ /* 0x000fe20000011421 */
[----:B------:R-:W-:-:S03]  /*1740*/  IMAD R9, R13, 0x60, R2 ;  /* 0x000000600d097824 */ /* 0x000fc600078e0202 */
[----:B------:R-:W-:Y:S01]  /*1750*/  ISETP.GE.AND.EX P2, PT, R55, UR17, PT, P2 ;  /* 0x0000001137007c0c */ /* 0x000fe2000bf46320 */
[----:B------:R-:W2:Y:S01]  /*1760*/  @!P4 LDC.64 R12, c[0x0][0x3a0] ;  /* 0x0000e800ff0ccb82 */ /* 0x000ea20000000a00 */
[----:B------:R-:W-:Y:S01]  /*1770*/  @!P4 MOV R20, R72 ;  /* 0x000000480014c202 */ /* 0x000fe20000000f00 */
[----:B0-----:R-:W-:Y:S01]  /*1780*/  @!P4 IMAD R6, R5, R16, RZ ;  /* 0x000000100506c224 */ /* 0x001fe200078e02ff */
[----:B------:R-:W-:Y:S01]  /*1790*/  @!P4 MOV R21, R75 ;  /* 0x0000004b0015c202 */ /* 0x000fe20000000f00 */
[----:B------:R-:W-:-:S04]  /*17a0*/  IMAD.WIDE R28, R9, 0x4, R28 ;  /* 0x00000004091c7825 */ /* 0x000fc800078e021c */
[----:B------:R-:W-:Y:S02]  /*17b0*/  HFMA2 R5, -RZ, RZ, 0, 0 ;  /* 0x00000000ff057431 */ /* 0x000fe400000001ff */
[----:B---3--:R-:W-:Y:S02]  /*17c0*/  @P6 IMAD.WIDE R26, R9, 0x4, R26 ;  /* 0x00000004091a6825 */ /* 0x008fe400078e021a */
[----:B------:R-:W0:Y:S02]  /*17d0*/  @!P4 LDC.64 R8, c[0x0][0x398] ;  /* 0x0000e600ff08cb82 */ /* 0x000e240000000a00 */
[C---:B------:R-:W-:Y:S02]  /*17e0*/  @!P4 IMAD R17, R65.reuse, R17, R6 ;  /* 0x000000114111c224 */ /* 0x040fe400078e0206 */
[----:B------:R-:W-:-:S04]  /*17f0*/  @!P4 IMAD.WIDE.U32 R20, R65, R16, R20 ;  /* 0x000000104114c225 */ /* 0x000fc800078e0014 */
[----:B------:R-:W3:Y:S01]  /*1800*/  @!P2 LDC.64 R14, c[0x0][0x3f8] ;  /* 0x0000fe00ff0eab82 */ /* 0x000ee20000000a00 */
[----:B------:R-:W-:Y:S01]  /*1810*/  MOV R32, RZ ;  /* 0x000000ff00207202 */ /* 0x000fe20000000f00 */
[----:B------:R1:W4:Y:S01]  /*1820*/  @!P3 LDG.E R5, desc[UR12][R56.64] ;  /* 0x0000000c3805b981 */ /* 0x000322000c1e1900 */
[----:B------:R-:W-:Y:S02]  /*1830*/  MOV R6, RZ ;  /* 0x000000ff00067202 */ /* 0x000fe40000000f00 */
[----:B------:R-:W-:Y:S02]  /*1840*/  @!P4 IADD3 R21, PT, PT, R21, R17, RZ ;  /* 0x000000111515c210 */ /* 0x000fe40007ffe0ff */
[C---:B------:R-:W-:Y:S01]  /*1850*/  @!P4 SHF.L.U32 R61, R20.reuse, 0x1, RZ ;  /* 0x00000001143dc819 */ /* 0x040fe200000006ff */
[----:B------:R2:W4:Y:S01]  /*1860*/  @!P0 LDG.E R32, desc[UR12][R30.64] ;  /* 0x0000000c1e208981 */ /* 0x000522000c1e1900 */
[----:B-1----:R-:W-:Y:S01]  /*1870*/  @!P5 IMAD R62, R63, R10, RZ ;  /* 0x0000000a3f3ed224 */ /* 0x002fe200078e02ff */
[----:B------:R-:W-:Y:S01]  /*1880*/  @!P4 SHF.L.U64.HI R60, R20, 0x1, R21 ;  /* 0x00000001143cc819 */ /* 0x000fe20000010215 */
[----:B------:R-:W1:Y:S01]  /*1890*/  @!P5 LDC.64 R16, c[0x0][0x3a0] ;  /* 0x0000e800ff10db82 */ /* 0x000e620000000a00 */
[----:B------:R-:W-:Y:S01]  /*18a0*/  @!P5 MOV R56, R72 ;  /* 0x000000480038d202 */ /* 0x000fe20000000f00 */
[----:B------:R0:W4:Y:S01]  /*18b0*/  @!P3 LDG.E R6, desc[UR12][R58.64] ;  /* 0x0000000c3a06b981 */ /* 0x000122000c1e1900 */
[----:B------:R-:W-:Y:S01]  /*18c0*/  @!P5 MOV R57, R75 ;  /* 0x0000004b0039d202 */ /* 0x000fe20000000f00 */
[----:B------:R-:W-:Y:S01]  /*18d0*/  @!P5 IMAD R63, R7, R11, R62 ;  /* 0x0000000b073fd224 */ /* 0x000fe200078e023e */
[----:B--2---:R-:W-:-:S03]  /*18e0*/  @!P4 IADD3 R30, P3, PT, R61, R12, RZ ;  /* 0x0000000c3d1ec210 */ /* 0x004fc60007f7e0ff */
[----:B------:R-:W2:Y:S01]  /*18f0*/  @!P5 LDC.64 R20, c[0x0][0x398] ;  /* 0x0000e600ff14db82 */ /* 0x000ea20000000a00 */
[----:B------:R-:W-:-:S04]  /*1900*/  @!P5 IMAD.WIDE.U32 R56, R7, R10, R56 ;  /* 0x0000000a0738d225 */ /* 0x000fc800078e0038 */
[----:B------:R-:W-:Y:S01]  /*1910*/  HFMA2 R7, -RZ, RZ, 0, 0 ;  /* 0x00000000ff077431 */ /* 0x000fe200000001ff */
[----:B------:R-:W-:Y:S02]  /*1920*/  @!P4 IADD3.X R31, PT, PT, R60, R13, RZ, P3, !PT ;  /* 0x0000000d3c1fc210 */ /* 0x000fe40001ffe4ff */
[----:B------:R-:W2:Y:S01]  /*1930*/  @!P2 LDC.64 R12, c[0x0][0x3a0] ;  /* 0x0000e800ff0cab82 */ /* 0x000ea20000000a00 */
[----:B0-----:R-:W-:-:S07]  /*1940*/  @!P4 IADD3 R58, P3, PT, R61, R8, RZ ;  /* 0x000000083d3ac210 */ /* 0x001fce0007f7e0ff */
[----:B------:R-:W0:Y:S01]  /*1950*/  @!P2 LDC.64 R10, c[0x0][0x398] ;  /* 0x0000e600ff0aab82 */ /* 0x000e220000000a00 */
[----:B---3--:R-:W-:Y:S01]  /*1960*/  @!P2 IMAD R8, R55, R14, RZ ;  /* 0x0000000e3708a224 */ /* 0x008fe200078e02ff */
[----:B------:R3:W4:Y:S01]  /*1970*/  @!P4 LDG.E R7, desc[UR12][R30.64] ;  /* 0x0000000c1e07c981 */ /* 0x000722000c1e1900 */
[----:B------:R-:W-:Y:S02]  /*1980*/  @!P4 IADD3.X R59, PT, PT, R60, R9, RZ, P3, !PT ;  /* 0x000000093c3bc210 */ /* 0x000fe40001ffe4ff */
[----:B------:R-:W-:Y:S01]  /*1990*/  @!P2 IMAD R55, R33, R15, R8 ;  /* 0x0000000f2137a224 */ /* 0x000fe200078e0208 */
[----:B------:R-:W-:Y:S02]  /*19a0*/  MOV R8, RZ ;  /* 0x000000ff00087202 */ /* 0x000fe40000000f00 */
[----:B---3--:R-:W-:-:S04]  /*19b0*/  @!P2 MOV R30, R72 ;  /* 0x00000048001ea202 */ /* 0x008fc80000000f00 */
[----:B------:R-:W3:Y:S01]  /*19c0*/  @!P4 LDG.E R8, desc[UR12][R58.64] ;  /* 0x0000000c3a08c981 */ /* 0x000ee2000c1e1900 */
[----:B------:R-:W-:Y:S02]  /*19d0*/  @!P2 MOV R31, R75 ;  /* 0x0000004b001fa202 */ /* 0x000fe40000000f00 */
[----:B------:R-:W-:Y:S02]  /*19e0*/  @!P5 IADD3 R57, PT, PT, R57, R63, RZ ;  /* 0x0000003f3939d210 */ /* 0x000fe40007ffe0ff */
[C---:B------:R-:W-:Y:S01]  /*19f0*/  @!P5 SHF.L.U32 R9, R56.reuse, 0x1, RZ ;  /* 0x000000013809d819 */ /* 0x040fe200000006ff */
[----:B------:R-:W-:Y:S01]  /*1a00*/  @!P2 IMAD.WIDE.U32 R14, R33, R14, R30 ;  /* 0x0000000e210ea225 */ /* 0x000fe200078e001e */
[----:B------:R-:W-:Y:S02]  /*1a10*/  @!P5 SHF.L.U64.HI R56, R56, 0x1, R57 ;  /* 0x000000013838d819 */ /* 0x000fe40000010239 */
[C---:B-1----:R-:W-:Y:S02]  /*1a20*/  @!P5 IADD3 R16, P3, PT, R9.reuse, R16, RZ ;  /* 0x000000100910d210 */ /* 0x042fe40007f7e0ff */
[----:B--2---:R-:W-:-:S02]  /*1a30*/  @!P5 IADD3 R20, P4, PT, R9, R20, RZ ;  /* 0x000000140914d210 */ /* 0x004fc40007f9e0ff */
[----:B------:R-:W-:Y:S02]  /*1a40*/  @!P2 IADD3 R15, PT, PT, R15, R55, RZ ;  /* 0x000000370f0fa210 */ /* 0x000fe40007ffe0ff */
[----:B------:R-:W-:Y:S02]  /*1a50*/  @!P2 SHF.L.U32 R31, R14, 0x1, RZ ;  /* 0x000000010e1fa819 */ /* 0x000fe400000006ff */
[C---:B------:R-:W-:Y:S02]  /*1a60*/  @!P5 IADD3.X R17, PT, PT, R56.reuse, R17, RZ, P3, !PT ;  /* 0x000000113811d210 */ /* 0x040fe40001ffe4ff */
[----:B------:R-:W-:Y:S01]  /*1a70*/  @!P5 IADD3.X R21, PT, PT, R56, R21, RZ, P4, !PT ;  /* 0x000000153815d210 */ /* 0x000fe200027fe4ff */
[----:B------:R-:W-:Y:S01]  /*1a80*/  HFMA2 R9, -RZ, RZ, 0, 0 ;  /* 0x00000000ff097431 */ /* 0x000fe200000001ff */
[----:B------:R-:W-:Y:S02]  /*1a90*/  @!P2 SHF.L.U64.HI R14, R14, 0x1, R15 ;  /* 0x000000010e0ea819 */ /* 0x000fe4000001020f */
[----:B------:R-:W-:-:S02]  /*1aa0*/  @!P2 IADD3 R56, P3, PT, R31, R12, RZ ;  /* 0x0000000c1f38a210 */ /* 0x000fc40007f7e0ff */
[----:B0-----:R-:W-:Y:S02]  /*1ab0*/  @!P2 IADD3 R30, P4, PT, R31, R10, RZ ;  /* 0x0000000a1f1ea210 */ /* 0x001fe40007f9e0ff */
[C---:B------:R-:W-:Y:S02]  /*1ac0*/  @!P2 IADD3.X R57, PT, PT, R14.reuse, R13, RZ, P3, !PT ;  /* 0x0000000d0e39a210 */ /* 0x040fe40001ffe4ff */
[----:B------:R-:W-:Y:S02]  /*1ad0*/  CS2R R12, SRZ ;  /* 0x00000000000c7805 */ /* 0x000fe4000001ff00 */
[----:B------:R-:W-:Y:S02]  /*1ae0*/  @!P2 IADD3.X R31, PT, PT, R14, R11, RZ, P4, !PT ;  /* 0x0000000b0e1fa210 */ /* 0x000fe400027fe4ff */
[----:B------:R-:W-:Y:S02]  /*1af0*/  CS2R R10, SRZ ;  /* 0x00000000000a7805 */ /* 0x000fe4000001ff00 */
[----:B------:R-:W-:-:S02]  /*1b00*/  MOV R33, RZ ;  /* 0x000000ff00217202 */ /* 0x000fc40000000f00 */
[----:B------:R-:W-:Y:S01]  /*1b10*/  CS2R R14, SRZ ;  /* 0x00000000000e7805 */ /* 0x000fe2000001ff00 */
[----:B------:R-:W2:Y:S04]  /*1b20*/  @!P5 LDG.E R9, desc[UR12][R16.64] ;  /* 0x0000000c1009d981 */ /* 0x000ea8000c1e1900 */
[----:B------:R-:W2:Y:S04]  /*1b30*/  @!P5 LDG.E R10, desc[UR12][R20.64] ;  /* 0x0000000c140ad981 */ /* 0x000ea8000c1e1900 */
[----:B------:R-:W2:Y:S04]  /*1b40*/  @!P2 LDG.E R11, desc[UR12][R56.64] ;  /* 0x0000000c380ba981 */ /* 0x000ea8000c1e1900 */
[----:B------:R-:W2:Y:S04]  /*1b50*/  @!P2 LDG.E R12, desc[UR12][R30.64] ;  /* 0x0000000c1e0ca981 */ /* 0x000ea8000c1e1900 */
[----:B------:R0:W5:Y:S04]  /*1b60*/  @!P1 LDG.E R33, desc[UR12][R24.64] ;  /* 0x0000000c18219981 */ /* 0x000168000c1e1900 */
[----:B------:R0:W5:Y:S04]  /*1b70*/  @P6 LDG.E.64 R14, desc[UR12][R26.64] ;  /* 0x0000000c1a0e6981 */ /* 0x000168000c1e1b00 */
[----:B------:R0:W5:Y:S04]  /*1b80*/  LDG.E.64 R16, desc[UR12][R28.64] ;  /* 0x0000000c1c107981 */ /* 0x000168000c1e1b00 */
[----:B------:R0:W5:Y:S01]  /*1b90*/  @!P0 LDG.E R13, desc[UR12][R22.64] ;  /* 0x0000000c160d8981 */ /* 0x000162000c1e1900 */
[----:B------:R-:W-:Y:S01]  /*1ba0*/  UISETP.NE.AND UP1, UPT, UR10, URZ, UPT ;  /* 0x000000ff0a00728c */ /* 0x000fe2000bf25270 */
[----:B------:R-:W-:-:S02]  /*1bb0*/  PRMT R69, R52, 0x7632, R69 ;  /* 0x0000763234457816 */ /* 0x000fc40000000045 */
[----:B------:R-:W-:Y:S02]  /*1bc0*/  PRMT R70, R51, 0x7632, R70 ;  /* 0x0000763233467816 */ /* 0x000fe40000000046 */
[----:B------:R-:W-:Y:S02]  /*1bd0*/  PRMT R67, R50, 0x7632, R67 ;  /* 0x0000763232437816 */ /* 0x000fe40000000043 */
[----:B------:R-:W-:Y:S01]  /*1be0*/  PRMT R68, R49, 0x7632, R68 ;  /* 0x0000763231447816 */ /* 0x000fe20000000044 */
[----:B------:R-:W-:Y:S01]  /*1bf0*/  UMOV UR15, 0x3f800000 ;  /* 0x3f800000000f7882 */ /* 0x000fe20000000000 */
[----:B------:R-:W-:-:S13]  /*1c00*/  R2UR UR14, R18 ;  /* 0x00000000120e72ca */ /* 0x000fda00000e0000 */
[----:B------:R-:W-:-:S05]  /*1c10*/  MOV R18, UR14 ;  /* 0x0000000e00127c02 */ /* 0x000fca0008000f00 */
[----:B------:R-:W-:-:S05]  /*1c20*/  FFMA.FTZ R19, -R18, UR14, R19 ;  /* 0x0000000e12137c23 */ /* 0x000fca0008010113 */
[----:B------:R-:W-:-:S13]  /*1c30*/  FSETP.GTU.FTZ.AND P0, PT, R19, RZ, PT ;  /* 0x000000ff1300720b */ /* 0x000fda0003f1c000 */
[----:B------:R-:W-:-:S05]  /*1c40*/  VOTEU.ANY UP0, P0 ;  /* 0x0000000000ff7886 */ /* 0x000fca0000000100 */
[----:B------:R-:W1:Y:S01]  /*1c50*/  @UP0 LDCU UR7, c[0x0][0x3c0] ;  /* 0x00007800ff0707ac */ /* 0x000e620008000800 */
[----:B------:R-:W-:-:S13]  /*1c60*/  PLOP3.LUT P0, PT, PT, PT, UP0, 0x80, 0x8 ;  /* 0x000000000008781c */ /* 0x000fda0003f0f008 */
[----:B-1----:R-:W-:-:S06]  /*1c70*/  @P0 FADD.FTZ R18, R19, UR7 ;  /* 0x0000000713120e21 */ /* 0x002fcc0008010000 */
[----:B------:R-:W1:Y:S01]  /*1c80*/  @P0 MUFU.RSQ R18, R18 ;  /* 0x0000001200120308 */ /* 0x000e620000001400 */
[----:B------:R-:W-:Y:S02]  /*1c90*/  PRMT R64, R3, 0x7632, R64 ;  /* 0x0000763203407816 */ /* 0x000fe40000000040 */
[----:B----4-:R-:W-:Y:S02]  /*1ca0*/  PRMT R65, R4, 0x7632, R65 ;  /* 0x0000763204417816 */ /* 0x010fe40000000041 */
[----:B------:R-:W-:Y:S02]  /*1cb0*/  PRMT R62, R5, 0x7632, R62 ;  /* 0x00007632053e7816 */ /* 0x000fe4000000003e */
[----:B-1----:R-:W-:Y:S02]  /*1cc0*/  @P0 R2UR UR7, R18 ;  /* 0x00000000120702ca */ /* 0x002fe400000e0000 */
[----:B------:R-:W-:Y:S02]  /*1cd0*/  PRMT R66, R32, 0x7632, R66 ;  /* 0x0000763220427816 */ /* 0x000fe40000000042 */
[----:B------:R-:W-:-:S09]  /*1ce0*/  PRMT R63, R6, 0x7632, R63 ;  /* 0x00007632063f7816 */ /* 0x000fd2000000003f */
[----:B------:R-:W-:Y:S01]  /*1cf0*/  @UP0 UMOV UR15, UR7 ;  /* 0x00000007000f0c82 */ /* 0x000fe20008000000 */
[----:B------:R-:W-:Y:S02]  /*1d00*/  PRMT R60, R7, 0x7632, R60 ;  /* 0x00007632073c7816 */ /* 0x000fe4000000003c */
[----:B---3--:R-:W-:Y:S02]  /*1d10*/  PRMT R61, R8, 0x7632, R61 ;  /* 0x00007632083d7816 */ /* 0x008fe4000000003d */
[----:B--2---:R-:W-:Y:S02]  /*1d20*/  PRMT R58, R9, 0x7632, R58 ;  /* 0x00007632093a7816 */ /* 0x004fe4000000003a */
[----:B------:R-:W-:Y:S02]  /*1d30*/  PRMT R59, R10, 0x7632, R59 ;  /* 0x000076320a3b7816 */ /* 0x000fe4000000003b */
[----:B------:R-:W-:Y:S02]  /*1d40*/  PRMT R56, R11, 0x7632, R56 ;  /* 0x000076320b387816 */ /* 0x000fe40000000038 */
[----:B------:R-:W-:Y:S01]  /*1d50*/  PRMT R57, R12, 0x7632, R57 ;  /* 0x000076320c397816 */ /* 0x000fe20000000039 */
[----:B0-----:R-:W-:Y:S06]  /*1d60*/  BRA.U UP1, `(.L_x_96) ;  /* 0x0000001101c87547 */ /* 0x001fec000b800000 */
[----:B------:R-:W-:Y:S02]  /*1d70*/  SHF.L.U32 R20, R52, 0x10, RZ ;  /* 0x0000001034147819 */ /* 0x000fe400000006ff */
[----:B------:R-:W-:Y:S02]  /*1d80*/  SHF.L.U32 R21, R69, 0x10, RZ ;  /* 0x0000001045157819 */ /* 0x000fe400000006ff */
[----:B------:R-:W-:Y:S01]  /*1d90*/  SHF.L.U32 R19, R51, 0x10, RZ ;  /* 0x0000001033137819 */ /* 0x000fe200000006ff */
[----:B------:R-:W-:Y:S01]  /*1da0*/  FADD.FTZ R20, R20, -UR14 ;  /* 0x8000000e14147e21 */ /* 0x000fe20008010000 */
[----:B------:R-:W-:Y:S01]  /*1db0*/  SHF.L.U32 R18, R70, 0x10, RZ ;  /* 0x0000001046127819 */ /* 0x000fe200000006ff */
[----:B------:R-:W-:Y:S01]  /*1dc0*/  FADD.FTZ R21, R21, -UR14 ;  /* 0x8000000e15157e21 */ /* 0x000fe20008010000 */
[----:B------:R-:W-:Y:S01]  /*1dd0*/  SHF.L.U32 R26, R50, 0x10, RZ ;  /* 0x00000010321a7819 */ /* 0x000fe200000006ff */
[----:B-----5:R-:W-:Y:S01]  /*1de0*/  FMUL.FTZ R23, R16, R19 ;  /* 0x0000001310177220 */ /* 0x020fe20000410000 */
[----:B------:R-:W-:Y:S01]  /*1df0*/  FMUL.FTZ R20, R20, UR15 ;  /* 0x0000000f14147c20 */ /* 0x000fe20008410000 */
[----:B------:R-:W-:Y:S01]  /*1e00*/  FMUL.FTZ R22, R17, R18 ;  /* 0x0000001211167220 */ /* 0x000fe20000410000 */
[----:B------:R-:W-:Y:S01]  /*1e10*/  FMUL.FTZ R21, R21, UR15 ;  /* 0x0000000f15157c20 */ /* 0x000fe20008410000 */
[----:B------:R-:W-:Y:S01]  /*1e20*/  FADD.FTZ R25, RZ, R23 ;  /* 0x00000017ff197221 */ /* 0x000fe20000010000 */
[----:B------:R-:W-:Y:S01]  /*1e30*/  FFMA.FTZ R24, R20, R23, RZ ;  /* 0x0000001714187223 */ /* 0x000fe200000100ff */
[----:B------:R-:W-:Y:S01]  /*1e40*/  SHF.L.U32 R27, R49, 0x10, RZ ;  /* 0x00000010311b7819 */ /* 0x000fe200000006ff */
[----:B------:R-:W-:Y:S01]  /*1e50*/  FADD.FTZ R26, R26, -UR14 ;  /* 0x8000000e1a1a7e21 */ /* 0x000fe20008010000 */
[----:B------:R-:W-:Y:S01]  /*1e60*/  FADD.FTZ R25, R22, R25 ;  /* 0x0000001916197221 */ /* 0x000fe20000010000 */
[----:B------:R-:W-:Y:S01]  /*1e70*/  FFMA.FTZ R23, R21, R22, R24 ;  /* 0x0000001615177223 */ /* 0x000fe20000010018 */
[----:B------:R-:W-:Y:S01]  /*1e80*/  FFMA.FTZ R22, R19, R20, RZ ;  /* 0x0000001413167223 */ /* 0x000fe200000100ff */
[----:B------:R-:W-:Y:S01]  /*1e90*/  FMUL.FTZ R26, R26, UR15 ;  /* 0x0000000f1a1a7c20 */ /* 0x000fe20008410000 */
[----:B------:R-:W-:Y:S01]  /*1ea0*/  FMUL.FTZ R28, R16, R27 ;  /* 0x0000001b101c7220 */ /* 0x000fe20000410000 */
[----:B------:R-:W-:Y:S01]  /*1eb0*/  SHF.L.U32 R24, R67, 0x10, RZ ;  /* 0x0000001043187819 */ /* 0x000fe200000006ff */
[----:B------:R-:W-:Y:S01]  /*1ec0*/  FADD.FTZ R20, RZ, R19 ;  /* 0x00000013ff147221 */ /* 0x000fe20000010000 */
[----:B------:R-:W-:Y:S01]  /*1ed0*/  FFMA.FTZ R19, R27, R26, R22 ;  /* 0x0000001a1b137223 */ /* 0x000fe20000010016 */
[----:B------:R-:W-:Y:S01]  /*1ee0*/  FADD.FTZ R22, R25, R28 ;  /* 0x0000001c19167221 */ /* 0x000fe20000010000 */
[----:B------:R-:W-:Y:S01]  /*1ef0*/  FFMA.FTZ R23, R26, R28, R23 ;  /* 0x0000001c1a177223 */ /* 0x000fe20000010017 */
[----:B------:R-:W-:Y:S01]  /*1f00*/  FADD.FTZ R25, R24, -UR14 ;  /* 0x8000000e18197e21 */ /* 0x000fe20008010000 */
[----:B------:R-:W-:Y:S01]  /*1f10*/  SHF.L.U32 R24, R68, 0x10, RZ ;  /* 0x0000001044187819 */ /* 0x000fe200000006ff */
[----:B------:R-:W-:Y:S01]  /*1f20*/  FADD.FTZ R20, R27, R20 ;  /* 0x000000141b147221 */ /* 0x000fe20000010000 */
[----:B------:R-:W-:Y:S01]  /*1f30*/  FFMA.FTZ R21, R18, R21, RZ ;  /* 0x0000001512157223 */ /* 0x000fe200000100ff */
[----:B------:R-:W-:Y:S01]  /*1f40*/  FADD.FTZ R27, RZ, R18 ;  /* 0x00000012ff1b7221 */ /* 0x000fe20000010000 */
[----:B------:R-:W-:Y:S01]  /*1f50*/  FMUL.FTZ R26, R25, UR15 ;  /* 0x0000000f191a7c20 */ /* 0x000fe20008410000 */
[C---:B------:R-:W-:Y:S01]  /*1f60*/  SHF.L.U32 R28, R48.reuse, 0x10, RZ ;  /* 0x00000010301c7819 */ /* 0x040fe200000006ff */
[----:B------:R-:W-:Y:S01]  /*1f70*/  FMUL.FTZ R25, R17, R24 ;  /* 0x0000001811197220 */ /* 0x000fe20000410000 */
[----:B------:R-:W-:Y:S01]  /*1f80*/  PRMT R29, R48, 0x7632, R29 ;  /* 0x00007632301d7816 */ /* 0x000fe2000000001d */
[C---:B------:R-:W-:Y:S01]  /*1f90*/  FADD.FTZ R18, R24.reuse, R27 ;  /* 0x0000001b18127221 */ /* 0x040fe20000010000 */
[----:B------:R-:W-:Y:S01]  /*1fa0*/  FFMA.FTZ R21, R24, R26, R21 ;  /* 0x0000001a18157223 */ /* 0x000fe20000010015 */
[----:B------:R-:W-:Y:S01]  /*1fb0*/  SHF.L.U32 R24, R47, 0x10, RZ ;  /* 0x000000102f187819 */ /* 0x000fe200000006ff */
[----:B------:R-:W-:Y:S01]  /*1fc0*/  FFMA.FTZ R23, R26, R25, R23 ;  /* 0x000000191a177223 */ /* 0x000fe20000010017 */
[----:B------:R-:W-:Y:S01]  /*1fd0*/  FADD.FTZ R28, R28, -UR14 ;  /* 0x8000000e1c1c7e21 */ /* 0x000fe20008010000 */
[----:B------:R-:W-:Y:S01]  /*1fe0*/  SHF.L.U32 R27, R29, 0x10, RZ ;  /* 0x000000101d1b7819 */ /* 0x000fe200000006ff */
[----:B------:R-:W-:Y:S01]  /*1ff0*/  FADD.FTZ R22, R25, R22 ;  /* 0x0000001619167221 */ /* 0x000fe20000010000 */
[----:B------:R-:W-:Y:S01]  /*2000*/  PRMT R26, R47, 0x7632, R26 ;  /* 0x000076322f1a7816 */ /* 0x000fe2000000001a */
[----:B------:R-:W-:Y:S01]  /*2010*/  FMUL.FTZ R25, R16, R24 ;  /* 0x0000001810197220 */ /* 0x000fe20000410000 */
[----:B------:R-:W-:Y:S01]  /*2020*/  FMUL.FTZ R28, R28, UR15 ;  /* 0x0000000f1c1c7c20 */ /* 0x000fe20008410000 */
[----:B------:R-:W-:Y:S01]  /*2030*/  FADD.FTZ R27, R27, -UR14 ;  /* 0x8000000e1b1b7e21 */ /* 0x000fe20008010000 */
[----:B------:R-:W-:Y:S01]  /*2040*/  SHF.L.U32 R26, R26, 0x10, RZ ;  /* 0x000000101a1a7819 */ /* 0x000fe200000006ff */
[----:B------:R-:W-:Y:S01]  /*2050*/  FADD.FTZ R22, R22, R25 ;  /* 0x0000001916167221 */ /* 0x000fe20000010000 */
[----:B------:R-:W-:Y:S01]  /*2060*/  FADD.FTZ R20, R20, R24 ;  /* 0x0000001814147221 */ /* 0x000fe20000010000 */
[----:B------:R-:W-:Y:S01]  /*2070*/  FFMA.FTZ R19, R24, R28, R19 ;  /* 0x0000001c18137223 */ /* 0x000fe20000010013 */
[----:B------:R-:W-:Y:S01]  /*2080*/  FFMA.FTZ R25, R28, R25, R23 ;  /* 0x000000191c197223 */ /* 0x000fe20000010017 */
[----:B------:R-:W-:Y:S01]  /*2090*/  FMUL.FTZ R24, R27, UR15 ;  /* 0x0000000f1b187c20 */ /* 0x000fe20008410000 */
[----:B------:R-:W-:Y:S01]  /*20a0*/  FMUL.FTZ R23, R17, R26 ;  /* 0x0000001a11177220 */ /* 0x000fe20000410000 */
[----:B------:R-:W-:Y:S01]  /*20b0*/  PRMT R28, R46, 0x7632, R28 ;  /* 0x000076322e1c7816 */ /* 0x000fe2000000001c */
[----:B------:R-:W-:Y:S01]  /*20c0*/  FADD.FTZ R18, R18, R26 ;  /* 0x0000001a12127221 */ /* 0x000fe20000010000 */
[----:B------:R-:W-:Y:S01]  /*20d0*/  SHF.L.U32 R27, R46, 0x10, RZ ;  /* 0x000000102e1b7819 */ /* 0x000fe200000006ff */
[----:B------:R-:W-:Y:S01]  /*20e0*/  FADD.FTZ R22, R23, R22 ;  /* 0x0000001617167221 */ /* 0x000fe20000010000 */
[----:B------:R-:W-:Y:S01]  /*20f0*/  FFMA.FTZ R25, R24, R23, R25 ;  /* 0x0000001718197223 */ /* 0x000fe20000010019 */
[----:B------:R-:W-:Y:S01]  /*2100*/  SHF.L.U32 R23, R28, 0x10, RZ ;  /* 0x000000101c177819 */ /* 0x000fe200000006ff */
[----:B------:R-:W-:Y:S01]  /*2110*/  FFMA.FTZ R21, R26, R24, R21 ;  /* 0x000000181a157223 */ /* 0x000fe20000010015 */
[----:B------:R-:W-:Y:S01]  /*2120*/  FADD.FTZ R27, R27, -UR14 ;  /* 0x8000000e1b1b7e21 */ /* 0x000fe20008010000 */
[----:B------:R-:W-:-:S02]  /*2130*/  SHF.L.U32 R26, R45, 0x10, RZ ;  /* 0x000000102d1a7819 */ /* 0x000fc400000006ff */
[----:B------:R-:W-:Y:S01]  /*2140*/  PRMT R24, R45, 0x7632, R24 ;  /* 0x000076322d187816 */ /* 0x000fe20000000018 */
[----:B------:R-:W-:Y:S01]  /*2150*/  FADD.FTZ R23, R23, -UR14 ;  /* 0x8000000e17177e21 */ /* 0x000fe20008010000 */
[----:B------:R-:W-:Y:S01]  /*2160*/  FMUL.FTZ R28, R27, UR15 ;  /* 0x0000000f1b1c7c20 */ /* 0x000fe20008410000 */
[----:B------:R-:W-:Y:S01]  /*2170*/  FMUL.FTZ R27, R16, R26 ;  /* 0x0000001a101b7220 */ /* 0x000fe20000410000 */
[----:B------:R-:W-:Y:S01]  /*2180*/  SHF.L.U32 R24, R24, 0x10, RZ ;  /* 0x0000001018187819 */ /* 0x000fe200000006ff */
[----:B------:R-:W-:Y:S01]  /*2190*/  FMUL.FTZ R23, R23, UR15 ;  /* 0x0000000f17177c20 */ /* 0x000fe20008410000 */
[----:B------:R-:W-:Y:S01]  /*21a0*/  FADD.FTZ R20, R20, R26 ;  /* 0x0000001a14147221 */ /* 0x000fe20000010000 */
[----:B------:R-:W-:Y:S01]  /*21b0*/  FFMA.FTZ R19, R26, R28, R19 ;  /* 0x0000001c1a137223 */ /* 0x000fe20000010013 */
[----:B------:R-:W-:Y:S01]  /*21c0*/  SHF.L.U32 R26, R44, 0x10, RZ ;  /* 0x000000102c1a7819 */ /* 0x000fe200000006ff */
[----:B------:R-:W-:Y:S01]  /*21d0*/  FFMA.FTZ R28, R28, R27, R25 ;  /* 0x0000001b1c1c7223 */ /* 0x000fe20000010019 */
[----:B------:R-:W-:Y:S01]  /*21e0*/  PRMT R29, R44, 0x7632, R29 ;  /* 0x000076322c1d7816 */ /* 0x000fe2000000001d */
[----:B------:R-:W-:Y:S01]  /*21f0*/  FADD.FTZ R18, R18, R24 ;  /* 0x0000001812127221 */ /* 0x000fe20000010000 */
[----:B------:R-:W-:Y:S01]  /*2200*/  FFMA.FTZ R21, R24, R23, R21 ;  /* 0x0000001718157223 */ /* 0x000fe20000010015 */
[----:B------:R-:W-:Y:S01]  /*2210*/  FMUL.FTZ R25, R17, R24 ;  /* 0x0000001811197220 */ /* 0x000fe20000410000 */
[----:B------:R-:W-:Y:S01]  /*2220*/  FADD.FTZ R22, R22, R27 ;  /* 0x0000001b16167221 */ /* 0x000fe20000010000 */
[----:B------:R-:W-:Y:S01]  /*2230*/  SHF.L.U32 R24, R43, 0x10, RZ ;  /* 0x000000102b187819 */ /* 0x000fe200000006ff */
[----:B------:R-:W-:Y:S01]  /*2240*/  FADD.FTZ R27, R26, -UR14 ;  /* 0x8000000e1a1b7e21 */ /* 0x000fe20008010000 */
[----:B------:R-:W-:Y:S01]  /*2250*/  SHF.L.U32 R26, R29, 0x10, RZ ;  /* 0x000000101d1a7819 */ /* 0x000fe200000006ff */
[----:B------:R-:W-:Y:S01]  /*2260*/  FADD.FTZ R22, R25, R22 ;  /* 0x0000001619167221 */ /* 0x000fe20000010000 */
[----:B------:R-:W-:Y:S01]  /*2270*/  FFMA.FTZ R28, R23, R25, R28 ;  /* 0x00000019171c7223 */ /* 0x000fe2000001001c */
[----:B------:R-:W-:Y:S01]  /*2280*/  PRMT R29, R43, 0x7632, R29 ;  /* 0x000076322b1d7816 */ /* 0x000fe2000000001d */
[----:B------:R-:W-:Y:S01]  /*2290*/  FMUL.FTZ R25, R16, R24 ;  /* 0x0000001810197220 */ /* 0x000fe20000410000 */
[----:B------:R-:W-:Y:S01]  /*22a0*/  FMUL.FTZ R27, R27, UR15 ;  /* 0x0000000f1b1b7c20 */ /* 0x000fe20008410000 */
[----:B------:R-:W-:Y:S01]  /*22b0*/  FADD.FTZ R23, R26, -UR14 ;  /* 0x8000000e1a177e21 */ /* 0x000fe20008010000 */
[----:B------:R-:W-:Y:S01]  /*22c0*/  SHF.L.U32 R26, R29, 0x10, RZ ;  /* 0x000000101d1a7819 */ /* 0x000fe200000006ff */
[----:B------:R-:W-:Y:S01]  /*22d0*/  FADD.FTZ R22, R22, R25 ;  /* 0x0000001916167221 */ /* 0x000fe20000010000 */
[----:B------:R-:W-:Y:S01]  /*22e0*/  FFMA.FTZ R19, R24, R27, R19 ;  /* 0x0000001b18137223 */ /* 0x000fe20000010013 */
[----:B------:R-:W-:Y:S01]  /*22f0*/  FFMA.FTZ R25, R27, R25, R28 ;  /* 0x000000191b197223 */ /* 0x000fe2000001001c */
[----:B------:R-:W-:Y:S01]  /*2300*/  SHF.L.U32 R27, R42, 0x10, RZ ;  /* 0x000000102a1b7819 */ /* 0x000fe200000006ff */
[----:B------:R-:W-:Y:S01]  /*2310*/  FADD.FTZ R20, R20, R24 ;  /* 0x0000001814147221 */ /* 0x000fe20000010000 */
[----:B------:R-:W-:Y:S01]  /*2320*/  FMUL.FTZ R24, R23, UR15 ;  /* 0x0000000f17187c20 */ /* 0x000fe20008410000 */
[----:B------:R-:W-:Y:S01]  /*2330*/  FMUL.FTZ R23, R17, R26 ;  /* 0x0000001a11177220 */ /* 0x000fe20000410000 */
[----:B------:R-:W-:Y:S01]  /*2340*/  PRMT R28, R42, 0x7632, R28 ;  /* 0x000076322a1c7816 */ /* 0x000fe2000000001c */
[----:B------:R-:W-:Y:S01]  /*2350*/  FADD.FTZ R27, R27, -UR14 ;  /* 0x8000000e1b1b7e21 */ /* 0x000fe20008010000 */
[----:B------:R-:W-:Y:S01]  /*2360*/  FADD.FTZ R18, R18, R26 ;  /* 0x0000001a12127221 */ /* 0x000fe20000010000 */
[----:B------:R-:W-:Y:S01]  /*2370*/  FFMA.FTZ R21, R26, R24, R21 ;  /* 0x000000181a157223 */ /* 0x000fe20000010015 */
[----:B------:R-:W-:Y:S01]  /*2380*/  FADD.FTZ R22, R23, R22 ;  /* 0x0000001617167221 */ /* 0x000fe20000010000 */
[----:B------:R-:W-:Y:S01]  /*2390*/  FFMA.FTZ R25, R24, R23, R25 ;  /* 0x0000001718197223 */ /* 0x000fe20000010019 */
[----:B------:R-:W-:-:S02]  /*23a0*/  SHF.L.U32 R26, R41, 0x10, RZ ;  /* 0x00000010291a7819 */ /* 0x000fc400000006ff */
[----:B------:R-:W-:Y:S01]  /*23b0*/  SHF.L.U32 R23, R28, 0x10, RZ ;  /* 0x000000101c177819 */ /* 0x000fe200000006ff */
[----:B------:R-:W-:Y:S01]  /*23c0*/  FMUL.FTZ R28, R27, UR15 ;  /* 0x0000000f1b1c7c20 */ /* 0x000fe20008410000 */
[----:B------:R-:W-:Y:S01]  /*23d0*/  PRMT R24, R41, 0x7632, R24 ;  /* 0x0000763229187816 */ /* 0x000fe20000000018 */
[----:B------:R-:W-:Y:S01]  /*23e0*/  FMUL.FTZ R27, R16, R26 ;  /* 0x0000001a101b7220 */ /* 0x000fe20000410000 */
[----:B------:R-:W-:Y:S01]  /*23f0*/  FADD.FTZ R20, R20, R26 ;  /* 0x0000001a14147221 */ /* 0x000fe20000010000 */
[----:B------:R-:W-:Y:S01]  /*2400*/  FFMA.FTZ R19, R26, R28, R19 ;  /* 0x0000001c1a137223 */ /* 0x000fe20000010013 */
[----:B------:R-:W-:Y:S01]  /*2410*/  FADD.FTZ R23, R23, -UR14 ;  /* 0x8000000e17177e21 */ /* 0x000fe20008010000 */
[----:B------:R-:W-:Y:S01]  /*2420*/  SHF.L.U32 R26, R40, 0x10, RZ ;  /* 0x00000010281a7819 */ /* 0x000fe200000006ff */
[----:B------:R-:W-:Y:S01]  /*2430*/  FADD.FTZ R22, R22, R27 ;  /* 0x0000001b16167221 */ /* 0x000fe20000010000 */
[----:B------:R-:W-:Y:S01]  /*2440*/  SHF.L.U32 R24, R24, 0x10, RZ ;  /* 0x0000001018187819 */ /* 0x000fe200000006ff */
[----:B------:R-:W-:Y:S01]  /*2450*/  FMUL.FTZ R23, R23, UR15 ;  /* 0x0000000f17177c20 */ /* 0x000fe20008410000 */
[----:B------:R-:W-:Y:S01]  /*2460*/  PRMT R29, R40, 0x7632, R29 ;  /* 0x00007632281d7816 */ /* 0x000fe2000000001d */
[----:B------:R-:W-:Y:S01]  /*2470*/  FFMA.FTZ R28, R28, R27, R25 ;  /* 0x0000001b1c1c7223 */ /* 0x000fe20000010019 */
[----:B------:R-:W-:Y:S01]  /*2480*/  FADD.FTZ R27, R26, -UR14 ;  /* 0x8000000e1a1b7e21 */ /* 0x000fe20008010000 */
[----:B------:R-:W-:Y:S01]  /*2490*/  FMUL.FTZ R25, R17, R24 ;  /* 0x0000001811197220 */ /* 0x000fe20000410000 */
[----:B------:R-:W-:Y:S01]  /*24a0*/  SHF.L.U32 R26, R29, 0x10, RZ ;  /* 0x000000101d1a7819 */ /* 0x000fe200000006ff */
[----:B------:R-:W-:Y:S01]  /*24b0*/  FADD.FTZ R18, R18, R24 ;  /* 0x0000001812127221 */ /* 0x000fe20000010000 */
[----:B------:R-:W-:Y:S01]  /*24c0*/  FFMA.FTZ R21, R24, R23, R21 ;  /* 0x0000001718157223 */ /* 0x000fe20000010015 */
[----:B------:R-:W-:Y:S01]  /*24d0*/  SHF.L.U32 R24, R39, 0x10, RZ ;  /* 0x0000001027187819 */ /* 0x000fe200000006ff */
[----:B------:R-:W-:Y:S01]  /*24e0*/  FFMA.FTZ R28, R23, R25, R28 ;  /* 0x00000019171c7223 */ /* 0x000fe2000001001c */
[----:B------:R-:W-:Y:S01]  /*24f0*/  PRMT R29, R39, 0x7632, R29 ;  /* 0x00007632271d7816 */ /* 0x000fe2000000001d */
[----:B------:R-:W-:Y:S01]  /*2500*/  FMUL.FTZ R27, R27, UR15 ;  /* 0x0000000f1b1b7c20 */ /* 0x000fe20008410000 */
[----:B------:R-:W-:Y:S01]  /*2510*/  FADD.FTZ R23, R26, -UR14 ;  /* 0x8000000e1a177e21 */ /* 0x000fe20008010000 */
[----:B------:R-:W-:Y:S01]  /*2520*/  FADD.FTZ R22, R25, R22 ;  /* 0x0000001619167221 */ /* 0x000fe20000010000 */
[----:B------:R-:W-:Y:S01]  /*2530*/  FMUL.FTZ R25, R16, R24 ;  /* 0x0000001810197220 */ /* 0x000fe20000410000 */
[----:B------:R-:W-:Y:S01]  /*2540*/  SHF.L.U32 R26, R29, 0x10, RZ ;  /* 0x000000101d1a7819 */ /* 0x000fe200000006ff */
[----:B------:R-:W-:Y:S01]  /*2550*/  FADD.FTZ R20, R20, R24 ;  /* 0x0000001814147221 */ /* 0x000fe20000010000 */
[----:B------:R-:W-:Y:S01]  /*2560*/  FFMA.FTZ R19, R24, R27, R19 ;  /* 0x0000001b18137223 */ /* 0x000fe20000010013 */
[----:B------:R-:W-:Y:S01]  /*2570*/  FMUL.FTZ R24, R23, UR15 ;  /* 0x0000000f17187c20 */ /* 0x000fe20008410000 */
[----:B------:R-:W-:Y:S01]  /*2580*/  SHF.L.U32 R23, R38, 0x10, RZ ;  /* 0x0000001026177819 */ /* 0x000fe200000006ff */
[----:B------:R-:W-:Y:S01]  /*2590*/  FADD.FTZ R30, R22, R25 ;  /* 0x00000019161e7221 */ /* 0x000fe20000010000 */
[--C-:B------:R-:W-:Y:S01]  /*25a0*/  FFMA.FTZ R27, R27, R25, R28.reuse ;  /* 0x000000191b1b7223 */ /* 0x100fe2000001001c */
[----:B------:R-:W-:Y:S01]  /*25b0*/  FMUL.FTZ R25, R17, R26 ;  /* 0x0000001a11197220 */ /* 0x000fe20000410000 */
[----:B------:R-:W-:Y:S01]  /*25c0*/  PRMT R28, R38, 0x7632, R28 ;  /* 0x00007632261c7816 */ /* 0x000fe2000000001c */
[----:B------:R-:W-:Y:S01]  /*25d0*/  FADD.FTZ R18, R18, R26 ;  /* 0x0000001a12127221 */ /* 0x000fe20000010000 */
[----:B------:R-:W-:Y:S01]  /*25e0*/  FFMA.FTZ R21, R26, R24, R21 ;  /* 0x000000181a157223 */ /* 0x000fe20000010015 */
[----:B------:R-:W-:Y:S01]  /*25f0*/  SHF.L.U32 R22, R37, 0x10, RZ ;  /* 0x0000001025167819 */ /* 0x000fe200000006ff */
[----:B------:R-:W-:Y:S01]  /*2600*/  FADD.FTZ R26, R23, -UR14 ;  /* 0x8000000e171a7e21 */ /* 0x000fe20008010000 */
[----:B------:R-:W-:Y:S01]  /*2610*/  FFMA.FTZ R27, R24, R25, R27 ;  /* 0x00000019181b7223 */ /* 0x000fe2000001001b */
[----:B------:R-:W-:Y:S01]  /*2620*/  SHF.L.U32 R24, R28, 0x10, RZ ;  /* 0x000000101c187819 */ /* 0x000fe200000006ff */
[----:B------:R-:W-:Y:S01]  /*2630*/  FADD.FTZ R23, R25, R30 ;  /* 0x0000001e19177221 */ /* 0x000fe20000010000 */
[----:B------:R-:W-:Y:S01]  /*2640*/  FMUL.FTZ R26, R26, UR15 ;  /* 0x0000000f1a1a7c20 */ /* 0x000fe20008410000 */
[----:B------:R-:W-:Y:S01]  /*2650*/  FMUL.FTZ R28, R16, R22 ;  /* 0x00000016101c7220 */ /* 0x000fe20000410000 */
[----:B------:R-:W-:Y:S01]  /*2660*/  PRMT R29, R37, 0x7632, R29 ;  /* 0x00007632251d7816 */ /* 0x000fe2000000001d */
[----:B------:R-:W-:Y:S01]  /*2670*/  FADD.FTZ R20, R20, R22 ;  /* 0x0000001614147221 */ /* 0x000fe20000010000 */
[----:B------:R-:W-:Y:S01]  /*2680*/  FADD.FTZ R25, R24, -UR14 ;  /* 0x8000000e18197e21 */ /* 0x000fe20008010000 */
[----:B------:R-:W-:Y:S01]  /*2690*/  FFMA.FTZ R22, R22, R26, R19 ;  /* 0x0000001a16167223 */ /* 0x000fe20000010013 */
[----:B------:R-:W-:Y:S01]  /*26a0*/  FADD.FTZ R19, R23, R28 ;  /* 0x0000001c17137221 */ /* 0x000fe20000010000 */
[----:B------:R-:W-:Y:S01]  /*26b0*/  SHF.L.U32 R24, R29, 0x10, RZ ;  /* 0x000000101d187819 */ /* 0x000fe200000006ff */
[--C-:B------:R-:W-:Y:S01]  /*26c0*/  FFMA.FTZ R26, R26, R28, R27.reuse ;  /* 0x0000001c1a1a7223 */ /* 0x100fe2000001001b */
[C---:B------:R-:W-:Y:S01]  /*26d0*/  SHF.L.U32 R23, R36.reuse, 0x10, RZ ;  /* 0x0000001024177819 */ /* 0x040fe200000006ff */
[----:B------:R-:W-:Y:S01]  /*26e0*/  FMUL.FTZ R25, R25, UR15 ;  /* 0x0000000f19197c20 */ /* 0x000fe20008410000 */
[----:B------:R-:W-:Y:S01]  /*26f0*/  PRMT R27, R36, 0x7632, R27 ;  /* 0x00007632241b7816 */ /* 0x000fe2000000001b */
[----:B------:R-:W-:Y:S01]  /*2700*/  FADD.FTZ R18, R18, R24 ;  /* 0x0000001812127221 */ /* 0x000fe20000010000 */
[----:B------:R-:W-:Y:S01]  /*2710*/  SHF.L.U32 R29, R35, 0x10, RZ ;  /* 0x00000010231d7819 */ /* 0x000fe200000006ff */
[----:B------:R-:W-:Y:S01]  /*2720*/  FFMA.FTZ R21, R24, R25, R21 ;  /* 0x0000001918157223 */ /* 0x000fe20000010015 */
[----:B------:R-:W-:Y:S01]  /*2730*/  FADD.FTZ R28, R23, -UR14 ;  /* 0x8000000e171c7e21 */ /* 0x000fe20008010000 */
[----:B------:R-:W-:Y:S01]  /*2740*/  FMUL.FTZ R24, R17, R24 ;  /* 0x0000001811187220 */ /* 0x000fe20000410000 */
[----:B------:R-:W-:Y:S01]  /*2750*/  SHF.L.U32 R27, R27, 0x10, RZ ;  /* 0x000000101b1b7819 */ /* 0x000fe200000006ff */
[----:B------:R-:W-:Y:S01]  /*2760*/  FADD.FTZ R20, R20, R29 ;  /* 0x0000001d14147221 */ /* 0x000fe20000010000 */
[----:B------:R-:W-:Y:S01]  /*2770*/  FMUL.FTZ R30, R28, UR15 ;  /* 0x0000000f1c1e7c20 */ /* 0x000fe20008410000 */
[----:B------:R-:W-:Y:S01]  /*2780*/  FFMA.FTZ R23, R25, R24, R26 ;  /* 0x0000001819177223 */ /* 0x000fe2000001001a */
[----:B------:R-:W-:Y:S01]  /*2790*/  PRMT R28, R35, 0x7632, R28 ;  /* 0x00007632231c7816 */ /* 0x000fe2000000001c */
[----:B------:R-:W-:Y:S01]  /*27a0*/  FADD.FTZ R27, R27, -UR14 ;  /* 0x8000000e1b1b7e21 */ /* 0x000fe20008010000 */
[----:B------:R-:W-:Y:S01]  /*27b0*/  FMUL.FTZ R26, R16, R29 ;  /* 0x0000001d101a7220 */ /* 0x000fe20000410000 */
[----:B------:R-:W-:Y:S01]  /*27c0*/  FFMA.FTZ R22, R29, R30, R22 ;  /* 0x0000001e1d167223 */ /* 0x000fe20000010016 */
[----:B------:R-:W-:Y:S01]  /*27d0*/  SHF.L.U32 R28, R28, 0x10, RZ ;  /* 0x000000101c1c7819 */ /* 0x000fe200000006ff */
[----:B------:R-:W-:Y:S01]  /*27e0*/  FADD.FTZ R19, R24, R19 ;  /* 0x0000001318137221 */ /* 0x000fe20000010000 */
[----:B------:R-:W-:Y:S01]  /*27f0*/  FMUL.FTZ R27, R27, UR15 ;  /* 0x0000000f1b1b7c20 */ /* 0x000fe20008410000 */
[--C-:B------:R-:W-:Y:S01]  /*2800*/  FFMA.FTZ R30, R30, R26, R23.reuse ;  /* 0x0000001a1e1e7223 */ /* 0x100fe20000010017 */
[----:B------:R-:W-:Y:S01]  /*2810*/  PRMT R23, R34, 0x7632, R23 ;  /* 0x0000763222177816 */ /* 0x000fe20000000017 */
[----:B------:R-:W-:Y:S01]  /*2820*/  FADD.FTZ R18, R18, R28 ;  /* 0x0000001c12127221 */ /* 0x000fe20000010000 */
[----:B------:R-:W-:Y:S01]  /*2830*/  FFMA.FTZ R21, R28, R27, R21 ;  /* 0x0000001b1c157223 */ /* 0x000fe20000010015 */
[----:B------:R-:W-:Y:S01]  /*2840*/  SHF.L.U32 R24, R34, 0x10, RZ ;  /* 0x0000001022187819 */ /* 0x000fe200000006ff */
[----:B------:R-:W-:Y:S01]  /*2850*/  FADD.FTZ R25, R19, R26 ;  /* 0x0000001a13197221 */ /* 0x000fe20000010000 */
[----:B------:R-:W-:Y:S01]  /*2860*/  FMUL.FTZ R28, R17, R28 ;  /* 0x0000001c111c7220 */ /* 0x000fe20000410000 */
[----:B------:R-:W-:-:S02]  /*2870*/  SHF.L.U32 R26, R23, 0x10, RZ ;  /* 0x00000010171a7819 */ /* 0x000fc400000006ff */
[----:B------:R-:W-:Y:S01]  /*2880*/  FADD.FTZ R24, R24, -UR14 ;  /* 0x8000000e18187e21 */ /* 0x000fe20008010000 */
[----:B------:R-:W-:Y:S01]  /*2890*/  FFMA.FTZ R19, R27, R28, R30 ;  /* 0x0000001c1b137223 */ /* 0x000fe2000001001e */
[C---:B------:R-:W-:Y:S01]  /*28a0*/  PRMT R29, R33.reuse, 0x7632, R29 ;  /* 0x00007632211d7816 */ /* 0x040fe2000000001d */
[----:B------:R-:W-:Y:S01]  /*28b0*/  FADD.FTZ R27, R26, -UR14 ;  /* 0x8000000e1a1b7e21 */ /* 0x000fe20008010000 */
[----:B------:R-:W-:Y:S01]  /*28c0*/  SHF.L.U32 R23, R33, 0x10, RZ ;  /* 0x0000001021177819 */ /* 0x000fe200000006ff */
[----:B------:R-:W-:Y:S01]  /*28d0*/  FADD.FTZ R25, R28, R25 ;  /* 0x000000191c197221 */ /* 0x000fe20000010000 */
[----:B------:R-:W-:Y:S01]  /*28e0*/  FMUL.FTZ R26, R24, UR15 ;  /* 0x0000000f181a7c20 */ /* 0x000fe20008410000 */
[----:B------:R-:W-:Y:S01]  /*28f0*/  SHF.L.U32 R28, R29, 0x10, RZ ;  /* 0x000000101d1c7819 */ /* 0x000fe200000006ff */
[----:B------:R-:W-:Y:S01]  /*2900*/  FMUL.FTZ R24, R27, UR15 ;  /* 0x0000000f1b187c20 */ /* 0x000fe20008410000 */
[----:B------:R-:W-:Y:S01]  /*2910*/  FMUL.FTZ R30, R16, R23 ;  /* 0x00000017101e7220 */ /* 0x000fe20000410000 */
[----:B------:R-:W-:Y:S01]  /*2920*/  FADD.FTZ R20, R20, R23 ;  /* 0x0000001714147221 */ /* 0x000fe20000010000 */
[----:B------:R-:W-:Y:S01]  /*2930*/  FFMA.FTZ R22, R23, R26, R22 ;  /* 0x0000001a17167223 */ /* 0x000fe20000010016 */
[----:B------:R-:W-:Y:S01]  /*2940*/  FADD.FTZ R18, R18, R28 ;  /* 0x0000001c12127221 */ /* 0x000fe20000010000 */
[----:B------:R-:W-:Y:S01]  /*2950*/  FFMA.FTZ R21, R28, R24, R21 ;  /* 0x000000181c157223 */ /* 0x000fe20000010015 */
[----:B------:R-:W-:Y:S01]  /*2960*/  FMUL.FTZ R23, R17, R28 ;  /* 0x0000001c11177220 */ /* 0x000fe20000410000 */
[----:B------:R-:W-:Y:S01]  /*2970*/  FADD.FTZ R28, R25, R30 ;  /* 0x0000001e191c7221 */ /* 0x000fe20000010000 */
[----:B------:R-:W-:Y:S01]  /*2980*/  FFMA.FTZ R25, R26, R30, R19 ;  /* 0x0000001e1a197223 */ /* 0x000fe20000010013 */
[----:B------:R-:W-:-:S02]  /*2990*/  SHF.L.U32 R26, R32, 0x10, RZ ;  /* 0x00000010201a7819 */ /* 0x000fc400000006ff */
[----:B------:R-:W-:Y:S01]  /*29a0*/  SHF.L.U32 R27, R66, 0x10, RZ ;  /* 0x00000010421b7819 */ /* 0x000fe200000006ff */
[--C-:B------:R-:W-:Y:S01]  /*29b0*/  FADD.FTZ R19, R23, R28.reuse ;  /* 0x0000001c17137221 */ /* 0x100fe20000010000 */
[----:B------:R-:W-:Y:S01]  /*29c0*/  FFMA.FTZ R24, R24, R23, R25 ;  /* 0x0000001718187223 */ /* 0x000fe20000010019 */
[C---:B------:R-:W-:Y:S01]  /*29d0*/  SHF.L.U32 R29, R13.reuse, 0x10, RZ ;  /* 0x000000100d1d7819 */ /* 0x040fe200000006ff */
[----:B------:R-:W-:Y:S01]  /*29e0*/  FADD.FTZ R25, R26, -UR14 ;  /* 0x8000000e1a197e21 */ /* 0x000fe20008010000 */
[----:B------:R-:W-:Y:S01]  /*29f0*/  PRMT R28, R13, 0x7632, R28 ;  /* 0x000076320d1c7816 */ /* 0x000fe2000000001c */
[----:B------:R-:W-:Y:S01]  /*2a00*/  FADD.FTZ R26, R27, -UR14 ;  /* 0x8000000e1b1a7e21 */ /* 0x000fe20008010000 */
[----:B------:R-:W-:Y:S01]  /*2a10*/  SHF.L.U32 R23, R3, 0x10, RZ ;  /* 0x0000001003177819 */ /* 0x000fe200000006ff */
[----:B------:R-:W-:Y:S01]  /*2a20*/  FMUL.FTZ R25, R25, UR15 ;  /* 0x0000000f19197c20 */ /* 0x000fe20008410000 */
[----:B------:R-:W-:Y:S01]  /*2a30*/  SHF.L.U32 R28, R28, 0x10, RZ ;  /* 0x000000101c1c7819 */ /* 0x000fe200000006ff */
[----:B------:R-:W-:Y:S01]  /*2a40*/  FMUL.FTZ R30, R16, R29 ;  /* 0x0000001d101e7220 */ /* 0x000fe20000410000 */
[----:B------:R-:W-:Y:S01]  /*2a50*/  FMUL.FTZ R26, R26, UR15 ;  /* 0x0000000f1a1a7c20 */ /* 0x000fe20008410000 */
[----:B------:R-:W-:Y:S01]  /*2a60*/  FFMA.FTZ R22, R29, R25, R22 ;  /* 0x000000191d167223 */ /* 0x000fe20000010016 */
[----:B------:R-:W-:Y:S01]  /*2a70*/  FADD.FTZ R20, R20, R29 ;  /* 0x0000001d14147221 */ /* 0x000fe20000010000 */
[----:B------:R-:W-:Y:S01]  /*2a80*/  FMUL.FTZ R27, R17, R28 ;  /* 0x0000001c111b7220 */ /* 0x000fe20000410000 */
[----:B------:R-:W-:Y:S01]  /*2a90*/  FFMA.FTZ R25, R25, R30, R24 ;  /* 0x0000001e19197223 */ /* 0x000fe20000010018 */
[----:B------:R-:W-:Y:S01]  /*2aa0*/  FADD.FTZ R24, R23, -UR14 ;  /* 0x8000000e17187e21 */ /* 0x000fe20008010000 */
[----:B------:R-:W-:Y:S01]  /*2ab0*/  FADD.FTZ R18, R18, R28 ;  /* 0x0000001c12127221 */ /* 0x000fe20000010000 */
[----:B------:R-:W-:Y:S01]  /*2ac0*/  FFMA.FTZ R21, R28, R26, R21 ;  /* 0x0000001a1c157223 */ /* 0x000fe20000010015 */
[----:B------:R-:W-:Y:S01]  /*2ad0*/  FADD.FTZ R28, R19, R30 ;  /* 0x0000001e131c7221 */ /* 0x000fe20000010000 */
[----:B------:R-:W-:Y:S01]  /*2ae0*/  SHF.L.U32 R29, R4, 0x10, RZ ;  /* 0x00000010041d7819 */ /* 0x000fe200000006ff */
[----:B------:R-:W-:Y:S01]  /*2af0*/  FFMA.FTZ R23, R26, R27, R25 ;  /* 0x0000001b1a177223 */ /* 0x000fe20000010019 */
[----:B------:R-:W-:Y:S01]  /*2b00*/  FMUL.FTZ R26, R24, UR15 ;  /* 0x0000000f181a7c20 */ /* 0x000fe20008410000 */
[----:B------:R-:W-:Y:S01]  /*2b10*/  SHF.L.U32 R24, R64, 0x10, RZ ;  /* 0x0000001040187819 */ /* 0x000fe200000006ff */
[----:B------:R-:W-:Y:S01]  /*2b20*/  FADD.FTZ R19, R27, R28 ;  /* 0x0000001c1b137221 */ /* 0x000fe20000010000 */
[----:B------:R-:W-:Y:S01]  /*2b30*/  FMUL.FTZ R28, R16, R29 ;  /* 0x0000001d101c7220 */ /* 0x000fe20000410000 */
[----:B------:R-:W-:Y:S01]  /*2b40*/  FFMA.FTZ R22, R29, R26, R22 ;  /* 0x0000001a1d167223 */ /* 0x000fe20000010016 */
[----:B------:R-:W-:Y:S01]  /*2b50*/  SHF.L.U32 R25, R5, 0x10, RZ ;  /* 0x0000001005197819 */ /* 0x000fe200000006ff */
[----:B------:R-:W-:Y:S01]  /*2b60*/  FADD.FTZ R24, R24, -UR14 ;  /* 0x8000000e18187e21 */ /* 0x000fe20008010000 */
[----:B------:R-:W-:Y:S01]  /*2b70*/  FADD.FTZ R19, R19, R28 ;  /* 0x0000001c13137221 */ /* 0x000fe20000010000 */
[----:B------:R-:W-:Y:S01]  /*2b80*/  FFMA.FTZ R23, R26, R28, R23 ;  /* 0x0000001c1a177223 */ /* 0x000fe20000010017 */
[----:B------:R-:W-:Y:S01]  /*2b90*/  SHF.L.U32 R28, R65, 0x10, RZ ;  /* 0x00000010411c7819 */ /* 0x000fe200000006ff */
[----:B------:R-:W-:Y:S01]  /*2ba0*/  FMUL.FTZ R26, R24, UR15 ;  /* 0x0000000f181a7c20 */ /* 0x000fe20008410000 */
[----:B------:R-:W-:Y:S01]  /*2bb0*/  SHF.L.U32 R24, R62, 0x10, RZ ;  /* 0x000000103e187819 */ /* 0x000fe200000006ff */
[----:B------:R-:W-:Y:S01]  /*2bc0*/  FADD.FTZ R25, R25, -UR14 ;  /* 0x8000000e19197e21 */ /* 0x000fe20008010000 */
[----:B------:R-:W-:Y:S01]  /*2bd0*/  SHF.L.U32 R27, R6, 0x10, RZ ;  /* 0x00000010061b7819 */ /* 0x000fe200000006ff */
[----:B------:R-:W-:Y:S01]  /*2be0*/  FADD.FTZ R18, R18, R28 ;  /* 0x0000001c12127221 */ /* 0x000fe20000010000 */
[----:B------:R-:W-:Y:S01]  /*2bf0*/  FFMA.FTZ R21, R28, R26, R21 ;  /* 0x0000001a1c157223 */ /* 0x000fe20000010015 */
[----:B------:R-:W-:Y:S01]  /*2c00*/  FMUL.FTZ R28, R17, R28 ;  /* 0x0000001c111c7220 */ /* 0x000fe20000410000 */
[----:B------:R-:W-:Y:S01]  /*2c10*/  FMUL.FTZ R25, R25, UR15 ;  /* 0x0000000f19197c20 */ /* 0x000fe20008410000 */
[----:B------:R-:W-:Y:S01]  /*2c20*/  FMUL.FTZ R30, R16, R27 ;  /* 0x0000001b101e7220 */ /* 0x000fe20000410000 */
[----:B------:R-:W-:Y:S01]  /*2c30*/  FADD.FTZ R20, R20, R29 ;  /* 0x0000001d14147221 */ /* 0x000fe20000010000 */
[----:B------:R-:W-:Y:S01]  /*2c40*/  FFMA.FTZ R26, R26, R28, R23 ;  /* 0x0000001c1a1a7223 */ /* 0x000fe20000010017 */
[----:B------:R-:W-:Y:S01]  /*2c50*/  FADD.FTZ R23, R24, -UR14 ;  /* 0x8000000e18177e21 */ /* 0x000fe20008010000 */
[----:B------:R-:W-:Y:S01]  /*2c60*/  FADD.FTZ R19, R28, R19 ;  /* 0x000000131c137221 */ /* 0x000fe20000010000 */
[----:B------:R-:W-:Y:S01]  /*2c70*/  SHF.L.U32 R24, R63, 0x10, RZ ;  /* 0x000000103f187819 */ /* 0x000fe200000006ff */
[----:B------:R-:W-:Y:S01]  /*2c80*/  FFMA.FTZ R22, R27, R25, R22 ;  /* 0x000000191b167223 */ /* 0x000fe20000010016 */
[----:B------:R-:W-:Y:S01]  /*2c90*/  FMUL.FTZ R23, R23, UR15 ;  /* 0x0000000f17177c20 */ /* 0x000fe20008410000 */
[----:B------:R-:W-:Y:S01]  /*2ca0*/  FADD.FTZ R19, R19, R30 ;  /* 0x0000001e13137221 */ /* 0x000fe20000010000 */
[----:B------:R-:W-:Y:S01]  /*2cb0*/  FFMA.FTZ R30, R25, R30, R26 ;  /* 0x0000001e191e7223 */ /* 0x000fe2000001001a */
[----:B------:R-:W-:Y:S01]  /*2cc0*/  SHF.L.U32 R25, R7, 0x10, RZ ;  /* 0x0000001007197819 */ /* 0x000fe200000006ff */
[----:B------:R-:W-:Y:S01]  /*2cd0*/  FMUL.FTZ R26, R17, R24 ;  /* 0x00000018111a7220 */ /* 0x000fe20000410000 */
[----:B------:R-:W-:Y:S01]  /*2ce0*/  FADD.FTZ R18, R18, R24 ;  /* 0x0000001812127221 */ /* 0x000fe20000010000 */
[----:B------:R-:W-:Y:S01]  /*2cf0*/  FFMA.FTZ R21, R24, R23, R21 ;  /* 0x0000001718157223 */ /* 0x000fe20000010015 */
[----:B------:R-:W-:Y:S01]  /*2d00*/  SHF.L.U32 R24, R60, 0x10, RZ ;  /* 0x000000103c187819 */ /* 0x000fe200000006ff */
[----:B------:R-:W-:Y:S01]  /*2d10*/  FADD.FTZ R19, R26, R19 ;  /* 0x000000131a137221 */ /* 0x000fe20000010000 */
[----:B------:R-:W-:Y:S01]  /*2d20*/  FFMA.FTZ R23, R23, R26, R30 ;  /* 0x0000001a17177223 */ /* 0x000fe2000001001e */
[----:B------:R-:W-:Y:S01]  /*2d30*/  FADD.FTZ R26, R25, -UR14 ;  /* 0x8000000e191a7e21 */ /* 0x000fe20008010000 */
[----:B------:R-:W-:Y:S01]  /*2d40*/  SHF.L.U32 R25, R8, 0x10, RZ ;  /* 0x0000001008197819 */ /* 0x000fe200000006ff */
[----:B------:R-:W-:Y:S01]  /*2d50*/  FADD.FTZ R24, R24, -UR14 ;  /* 0x8000000e18187e21 */ /* 0x000fe20008010000 */
[----:B------:R-:W-:Y:S01]  /*2d60*/  FADD.FTZ R20, R20, R27 ;  /* 0x0000001b14147221 */ /* 0x000fe20000010000 */
[----:B------:R-:W-:Y:S01]  /*2d70*/  SHF.L.U32 R27, R9, 0x10, RZ ;  /* 0x00000010091b7819 */ /* 0x000fe200000006ff */
[----:B------:R-:W-:Y:S01]  /*2d80*/  FMUL.FTZ R26, R26, UR15 ;  /* 0x0000000f1a1a7c20 */ /* 0x000fe20008410000 */
[----:B------:R-:W-:Y:S01]  /*2d90*/  SHF.L.U32 R28, R61, 0x10, RZ ;  /* 0x000000103d1c7819 */ /* 0x000fe200000006ff */
[----:B------:R-:W-:Y:S01]  /*2da0*/  FMUL.FTZ R24, R24, UR15 ;  /* 0x0000000f18187c20 */ /* 0x000fe20008410000 */
[----:B------:R-:W-:Y:S01]  /*2db0*/  FMUL.FTZ R30, R16, R25 ;  /* 0x00000019101e7220 */ /* 0x000fe20000410000 */
[----:B------:R-:W-:Y:S01]  /*2dc0*/  FADD.FTZ R20, R20, R25 ;  /* 0x0000001914147221 */ /* 0x000fe20000010000 */
[----:B------:R-:W-:Y:S01]  /*2dd0*/  FFMA.FTZ R22, R25, R26, R22 ;  /* 0x0000001a19167223 */ /* 0x000fe20000010016 */
[----:B------:R-:W-:Y:S01]  /*2de0*/  FADD.FTZ R29, R27, -UR14 ;  /* 0x8000000e1b1d7e21 */ /* 0x000fe20008010000 */
[----:B------:R-:W-:Y:S01]  /*2df0*/  FADD.FTZ R18, R18, R28 ;  /* 0x0000001c12127221 */ /* 0x000fe20000010000 */
[----:B------:R-:W-:Y:S01]  /*2e00*/  FFMA.FTZ R21, R28, R24, R21 ;  /* 0x000000181c157223 */ /* 0x000fe20000010015 */
[----:B------:R-:W-:Y:S01]  /*2e10*/  FMUL.FTZ R25, R17, R28 ;  /* 0x0000001c11197220 */ /* 0x000fe20000410000 */
[----:B------:R-:W-:Y:S01]  /*2e20*/  FADD.FTZ R28, R19, R30 ;  /* 0x0000001e131c7221 */ /* 0x000fe20000010000 */
[----:B------:R-:W-:Y:S01]  /*2e30*/  FFMA.FTZ R23, R26, R30, R23 ;  /* 0x0000001e1a177223 */ /* 0x000fe20000010017 */
[----:B------:R-:W-:Y:S01]  /*2e40*/  SHF.L.U32 R27, R10, 0x10, RZ ;  /* 0x000000100a1b7819 */ /* 0x000fe200000006ff */
[----:B------:R-:W-:Y:S01]  /*2e50*/  FMUL.FTZ R19, R29, UR15 ;  /* 0x0000000f1d137c20 */ /* 0x000fe20008410000 */
[----:B------:R-:W-:Y:S01]  /*2e60*/  FADD.FTZ R28, R25, R28 ;  /* 0x0000001c191c7221 */ /* 0x000fe20000010000 */
[----:B------:R-:W-:Y:S01]  /*2e70*/  FFMA.FTZ R24, R24, R25, R23 ;  /* 0x0000001918187223 */ /* 0x000fe20000010017 */
[----:B------:R-:W-:Y:S01]  /*2e80*/  SHF.L.U32 R25, R58, 0x10, RZ ;  /* 0x000000103a197819 */ /* 0x000fe200000006ff */
[----:B------:R-:W-:Y:S01]  /*2e90*/  FADD.FTZ R20, R20, R27 ;  /* 0x0000001b14147221 */ /* 0x000fe20000010000 */
[----:B------:R-:W-:Y:S01]  /*2ea0*/  FFMA.FTZ R23, R27, R19, R22 ;  /* 0x000000131b177223 */ /* 0x000fe20000010016 */
[----:B------:R-:W-:Y:S01]  /*2eb0*/  FMUL.FTZ R27, R16, R27 ;  /* 0x0000001b101b7220 */ /* 0x000fe20000410000 */
[----:B------:R-:W-:Y:S01]  /*2ec0*/  SHF.L.U32 R22, R59, 0x10, RZ ;  /* 0x000000103b167819 */ /* 0x000fe200000006ff */
[----:B------:R-:W-:Y:S01]  /*2ed0*/  FADD.FTZ R25, R25, -UR14 ;  /* 0x8000000e19197e21 */ /* 0x000fe20008010000 */
[----:B------:R-:W-:Y:S01]  /*2ee0*/  SHF.L.U32 R30, R11, 0x10, RZ ;  /* 0x000000100b1e7819 */ /* 0x000fe200000006ff */
[----:B------:R-:W-:Y:S01]  /*2ef0*/  FADD.FTZ R29, R28, R27 ;  /* 0x0000001b1c1d7221 */ /* 0x000fe20000010000 */
[----:B------:R-:W-:Y:S01]  /*2f00*/  FFMA.FTZ R28, R19, R27, R24 ;  /* 0x0000001b131c7223 */ /* 0x000fe20000010018 */
[----:B------:R-:W-:Y:S01]  /*2f10*/  FMUL.FTZ R26, R17, R22 ;  /* 0x00000016111a7220 */ /* 0x000fe20000410000 */
[----:B------:R-:W-:Y:S01]  /*2f20*/  SHF.L.U32 R24, R12, 0x10, RZ ;  /* 0x000000100c187819 */ /* 0x000fe200000006ff */
[----:B------:R-:W-:Y:S01]  /*2f30*/  FMUL.FTZ R25, R25, UR15 ;  /* 0x0000000f19197c20 */ /* 0x000fe20008410000 */
[----:B------:R-:W-:Y:S01]  /*2f40*/  FADD.FTZ R30, R30, -UR14 ;  /* 0x8000000e1e1e7e21 */ /* 0x000fe20008010000 */
[----:B------:R-:W-:Y:S01]  /*2f50*/  SHF.L.U32 R19, R56, 0x10, RZ ;  /* 0x0000001038137819 */ /* 0x000fe200000006ff */
[----:B------:R-:W-:Y:S01]  /*2f60*/  FADD.FTZ R29, R26, R29 ;  /* 0x0000001d1a1d7221 */ /* 0x000fe20000010000 */
[----:B------:R-:W-:Y:S01]  /*2f70*/  FFMA.FTZ R21, R22, R25, R21 ;  /* 0x0000001916157223 */ /* 0x000fe20000010015 */
[----:B------:R-:W-:Y:S01]  /*2f80*/  FFMA.FTZ R26, R25, R26, R28 ;  /* 0x0000001a191a7223 */ /* 0x000fe2000001001c */
[----:B------:R-:W-:Y:S01]  /*2f90*/  FMUL.FTZ R76, R16, R24 ;  /* 0x00000018104c7220 */ /* 0x000fe20000410000 */
[----:B------:R-:W-:Y:S01]  /*2fa0*/  FMUL.FTZ R25, R30, UR15 ;  /* 0x0000000f1e197c20 */ /* 0x000fe20008410000 */
[----:B------:R-:W-:Y:S01]  /*2fb0*/  SHF.L.U32 R28, R57, 0x10, RZ ;  /* 0x00000010391c7819 */ /* 0x000fe200000006ff */
[----:B------:R-:W-:Y:S01]  /*2fc0*/  FADD.FTZ R19, R19, -UR14 ;  /* 0x8000000e13137e21 */ /* 0x000fe20008010000 */
[----:B------:R-:W-:Y:S01]  /*2fd0*/  FADD.FTZ R31, R29, R76 ;  /* 0x0000004c1d1f7221 */ /* 0x000fe20000010000 */
[----:B------:R-:W-:Y:S01]  /*2fe0*/  FFMA.FTZ R76, R25, R76, R26 ;  /* 0x0000004c194c7223 */ /* 0x000fe2000001001a */
[----:B------:R-:W-:Y:S01]  /*2ff0*/  FADD.FTZ R27, R18, R22 ;  /* 0x00000016121b7221 */ /* 0x000fe20000010000 */
[----:B------:R-:W-:Y:S01]  /*3000*/  FMUL.FTZ R26, R17, R28 ;  /* 0x0000001c111a7220 */ /* 0x000fe20000410000 */
[----:B------:R-:W-:Y:S01]  /*3010*/  FMUL.FTZ R29, R19, UR15 ;  /* 0x0000000f131d7c20 */ /* 0x000fe20008410000 */
[----:B------:R-:W-:Y:S01]  /*3020*/  FADD.FTZ R22, R20, R24 ;  /* 0x0000001814167221 */ /* 0x000fe20000010000 */
[----:B------:R-:W-:Y:S01]  /*3030*/  FFMA.FTZ R20, R24, R25, R23 ;  /* 0x0000001918147223 */ /* 0x000fe20000010017 */
[----:B------:R-:W-:Y:S01]  /*3040*/  FADD.FTZ R19, R26, R31 ;  /* 0x0000001f1a137221 */ /* 0x000fe20000010000 */
[----:B------:R-:W-:Y:S01]  /*3050*/  FFMA.FTZ R26, R29, R26, R76 ;  /* 0x0000001a1d1a7223 */ /* 0x000fe2000001004c */
[----:B------:R-:W-:Y:S01]  /*3060*/  FADD.FTZ R23, R27, R28 ;  /* 0x0000001c1b177221 */ /* 0x000fe20000010000 */
[----:B------:R-:W-:Y:S01]  /*3070*/  FFMA.FTZ R21, R28, R29, R21 ;  /* 0x0000001d1c157223 */ /* 0x000fe20000010015 */
[----:B------:R-:W-:Y:S06]  /*3080*/  BRA `(.L_x_97) ;  /* 0x0000002400447947 */ /* 0x000fec0003800000 */
.L_x_96:
[----:B------:R-:W-:Y:S02]  /*3090*/  SHF.L.U32 R18, R52, 0x10, RZ ;  /* 0x0000001034127819 */ /* 0x000fe400000006ff */
[----:B------:R-:W-:Y:S02]  /*30a0*/  SHF.L.U32 R22, R50, 0x10, RZ ;  /* 0x0000001032167819 */ /* 0x000fe400000006ff */
[----:B------:R-:W-:Y:S01]  /*30b0*/  SHF.L.U32 R55, R70, 0x10, RZ ;  /* 0x0000001046377819 */ /* 0x000fe200000006ff */
[----:B------:R-:W-:Y:S01]  /*30c0*/  FADD.FTZ R18, R18, -UR14 ;  /* 0x8000000e12127e21 */ /* 0x000fe20008010000 */
[----:B------:R-:W-:Y:S01]  /*30d0*/  SHF.L.U32 R71, R68, 0x10, RZ ;  /* 0x0000001044477819 */ /* 0x000fe200000006ff */
[----:B------:R-:W-:Y:S01]  /*30e0*/  FADD.FTZ R31, R22, -UR14 ;  /* 0x8000000e161f7e21 */ /* 0x000fe20008010000 */
[----:B------:R-:W-:Y:S01]  /*30f0*/  SHF.L.U32 R22, R67, 0x10, RZ ;  /* 0x0000001043167819 */ /* 0x000fe200000006ff */
[----:B------:R-:W-:Y:S01]  /*3100*/  FMUL.FTZ R19, R18, UR15 ;  /* 0x0000000f12137c20 */ /* 0x000fe20008410000 */
[----:B------:R-:W-:Y:S01]  /*3110*/  SHF.L.U32 R18, R69, 0x10, RZ ;  /* 0x0000001045127819 */ /* 0x000fe200000006ff */
[----:B------:R-:W-:-:S02]  /*3120*/  FMUL.FTZ R31, R31, UR15 ;  /* 0x0000000f1f1f7c20 */ /* 0x000fc40008410000 */
[--C-:B-----5:R-:W-:Y:S01]  /*3130*/  FFMA.FTZ R24, R16, R19, R14.reuse ;  /* 0x0000001310187223 */ /* 0x120fe2000001000e */
[----:B------:R-:W-:Y:S01]  /*3140*/  FADD.FTZ R22, R22, -UR14 ;  /* 0x8000000e16167e21 */ /* 0x000fe20008010000 */
[----:B------:R-:W-:Y:S01]  /*3150*/  FADD.FTZ R18, R18, -UR14 ;  /* 0x8000000e12127e21 */ /* 0x000fe20008010000 */
[----:B------:R-:W-:Y:S01]  /*3160*/  FFMA.FTZ R30, R16, R31, R14 ;  /* 0x0000001f101e7223 */ /* 0x000fe2000001000e */
[----:B------:R-:W-:Y:S01]  /*3170*/  FMUL.FTZ R20, R24, -1.4426950216293334961 ;  /* 0xbfb8aa3b18147820 */ /* 0x000fe20000410000 */
[----:B------:R-:W-:Y:S01]  /*3180*/  FMUL.FTZ R22, R22, UR15 ;  /* 0x0000000f16167c20 */ /* 0x000fe20008410000 */
[----:B------:R-:W-:Y:S01]  /*3190*/  FMUL.FTZ R18, R18, UR15 ;  /* 0x0000000f12127c20 */ /* 0x000fe20008410000 */
[----:B------:R-:W-:Y:S02]  /*31a0*/  FMUL.FTZ R28, R30, -1.4426950216293334961 ;  /* 0xbfb8aa3b1e1c7820 */ /* 0x000fe40000410000 */
[C-C-:B------:R-:W-:Y:S01]  /*31b0*/  FFMA.FTZ R27, R17.reuse, R22, R15.reuse ;  /* 0x00000016111b7223 */ /* 0x140fe2000001000f */
[----:B------:R-:W0:Y:S01]  /*31c0*/  MUFU.EX2 R20, R20 ;  /* 0x0000001400147308 */ /* 0x000e220000000800 */
[----:B------:R-:W-:Y:S01]  /*31d0*/  FFMA.FTZ R23, R17, R18, R15 ;  /* 0x0000001211177223 */ /* 0x000fe2000001000f */
[----:B0-----:R-:W-:-:S03]  /*31e0*/  FADD.FTZ R21, R20, 1 ;  /* 0x3f80000014157421 */ /* 0x001fc60000010000 */
[----:B------:R-:W-:-:S03]  /*31f0*/  FMUL.FTZ R20, R23, -1.4426950216293334961 ;  /* 0xbfb8aa3b17147820 */ /* 0x000fc60000410000 */
[----:B------:R-:W0:Y:S08]  /*3200*/  MUFU.RCP R21, R21 ;  /* 0x0000001500157308 */ /* 0x000e300000001000 */
[----:B------:R-:W1:Y:S01]  /*3210*/  MUFU.EX2 R20, R20 ;  /* 0x0000001400147308 */ /* 0x000e620000000800 */
[----:B0-----:R-:W-:-:S04]  /*3220*/  FADD.FTZ R25, -R21, 1 ;  /* 0x3f80000015197421 */ /* 0x001fc80000010100 */
[----:B------:R-:W-:Y:S01]  /*3230*/  FFMA.FTZ R26, R24, R25, 1 ;  /* 0x3f800000181a7423 */ /* 0x000fe20000010019 */
[----:B------:R-:W-:Y:S02]  /*3240*/  SHF.L.U32 R24, R51, 0x10, RZ ;  /* 0x0000001033187819 */ /* 0x000fe400000006ff */
[----:B------:R-:W0:Y:S01]  /*3250*/  MUFU.EX2 R25, R28 ;  /* 0x0000001c00197308 */ /* 0x000e220000000800 */
[----:B-1----:R-:W-:Y:S01]  /*3260*/  FADD.FTZ R29, R20, 1 ;  /* 0x3f800000141d7421 */ /* 0x002fe20000010000 */
[----:B------:R-:W-:Y:S01]  /*3270*/  SHF.L.U32 R20, R48, 0x10, RZ ;  /* 0x0000001030147819 */ /* 0x000fe200000006ff */
[----:B------:R-:W-:Y:S01]  /*3280*/  FMUL.FTZ R21, R24, R21 ;  /* 0x0000001518157220 */ /* 0x000fe20000410000 */
[----:B------:R-:W-:-:S03]  /*3290*/  FMUL.FTZ R24, R27, -1.4426950216293334961 ;  /* 0xbfb8aa3b1b187820 */ /* 0x000fc60000410000 */
[----:B------:R-:W-:Y:S01]  /*32a0*/  FADD.FTZ R20, R20, -UR14 ;  /* 0x8000000e14147e21 */ /* 0x000fe20008010000 */
[----:B------:R-:W-:Y:S01]  /*32b0*/  FMUL.FTZ R21, R21, R26 ;  /* 0x0000001a15157220 */ /* 0x000fe20000410000 */
[----:B------:R-:W1:Y:S01]  /*32c0*/  MUFU.RCP R29, R29 ;  /* 0x0000001d001d7308 */ /* 0x000e620000001000 */
[----:B0-----:R-:W-:Y:S01]  /*32d0*/  FADD.FTZ R26, R25, 1 ;  /* 0x3f800000191a7421 */ /* 0x001fe20000010000 */
[----:B------:R-:W-:-:S06]  /*32e0*/  FMUL.FTZ R25, R20, UR15 ;  /* 0x0000000f14197c20 */ /* 0x000fcc0008410000 */
[----:B------:R-:W0:Y:S01]  /*32f0*/  MUFU.EX2 R24, R24 ;  /* 0x0000001800187308 */ /* 0x000e220000000800 */
[----:B------:R-:W-:-:S04]  /*3300*/  FFMA.FTZ R20, R16, R25, R14 ;  /* 0x0000001910147223 */ /* 0x000fc8000001000e */
[----:B------:R-:W-:-:S03]  /*3310*/  FMUL.FTZ R28, R20, -1.4426950216293334961 ;  /* 0xbfb8aa3b141c7820 */ /* 0x000fc60000410000 */
[----:B------:R-:W2:Y:S01]  /*3320*/  MUFU.RCP R26, R26 ;  /* 0x0000001a001a7308 */ /* 0x000ea20000001000 */
[----:B-1----:R-:W-:Y:S01]  /*3330*/  FADD.FTZ R76, -R29, 1 ;  /* 0x3f8000001d4c7421 */ /* 0x002fe20000010100 */
[----:B------:R-:W-:-:S03]  /*3340*/  FMUL.FTZ R29, R55, R29 ;  /* 0x0000001d371d7220 */ /* 0x000fc60000410000 */
[----:B------:R-:W-:-:S03]  /*3350*/  FFMA.FTZ R76, R23, R76, 1 ;  /* 0x3f800000174c7423 */ /* 0x000fc6000001004c */
[----:B------:R-:W1:Y:S01]  /*3360*/  MUFU.EX2 R28, R28 ;  /* 0x0000001c001c7308 */ /* 0x000e620000000800 */
[----:B0-----:R-:W-:Y:S01]  /*3370*/  FADD.FTZ R24, R24, 1 ;  /* 0x3f80000018187421 */ /* 0x001fe20000010000 */
[----:B------:R-:W-:Y:S01]  /*3380*/  FMUL.FTZ R29, R29, R76 ;  /* 0x0000004c1d1d7220 */ /* 0x000fe20000410000 */
[----:B------:R-:W-:-:S04]  /*3390*/  PRMT R76, R48, 0x7632, R76 ;  /* 0x00007632304c7816 */ /* 0x000fc8000000004c */
[----:B------:R-:W-:Y:S01]  /*33a0*/  SHF.L.U32 R76, R76, 0x10, RZ ;  /* 0x000000104c4c7819 */ /* 0x000fe200000006ff */
[----:B------:R-:W0:Y:S01]  /*33b0*/  MUFU.RCP R24, R24 ;  /* 0x0000001800187308 */ /* 0x000e220000001000 */
[----:B--2---:R-:W-:-:S04]  /*33c0*/  FADD.FTZ R23, -R26, 1 ;  /* 0x3f8000001a177421 */ /* 0x004fc80000010100 */
[----:B------:R-:W-:Y:S01]  /*33d0*/  FFMA.FTZ R30, R30, R23, 1 ;  /* 0x3f8000001e1e7423 */ /* 0x000fe20000010017 */
[----:B------:R-:W-:Y:S01]  /*33e0*/  SHF.L.U32 R23, R49, 0x10, RZ ;  /* 0x0000001031177819 */ /* 0x000fe200000006ff */
[----:B-1----:R-:W-:-:S04]  /*33f0*/  FADD.FTZ R55, R28, 1 ;  /* 0x3f8000001c377421 */ /* 0x002fc80000010000 */
[----:B------:R-:W-:Y:S02]  /*3400*/  FMUL.FTZ R23, R23, R26 ;  /* 0x0000001a17177220 */ /* 0x000fe40000410000 */
[----:B------:R-:W1:Y:S02]  /*3410*/  MUFU.RCP R55, R55 ;  /* 0x0000003700377308 */ /* 0x000e640000001000 */
[----:B------:R-:W-:Y:S01]  /*3420*/  FMUL.FTZ R30, R23, R30 ;  /* 0x0000001e171e7220 */ /* 0x000fe20000410000 */
[----:B0-----:R-:W-:Y:S01]  /*3430*/  FADD.FTZ R26, -R24, 1 ;  /* 0x3f800000181a7421 */ /* 0x001fe20000010100 */
[----:B------:R-:W-:Y:S01]  /*3440*/  FMUL.FTZ R28, R71, R24 ;  /* 0x00000018471c7220 */ /* 0x000fe20000410000 */
[----:B------:R-:W-:Y:S02]  /*3450*/  SHF.L.U32 R24, R47, 0x10, RZ ;  /* 0x000000102f187819 */ /* 0x000fe400000006ff */
[----:B------:R-:W-:Y:S01]  /*3460*/  FFMA.FTZ R27, R27, R26, 1 ;  /* 0x3f8000001b1b7423 */ /* 0x000fe2000001001a */
[----:B------:R-:W-:-:S03]  /*3470*/  FADD.FTZ R26, R76, -UR14 ;  /* 0x8000000e4c1a7e21 */ /* 0x000fc60008010000 */
[----:B------:R-:W-:Y:S01]  /*3480*/  FMUL.FTZ R23, R28, R27 ;  /* 0x0000001b1c177220 */ /* 0x000fe20000410000 */
[----:B------:R-:W-:Y:S01]  /*3490*/  FMUL.FTZ R26, R26, UR15 ;  /* 0x0000000f1a1a7c20 */ /* 0x000fe20008410000 */
[----:B------:R-:W-:Y:S01]  /*34a0*/  FMUL.FTZ R28, R16, R21 ;  /* 0x00000015101c7220 */ /* 0x000fe20000410000 */
[----:B-1----:R-:W-:-:S04]  /*34b0*/  FADD.FTZ R71, -R55, 1 ;  /* 0x3f80000037477421 */ /* 0x002fc80000010100 */
[----:B------:R-:W-:Y:S01]  /*34c0*/  FFMA.FTZ R20, R20, R71, 1 ;  /* 0x3f80000014147423 */ /* 0x000fe20000010047 */
[----:B------:R-:W-:Y:S01]  /*34d0*/  FMUL.FTZ R71, R24, R55 ;  /* 0x0000003718477220 */ /* 0x000fe20000410000 */
[----:B------:R-:W-:-:S03]  /*34e0*/  FFMA.FTZ R24, R17, R26, R15 ;  /* 0x0000001a11187223 */ /* 0x000fc6000001000f */
[----:B------:R-:W-:Y:S01]  /*34f0*/  FMUL.FTZ R20, R71, R20 ;  /* 0x0000001447147220 */ /* 0x000fe20000410000 */
[----:B------:R-:W-:Y:S01]  /*3500*/  FMUL.FTZ R77, R24, -1.4426950216293334961 ;  /* 0xbfb8aa3b184d7820 */ /* 0x000fe20000410000 */
[----:B------:R-:W-:Y:S01]  /*3510*/  FFMA.FTZ R71, R19, R28, RZ ;  /* 0x0000001c13477223 */ /* 0x000fe200000100ff */
[----:B------:R-:W-:Y:S02]  /*3520*/  FADD.FTZ R28, RZ, R28 ;  /* 0x0000001cff1c7221 */ /* 0x000fe40000010000 */
[----:B------:R-:W0:Y:S02]  /*3530*/  MUFU.EX2 R55, R77 ;  /* 0x0000004d00377308 */ /* 0x000e240000000800 */
[----:B0-----:R-:W-:Y:S01]  /*3540*/  FADD.FTZ R27, R55, 1 ;  /* 0x3f800000371b7421 */ /* 0x001fe20000010000 */
[----:B------:R-:W-:-:S04]  /*3550*/  FMUL.FTZ R55, R17, R29 ;  /* 0x0000001d11377220 */ /* 0x000fc80000410000 */
[----:B------:R-:W-:Y:S01]  /*3560*/  FFMA.FTZ R76, R18, R55, R71 ;  /* 0x00000037124c7223 */ /* 0x000fe20000010047 */
[----:B------:R-:W0:Y:S01]  /*3570*/  MUFU.RCP R27, R27 ;  /* 0x0000001b001b7308 */ /* 0x000e220000001000 */
[--C-:B------:R-:W-:Y:S01]  /*3580*/  FADD.FTZ R55, R55, R28.reuse ;  /* 0x0000001c37377221 */ /* 0x100fe20000010000 */
[----:B------:R-:W-:-:S04]  /*3590*/  PRMT R28, R47, 0x7632, R28 ;  /* 0x000076322f1c7816 */ /* 0x000fc8000000001c */
[----:B------:R-:W-:Y:S01]  /*35a0*/  SHF.L.U32 R28, R28, 0x10, RZ ;  /* 0x000000101c1c7819 */ /* 0x000fe200000006ff */
[----:B0-----:R-:W-:-:S04]  /*35b0*/  FADD.FTZ R71, -R27, 1 ;  /* 0x3f8000001b477421 */ /* 0x001fc80000010100 */
[----:B------:R-:W-:Y:S01]  /*35c0*/  FMUL.FTZ R28, R28, R27 ;  /* 0x0000001b1c1c7220 */ /* 0x000fe20000410000 */
[----:B------:R-:W-:Y:S01]  /*35d0*/  FADD.FTZ R27, RZ, R21 ;  /* 0x00000015ff1b7221 */ /* 0x000fe20000010000 */
[----:B------:R-:W-:-:S03]  /*35e0*/  FFMA.FTZ R71, R24, R71, 1 ;  /* 0x3f80000018477423 */ /* 0x000fc60000010047 */
[----:B------:R-:W-:Y:S01]  /*35f0*/  FADD.FTZ R27, R27, R30 ;  /* 0x0000001e1b1b7221 */ /* 0x000fe20000010000 */
[----:B------:R-:W-:Y:S01]  /*3600*/  FMUL.FTZ R24, R28, R71 ;  /* 0x000000471c187220 */ /* 0x000fe20000410000 */
[----:B------:R-:W-:Y:S01]  /*3610*/  FFMA.FTZ R28, R19, R21, RZ ;  /* 0x00000015131c7223 */ /* 0x000fe200000100ff */
[----:B------:R-:W-:-:S03]  /*3620*/  SHF.L.U32 R19, R46, 0x10, RZ ;  /* 0x000000102e137819 */ /* 0x000fc600000006ff */
[-C--:B------:R-:W-:Y:S02]  /*3630*/  FFMA.FTZ R28, R31, R30.reuse, R28 ;  /* 0x0000001e1f1c7223 */ /* 0x080fe4000001001c */
[----:B------:R-:W-:Y:S01]  /*3640*/  FADD.FTZ R21, R19, -UR14 ;  /* 0x8000000e13157e21 */ /* 0x000fe20008010000 */
[C---:B------:R-:W-:Y:S01]  /*3650*/  FMUL.FTZ R19, R16.reuse, R30 ;  /* 0x0000001e10137220 */ /* 0x040fe20000410000 */
[----:B------:R-:W-:Y:S02]  /*3660*/  FFMA.FTZ R28, R25, R20, R28 ;  /* 0x00000014191c7223 */ /* 0x000fe4000001001c */
[----:B------:R-:W-:Y:S01]  /*3670*/  FMUL.FTZ R21, R21, UR15 ;  /* 0x0000000f15157c20 */ /* 0x000fe20008410000 */
        /* <DEDUP_REMOVED lines=8> */
[----:B0-----:R-:W-:Y:S01]  /*3700*/  FMUL.FTZ R19, R19, R31 ;  /* 0x0000001f13137220 */ /* 0x001fe20000410000 */
[----:B------:R-:W-:-:S04]  /*3710*/  FADD.FTZ R31, -R31, 1 ;  /* 0x3f8000001f1f7421 */ /* 0x000fc80000010100 */
[----:B------:R-:W-:Y:S01]  /*3720*/  FFMA.FTZ R30, R30, R31, 1 ;  /* 0x3f8000001e1e7423 */ /* 0x000fe2000001001f */
[----:B------:R-:W-:Y:S01]  /*3730*/  FFMA.FTZ R31, R18, R29, RZ ;  /* 0x0000001d121f7223 */ /* 0x000fe200000100ff */
[----:B------:R-:W-:Y:S02]  /*3740*/  FADD.FTZ R18, RZ, R29 ;  /* 0x0000001dff127221 */ /* 0x000fe40000010000 */
[----:B------:R-:W-:Y:S01]  /*3750*/  FMUL.FTZ R19, R19, R30 ;  /* 0x0000001e13137220 */ /* 0x000fe20000410000 */
[----:B------:R-:W-:Y:S01]  /*3760*/  PRMT R30, R46, 0x7632, R30 ;  /* 0x000076322e1e7816 */ /* 0x000fe2000000001e */
[----:B------:R-:W-:Y:S01]  /*3770*/  FADD.FTZ R29, R18, R23 ;  /* 0x00000017121d7221 */ /* 0x000fe20000010000 */
[----:B------:R-:W-:Y:S01]  /*3780*/  FFMA.FTZ R31, R22, R23, R31 ;  /* 0x00000017161f7223 */ /* 0x000fe2000001001f */
[----:B------:R-:W-:Y:S01]  /*3790*/  FFMA.FTZ R28, R21, R19, R28 ;  /* 0x00000013151c7223 */ /* 0x000fe2000001001c */
[----:B------:R-:W-:Y:S02]  /*37a0*/  SHF.L.U32 R30, R30, 0x10, RZ ;  /* 0x000000101e1e7819 */ /* 0x000fe400000006ff */
[----:B------:R-:W-:-:S03]  /*37b0*/  FFMA.FTZ R31, R26, R24, R31 ;  /* 0x000000181a1f7223 */ /* 0x000fc6000001001f */
[----:B------:R-:W-:Y:S01]  /*37c0*/  FADD.FTZ R76, R30, -UR14 ;  /* 0x8000000e1e4c7e21 */ /* 0x000fe20008010000 */
[----:B------:R-:W-:-:S03]  /*37d0*/  FMUL.FTZ R30, R17, R23 ;  /* 0x00000017111e7220 */ /* 0x000fc60000410000 */
[----:B------:R-:W-:Y:S01]  /*37e0*/  FMUL.FTZ R18, R76, UR15 ;  /* 0x0000000f4c127c20 */ /* 0x000fe20008410000 */
[----:B------:R-:W-:Y:S01]  /*37f0*/  FFMA.FTZ R76, R22, R30, R71 ;  /* 0x0000001e164c7223 */ /* 0x000fe20000010047 */
[----:B------:R-:W-:Y:S01]  /*3800*/  FADD.FTZ R55, R30, R55 ;  /* 0x000000371e377221 */ /* 0x000fe20000010000 */
[----:B------:R-:W-:Y:S01]  /*3810*/  PRMT R30, R45, 0x7632, R30 ;  /* 0x000076322d1e7816 */ /* 0x000fe2000000001e */
[----:B------:R-:W-:-:S03]  /*3820*/  FFMA.FTZ R22, R17, R18, R15 ;  /* 0x0000001211167223 */ /* 0x000fc6000001000f */
[----:B------:R-:W-:Y:S01]  /*3830*/  SHF.L.U32 R30, R30, 0x10, RZ ;  /* 0x000000101e1e7819 */ /* 0x000fe200000006ff */
[----:B------:R-:W-:-:S06]  /*3840*/  FMUL.FTZ R71, R22, -1.4426950216293334961 ;  /* 0xbfb8aa3b16477820 */ /* 0x000fcc0000410000 */
[----:B------:R-:W0:Y:S02]  /*3850*/  MUFU.EX2 R71, R71 ;  /* 0x0000004700477308 */ /* 0x000e240000000800 */
[----:B0-----:R-:W-:Y:S01]  /*3860*/  FADD.FTZ R23, R71, 1 ;  /* 0x3f80000047177421 */ /* 0x001fe20000010000 */
[----:B------:R-:W-:-:S04]  /*3870*/  FMUL.FTZ R71, R16, R20 ;  /* 0x0000001410477220 */ /* 0x000fc80000410000 */
[----:B------:R-:W-:Y:S01]  /*3880*/  FADD.FTZ R55, R55, R71 ;  /* 0x0000004737377221 */ /* 0x000fe20000010000 */
[----:B------:R-:W0:Y:S02]  /*3890*/  MUFU.RCP R23, R23 ;  /* 0x0000001700177308 */ /* 0x000e240000001000 */
[----:B0-----:R-:W-:Y:S01]  /*38a0*/  FADD.FTZ R77, -R23, 1 ;  /* 0x3f800000174d7421 */ /* 0x001fe20000010100 */
[----:B------:R-:W-:-:S03]  /*38b0*/  FMUL.FTZ R30, R30, R23 ;  /* 0x000000171e1e7220 */ /* 0x000fc60000410000 */
[----:B------:R-:W-:-:S04]  /*38c0*/  FFMA.FTZ R77, R22, R77, 1 ;  /* 0x3f800000164d7423 */ /* 0x000fc8000001004d */
[----:B------:R-:W-:Y:S01]  /*38d0*/  FMUL.FTZ R22, R30, R77 ;  /* 0x0000004d1e167220 */ /* 0x000fe20000410000 */
[----:B------:R-:W-:-:S03]  /*38e0*/  SHF.L.U32 R30, R44, 0x10, RZ ;  /* 0x000000102c1e7819 */ /* 0x000fc600000006ff */
[----:B------:R-:W-:Y:S02]  /*38f0*/  FFMA.FTZ R31, R18, R22, R31 ;  /* 0x00000016121f7223 */ /* 0x000fe4000001001f */
[----:B------:R-:W-:Y:S01]  /*3900*/  FADD.FTZ R77, R30, -UR14 ;  /* 0x8000000e1e4d7e21 */ /* 0x000fe20008010000 */
[----:B------:R-:W-:Y:S01]  /*3910*/  FADD.FTZ R30, R27, R20 ;  /* 0x000000141b1e7221 */ /* 0x000fe20000010000 */
[----:B------:R-:W-:Y:S01]  /*3920*/  FFMA.FTZ R27, R25, R71, R76 ;  /* 0x00000047191b7223 */ /* 0x000fe2000001004c */
[----:B------:R-:W-:Y:S01]  /*3930*/  SHF.L.U32 R25, R43, 0x10, RZ ;  /* 0x000000102b197819 */ /* 0x000fe200000006ff */
[----:B------:R-:W-:-:S04]  /*3940*/  FMUL.FTZ R23, R77, UR15 ;  /* 0x0000000f4d177c20 */ /* 0x000fc80008410000 */
        /* <DEDUP_REMOVED lines=8> */
[----:B------:R-:W-:Y:S01]  /*39d0*/  FFMA.FTZ R20, R20, R71, 1 ;  /* 0x3f80000014147423 */ /* 0x000fe20000010047 */
[----:B------:R-:W-:Y:S01]  /*39e0*/  PRMT R71, R44, 0x7632, R71 ;  /* 0x000076322c477816 */ /* 0x000fe20000000047 */
[----:B------:R-:W-:Y:S01]  /*39f0*/  FFMA.FTZ R26, R26, R76, R27 ;  /* 0x0000004c1a1a7223 */ /* 0x000fe2000001001b */
[----:B------:R-:W-:Y:S01]  /*3a00*/  FADD.FTZ R55, R76, R55 ;  /* 0x000000374c377221 */ /* 0x000fe20000010000 */
[----:B------:R-:W-:Y:S01]  /*3a10*/  FMUL.FTZ R20, R25, R20 ;  /* 0x0000001419147220 */ /* 0x000fe20000410000 */
[----:B------:R-:W-:Y:S01]  /*3a20*/  SHF.L.U32 R71, R71, 0x10, RZ ;  /* 0x0000001047477819 */ /* 0x000fe200000006ff */
[----:B------:R-:W-:Y:S01]  /*3a30*/  FADD.FTZ R25, R29, R24 ;  /* 0x000000181d197221 */ /* 0x000fe20000010000 */
[----:B------:R-:W-:Y:S01]  /*3a40*/  PRMT R76, R43, 0x7632, R76 ;  /* 0x000076322b4c7816 */ /* 0x000fe2000000004c */
[----:B------:R-:W-:-:S02]  /*3a50*/  FFMA.FTZ R28, R23, R20, R28 ;  /* 0x00000014171c7223 */ /* 0x000fc4000001001c */
[----:B------:R-:W-:Y:S01]  /*3a60*/  FADD.FTZ R71, R71, -UR14 ;  /* 0x8000000e47477e21 */ /* 0x000fe20008010000 */
[----:B------:R-:W-:-:S03]  /*3a70*/  SHF.L.U32 R76, R76, 0x10, RZ ;  /* 0x000000104c4c7819 */ /* 0x000fc600000006ff */
[----:B------:R-:W-:-:S04]  /*3a80*/  FMUL.FTZ R24, R71, UR15 ;  /* 0x0000000f47187c20 */ /* 0x000fc80008410000 */
[----:B------:R-:W-:-:S04]  /*3a90*/  FFMA.FTZ R27, R17, R24, R15 ;  /* 0x00000018111b7223 */ /* 0x000fc8000001000f */
[----:B------:R-:W-:-:S06]  /*3aa0*/  FMUL.FTZ R71, R27, -1.4426950216293334961 ;  /* 0xbfb8aa3b1b477820 */ /* 0x000fcc0000410000 */
[----:B------:R-:W0:Y:S02]  /*3ab0*/  MUFU.EX2 R71, R71 ;  /* 0x0000004700477308 */ /* 0x000e240000000800 */
[----:B0-----:R-:W-:-:S06]  /*3ac0*/  FADD.FTZ R77, R71, 1 ;  /* 0x3f800000474d7421 */ /* 0x001fcc0000010000 */
[----:B------:R0:W1:Y:S02]  /*3ad0*/  MUFU.RCP R29, R77 ;  /* 0x0000004d001d7308 */ /* 0x0000640000001000 */
[----:B0-----:R-:W-:-:S04]  /*3ae0*/  FMUL.FTZ R77, R16, R19 ;  /* 0x00000013104d7220 */ /* 0x001fc80000410000 */
[----:B------:R-:W-:Y:S01]  /*3af0*/  FADD.FTZ R55, R55, R77 ;  /* 0x0000004d37377221 */ /* 0x000fe20000010000 */
[----:B-1----:R-:W-:Y:S01]  /*3b00*/  FMUL.FTZ R76, R76, R29 ;  /* 0x0000001d4c4c7220 */ /* 0x002fe20000410000 */
[----:B------:R-:W-:-:S04]  /*3b10*/  FADD.FTZ R29, -R29, 1 ;  /* 0x3f8000001d1d7421 */ /* 0x000fc80000010100 */
[----:B------:R-:W-:Y:S01]  /*3b20*/  FFMA.FTZ R27, R27, R29, 1 ;  /* 0x3f8000001b1b7423 */ /* 0x000fe2000001001d */
[----:B------:R-:W-:-:S03]  /*3b30*/  SHF.L.U32 R29, R42, 0x10, RZ ;  /* 0x000000102a1d7819 */ /* 0x000fc600000006ff */
[----:B------:R-:W-:Y:S02]  /*3b40*/  FMUL.FTZ R27, R76, R27 ;  /* 0x0000001b4c1b7220 */ /* 0x000fe40000410000 */
[----:B------:R-:W-:Y:S01]  /*3b50*/  FADD.FTZ R71, R29, -UR14 ;  /* 0x8000000e1d477e21 */ /* 0x000fe20008010000 */
[----:B------:R-:W-:-:S03]  /*3b60*/  FADD.FTZ R29, R30, R19 ;  /* 0x000000131e1d7221 */ /* 0x000fc60000010000 */
[----:B------:R-:W-:Y:S01]  /*3b70*/  FMUL.FTZ R19, R71, UR15 ;  /* 0x0000000f47137c20 */ /* 0x000fe20008410000 */
[----:B------:R-:W-:Y:S01]  /*3b80*/  FFMA.FTZ R71, R21, R77, R26 ;  /* 0x0000004d15477223 */ /* 0x000fe2000001001a */
[----:B------:R-:W-:Y:S02]  /*3b90*/  SHF.L.U32 R77, R41, 0x10, RZ ;  /* 0x00000010294d7819 */ /* 0x000fe400000006ff */
[----:B------:R-:W-:-:S04]  /*3ba0*/  FFMA.FTZ R21, R16, R19, R14 ;  /* 0x0000001310157223 */ /* 0x000fc8000001000e */
[----:B------:R-:W-:-:S06]  /*3bb0*/  FMUL.FTZ R76, R21, -1.4426950216293334961 ;  /* 0xbfb8aa3b154c7820 */ /* 0x000fcc0000410000 */
[----:B------:R-:W0:Y:S02]  /*3bc0*/  MUFU.EX2 R76, R76 ;  /* 0x0000004c004c7308 */ /* 0x000e240000000800 */
[----:B0-----:R-:W-:-:S06]  /*3bd0*/  FADD.FTZ R30, R76, 1 ;  /* 0x3f8000004c1e7421 */ /* 0x001fcc0000010000 */
[----:B------:R-:W0:Y:S02]  /*3be0*/  MUFU.RCP R30, R30 ;  /* 0x0000001e001e7308 */ /* 0x000e240000001000 */
[----:B0-----:R-:W-:Y:S01]  /*3bf0*/  FMUL.FTZ R26, R77, R30 ;  /* 0x0000001e4d1a7220 */ /* 0x001fe20000410000 */
[----:B------:R-:W-:Y:S01]  /*3c00*/  FADD.FTZ R77, -R30, 1 ;  /* 0x3f8000001e4d7421 */ /* 0x000fe20000010100 */
[----:B------:R-:W-:-:S03]  /*3c10*/  FADD.FTZ R30, R25, R22 ;  /* 0x00000016191e7221 */ /* 0x000fc60000010000 */
[----:B------:R-:W-:Y:S01]  /*3c20*/  FFMA.FTZ R21, R21, R77, 1 ;  /* 0x3f80000015157423 */ /* 0x000fe2000001004d */
[----:B------:R-:W-:-:S03]  /*3c30*/  PRMT R77, R42, 0x7632, R77 ;  /* 0x000076322a4d7816 */ /* 0x000fc6000000004d */
[----:B------:R-:W-:Y:S01]  /*3c40*/  FMUL.FTZ R21, R26, R21 ;  /* 0x000000151a157220 */ /* 0x000fe20000410000 */
[----:B------:R-:W-:Y:S01]  /*3c50*/  SHF.L.U32 R77, R77, 0x10, RZ ;  /* 0x000000104d4d7819 */ /* 0x000fe200000006ff */
[----:B------:R-:W-:-:S04]  /*3c60*/  FMUL.FTZ R26, R17, R22 ;  /* 0x00000016111a7220 */ /* 0x000fc80000410000 */
[----:B------:R-:W-:Y:S01]  /*3c70*/  FADD.FTZ R77, R77, -UR14 ;  /* 0x8000000e4d4d7e21 */ /* 0x000fe20008010000 */
[----:B------:R-:W-:Y:S01]  /*3c80*/  FFMA.FTZ R76, R18, R26, R71 ;  /* 0x0000001a124c7223 */ /* 0x000fe20000010047 */
[----:B------:R-:W-:Y:S01]  /*3c90*/  FADD.FTZ R55, R26, R55 ;  /* 0x000000371a377221 */ /* 0x000fe20000010000 */
[----:B------:R-:W-:Y:S01]  /*3ca0*/  PRMT R26, R41, 0x7632, R26 ;  /* 0x00007632291a7816 */ /* 0x000fe2000000001a */
[----:B------:R-:W-:-:S03]  /*3cb0*/  FMUL.FTZ R22, R77, UR15 ;  /* 0x0000000f4d167c20 */ /* 0x000fc60008410000 */
        /* <DEDUP_REMOVED lines=12> */
[----:B------:R-:W-:-:S05]  /*3d80*/  SHF.L.U32 R26, R40, 0x10, RZ ;  /* 0x00000010281a7819 */ /* 0x000fca00000006ff */
        /* <DEDUP_REMOVED lines=13> */
[----:B------:R-:W-:-:S03]  /*3e60*/  PRMT R25, R40, 0x7632, R25 ;  /* 0x0000763228197816 */ /* 0x000fc60000000019 */
[----:B------:R-:W-:Y:S01]  /*3e70*/  FMUL.FTZ R20, R23, R20 ;  /* 0x0000001417147220 */ /* 0x000fe20000410000 */
[----:B------:R-:W-:Y:S01]  /*3e80*/  SHF.L.U32 R25, R25, 0x10, RZ ;  /* 0x0000001019197819 */ /* 0x000fe200000006ff */
[----:B------:R-:W-:-:S04]  /*3e90*/  FFMA.FTZ R23, R24, R27, R31 ;  /* 0x0000001b18177223 */ /* 0x000fc8000001001f */
[----:B------:R-:W-:Y:S01]  /*3ea0*/  FADD.FTZ R77, R25, -UR14 ;  /* 0x8000000e194d7e21 */ /* 0x000fe20008010000 */
[----:B------:R-:W-:Y:S01]  /*3eb0*/  FADD.FTZ R25, R30, R27 ;  /* 0x0000001b1e197221 */ /* 0x000fe20000010000 */
[----:B------:R-:W-:Y:S01]  /*3ec0*/  FMUL.FTZ R27, R17, R27 ;  /* 0x0000001b111b7220 */ /* 0x000fe20000410000 */
[----:B------:R-:W-:Y:S01]  /*3ed0*/  FFMA.FTZ R23, R22, R18, R23 ;  /* 0x0000001216177223 */ /* 0x000fe20000010017 */
[----:B------:R-:W-:Y:S01]  /*3ee0*/  FMUL.FTZ R30, R77, UR15 ;  /* 0x0000000f4d1e7c20 */ /* 0x000fe20008410000 */
[----:B------:R-:W-:Y:S01]  /*3ef0*/  FADD.FTZ R25, R25, R18 ;  /* 0x0000001219197221 */ /* 0x000fe20000010000 */
[----:B------:R-:W-:Y:S01]  /*3f00*/  FFMA.FTZ R76, R24, R27, R71 ;  /* 0x0000001b184c7223 */ /* 0x000fe20000010047 */
[----:B------:R-:W-:Y:S01]  /*3f10*/  FADD.FTZ R55, R27, R55 ;  /* 0x000000371b377221 */ /* 0x000fe20000010000 */
[----:B------:R-:W-:Y:S01]  /*3f20*/  FFMA.FTZ R24, R17, R30, R15 ;  /* 0x0000001e11187223 */ /* 0x000fe2000001000f */
[----:B------:R-:W-:-:S03]  /*3f30*/  PRMT R27, R39, 0x7632, R27 ;  /* 0x00007632271b7816 */ /* 0x000fc6000000001b */
[----:B------:R-:W-:Y:S01]  /*3f40*/  FMUL.FTZ R71, R24, -1.4426950216293334961 ;  /* 0xbfb8aa3b18477820 */ /* 0x000fe20000410000 */
[----:B------:R-:W-:-:S05]  /*3f50*/  SHF.L.U32 R27, R27, 0x10, RZ ;  /* 0x000000101b1b7819 */ /* 0x000fca00000006ff */
[----:B------:R-:W0:Y:S02]  /*3f60*/  MUFU.EX2 R71, R71 ;  /* 0x0000004700477308 */ /* 0x000e240000000800 */
[----:B0-----:R-:W-:-:S06]  /*3f70*/  FADD.FTZ R31, R71, 1 ;  /* 0x3f800000471f7421 */ /* 0x001fcc0000010000 */
        /* <DEDUP_REMOVED lines=9> */
[-C--:B------:R-:W-:Y:S01]  /*4010*/  FFMA.FTZ R26, R19, R21.reuse, R28 ;  /* 0x00000015131a7223 */ /* 0x080fe2000001001c */
[C---:B------:R-:W-:Y:S01]  /*4020*/  FMUL.FTZ R21, R16.reuse, R21 ;  /* 0x0000001510157220 */ /* 0x040fe20000410000 */
[----:B------:R-:W-:Y:S01]  /*4030*/  FMUL.FTZ R31, R71, UR15 ;  /* 0x0000000f471f7c20 */ /* 0x000fe20008410000 */
[----:B------:R-:W-:Y:S01]  /*4040*/  FADD.FTZ R27, R27, R20 ;  /* 0x000000141b1b7221 */ /* 0x000fe20000010000 */
[----:B------:R-:W-:Y:S01]  /*4050*/  FFMA.FTZ R26, R29, R20, R26 ;  /* 0x000000141d1a7223 */ /* 0x000fe2000001001a */
[----:B------:R-:W-:Y:S01]  /*4060*/  FFMA.FTZ R19, R19, R21, R76 ;  /* 0x0000001513137223 */ /* 0x000fe2000001004c */
[----:B------:R-:W-:Y:S01]  /*4070*/  FFMA.FTZ R28, R16, R31, R14 ;  /* 0x0000001f101c7223 */ /* 0x000fe2000001000e */
[----:B------:R-:W-:Y:S01]  /*4080*/  FADD.FTZ R55, R55, R21 ;  /* 0x0000001537377221 */ /* 0x000fe20000010000 */
[----:B------:R-:W-:-:S02]  /*4090*/  SHF.L.U32 R21, R37, 0x10, RZ ;  /* 0x0000001025157819 */ /* 0x000fc400000006ff */
[----:B------:R-:W-:-:S06]  /*40a0*/  FMUL.FTZ R76, R28, -1.4426950216293334961 ;  /* 0xbfb8aa3b1c4c7820 */ /* 0x000fcc0000410000 */
[----:B------:R-:W0:Y:S02]  /*40b0*/  MUFU.EX2 R76, R76 ;  /* 0x0000004c004c7308 */ /* 0x000e240000000800 */
[----:B0-----:R-:W-:Y:S01]  /*40c0*/  FADD.FTZ R71, R76, 1 ;  /* 0x3f8000004c477421 */ /* 0x001fe20000010000 */
[----:B------:R-:W-:-:S04]  /*40d0*/  FMUL.FTZ R76, R17, R18 ;  /* 0x00000012114c7220 */ /* 0x000fc80000410000 */
[----:B------:R-:W-:Y:S01]  /*40e0*/  FFMA.FTZ R22, R22, R76, R19 ;  /* 0x0000004c16167223 */ /* 0x000fe20000010013 */
[----:B------:R-:W0:Y:S01]  /*40f0*/  MUFU.RCP R71, R71 ;  /* 0x0000004700477308 */ /* 0x000e220000001000 */
[----:B------:R-:W-:Y:S01]  /*4100*/  FADD.FTZ R55, R76, R55 ;  /* 0x000000374c377221 */ /* 0x000fe20000010000 */
[----:B------:R-:W-:-:S04]  /*4110*/  PRMT R76, R37, 0x7632, R76 ;  /* 0x00007632254c7816 */ /* 0x000fc8000000004c */
[----:B------:R-:W-:Y:S01]  /*4120*/  SHF.L.U32 R76, R76, 0x10, RZ ;  /* 0x000000104c4c7819 */ /* 0x000fe200000006ff */
[----:B0-----:R-:W-:Y:S01]  /*4130*/  FADD.FTZ R77, -R71, 1 ;  /* 0x3f800000474d7421 */ /* 0x001fe20000010100 */
[----:B------:R-:W-:-:S03]  /*4140*/  FMUL.FTZ R21, R21, R71 ;  /* 0x0000004715157220 */ /* 0x000fc60000410000 */
[----:B------:R-:W-:Y:S01]  /*4150*/  FFMA.FTZ R28, R28, R77, 1 ;  /* 0x3f8000001c1c7423 */ /* 0x000fe2000001004d */
[----:B------:R-:W-:-:S03]  /*4160*/  PRMT R77, R38, 0x7632, R77 ;  /* 0x00007632264d7816 */ /* 0x000fc6000000004d */
[----:B------:R-:W-:Y:S01]  /*4170*/  FMUL.FTZ R28, R21, R28 ;  /* 0x0000001c151c7220 */ /* 0x000fe20000410000 */
[----:B------:R-:W-:-:S03]  /*4180*/  SHF.L.U32 R77, R77, 0x10, RZ ;  /* 0x000000104d4d7819 */ /* 0x000fc600000006ff */
[----:B------:R-:W-:Y:S01]  /*4190*/  FADD.FTZ R27, R27, R28 ;  /* 0x0000001c1b1b7221 */ /* 0x000fe20000010000 */
[----:B------:R-:W-:Y:S01]  /*41a0*/  FFMA.FTZ R26, R31, R28, R26 ;  /* 0x0000001c1f1a7223 */ /* 0x000fe2000001001a */
[----:B------:R-:W-:-:S04]  /*41b0*/  FADD.FTZ R77, R77, -UR14 ;  /* 0x8000000e4d4d7e21 */ /* 0x000fc80008010000 */
[----:B------:R-:W-:-:S04]  /*41c0*/  FMUL.FTZ R18, R77, UR15 ;  /* 0x0000000f4d127c20 */ /* 0x000fc80008410000 */
[----:B------:R-:W-:-:S04]  /*41d0*/  FFMA.FTZ R19, R17, R18, R15 ;  /* 0x0000001211137223 */ /* 0x000fc8000001000f */
[----:B------:R-:W-:-:S06]  /*41e0*/  FMUL.FTZ R71, R19, -1.4426950216293334961 ;  /* 0xbfb8aa3b13477820 */ /* 0x000fcc0000410000 */
[----:B------:R-:W0:Y:S02]  /*41f0*/  MUFU.EX2 R71, R71 ;  /* 0x0000004700477308 */ /* 0x000e240000000800 */
[----:B0-----:R-:W-:Y:S01]  /*4200*/  FADD.FTZ R21, R71, 1 ;  /* 0x3f80000047157421 */ /* 0x001fe20000010000 */
[----:B------:R-:W-:-:S04]  /*4210*/  FMUL.FTZ R71, R16, R20 ;  /* 0x0000001410477220 */ /* 0x000fc80000410000 */
[----:B------:R-:W-:Y:S01]  /*4220*/  FFMA.FTZ R29, R29, R71, R22 ;  /* 0x000000471d1d7223 */ /* 0x000fe20000010016 */
[----:B------:R-:W0:Y:S01]  /*4230*/  MUFU.RCP R21, R21 ;  /* 0x0000001500157308 */ /* 0x000e220000001000 */
[----:B------:R-:W-:Y:S01]  /*4240*/  FADD.FTZ R55, R55, R71 ;  /* 0x0000004737377221 */ /* 0x000fe20000010000 */
[----:B------:R-:W-:Y:S01]  /*4250*/  SHF.L.U32 R71, R35, 0x10, RZ ;  /* 0x0000001023477819 */ /* 0x000fe200000006ff */
[----:B0-----:R-:W-:Y:S01]  /*4260*/  FADD.FTZ R77, -R21, 1 ;  /* 0x3f800000154d7421 */ /* 0x001fe20000010100 */
[----:B------:R-:W-:-:S03]  /*4270*/  FMUL.FTZ R76, R76, R21 ;  /* 0x000000154c4c7220 */ /* 0x000fc60000410000 */
[----:B------:R-:W-:-:S04]  /*4280*/  FFMA.FTZ R19, R19, R77, 1 ;  /* 0x3f80000013137423 */ /* 0x000fc8000001004d */
[----:B------:R-:W-:Y:S01]  /*4290*/  FMUL.FTZ R19, R76, R19 ;  /* 0x000000134c137220 */ /* 0x000fe20000410000 */
[----:B------:R-:W-:-:S03]  /*42a0*/  SHF.L.U32 R76, R36, 0x10, RZ ;  /* 0x00000010244c7819 */ /* 0x000fc600000006ff */
[----:B------:R-:W-:Y:S02]  /*42b0*/  FFMA.FTZ R23, R18, R19, R23 ;  /* 0x0000001312177223 */ /* 0x000fe40000010017 */
[----:B------:R-:W-:-:S04]  /*42c0*/  FADD.FTZ R76, R76, -UR14 ;  /* 0x8000000e4c4c7e21 */ /* 0x000fc80008010000 */
[----:B------:R-:W-:-:S04]  /*42d0*/  FMUL.FTZ R21, R76, UR15 ;  /* 0x0000000f4c157c20 */ /* 0x000fc80008410000 */
        /* <DEDUP_REMOVED lines=8> */
[----:B------:R-:W-:-:S04]  /*4360*/  PRMT R20, R36, 0x7632, R20 ;  /* 0x0000763224147816 */ /* 0x000fc80000000014 */
[----:B------:R-:W-:Y:S01]  /*4370*/  SHF.L.U32 R76, R20, 0x10, RZ ;  /* 0x00000010144c7819 */ /* 0x000fe200000006ff */
[----:B------:R-:W-:Y:S01]  /*4380*/  FMUL.FTZ R20, R22, R71 ;  /* 0x0000004716147220 */ /* 0x000fe20000410000 */
[----:B------:R-:W-:-:S03]  /*4390*/  FADD.FTZ R22, R25, R24 ;  /* 0x0000001819167221 */ /* 0x000fc60000010000 */
[----:B------:R-:W-:Y:S01]  /*43a0*/  FADD.FTZ R71, R76, -UR14 ;  /* 0x8000000e4c477e21 */ /* 0x000fe20008010000 */
[C---:B------:R-:W-:Y:S01]  /*43b0*/  FMUL.FTZ R76, R17.reuse, R24 ;  /* 0x00000018114c7220 */ /* 0x040fe20000410000 */
[----:B------:R-:W-:Y:S01]  /*43c0*/  FADD.FTZ R22, R22, R19 ;  /* 0x0000001316167221 */ /* 0x000fe20000010000 */
[----:B------:R-:W-:Y:S01]  /*43d0*/  FMUL.FTZ R19, R17, R19 ;  /* 0x0000001311137220 */ /* 0x000fe20000410000 */
[----:B------:R-:W-:Y:S01]  /*43e0*/  FMUL.FTZ R24, R71, UR15 ;  /* 0x0000000f47187c20 */ /* 0x000fe20008410000 */
[----:B------:R-:W-:Y:S01]  /*43f0*/  FFMA.FTZ R30, R30, R76, R29 ;  /* 0x0000004c1e1e7223 */ /* 0x000fe2000001001d */
[----:B------:R-:W-:Y:S01]  /*4400*/  FADD.FTZ R55, R76, R55 ;  /* 0x000000374c377221 */ /* 0x000fe20000010000 */
[----:B------:R-:W-:Y:S01]  /*4410*/  PRMT R76, R35, 0x7632, R76 ;  /* 0x00007632234c7816 */ /* 0x000fe2000000004c */
[----:B------:R-:W-:Y:S01]  /*4420*/  FFMA.FTZ R25, R17, R24, R15 ;  /* 0x0000001811197223 */ /* 0x000fe2000001000f */
[----:B------:R-:W-:Y:S01]  /*4430*/  FADD.FTZ R27, R27, R20 ;  /* 0x000000141b1b7221 */ /* 0x000fe20000010000 */
[----:B------:R-:W-:Y:S01]  /*4440*/  FFMA.FTZ R26, R21, R20, R26 ;  /* 0x00000014151a7223 */ /* 0x000fe2000001001a */
[----:B------:R-:W-:Y:S01]  /*4450*/  SHF.L.U32 R76, R76, 0x10, RZ ;  /* 0x000000104c4c7819 */ /* 0x000fe200000006ff */
[----:B------:R-:W-:-:S06]  /*4460*/  FMUL.FTZ R71, R25, -1.4426950216293334961 ;  /* 0xbfb8aa3b19477820 */ /* 0x000fcc0000410000 */
[----:B------:R-:W0:Y:S02]  /*4470*/  MUFU.EX2 R71, R71 ;  /* 0x0000004700477308 */ /* 0x000e240000000800 */
[----:B0-----:R-:W-:Y:S01]  /*4480*/  FADD.FTZ R29, R71, 1 ;  /* 0x3f800000471d7421 */ /* 0x001fe20000010000 */
[----:B------:R-:W-:-:S04]  /*4490*/  FMUL.FTZ R71, R16, R28 ;  /* 0x0000001c10477220 */ /* 0x000fc80000410000 */
[----:B------:R-:W-:Y:S01]  /*44a0*/  FFMA.FTZ R31, R31, R71, R30 ;  /* 0x000000471f1f7223 */ /* 0x000fe2000001001e */
[----:B------:R-:W0:Y:S01]  /*44b0*/  MUFU.RCP R29, R29 ;  /* 0x0000001d001d7308 */ /* 0x000e220000001000 */
[----:B------:R-:W-:Y:S01]  /*44c0*/  FADD.FTZ R55, R55, R71 ;  /* 0x0000004737377221 */ /* 0x000fe20000010000 */
[----:B------:R-:W-:-:S03]  /*44d0*/  SHF.L.U32 R71, R33, 0x10, RZ ;  /* 0x0000001021477819 */ /* 0x000fc600000006ff */
[----:B------:R-:W-:Y:S01]  /*44e0*/  FADD.FTZ R55, R19, R55 ;  /* 0x0000003713377221 */ /* 0x000fe20000010000 */
        /* <DEDUP_REMOVED lines=18> */
[----:B------:R-:W-:-:S04]  /*4610*/  FMUL.FTZ R28, R30, R71 ;  /* 0x000000471e1c7220 */ /* 0x000fc80000410000 */
[----:B------:R-:W-:Y:S01]  /*4620*/  FADD.FTZ R30, R76, -UR14 ;  /* 0x8000000e4c1e7e21 */ /* 0x000fe20008010000 */
[----:B------:R-:W-:Y:S01]  /*4630*/  FFMA.FTZ R76, R18, R19, R31 ;  /* 0x00000013124c7223 */ /* 0x000fe2000001001f */
[----:B------:R-:W-:Y:S01]  /*4640*/  PRMT R19, R33, 0x7632, R19 ;  /* 0x0000763221137816 */ /* 0x000fe20000000013 */
[----:B------:R-:W-:Y:S01]  /*4650*/  FADD.FTZ R27, R27, R28 ;  /* 0x0000001c1b1b7221 */ /* 0x000fe20000010000 */
[----:B------:R-:W-:Y:S01]  /*4660*/  FMUL.FTZ R30, R30, UR15 ;  /* 0x0000000f1e1e7c20 */ /* 0x000fe20008410000 */
[----:B------:R-:W-:Y:S01]  /*4670*/  FFMA.FTZ R26, R29, R28, R26 ;  /* 0x0000001c1d1a7223 */ /* 0x000fe2000001001a */
[----:B------:R-:W-:Y:S02]  /*4680*/  SHF.L.U32 R19, R19, 0x10, RZ ;  /* 0x0000001013137819 */ /* 0x000fe400000006ff */
[----:B------:R-:W-:-:S04]  /*4690*/  FFMA.FTZ R18, R17, R30, R15 ;  /* 0x0000001e11127223 */ /* 0x000fc8000001000f */
[----:B------:R-:W-:-:S06]  /*46a0*/  FMUL.FTZ R71, R18, -1.4426950216293334961 ;  /* 0xbfb8aa3b12477820 */ /* 0x000fcc0000410000 */
[----:B------:R-:W0:Y:S02]  /*46b0*/  MUFU.EX2 R71, R71 ;  /* 0x0000004700477308 */ /* 0x000e240000000800 */
[----:B0-----:R-:W-:Y:S01]  /*46c0*/  FADD.FTZ R31, R71, 1 ;  /* 0x3f800000471f7421 */ /* 0x001fe20000010000 */
[----:B------:R-:W-:-:S04]  /*46d0*/  FMUL.FTZ R71, R16, R20 ;  /* 0x0000001410477220 */ /* 0x000fc80000410000 */
[----:B------:R-:W-:Y:S01]  /*46e0*/  FADD.FTZ R55, R55, R71 ;  /* 0x0000004737377221 */ /* 0x000fe20000010000 */
[----:B------:R-:W0:Y:S02]  /*46f0*/  MUFU.RCP R31, R31 ;  /* 0x0000001f001f7308 */ /* 0x000e240000001000 */
[----:B0-----:R-:W-:Y:S01]  /*4700*/  FADD.FTZ R77, -R31, 1 ;  /* 0x3f8000001f4d7421 */ /* 0x001fe20000010100 */
[----:B------:R-:W-:Y:S01]  /*4710*/  FMUL.FTZ R19, R19, R31 ;  /* 0x0000001f13137220 */ /* 0x000fe20000410000 */
[----:B------:R-:W-:Y:S01]  /*4720*/  FFMA.FTZ R31, R21, R71, R76 ;  /* 0x00000047151f7223 */ /* 0x000fe2000001004c */
[----:B------:R-:W-:Y:S01]  /*4730*/  SHF.L.U32 R71, R13, 0x10, RZ ;  /* 0x000000100d477819 */ /* 0x000fe200000006ff */
        /* <DEDUP_REMOVED lines=14> */
[----:B------:R-:W-:-:S03]  /*4820*/  SHF.L.U32 R21, R66, 0x10, RZ ;  /* 0x0000001042157819 */ /* 0x000fc600000006ff */
[----:B------:R-:W-:Y:S02]  /*4830*/  FMUL.FTZ R20, R71, R20 ;  /* 0x0000001447147220 */ /* 0x000fe40000410000 */
        /* <DEDUP_REMOVED lines=9> */
[----:B------:R-:W-:Y:S01]  /*48d0*/  PRMT R25, R13, 0x7632, R25 ;  /* 0x000076320d197816 */ /* 0x000fe20000000019 */
[----:B------:R-:W-:-:S02]  /*48e0*/  FADD.FTZ R27, R27, R20 ;  /* 0x000000141b1b7221 */ /* 0x000fc40000010000 */
[----:B------:R-:W-:Y:S01]  /*48f0*/  FMUL.FTZ R71, R24, -1.4426950216293334961 ;  /* 0xbfb8aa3b18477820 */ /* 0x000fe20000410000 */
[----:B------:R-:W-:-:S05]  /*4900*/  SHF.L.U32 R25, R25, 0x10, RZ ;  /* 0x0000001019197819 */ /* 0x000fca00000006ff */
        /* <DEDUP_REMOVED lines=12> */
[----:B------:R-:W-:Y:S02]  /*49d0*/  FFMA.FTZ R23, R22, R24, R23 ;  /* 0x0000001816177223 */ /* 0x000fe40000010017 */
        /* <DEDUP_REMOVED lines=29> */
[----:B------:R-:W-:Y:S01]  /*4bb0*/  SHF.L.U32 R76, R5, 0x10, RZ ;  /* 0x00000010054c7819 */ /* 0x000fe200000006ff */
[----:B------:R-:W-:Y:S01]  /*4bc0*/  FFMA.FTZ R71, R19, R77, R30 ;  /* 0x0000004d13477223 */ /* 0x000fe2000001001e */
[----:B------:R-:W-:Y:S01]  /*4bd0*/  FADD.FTZ R55, R55, R77 ;  /* 0x0000004d37377221 */ /* 0x000fe20000010000 */
[----:B------:R-:W-:Y:S01]  /*4be0*/  SHF.L.U32 R77, R6, 0x10, RZ ;  /* 0x00000010064d7819 */ /* 0x000fe200000006ff */
[----:B------:R-:W-:Y:S01]  /*4bf0*/  FFMA.FTZ R23, R18, R29, R23 ;  /* 0x0000001d12177223 */ /* 0x000fe20000010017 */
[----:B------:R-:W-:-:S04]  /*4c00*/  FADD.FTZ R76, R76, -UR14 ;  /* 0x8000000e4c4c7e21 */ /* 0x000fc80008010000 */
[----:B------:R-:W-:-:S04]  /*4c10*/  FMUL.FTZ R31, R76, UR15 ;  /* 0x0000000f4c1f7c20 */ /* 0x000fc80008410000 */
[----:B------:R-:W-:-:S04]  /*4c20*/  FFMA.FTZ R19, R16, R31, R14 ;  /* 0x0000001f10137223 */ /* 0x000fc8000001000e */
[----:B------:R-:W-:-:S06]  /*4c30*/  FMUL.FTZ R30, R19, -1.4426950216293334961 ;  /* 0xbfb8aa3b131e7820 */ /* 0x000fcc0000410000 */
[----:B------:R-:W0:Y:S02]  /*4c40*/  MUFU.EX2 R30, R30 ;  /* 0x0000001e001e7308 */ /* 0x000e240000000800 */
[----:B0-----:R-:W-:-:S06]  /*4c50*/  FADD.FTZ R76, R30, 1 ;  /* 0x3f8000001e4c7421 */ /* 0x001fcc0000010000 */
[----:B------:R0:W1:Y:S02]  /*4c60*/  MUFU.RCP R20, R76 ;  /* 0x0000004c00147308 */ /* 0x0000640000001000 */
[----:B0-----:R-:W-:-:S04]  /*4c70*/  FMUL.FTZ R76, R17, R24 ;  /* 0x00000018114c7220 */ /* 0x001fc80000410000 */
[----:B------:R-:W-:Y:S01]  /*4c80*/  FFMA.FTZ R30, R22, R76, R71 ;  /* 0x0000004c161e7223 */ /* 0x000fe20000010047 */
[----:B------:R-:W-:Y:S01]  /*4c90*/  FADD.FTZ R55, R76, R55 ;  /* 0x000000374c377221 */ /* 0x000fe20000010000 */
[----:B------:R-:W-:Y:S01]  /*4ca0*/  SHF.L.U32 R76, R63, 0x10, RZ ;  /* 0x000000103f4c7819 */ /* 0x000fe200000006ff */
[----:B-1----:R-:W-:Y:S01]  /*4cb0*/  FMUL.FTZ R77, R77, R20 ;  /* 0x000000144d4d7220 */ /* 0x002fe20000410000 */
[----:B------:R-:W-:-:S04]  /*4cc0*/  FADD.FTZ R20, -R20, 1 ;  /* 0x3f80000014147421 */ /* 0x000fc80000010100 */
[----:B------:R-:W-:-:S04]  /*4cd0*/  FFMA.FTZ R20, R19, R20, 1 ;  /* 0x3f80000013147423 */ /* 0x000fc80000010014 */
[----:B------:R-:W-:Y:S01]  /*4ce0*/  FMUL.FTZ R19, R77, R20 ;  /* 0x000000144d137220 */ /* 0x000fe20000410000 */
[----:B------:R-:W-:-:S03]  /*4cf0*/  SHF.L.U32 R20, R62, 0x10, RZ ;  /* 0x000000103e147819 */ /* 0x000fc600000006ff */
[----:B------:R-:W-:Y:S02]  /*4d00*/  FFMA.FTZ R26, R31, R19, R26 ;  /* 0x000000131f1a7223 */ /* 0x000fe4000001001a */
[----:B------:R-:W-:Y:S01]  /*4d10*/  FADD.FTZ R77, R20, -UR14 ;  /* 0x8000000e144d7e21 */ /* 0x000fe20008010000 */
[----:B------:R-:W-:-:S03]  /*4d20*/  FADD.FTZ R20, R21, R24 ;  /* 0x0000001815147221 */ /* 0x000fc60000010000 */
[----:B------:R-:W-:Y:S01]  /*4d30*/  FMUL.FTZ R24, R77, UR15 ;  /* 0x0000000f4d187c20 */ /* 0x000fe20008410000 */
[----:B------:R-:W-:-:S03]  /*4d40*/  FADD.FTZ R20, R20, R29 ;  /* 0x0000001d14147221 */ /* 0x000fc60000010000 */
        /* <DEDUP_REMOVED lines=11> */
[----:B------:R-:W-:Y:S01]  /*4e00*/  FFMA.FTZ R21, R21, R22, 1 ;  /* 0x3f80000015157423 */ /* 0x000fe20000010016 */
[----:B------:R-:W-:-:S03]  /*4e10*/  SHF.L.U32 R22, R7, 0x10, RZ ;  /* 0x0000001007167819 */ /* 0x000fc600000006ff */
[----:B------:R-:W-:Y:S02]  /*4e20*/  FMUL.FTZ R21, R76, R21 ;  /* 0x000000154c157220 */ /* 0x000fe40000410000 */
[----:B------:R-:W-:Y:S01]  /*4e30*/  FADD.FTZ R76, R22, -UR14 ;  /* 0x8000000e164c7e21 */ /* 0x000fe20008010000 */
[----:B------:R-:W-:Y:S01]  /*4e40*/  FADD.FTZ R22, R27, R28 ;  /* 0x0000001c1b167221 */ /* 0x000fe20000010000 */
[----:B------:R-:W-:Y:S02]  /*4e50*/  FFMA.FTZ R23, R24, R21, R23 ;  /* 0x0000001518177223 */ /* 0x000fe40000010017 */
[----:B------:R-:W-:Y:S01]  /*4e60*/  FMUL.FTZ R27, R76, UR15 ;  /* 0x0000000f4c1b7c20 */ /* 0x000fe20008410000 */
[----:B------:R-:W-:-:S03]  /*4e70*/  FADD.FTZ R22, R22, R19 ;  /* 0x0000001316167221 */ /* 0x000fc60000010000 */
[----:B------:R-:W-:-:S04]  /*4e80*/  FFMA.FTZ R25, R16, R27, R14 ;  /* 0x0000001b10197223 */ /* 0x000fc8000001000e */
        /* <DEDUP_REMOVED lines=8> */
[----:B------:R-:W-:-:S03]  /*4f10*/  SHF.L.U32 R76, R60, 0x10, RZ ;  /* 0x000000103c4c7819 */ /* 0x000fc600000006ff */
[----:B------:R-:W-:Y:S01]  /*4f20*/  FADD.FTZ R22, R22, R25 ;  /* 0x0000001916167221 */ /* 0x000fe20000010000 */
[----:B------:R-:W-:Y:S01]  /*4f30*/  FFMA.FTZ R26, R27, R25, R26 ;  /* 0x000000191b1a7223 */ /* 0x000fe2000001001a */
[----:B------:R-:W-:Y:S01]  /*4f40*/  FADD.FTZ R77, R76, -UR14 ;  /* 0x8000000e4c4d7e21 */ /* 0x000fe20008010000 */
[----:B------:R-:W-:-:S03]  /*4f50*/  FMUL.FTZ R76, R17, R29 ;  /* 0x0000001d114c7220 */ /* 0x000fc60000410000 */
        /* <DEDUP_REMOVED lines=29> */
[----:B------:R-:W-:-:S03]  /*5130*/  FADD.FTZ R31, R20, R21 ;  /* 0x00000015141f7221 */ /* 0x000fc60000010000 */
[----:B------:R-:W-:Y:S01]  /*5140*/  FMUL.FTZ R29, R29, R30 ;  /* 0x0000001e1d1d7220 */ /* 0x000fe20000410000 */
[----:B------:R-:W-:-:S05]  /*5150*/  SHF.L.U32 R30, R58, 0x10, RZ ;  /* 0x000000103a1e7819 */ /* 0x000fca00000006ff */
        /* <DEDUP_REMOVED lines=35> */
[----:B------:R-:W-:Y:S02]  /*5390*/  FMUL.FTZ R31, R17, R18 ;  /* 0x00000012111f7220 */ /* 0x000fe40000410000 */
[----:B------:R-:W-:Y:S02]  /*53a0*/  FMUL.FTZ R18, R71, UR15 ;  /* 0x0000000f47127c20 */ /* 0x000fe40008410000 */
[----:B------:R-:W-:Y:S01]  /*53b0*/  FFMA.FTZ R76, R28, R31, R27 ;  /* 0x0000001f1c4c7223 */ /* 0x000fe2000001001b */
[----:B------:R-:W-:Y:S01]  /*53c0*/  FADD.FTZ R55, R31, R55 ;  /* 0x000000371f377221 */ /* 0x000fe20000010000 */
[----:B------:R-:W-:Y:S01]  /*53d0*/  FFMA.FTZ R27, R17, R18, R15 ;  /* 0x00000012111b7223 */ /* 0x000fe2000001000f */
[----:B------:R-:W-:-:S03]  /*53e0*/  SHF.L.U32 R28, R57, 0x10, RZ ;  /* 0x00000010391c7819 */ /* 0x000fc600000006ff */
[----:B------:R-:W-:-:S06]  /*53f0*/  FMUL.FTZ R77, R27, -1.4426950216293334961 ;  /* 0xbfb8aa3b1b4d7820 */ /* 0x000fcc0000410000 */
[----:B------:R-:W0:Y:S02]  /*5400*/  MUFU.EX2 R77, R77 ;  /* 0x0000004d004d7308 */ /* 0x000e240000000800 */
[----:B0-----:R-:W-:-:S06]  /*5410*/  FADD.FTZ R71, R77, 1 ;  /* 0x3f8000004d477421 */ /* 0x001fcc0000010000 */
[----:B------:R-:W0:Y:S02]  /*5420*/  MUFU.RCP R71, R71 ;  /* 0x0000004700477308 */ /* 0x000e240000001000 */
[----:B0-----:R-:W-:Y:S01]  /*5430*/  FADD.FTZ R31, -R71, 1 ;  /* 0x3f800000471f7421 */ /* 0x001fe20000010100 */
[----:B------:R-:W-:-:S03]  /*5440*/  FMUL.FTZ R28, R28, R71 ;  /* 0x000000471c1c7220 */ /* 0x000fc60000410000 */
[----:B------:R-:W-:Y:S01]  /*5450*/  FFMA.FTZ R31, R27, R31, 1 ;  /* 0x3f8000001b1f7423 */ /* 0x000fe2000001001f */
[----:B------:R-:W-:Y:S01]  /*5460*/  FADD.FTZ R27, R22, R29 ;  /* 0x0000001d161b7221 */ /* 0x000fe20000010000 */
[-C--:B------:R-:W-:Y:S01]  /*5470*/  FFMA.FTZ R22, R19, R29.reuse, R26 ;  /* 0x0000001d13167223 */ /* 0x080fe2000001001a */
[----:B------:R-:W-:Y:S01]  /*5480*/  FMUL.FTZ R29, R16, R29 ;  /* 0x0000001d101d7220 */ /* 0x000fe20000410000 */
[----:B------:R-:W-:-:S03]  /*5490*/  FMUL.FTZ R28, R28, R31 ;  /* 0x0000001f1c1c7220 */ /* 0x000fc60000410000 */
[----:B------:R-:W-:Y:S01]  /*54a0*/  FFMA.FTZ R76, R19, R29, R76 ;  /* 0x0000001d134c7223 */ /* 0x000fe2000001004c */
[----:B------:R-:W-:Y:S01]  /*54b0*/  FADD.FTZ R26, R55, R29 ;  /* 0x0000001d371a7221 */ /* 0x000fe20000010000 */
[----:B------:R-:W-:Y:S01]  /*54c0*/  FMUL.FTZ R19, R17, R21 ;  /* 0x0000001511137220 */ /* 0x000fe20000410000 */
[----:B------:R-:W-:Y:S01]  /*54d0*/  FADD.FTZ R29, R30, R21 ;  /* 0x000000151e1d7221 */ /* 0x000fe20000010000 */
[----:B------:R-:W-:Y:S02]  /*54e0*/  FFMA.FTZ R21, R18, R28, R23 ;  /* 0x0000001c12157223 */ /* 0x000fe40000010017 */
[----:B------:R-:W-:Y:S01]  /*54f0*/  FFMA.FTZ R76, R20, R19, R76 ;  /* 0x00000013144c7223 */ /* 0x000fe2000001004c */
[----:B------:R-:W-:Y:S01]  /*5500*/  FADD.FTZ R26, R19, R26 ;  /* 0x0000001a131a7221 */ /* 0x000fe20000010000 */
[----:B------:R-:W-:Y:S01]  /*5510*/  FMUL.FTZ R19, R16, R24 ;  /* 0x0000001810137220 */ /* 0x000fe20000410000 */
[----:B------:R-:W-:-:S03]  /*5520*/  FADD.FTZ R23, R29, R28 ;  /* 0x0000001c1d177221 */ /* 0x000fc60000010000 */
[----:B------:R-:W-:Y:S01]  /*5530*/  FFMA.FTZ R31, R25, R19, R76 ;  /* 0x00000013191f7223 */ /* 0x000fe2000001004c */
[----:B------:R-:W-:Y:S01]  /*5540*/  FADD.FTZ R20, R26, R19 ;  /* 0x000000131a147221 */ /* 0x000fe20000010000 */
[----:B------:R-:W-:-:S04]  /*5550*/  FMUL.FTZ R19, R17, R28 ;  /* 0x0000001c11137220 */ /* 0x000fc80000410000 */
[----:B------:R-:W-:Y:S01]  /*5560*/  FFMA.FTZ R26, R18, R19, R31 ;  /* 0x00000013121a7223 */ /* 0x000fe2000001001f */
[----:B------:R-:W-:Y:S01]  /*5570*/  FADD.FTZ R19, R19, R20 ;  /* 0x0000001413137221 */ /* 0x000fe20000010000 */
[----:B------:R-:W-:Y:S01]  /*5580*/  FFMA.FTZ R20, R25, R24, R22 ;  /* 0x0000001819147223 */ /* 0x000fe20000010016 */
[----:B------:R-:W-:-:S07]  /*5590*/  FADD.FTZ R22, R27, R24 ;  /* 0x000000181b167221 */ /* 0x000fce0000010000 */
.L_x_97:
        /* <DEDUP_REMOVED lines=8> */
[----:B------:R-:W3:Y:S01]  /*5620*/  S2R R55, SR_TID.X ;  /* 0x0000000000377919 */ /* 0x000ee20000002100 */
[----:B------:R-:W-:-:S05]  /*5630*/  ISETP.GT.AND P1, PT, R0, 0x17, PT ;  /* 0x000000170000780c */ /* 0x000fca0003f24270 */
[----:B0-----:R-:W-:Y:S01]  /*5640*/  @!P0 FADD.FTZ R26, R25, R26 ;  /* 0x0000001a191a8221 */ /* 0x001fe20000010000 */
[----:B-1----:R-:W-:Y:S01]  /*5650*/  ULEA UR7, UR9, UR7, 0x18 ;  /* 0x0000000709077291 */ /* 0x002fe2000f8ec0ff */
[----:B--2---:R-:W-:-:S03]  /*5660*/  @!P0 FADD.FTZ R19, R18, R19 ;  /* 0x0000001312138221 */ /* 0x004fc60000010000 */
[----:B------:R-:W0:Y:S01]  /*5670*/  SHFL.DOWN PT, R25, R26, 0x2, 0x1f ;  /* 0x08401f001a197f89 */ /* 0x000e2200000e0000 */
[----:B------:R-:W-:-:S03]  /*5680*/  ISETP.GT.AND P0, PT, R0, 0x1d, PT ;  /* 0x0000001d0000780c */ /* 0x000fc60003f04270 */
[----:B------:R-:W1:Y:S01]  /*5690*/  SHFL.DOWN PT, R18, R19, 0x2, 0x1f ;  /* 0x08401f0013127f89 */ /* 0x000e6200000e0000 */
[C---:B---3--:R-:W-:Y:S02]  /*56a0*/  LEA R71, R55.reuse, UR7, 0x4 ;  /* 0x0000000737477c11 */ /* 0x048fe4000f8e20ff */
[----:B------:R-:W-:-:S03]  /*56b0*/  ISETP.GT.U32.AND P3, PT, R55, 0x2f, PT ;  /* 0x0000002f3700780c */ /* 0x000fc60003f64070 */
        /* <DEDUP_REMOVED lines=9> */
[----:B------:R-:W-:-:S03]  /*5750*/  ISETP.NE.AND P0, PT, R55, RZ, PT ;  /* 0x000000ff3700720c */ /* 0x000fc60003f05270 */
        /* <DEDUP_REMOVED lines=16> */
.L_x_99:
[----:B------:R-:W-:Y:S05]  /*5860*/  BSYNC.RECONVERGENT B0 ;  /* 0x0000000000007941 */ /* 0x000fea0003800200 */
.L_x_98:
[----:B------:R-:W-:Y:S06]  /*5870*/  BAR.SYNC.DEFER_BLOCKING 0x0 ;  /* 0x0000000000007b1d */ /* 0x000fec0000010000 */
[----:B------:R-:W-:Y:S04]  /*5880*/  BSSY.RECONVERGENT B0, `(.L_x_100) ;  /* 0x000003d000007945 */ /* 0x000fe80003800200 */
[----:B------:R-:W-:Y:S05]  /*5890*/  @P0 BRA `(.L_x_101) ;  /* 0x0000000000ec0947 */ /* 0x000fea0003800000 */
[----:B------:R-:W-:-:S09]  /*58a0*/  ULEA UR7, UR9, UR8, 0x18 ;  /* 0x0000000809077291 */ /* 0x000fd2000f8ec0ff */
[----:B-123--:R-:W1:Y:S04]  /*58b0*/  LDS.128 R24, [UR7+0x20] ;  /* 0x00002007ff187984 */ /* 0x00ee680008000c00 */
[----:B------:R-:W2:Y:S01]  /*58c0*/  LDS.128 R28, [UR7+0x30] ;  /* 0x00003007ff1c7984 */ /* 0x000ea20008000c00 */
[----:B-1----:R-:W-:Y:S01]  /*58d0*/  FADD.FTZ R77, R18, R24 ;  /* 0x00000018124d7221 */ /* 0x002fe20000010000 */
[----:B0-----:R-:W-:-:S03]  /*58e0*/  FADD.FTZ R18, R19, R25 ;  /* 0x0000001913127221 */ /* 0x001fc60000010000 */
[----:B------:R-:W-:Y:S01]  /*58f0*/  FADD.FTZ R77, R77, R26 ;  /* 0x0000001a4d4d7221 */ /* 0x000fe20000010000 */
[----:B------:R-:W-:Y:S02]  /*5900*/  FADD.FTZ R18, R18, R27 ;  /* 0x0000001b12127221 */ /* 0x000fe40000010000 */
[----:B------:R-:W0:Y:S01]  /*5910*/  LDS.128 R24, [UR7+0x40] ;  /* 0x00004007ff187984 */ /* 0x000e220008000c00 */
[----:B--2---:R-:W-:Y:S01]  /*5920*/  FADD.FTZ R77, R77, R28 ;  /* 0x0000001c4d4d7221 */ /* 0x004fe20000010000 */
        /* <DEDUP_REMOVED lines=48> */
[----:B-1----:R-:W-:Y:S01]  /*5c30*/  FADD.FTZ R18, R77, R18 ;  /* 0x000000124d127221 */ /* 0x002fe20000010000 */
[----:B------:R-:W-:-:S07]  /*5c40*/  FADD.FTZ R19, R28, R19 ;  /* 0x000000131c137221 */ /* 0x000fce0000010000 */
.L_x_101:
[----:B------:R-:W-:Y:S05]  /*5c50*/  BSYNC.RECONVERGENT B0 ;  /* 0x0000000000007941 */ /* 0x000fea0003800200 */
.L_x_100:
[----:B------:R-:W-:Y:S06]  /*5c60*/  BAR.SYNC.DEFER_BLOCKING 0x0 ;  /* 0x0000000000007b1d */ /* 0x000fec0000010000 */
[----:B------:R-:W-:Y:S04]  /*5c70*/  BSSY.RECONVERGENT B0, `(.L_x_102) ;  /* 0x000004d000007945 */ /* 0x000fe80003800200 */
[----:B------:R-:W-:Y:S05]  /*5c80*/  @P3 BRA `(.L_x_103) ;  /* 0x00000004002c3947 */ /* 0x000fea0003800000 */
[----:B-123--:R-:W1:Y:S02]  /*5c90*/  LDS.128 R24, [R71+0x300] ;  /* 0x0003000047187984 */ /* 0x00ee640000000c00 */
[----:B-1----:R-:W-:Y:S01]  /*5ca0*/  FADD.FTZ R29, R20, R24 ;  /* 0x00000018141d7221 */ /* 0x002fe20000010000 */
[----:B------:R-:W-:Y:S01]  /*5cb0*/  FADD.FTZ R28, R21, R25 ;  /* 0x00000019151c7221 */ /* 0x000fe20000010000 */
        /* <DEDUP_REMOVED lines=72> */
.L_x_103:
[----:B------:R-:W-:Y:S05]  /*6140*/  BSYNC.RECONVERGENT B0 ;  /* 0x0000000000007941 */ /* 0x000fea0003800200 */
.L_x_102:
[----:B------:R-:W-:Y:S04]  /*6150*/  BSSY.RECONVERGENT B0, `(.L_x_104) ;  /* 0x000001e000007945 */ /* 0x000fe80003800200 */
[----:B------:R-:W-:Y:S05]  /*6160*/  @P3 BRA `(.L_x_105) ;  /* 0x0000000000703947 */ /* 0x000fea0003800000 */
[----:B------:R-:W4:Y:S01]  /*6170*/  LDC.64 R28, c[0x0][0x3d8] ;  /* 0x0000f600ff1c7b82 */ /* 0x000f220000000a00 */
[----:B-1----:R-:W-:-:S05]  /*6180*/  MOV R26, UR11 ;  /* 0x0000000b001a7c02 */ /* 0x002fca0008000f00 */
[----:B--2---:R-:W-:Y:S02]  /*6190*/  IMAD R27, R26, 0x30, R55 ;  /* 0x000000301a1b7824 */ /* 0x004fe400078e0237 */
[----:B---3--:R-:W1:Y:S02]  /*61a0*/  LDC.64 R24, c[0x0][0x3f8] ;  /* 0x0000fe00ff187b82 */ /* 0x008e640000000a00 */
[----:B----4-:R-:W-:-:S05]  /*61b0*/  IMAD.WIDE R28, R27, 0x4, R28 ;  /* 0x000000041b1c7825 */ /* 0x010fca00078e021c */
[----:B------:R4:W-:Y:S01]  /*61c0*/  REDG.E.ADD.F32.FTZ.RN.STRONG.GPU desc[UR12][R28.64], R20 ;  /* 0x000000141c0079a6 */ /* 0x0009e2000c12f30c */
[----:B-1----:R-:W-:Y:S01]  /*61d0*/  IMAD.WIDE.U32 R26, R24, 0x3, RZ ;  /* 0x00000003181a7825 */ /* 0x002fe200078e00ff */
[C---:B------:R-:W-:Y:S02]  /*61e0*/  LEA R71, R25.reuse, R25, 0x1 ;  /* 0x0000001919477211 */ /* 0x040fe400078e08ff */
[----:B------:R-:W-:Y:S02]  /*61f0*/  LEA.HI R77, P1, R25, R24, RZ, 0x1 ;  /* 0x00000018194d7211 */ /* 0x000fe400078308ff */
[----:B------:R-:W-:-:S04]  /*6200*/  IADD3 R71, PT, PT, R27, R71, RZ ;  /* 0x000000471b477210 */ /* 0x000fc80007ffe0ff */
[----:B------:R-:W-:Y:S02]  /*6210*/  LEA.HI R30, P3, R71, R26, RZ, 0x1 ;  /* 0x0000001a471e7211 */ /* 0x000fe400078708ff */
[----:B------:R-:W-:-:S04]  /*6220*/  LEA R26, P2, R24, R28, 0x2 ;  /* 0x0000001c181a7211 */ /* 0x000fc800078410ff */
[----:B------:R-:W-:Y:S02]  /*6230*/  LEA.HI.X R27, R24, R29, R25, 0x2, P2 ;  /* 0x0000001d181b7211 */ /* 0x000fe400010f1419 */
[----:B------:R-:W-:Y:S02]  /*6240*/  IADD3.X R24, PT, PT, RZ, R25, RZ, P1, !PT ;  /* 0x00000019ff187210 */ /* 0x000fe40000ffe4ff */
[----:B------:R-:W-:Y:S02]  /*6250*/  IADD3.X R25, PT, PT, RZ, R71, RZ, P3, !PT ;  /* 0x00000047ff197210 */ /* 0x000fe40001ffe4ff */
[C---:B------:R-:W-:Y:S02]  /*6260*/  SHF.L.U64.HI R31, R77.reuse, 0x1, R24 ;  /* 0x000000014d1f7819 */ /* 0x040fe40000010218 */
[----:B------:R-:W-:Y:S02]  /*6270*/  SHF.L.U32 R77, R77, 0x1, RZ ;  /* 0x000000014d4d7819 */ /* 0x000fe400000006ff */
[----:B------:R-:W-:-:S02]  /*6280*/  SHF.L.U32 R71, R30, 0x1, RZ ;  /* 0x000000011e477819 */ /* 0x000fc400000006ff */
[----:B------:R-:W-:Y:S02]  /*6290*/  LOP3.LUT R77, R77, 0xfffffffc, RZ, 0xc0, !PT ;  /* 0xfffffffc4d4d7812 */ /* 0x000fe400078ec0ff */
[----:B------:R-:W-:Y:S02]  /*62a0*/  SHF.L.U64.HI R25, R30, 0x1, R25 ;  /* 0x000000011e197819 */ /* 0x000fe40000010219 */
[C---:B------:R-:W-:Y:S02]  /*62b0*/  IADD3 R30, P1, PT, R28.reuse, R77, RZ ;  /* 0x0000004d1c1e7210 */ /* 0x040fe40007f3e0ff */
[----:B------:R-:W-:Y:S02]  /*62c0*/  LOP3.LUT R71, R71, 0xfffffffc, RZ, 0xc0, !PT ;  /* 0xfffffffc47477812 */ /* 0x000fe400078ec0ff */
[----:B------:R-:W-:Y:S02]  /*62d0*/  IADD3.X R31, PT, PT, R29, R31, RZ, P1, !PT ;  /* 0x0000001f1d1f7210 */ /* 0x000fe40000ffe4ff */
[----:B------:R-:W-:-:S03]  /*62e0*/  IADD3 R24, P1, PT, R28, R71, RZ ;  /* 0x000000471c187210 */ /* 0x000fc60007f3e0ff */
[----:B------:R4:W-:Y:S01]  /*62f0*/  REDG.E.ADD.F32.FTZ.RN.STRONG.GPU desc[UR12][R30.64], R21 ;  /* 0x000000151e0079a6 */ /* 0x0009e2000c12f30c */
[----:B------:R-:W-:-:S03]  /*6300*/  IADD3.X R25, PT, PT, R29, R25, RZ, P1, !PT ;  /* 0x000000191d197210 */ /* 0x000fc60000ffe4ff */
[----:B------:R4:W-:Y:S04]  /*6310*/  REDG.E.ADD.F32.FTZ.RN.STRONG.GPU desc[UR12][R26.64], R22 ;  /* 0x000000161a0079a6 */ /* 0x0009e8000c12f30c */
[----:B------:R4:W-:Y:S02]  /*6320*/  REDG.E.ADD.F32.FTZ.RN.STRONG.GPU desc[UR12][R24.64], R23 ;  /* 0x00000017180079a6 */ /* 0x0009e4000c12f30c */
.L_x_105:
[----:B------:R-:W-:Y:S05]  /*6330*/  BSYNC.RECONVERGENT B0 ;  /* 0x0000000000007941 */ /* 0x000fea0003800200 */
.L_x_104:
[----:B------:R-:W5:Y:S02]  /*6340*/  LDCU UR7, c[0x0][0x370] ;  /* 0x00006e00ff0777ac */ /* 0x000f640008000800 */
[----:B-----5:R-:W-:-:S09]  /*6350*/  UISETP.GE.U32.AND UP0, UPT, UR7, 0x2, UPT ;  /* 0x000000020700788c */ /* 0x020fd2000bf06070 */
[----:B------:R-:W-:Y:S05]  /*6360*/  BRA.U !UP0, `(.L_x_106) ;  /* 0x0000001508907547 */ /* 0x000fea000b800000 */
[----:B------:R-:W-:Y:S05]  /*6370*/  @P0 BRA `(.L_x_107) ;  /* 0x0000000000980947 */ /* 0x000fea0003800000 */
[----:B----4-:R-:W4:Y:S01]  /*6380*/  LDC R28, c[0x0][0x374] ;  /* 0x0000dd00ff1c7b82 */ /* 0x010f220000000800 */
[----:B-1----:R-:W1:Y:S01]  /*6390*/  S2R R26, SR_CTAID.Y ;  /* 0x00000000001a7919 */ /* 0x002e620000002600 */
[----:B------:R-:W3:Y:S01]  /*63a0*/  LDCU UR8, c[0x0][0x370] ;  /* 0x00006e00ff0877ac */ /* 0x000ee20008000800 */
[----:B--2---:R-:W-:Y:S01]  /*63b0*/  MOV R27, UR4 ;  /* 0x00000004001b7c02 */ /* 0x004fe20008000f00 */
[----:B------:R-:W-:-:S03]  /*63c0*/  ULOP3.LUT UP0, UR7, UR4, 0x2, URZ, 0xc0, !UPT ;  /* 0x0000000204077892 */ /* 0x000fc6000f80c0ff */
[----:B------:R-:W-:Y:S01]  /*63d0*/  LOP3.LUT R27, R27, 0x1, RZ, 0xc0, !PT ;  /* 0x000000011b1b7812 */ /* 0x000fe200078ec0ff */
[----:B------:R-:W2:Y:S01]  /*63e0*/  LDC.64 R22, c[0x0][0x3d0] ;  /* 0x0000f400ff167b82 */ /* 0x000ea20000000a00 */
[----:B------:R-:W-:-:S07]  /*63f0*/  UIADD3 UR7, UPT, UPT, -UR7, 0x1, URZ ;  /* 0x0000000107077890 */ /* 0x000fce000fffe1ff */
[----:B------:R-:W5:Y:S01]  /*6400*/  LDC.64 R20, c[0x0][0x3c8] ;  /* 0x0000f200ff147b82 */ /* 0x000f620000000a00 */
[----:B----4-:R-:W-:-:S04]  /*6410*/  IMAD R25, R27, R28, RZ ;  /* 0x0000001c1b197224 */ /* 0x010fc800078e02ff */
[----:B---3--:R-:W-:-:S05]  /*6420*/  IMAD R24, R25, UR8, RZ ;  /* 0x0000000819187c24 */ /* 0x008fca000f8e02ff */
[----:B------:R-:W-:Y:S02]  /*6430*/  SHF.L.U32 R29, R24, 0x1, RZ ;  /* 0x00000001181d7819 */ /* 0x000fe400000006ff */
[----:B-1----:R-:W-:-:S03]  /*6440*/  IADD3 R25, PT, PT, R25, R26, RZ ;  /* 0x0000001a19197210 */ /* 0x002fc60007ffe0ff */
[----:B--2---:R-:W-:-:S04]  /*6450*/  IMAD.WIDE R22, R29, 0x4, R22 ;  /* 0x000000041d167825 */ /* 0x004fc800078e0216 */
[----:B------:R-:W-:Y:S02]  /*6460*/  IMAD R29, R28, UR6, R26 ;  /* 0x000000061c1d7c24 */ /* 0x000fe4000f8e021a */
[----:B-----5:R-:W-:-:S04]  /*6470*/  IMAD.WIDE.U32 R24, R25, 0x4, R20 ;  /* 0x0000000419187825 */ /* 0x020fc800078e0014 */
[----:B------:R-:W-:Y:S01]  /*6480*/  IMAD.WIDE.U32 R22, R29, 0x8, R22 ;  /* 0x000000081d167825 */ /* 0x000fe200078e0016 */
[----:B------:R-:W-:-:S04]  /*6490*/  MOV R29, UR7 ;  /* 0x00000007001d7c02 */ /* 0x000fc80008000f00 */
[----:B------:R1:W-:Y:S01]  /*64a0*/  STG.E.64 desc[UR12][R22.64], R18 ;  /* 0x0000001216007986 */ /* 0x0003e2000c101b0c */
[----:B------:R-:W-:Y:S06]  /*64b0*/  MEMBAR.ALL.GPU ;  /* 0x0000000000007992 */ /* 0x000fec000000a000 */
[----:B------:R-:W-:-:S00]  /*64c0*/  ERRBAR ;  /* 0x00000000000079ab */ /* 0x000fc00000000000 */
[----:B------:R-:W-:Y:S06]  /*64d0*/  CGAERRBAR ;  /* 0x00000000000075ab */ /* 0x000fec0000000000 */
[----:B------:R1:W-:Y:S01]  /*64e0*/  REDG.E.ADD.S32.STRONG.GPU desc[UR12][R24.64], R29 ;  /* 0x0000001d1800798e */ /* 0x0003e2000c12e30c */
[----:B------:R-:W-:-:S04]  /*64f0*/  USEL UR7, UR8, URZ, !UP0 ;  /* 0x000000ff08077287 */ /* 0x000fc8000c000000 */
[----:B------:R-:W-:-:S09]  /*6500*/  UISETP.NE.AND UP0, UPT, UR7, -0x1, UPT ;  /* 0xffffffff0700788c */ /* 0x000fd2000bf05270 */
[----:B-1----:R-:W-:Y:S05]  /*6510*/  BRA.U !UP0, `(.L_x_107) ;  /* 0x0000000108307547 */ /* 0x002fea000b800000 */
[----:B------:R-:W-:-:S04]  /*6520*/  MOV R22, UR4 ;  /* 0x0000000400167c02 */ /* 0x000fc80008000f00 */
[----:B------:R-:W-:-:S13]  /*6530*/  LOP3.LUT P1, RZ, R22, 0x2, RZ, 0xc0, !PT ;  /* 0x0000000216ff7812 */ /* 0x000fda000782c0ff */
.L_x_108:
[----:B------:R-:W-:Y:S05]  /*6540*/  YIELD ;  /* 0x0000000000007946 */ /* 0x000fea0003800000 */
[----:B------:R-:W1:Y:S02]  /*6550*/  LDCU UR7, c[0x0][0x374] ;  /* 0x00006e80ff0777ac */ /* 0x000e640008000800 */
[----:B-1----:R-:W-:-:S04]  /*6560*/  IMAD R23, R27, UR7, R26 ;  /* 0x000000071b177c24 */ /* 0x002fc8000f8e021a */
[----:B------:R-:W-:-:S06]  /*6570*/  IMAD.WIDE.U32 R22, R23, 0x4, R20 ;  /* 0x0000000417167825 */ /* 0x000fcc00078e0014 */
[----:B------:R-:W2:Y:S04]  /*6580*/  LDG.E.STRONG.GPU R22, desc[UR12][R22.64] ;  /* 0x0000000c16167981 */ /* 0x000ea8000c1ef900 */
[----:B--2---:R-:W-:Y:S01]  /*6590*/  CCTL.IVALL ;  /* 0x00000000ff00798f */ /* 0x004fe20002000000 */
[----:B------:R-:W1:Y:S02]  /*65a0*/  LDC R25, c[0x0][0x370] ;  /* 0x0000dc00ff197b82 */ /* 0x000e640000000800 */
[----:B-1----:R-:W-:-:S04]  /*65b0*/  SEL R25, R25, RZ, !P1 ;  /* 0x000000ff19197207 */ /* 0x002fc80004800000 */
[----:B------:R-:W-:-:S13]  /*65c0*/  ISETP.NE.AND P0, PT, R22, R25, PT ;  /* 0x000000191600720c */ /* 0x000fda0003f05270 */
[----:B------:R-:W-:Y:S05]  /*65d0*/  @P0 BRA `(.L_x_108) ;  /* 0xfffffffc00d80947 */ /* 0x000fea000383ffff */
.L_x_107:
[----:B----4-:R-:W4:Y:S01]  /*65e0*/  LDC R20, c[0x0][0x370] ;  /* 0x0000dc00ff147b82 */ /* 0x010f220000000800 */
[----:B------:R-:W-:Y:S05]  /*65f0*/  WARPSYNC.ALL ;  /* 0x0000000000007948 */ /* 0x000fea0003800000 */
[----:B----4-:R-:W-:Y:S02]  /*6600*/  ISETP.GE.U32.AND P0, PT, R20, 0x8, PT ;  /* 0x000000081400780c */ /* 0x010fe40003f06070 */
[----:B------:R-:W-:Y:S01]  /*6610*/  BAR.SYNC.DEFER_BLOCKING 0x0 ;  /* 0x0000000000007b1d */ /* 0x000fe20000010000 */
[----:B------:R-:W-:-:S10]  /*6620*/  HFMA2 R28, -RZ, RZ, 0, 0 ;  /* 0x00000000ff1c7431 */ /* 0x000fd400000001ff */
[----:B------:R-:W-:Y:S05]  /*6630*/  @!P0 BRA `(.L_x_109) ;  /* 0x0000000800988947 */ /* 0x000fea0003800000 */
[----:B------:R-:W4:Y:S01]  /*6640*/  S2UR UR7, SR_CTAID.Y ;  /* 0x00000000000779c3 */ /* 0x000f220000002600 */
[----:B------:R-:W0:Y:S01]  /*6650*/  S2R R30, SR_TID.X ;  /* 0x00000000001e7919 */ /* 0x000e220000002100 */
[----:B------:R-:W4:Y:S01]  /*6660*/  LDCU UR8, c[0x0][0x374] ;  /* 0x00006e80ff0877ac */ /* 0x000f220008000800 */
[----:B------:R-:W-:Y:S01]  /*6670*/  MOV R31, RZ ;  /* 0x000000ff001f7202 */ /* 0x000fe20000000f00 */
[----:B------:R-:W-:-:S04]  /*6680*/  UIADD3 UR21, UPT, UPT, -UR6, URZ, URZ ;  /* 0x000000ff06157290 */ /* 0x000fc8000fffe1ff */
[----:B------:R-:W0:Y:S01]  /*6690*/  S2UR UR10, SR_CTAID.X ;  /* 0x00000000000a79c3 */ /* 0x000e220000002500 */
[----:B----4-:R-:W-:Y:S02]  /*66a0*/  ULEA UR11, UR8, UR7, 0x2 ;  /* 0x00000007080b7291 */ /* 0x010fe4000f8e10ff */
[----:B------:R-:W-:Y:S02]  /*66b0*/  UIMAD UR16, UR8, 0x3, UR7 ;  /* 0x00000003081078a4 */ /* 0x000fe4000f8e0207 */
[----:B------:R-:W-:Y:S02]  /*66c0*/  UIMAD UR17, UR8, 0x6, UR7 ;  /* 0x00000006081178a4 */ /* 0x000fe4000f8e0207 */
[----:B------:R-:W-:Y:S02]  /*66d0*/  UIMAD UR18, UR8, 0x7, UR7 ;  /* 0x00000007081278a4 */ /* 0x000fe4000f8e0207 */
[----:B------:R-:W-:Y:S02]  /*66e0*/  UIMAD UR19, UR8, 0x5, UR7 ;  /* 0x00000005081378a4 */ /* 0x000fe4000f8e0207 */
[----:B------:R-:W-:-:S02]  /*66f0*/  ULEA UR20, UR8, UR7, 0x1 ;  /* 0x0000000708147291 */ /* 0x000fc4000f8e08ff */
[----:B0-----:R-:W-:-:S12]  /*6700*/  UIADD3 UR8, UPT, UPT, UR7, UR8, URZ ;  /* 0x0000000807087290 */ /* 0x001fd8000fffe0ff */
.L_x_110:
[----:B------:R-:W-:Y:S01]  /*6710*/  ISETP.NE.AND P5, PT, RZ, UR21, PT ;  /* 0x00000015ff007c0c */ /* 0x000fe2000bfa5270 */
[----:B------:R-:W-:Y:S01]  /*6720*/  UMOV UR6, UR10 ;  /* 0x0000000a00067c82 */ /* 0x000fe20008000000 */
[----:B------:R-:W-:Y:S02]  /*6730*/  IADD3 R20, PT, PT, R31, 0x1, RZ ;  /* 0x000000011f147810 */ /* 0x000fe40007ffe0ff */
[----:B------:R-:W-:Y:S02]  /*6740*/  ISETP.NE.OR P5, PT, R55, RZ, !P5 ;  /* 0x000000ff3700720c */ /* 0x000fe40006fa5670 */
[----:B------:R-:W-:Y:S02]  /*6750*/  ISETP.NE.AND P6, PT, R20, UR6, PT ;  /* 0x0000000614007c0c */ /* 0x000fe4000bfc5270 */
[----:B------:R-:W-:Y:S02]  /*6760*/  MOV R55, R30 ;  /* 0x0000001e00377202 */ /* 0x000fe40000000f00 */
[----:B--2---:R-:W-:-:S02]  /*6770*/  IADD3 R27, PT, PT, R31, 0x2, RZ ;  /* 0x000000021f1b7810 */ /* 0x004fc40007ffe0ff */
[----:B------:R-:W-:Y:S02]  /*6780*/  ISETP.NE.OR P6, PT, R55, RZ, !P6 ;  /* 0x000000ff3700720c */ /* 0x000fe400077c5670 */
[----:B------:R-:W-:Y:S02]  /*6790*/  MOV R25, UR4 ;  /* 0x0000000400197c02 */ /* 0x000fe40008000f00 */
[----:B------:R-:W-:Y:S01]  /*67a0*/  ISETP.NE.AND P4, PT, R27, UR6, PT ;  /* 0x000000061b007c0c */ /* 0x000fe2000bf85270 */
[----:B------:R-:W0:Y:S01]  /*67b0*/  @!P5 LDC R22, c[0x0][0x374] ;  /* 0x0000dd00ff16db82 */ /* 0x000e220000000800 */
[----:B------:R-:W-:Y:S02]  /*67c0*/  @!P5 LOP3.LUT R25, R25, 0x1, RZ, 0xc0, !PT ;  /* 0x000000011919d812 */ /* 0x000fe400078ec0ff */
[----:B------:R-:W-:Y:S02]  /*67d0*/  ISETP.NE.OR P4, PT, R55, RZ, !P4 ;  /* 0x000000ff3700720c */ /* 0x000fe40006785670 */
[----:B------:R-:W-:-:S03]  /*67e0*/  MOV R76, UR4 ;  /* 0x00000004004c7c02 */ /* 0x000fc60008000f00 */
[----:B------:R-:W2:Y:S08]  /*67f0*/  @!P5 LDC R23, c[0x0][0x370] ;  /* 0x0000dc00ff17db82 */ /* 0x000eb00000000800 */
[----:B---3--:R-:W3:Y:S01]  /*6800*/  @!P6 LDC R24, c[0x0][0x374] ;  /* 0x0000dd00ff18eb82 */ /* 0x008ee20000000800 */
[----:B------:R-:W-:-:S07]  /*6810*/  @!P4 LOP3.LUT R76, R76, 0x1, RZ, 0xc0, !PT ;  /* 0x000000014c4cc812 */ /* 0x000fce00078ec0ff */
[----:B------:R-:W4:Y:S01]  /*6820*/  @!P5 LDC.64 R20, c[0x0][0x3d0] ;  /* 0x0000f400ff14db82 */ /* 0x000f220000000a00 */
[----:B0-----:R-:W-:Y:S01]  /*6830*/  @!P5 IMAD R22, R25, R22, RZ ;  /* 0x000000161916d224 */ /* 0x001fe200078e02ff */
[----:B------:R-:W-:-:S04]  /*6840*/  MOV R25, UR4 ;  /* 0x0000000400197c02 */ /* 0x000fc80008000f00 */
[----:B------:R-:W-:Y:S02]  /*6850*/  @!P6 LOP3.LUT R25, R25, 0x1, RZ, 0xc0, !PT ;  /* 0x000000011919e812 */ /* 0x000fe400078ec0ff */
[----:B-1----:R-:W0:Y:S01]  /*6860*/  @!P6 LDC R26, c[0x0][0x370] ;  /* 0x0000dc00ff1aeb82 */ /* 0x002e220000000800 */
[----:B--2---:R-:W-:Y:S02]  /*6870*/  @!P5 IMAD R22, R22, R23, RZ ;  /* 0x000000171616d224 */ /* 0x004fe400078e02ff */
[----:B---3--:R-:W-:-:S05]  /*6880*/  @!P6 IMAD R23, R25, R24, RZ ;  /* 0x000000181917e224 */ /* 0x008fca00078e02ff */
[----:B------:R-:W1:Y:S01]  /*6890*/  @!P4 LDC R27, c[0x0][0x374] ;  /* 0x0000dd00ff1bcb82 */ /* 0x000e620000000800 */
[----:B------:R-:W-:-:S05]  /*68a0*/  @!P5 SHF.L.U32 R25, R22, 0x1, RZ ;  /* 0x000000011619d819 */ /* 0x000fca00000006ff */
[----:B----4-:R-:W-:Y:S02]  /*68b0*/  @!P5 IMAD.WIDE R20, R25, 0x4, R20 ;  /* 0x000000041914d825 */ /* 0x010fe400078e0214 */
[----:B------:R-:W2:Y:S01]  /*68c0*/  @!P4 LDC R28, c[0x0][0x370] ;  /* 0x0000dc00ff1ccb82 */ /* 0x000ea20000000800 */
[----:B------:R-:W-:-:S05]  /*68d0*/  MOV R25, UR7 ;  /* 0x0000000700197c02 */ /* 0x000fca0008000f00 */
[----:B------:R-:W-:Y:S02]  /*68e0*/  @!P5 IMAD.WIDE.U32 R20, R25, 0x8, R20 ;  /* 0x000000081914d825 */ /* 0x000fe400078e0014 */
[----:B------:R-:W3:Y:S02]  /*68f0*/  @!P4 LDC.64 R24, c[0x0][0x3d0] ;  /* 0x0000f400ff18cb82 */ /* 0x000ee40000000a00 */
[----:B0-----:R-:W-:Y:S02]  /*6900*/  @!P6 IMAD R26, R23, R26, RZ ;  /* 0x0000001a171ae224 */ /* 0x001fe400078e02ff */
[----:B------:R-:W4:Y:S04]  /*6910*/  @!P5 LDG.E.64 R20, desc[UR12][R20.64] ;  /* 0x0000000c1414d981 */ /* 0x000f28000c1e1b00 */
[----:B------:R-:W0:Y:S01]  /*6920*/  @!P6 LDC.64 R22, c[0x0][0x3d0] ;  /* 0x0000f400ff16eb82 */ /* 0x000e220000000a00 */
[----:B-1----:R-:W-:Y:S01]  /*6930*/  @!P4 IMAD R27, R76, R27, RZ ;  /* 0x0000001b4c1bc224 */ /* 0x002fe200078e02ff */
[----:B------:R-:W-:-:S03]  /*6940*/  @!P6 SHF.L.U32 R29, R26, 0x1, RZ ;  /* 0x000000011a1de819 */ /* 0x000fc600000006ff */
[----:B--2---:R-:W-:-:S05]  /*6950*/  @!P4 IMAD R27, R27, R28, RZ ;  /* 0x0000001c1b1bc224 */ /* 0x004fca00078e02ff */
[----:B------:R-:W-:-:S05]  /*6960*/  @!P4 SHF.L.U32 R27, R27, 0x1, RZ ;  /* 0x000000011b1bc819 */ /* 0x000fca00000006ff */
[----:B---3--:R-:W-:Y:S01]  /*6970*/  @!P4 IMAD.WIDE R24, R27, 0x4, R24 ;  /* 0x000000041b18c825 */ /* 0x008fe200078e0218 */
[----:B------:R-:W-:-:S03]  /*6980*/  MOV R27, UR20 ;  /* 0x00000014001b7c02 */ /* 0x000fc60008000f00 */
[----:B0-----:R-:W-:Y:S01]  /*6990*/  @!P6 IMAD.WIDE R22, R29, 0x4, R22 ;  /* 0x000000041d16e825 */ /* 0x001fe200078e0216 */
[----:B------:R-:W-:-:S05]  /*69a0*/  MOV R29, UR8 ;  /* 0x00000008001d7c02 */ /* 0x000fca0008000f00 */
[----:B------:R-:W-:-:S04]  /*69b0*/  @!P6 IMAD.WIDE.U32 R22, R29, 0x8, R22 ;  /* 0x000000081d16e825 */ /* 0x000fc800078e0016 */
[----:B------:R-:W-:Y:S02]  /*69c0*/  @!P4 IMAD.WIDE.U32 R24, R27, 0x8, R24 ;  /* 0x000000081b18c825 */ /* 0x000fe400078e0018 */
[----:B------:R-:W2:Y:S04]  /*69d0*/  @!P6 LDG.E.64 R22, desc[UR12][R22.64] ;  /* 0x0000000c1616e981 */ /* 0x000ea8000c1e1b00 */
[----:B------:R-:W3:Y:S01]  /*69e0*/  @!P4 LDG.E.64 R24, desc[UR12][R24.64] ;  /* 0x0000000c1818c981 */ /* 0x000ee2000c1e1b00 */
[----:B------:R-:W-:-:S04]  /*69f0*/  IADD3 R26, PT, PT, R31, 0x3, RZ ;  /* 0x000000031f1a7810 */ /* 0x000fc80007ffe0ff */
[----:B------:R-:W-:-:S04]  /*6a00*/  ISETP.NE.AND P3, PT, R26, UR6, PT ;  /* 0x000000061a007c0c */ /* 0x000fc8000bf65270 */
[----:B------:R-:W-:Y:S02]  /*6a10*/  ISETP.NE.OR P3, PT, R55, RZ, !P3 ;  /* 0x000000ff3700720c */ /* 0x000fe40005f65670 */
[----:B------:R-:W-:-:S11]  /*6a20*/  IADD3 R26, PT, PT, R31, 0x4, RZ ;  /* 0x000000041f1a7810 */ /* 0x000fd60007ffe0ff */
[----:B------:R-:W0:Y:S01]  /*6a30*/  @!P3 LDC R29, c[0x0][0x374] ;  /* 0x0000dd00ff1dbb82 */ /* 0x000e220000000800 */
[----:B------:R-:W-:-:S04]  /*6a40*/  ISETP.NE.AND P2, PT, R26, UR6, PT ;  /* 0x000000061a007c0c */ /* 0x000fc8000bf45270 */
[----:B------:R-:W-:-:S03]  /*6a50*/  ISETP.NE.OR P2, PT, R55, RZ, !P2 ;  /* 0x000000ff3700720c */ /* 0x000fc60005745670 */
[----:B------:R-:W1:Y:S01]  /*6a60*/  @!P3 LDC R28, c[0x0][0x370] ;  /* 0x0000dc00ff1cbb82 */ /* 0x000e620000000800 */
[----:B------:R-:W-:-:S04]  /*6a70*/  MOV R26, UR4 ;  /* 0x00000004001a7c02 */ /* 0x000fc80008000f00 */
[----:B------:R-:W-:Y:S02]  /*6a80*/  @!P3 LOP3.LUT R26, R26, 0x1, RZ, 0xc0, !PT ;  /* 0x000000011a1ab812 */ /* 0x000fe400078ec0ff */
[----:B------:R-:W-:-:S04]  /*6a90*/  IADD3 R27, PT, PT, R31, 0x5, RZ ;  /* 0x000000051f1b7810 */ /* 0x000fc80007ffe0ff */
[----:B------:R-:W-:Y:S01]  /*6aa0*/  ISETP.NE.AND P1, PT, R27, UR6, PT ;  /* 0x000000061b007c0c */ /* 0x000fe2000bf25270 */
[----:B0-----:R-:W-:Y:S02]  /*6ab0*/  @!P3 IMAD R29, R26, R29, RZ ;  /* 0x0000001d1a1db224 */ /* 0x001fe400078e02ff */
[----:B------:R-:W0:Y:S01]  /*6ac0*/  @!P2 LDC R26, c[0x0][0x374] ;  /* 0x0000dd00ff1aab82 */ /* 0x000e220000000800 */
[----:B------:R-:W-:Y:S01]  /*6ad0*/  ISETP.NE.OR P1, PT, R55, RZ, !P1 ;  /* 0x000000ff3700720c */ /* 0x000fe20004f25670 */
[----:B-1----:R-:W-:-:S06]  /*6ae0*/  @!P3 IMAD R29, R29, R28, RZ ;  /* 0x0000001c1d1db224 */ /* 0x002fcc00078e02ff */
[----:B------:R-:W1:Y:S01]  /*6af0*/  @!P2 LDC R28, c[0x0][0x370] ;  /* 0x0000dc00ff1cab82 */ /* 0x000e620000000800 */
[----:B------:R-:W-:-:S04]  /*6b00*/  MOV R71, UR4 ;  /* 0x0000000400477c02 */ /* 0x000fc80008000f00 */
[----:B------:R-:W-:-:S03]  /*6b10*/  @!P2 LOP3.LUT R71, R71, 0x1, RZ, 0xc0, !PT ;  /* 0x000000014747a812 */ /* 0x000fc600078ec0ff */
[----:B------:R-:W5:Y:S02]  /*6b20*/  @!P1 LDC R27, c[0x0][0x374] ;  /* 0x0000dd00ff1b9b82 */ /* 0x000f640000000800 */
[----:B0-----:R-:W-:Y:S01]  /*6b30*/  @!P2 IMAD R71, R71, R26, RZ ;  /* 0x0000001a4747a224 */ /* 0x001fe200078e02ff */
[----:B------:R-:W-:-:S04]  /*6b40*/  IADD3 R26, PT, PT, R31, 0x6, RZ ;  /* 0x000000061f1a7810 */ /* 0x000fc80007ffe0ff */
[----:B------:R-:W-:Y:S01]  /*6b50*/  ISETP.NE.AND P0, PT, R26, UR6, PT ;  /* 0x000000061a007c0c */ /* 0x000fe2000bf05270 */
[----:B-1----:R-:W-:-:S03]  /*6b60*/  @!P2 IMAD R26, R71, R28, RZ ;  /* 0x0000001c471aa224 */ /* 0x002fc600078e02ff */
[----:B------:R-:W-:Y:S02]  /*6b70*/  ISETP.NE.OR P0, PT, R55, RZ, !P0 ;  /* 0x000000ff3700720c */ /* 0x000fe40004705670 */
[----:B------:R-:W-:-:S04]  /*6b80*/  MOV R28, UR4 ;  /* 0x00000004001c7c02 */ /* 0x000fc80008000f00 */
[----:B------:R-:W-:-:S05]  /*6b90*/  @!P1 LOP3.LUT R28, R28, 0x1, RZ, 0xc0, !PT ;  /* 0x000000011c1c9812 */ /* 0x000fca00078ec0ff */
[----:B-----5:R-:W-:Y:S02]  /*6ba0*/  @!P1 IMAD R27, R28, R27, RZ ;  /* 0x0000001b1c1b9224 */ /* 0x020fe400078e02ff */
[----:B------:R-:W0:Y:S08]  /*6bb0*/  @!P1 LDC R28, c[0x0][0x370] ;  /* 0x0000dc00ff1c9b82 */ /* 0x000e300000000800 */
[----:B------:R-:W1:Y:S08]  /*6bc0*/  @!P0 LDC R71, c[0x0][0x374] ;  /* 0x0000dd00ff478b82 */ /* 0x000e700000000800 */
[----:B------:R-:W5:Y:S01]  /*6bd0*/  @!P0 LDC R76, c[0x0][0x370] ;  /* 0x0000dc00ff4c8b82 */ /* 0x000f620000000800 */
[----:B0-----:R-:W-:Y:S01]  /*6be0*/  @!P1 IMAD R28, R27, R28, RZ ;  /* 0x0000001c1b1c9224 */ /* 0x001fe200078e02ff */
[----:B------:R-:W-:Y:S01]  /*6bf0*/  @!P2 SHF.L.U32 R77, R26, 0x1, RZ ;  /* 0x000000011a4da819 */ /* 0x000fe200000006ff */
[----:B----4-:R-:W-:Y:S01]  /*6c00*/  @!P5 FADD.FTZ R18, R18, R20 ;  /* 0x000000141212d221 */ /* 0x010fe20000010000 */
[----:B------:R-:W-:-:S04]  /*6c10*/  MOV R20, UR4 ;  /* 0x0000000400147c02 */ /* 0x000fc80008000f00 */
[----:B------:R-:W-:Y:S01]  /*6c20*/  @!P0 LOP3.LUT R20, R20, 0x1, RZ, 0xc0, !PT ;  /* 0x0000000114148812 */ /* 0x000fe200078ec0ff */
[----:B------:R-:W-:-:S04]  /*6c30*/  @!P5 FADD.FTZ R19, R19, R21 ;  /* 0x000000151313d221 */ /* 0x000fc80000010000 */
[----:B-1----:R-:W-:Y:S01]  /*6c40*/  @!P0 IMAD R71, R20, R71, RZ ;  /* 0x0000004714478224 */ /* 0x002fe200078e02ff */
[----:B------:R-:W-:-:S04]  /*6c50*/  IADD3 R20, PT, PT, R31, 0x7, RZ ;  /* 0x000000071f147810 */ /* 0x000fc80007ffe0ff */
[----:B------:R-:W-:Y:S02]  /*6c60*/  ISETP.NE.AND P5, PT, R20, UR6, PT ;  /* 0x0000000614007c0c */ /* 0x000fe4000bfa5270 */
[----:B------:R-:W0:Y:S02]  /*6c70*/  @!P3 LDC.64 R20, c[0x0][0x3d0] ;  /* 0x0000f400ff14bb82 */ /* 0x000e240000000a00 */
[----:B------:R-:W-:Y:S01]  /*6c80*/  ISETP.NE.OR P5, PT, R55, RZ, !P5 ;  /* 0x000000ff3700720c */ /* 0x000fe20006fa5670 */
[----:B-----5:R-:W-:Y:S01]  /*6c90*/  @!P0 IMAD R27, R71, R76, RZ ;  /* 0x0000004c471b8224 */ /* 0x020fe200078e02ff */
[----:B------:R-:W-:-:S11]  /*6ca0*/  @!P3 SHF.L.U32 R71, R29, 0x1, RZ ;  /* 0x000000011d47b819 */ /* 0x000fd600000006ff */
[----:B------:R-:W1:Y:S01]  /*6cb0*/  @!P5 LDC R29, c[0x0][0x374] ;  /* 0x0000dd00ff1ddb82 */ /* 0x000e620000000800 */
[----:B--2---:R-:W-:Y:S01]  /*6cc0*/  @!P6 FADD.FTZ R18, R18, R22 ;  /* 0x000000161212e221 */ /* 0x004fe20000010000 */
[----:B------:R-:W-:-:S06]  /*6cd0*/  @!P6 FADD.FTZ R19, R19, R23 ;  /* 0x000000171313e221 */ /* 0x000fcc0000010000 */
[----:B------:R-:W2:Y:S01]  /*6ce0*/  @!P1 LDC.64 R22, c[0x0][0x3d0] ;  /* 0x0000f400ff169b82 */ /* 0x000ea20000000a00 */
[----:B---3--:R-:W-:Y:S01]  /*6cf0*/  @!P4 FADD.FTZ R18, R18, R24 ;  /* 0x000000181212c221 */ /* 0x008fe20000010000 */
[----:B------:R-:W-:-:S06]  /*6d00*/  @!P4 FADD.FTZ R19, R19, R25 ;  /* 0x000000191313c221 */ /* 0x000fcc0000010000 */
[----:B------:R-:W3:Y:S01]  /*6d10*/  @!P2 LDC.64 R24, c[0x0][0x3d0] ;  /* 0x0000f400ff18ab82 */ /* 0x000ee20000000a00 */
[----:B0-----:R-:W-:Y:S01]  /*6d20*/  @!P3 IMAD.WIDE R20, R71, 0x4, R20 ;  /* 0x000000044714b825 */ /* 0x001fe200078e0214 */
[----:B------:R-:W-:Y:S02]  /*6d30*/  MOV R71, UR16 ;  /* 0x0000001000477c02 */ /* 0x000fe40008000f00 */
[----:B------:R-:W-:-:S03]  /*6d40*/  MOV R76, UR4 ;  /* 0x00000004004c7c02 */ /* 0x000fc60008000f00 */
[----:B------:R-:W-:Y:S01]  /*6d50*/  @!P3 IMAD.WIDE.U32 R20, R71, 0x8, R20 ;  /* 0x000000084714b825 */ /* 0x000fe200078e0014 */
[----:B------:R-:W-:Y:S02]  /*6d60*/  @!P5 LOP3.LUT R76, R76, 0x1, RZ, 0xc0, !PT ;  /* 0x000000014c4cd812 */ /* 0x000fe400078ec0ff */
[----:B------:R-:W-:-:S03]  /*6d70*/  @!P1 SHF.L.U32 R71, R28, 0x1, RZ ;  /* 0x000000011c479819 */ /* 0x000fc600000006ff */
[----:B-1----:R-:W-:Y:S01]  /*6d80*/  @!P5 IMAD R28, R76, R29, RZ ;  /* 0x0000001d4c1cd224 */ /* 0x002fe200078e02ff */
[----:B------:R-:W-:Y:S01]  /*6d90*/  @!P0 SHF.L.U32 R27, R27, 0x1, RZ ;  /* 0x000000011b1b8819 */ /* 0x000fe200000006ff */
[----:B------:R-:W4:Y:S01]  /*6da0*/  @!P3 LDG.E.64 R20, desc[UR12][R20.64] ;  /* 0x0000000c1414b981 */ /* 0x000f22000c1e1b00 */
[----:B---3--:R-:W-:-:S04]  /*6db0*/  @!P2 IMAD.WIDE R76, R77, 0x4, R24 ;  /* 0x000000044d4ca825 */ /* 0x008fc800078e0218 */
[----:B--2---:R-:W-:Y:S01]  /*6dc0*/  @!P1 IMAD.WIDE R24, R71, 0x4, R22 ;  /* 0x0000000447189825 */ /* 0x004fe200078e0216 */
[----:B------:R-:W-:-:S05]  /*6dd0*/  MOV R23, UR11 ;  /* 0x0000000b00177c02 */ /* 0x000fca0008000f00 */
[----:B------:R-:W-:Y:S02]  /*6de0*/  @!P2 IMAD.WIDE.U32 R22, R23, 0x8, R76 ;  /* 0x000000081716a825 */ /* 0x000fe400078e004c */
[----:B------:R-:W0:Y:S01]  /*6df0*/  @!P0 LDC.64 R76, c[0x0][0x3d0] ;  /* 0x0000f400ff4c8b82 */ /* 0x000e220000000a00 */
[----:B------:R-:W-:-:S03]  /*6e00*/  MOV R29, UR19 ;  /* 0x00000013001d7c02 */ /* 0x000fc60008000f00 */
[----:B------:R-:W2:Y:S02]  /*6e10*/  @!P2 LDG.E.64 R22, desc[UR12][R22.64] ;  /* 0x0000000c1616a981 */ /* 0x000ea4000c1e1b00 */
[----:B------:R-:W-:Y:S02]  /*6e20*/  @!P1 IMAD.WIDE.U32 R24, R29, 0x8, R24 ;  /* 0x000000081d189825 */ /* 0x000fe400078e0018 */
[----:B------:R-:W1:Y:S04]  /*6e30*/  @!P5 LDC R29, c[0x0][0x370] ;  /* 0x0000dc00ff1ddb82 */ /* 0x000e680000000800 */
[----:B------:R-:W3:Y:S01]  /*6e40*/  @!P1 LDG.E.64 R24, desc[UR12][R24.64] ;  /* 0x0000000c18189981 */ /* 0x000ee2000c1e1b00 */
[----:B0-----:R-:W-:Y:S01]  /*6e50*/  @!P0 IMAD.WIDE R76, R27, 0x4, R76 ;  /* 0x000000041b4c8825 */ /* 0x001fe200078e024c */
[----:B------:R-:W-:-:S05]  /*6e60*/  MOV R27, UR17 ;  /* 0x00000011001b7c02 */ /* 0x000fca0008000f00 */
[----:B------:R-:W-:Y:S02]  /*6e70*/  @!P0 IMAD.WIDE.U32 R76, R27, 0x8, R76 ;  /* 0x000000081b4c8825 */ /* 0x000fe400078e004c */
[----:B------:R-:W0:Y:S02]  /*6e80*/  @!P5 LDC.64 R26, c[0x0][0x3d0] ;  /* 0x0000f400ff1adb82 */ /* 0x000e240000000a00 */
[----:B-1----:R-:W-:-:S05]  /*6e90*/  @!P5 IMAD R28, R28, R29, RZ ;  /* 0x0000001d1c1cd224 */ /* 0x002fca00078e02ff */
[----:B------:R-:W-:Y:S02]  /*6ea0*/  @!P5 SHF.L.U32 R29, R28, 0x1, RZ ;  /* 0x000000011c1dd819 */ /* 0x000fe400000006ff */
[----:B------:R-:W-:-:S03]  /*6eb0*/  MOV R71, UR18 ;  /* 0x0000001200477c02 */ /* 0x000fc60008000f00 */
[----:B0-----:R-:W-:Y:S02]  /*6ec0*/  @!P5 IMAD.WIDE R28, R29, 0x4, R26 ;  /* 0x000000041d1cd825 */ /* 0x001fe400078e021a */
[----:B------:R-:W5:Y:S02]  /*6ed0*/  @!P0 LDG.E.64 R26, desc[UR12][R76.64] ;  /* 0x0000000c4c1a8981 */ /* 0x000f64000c1e1b00 */
[----:B------:R-:W-:-:S06]  /*6ee0*/  @!P5 IMAD.WIDE.U32 R28, R71, 0x8, R28 ;  /* 0x00000008471cd825 */ /* 0x000fcc00078e001c */
[----:B------:R-:W5:Y:S01]  /*6ef0*/  @!P5 LDG.E.64 R28, desc[UR12][R28.64] ;  /* 0x0000000c1c1cd981 */ /* 0x000f62000c1e1b00 */
[----:B------:R-:W0:Y:S01]  /*6f00*/  LDCU UR9, c[0x0][0x374] ;  /* 0x00006e80ff0977ac */ /* 0x000e220008000800 */
[----:B------:R-:W1:Y:S01]  /*6f10*/  LDC R71, c[0x0][0x370] ;  /* 0x0000dc00ff477b82 */ /* 0x000e620000000800 */
[----:B------:R-:W-:Y:S01]  /*6f20*/  IADD3 R31, PT, PT, R31, 0x8, RZ ;  /* 0x000000081f1f7810 */ /* 0x000fe20007ffe0ff */
[----:B------:R-:W-:Y:S02]  /*6f30*/  UIADD3 UR21, UPT, UPT, UR21, 0x8, URZ ;  /* 0x0000000815157890 */ /* 0x000fe4000fffe0ff */
[----:B0-----:R-:W-:Y:S02]  /*6f40*/  ULEA UR18, UR9, UR18, 0x3 ;  /* 0x0000001209127291 */ /* 0x001fe4000f8e18ff */
[----:B------:R-:W-:Y:S02]  /*6f50*/  ULEA UR17, UR9, UR17, 0x3 ;  /* 0x0000001109117291 */ /* 0x000fe4000f8e18ff */
[----:B------:R-:W-:-:S02]  /*6f60*/  ULEA UR19, UR9, UR19, 0x3 ;  /* 0x0000001309137291 */ /* 0x000fc4000f8e18ff */
[----:B------:R-:W-:Y:S02]  /*6f70*/  ULEA UR11, UR9, UR11, 0x3 ;  /* 0x0000000b090b7291 */ /* 0x000fe4000f8e18ff */
[----:B------:R-:W-:Y:S02]  /*6f80*/  ULEA UR16, UR9, UR16, 0x3 ;  /* 0x0000001009107291 */ /* 0x000fe4000f8e18ff */
[----:B------:R-:W-:Y:S02]  /*6f90*/  ULEA UR20, UR9, UR20, 0x3 ;  /* 0x0000001409147291 */ /* 0x000fe4000f8e18ff */
[----:B------:R-:W-:Y:S02]  /*6fa0*/  ULEA UR8, UR9, UR8, 0x3 ;  /* 0x0000000809087291 */ /* 0x000fe4000f8e18ff */
[----:B------:R-:W-:Y:S01]  /*6fb0*/  ULEA UR7, UR9, UR7, 0x3 ;  /* 0x0000000709077291 */ /* 0x000fe2000f8e18ff */
[----:B----4-:R-:W-:Y:S01]  /*6fc0*/  @!P3 FADD.FTZ R18, R18, R20 ;  /* 0x000000141212b221 */ /* 0x010fe20000010000 */
[----:B------:R-:W-:Y:S01]  /*6fd0*/  @!P3 FADD.FTZ R19, R19, R21 ;  /* 0x000000151313b221 */ /* 0x000fe20000010000 */
[----:B-1----:R-:W-:-:S02]  /*6fe0*/  LOP3.LUT R20, R71, 0x7ffffff8, RZ, 0xc0, !PT ;  /* 0x7ffffff847147812 */ /* 0x002fc400078ec0ff */
[----:B--2---:R-:W-:Y:S01]  /*6ff0*/  @!P2 FADD.FTZ R18, R18, R22 ;  /* 0x000000161212a221 */ /* 0x004fe20000010000 */
[----:B------:R-:W-:-:S03]  /*7000*/  @!P2 FADD.FTZ R19, R19, R23 ;  /* 0x000000171313a221 */ /* 0x000fc60000010000 */
[----:B---3--:R-:W-:Y:S01]  /*7010*/  @!P1 FADD.FTZ R18, R18, R24 ;  /* 0x0000001812129221 */ /* 0x008fe20000010000 */
[----:B------:R-:W-:Y:S01]  /*7020*/  @!P1 FADD.FTZ R19, R19, R25 ;  /* 0x0000001913139221 */ /* 0x000fe20000010000 */
[----:B------:R-:W-:Y:S02]  /*7030*/  ISETP.NE.AND P1, PT, R31, R20, PT ;  /* 0x000000141f00720c */ /* 0x000fe40003f25270 */
[----:B-----5:R-:W-:Y:S01]  /*7040*/  @!P0 FADD.FTZ R18, R18, R26 ;  /* 0x0000001a12128221 */ /* 0x020fe20000010000 */
[----:B------:R-:W-:-:S03]  /*7050*/  @!P0 FADD.FTZ R19, R19, R27 ;  /* 0x0000001b13138221 */ /* 0x000fc60000010000 */
[----:B------:R-:W-:Y:S01]  /*7060*/  @!P5 FADD.FTZ R18, R18, R28 ;  /* 0x0000001c1212d221 */ /* 0x000fe20000010000 */
[----:B------:R-:W-:-:S06]  /*7070*/  @!P5 FADD.FTZ R19, R19, R29 ;  /* 0x0000001d1313d221 */ /* 0x000fcc0000010000 */
[----:B------:R-:W-:Y:S05]  /*7080*/  @P1 BRA `(.L_x_110) ;  /* 0xfffffff400a01947 */ /* 0x000fea000383ffff */
[----:B------:R-:W-:-:S07]  /*7090*/  MOV R28, R20 ;  /* 0x00000014001c7202 */ /* 0x000fce0000000f00 */
.L_x_109:
[----:B------:R-:W4:Y:S02]  /*70a0*/  LDCU UR7, c[0x0][0x370] ;  /* 0x00006e00ff0777ac */ /* 0x000f240008000800 */
[----:B----4-:R-:W-:-:S09]  /*70b0*/  ULOP3.LUT UP0, URZ, UR7, 0x7, URZ, 0xc0, !UPT ;  /* 0x0000000707ff7892 */ /* 0x010fd2000f80c0ff */
[----:B------:R-:W-:Y:S05]  /*70c0*/  BRA.U !UP0, `(.L_x_106) ;  /* 0x0000000908387547 */ /* 0x000fea000b800000 */
[----:B------:R-:W4:Y:S02]  /*70d0*/  LDCU UR7, c[0x0][0x370] ;  /* 0x00006e00ff0777ac */ /* 0x000f240008000800 */
[----:B----4-:R-:W-:-:S04]  /*70e0*/  ULOP3.LUT UR7, UR7, 0x7, URZ, 0xc0, !UPT ;  /* 0x0000000707077892 */ /* 0x010fc8000f8ec0ff */
[----:B------:R-:W-:-:S04]  /*70f0*/  UIADD3 UR7, UPT, UPT, UR7, -0x1, URZ ;  /* 0xffffffff07077890 */ /* 0x000fc8000fffe0ff */
[----:B------:R-:W-:-:S09]  /*7100*/  UISETP.GE.U32.AND UP0, UPT, UR7, 0x3, UPT ;  /* 0x000000030700788c */ /* 0x000fd2000bf06070 */
[----:B------:R-:W-:Y:S05]  /*7110*/  BRA.U !UP0, `(.L_x_111) ;  /* 0x0000000508247547 */ /* 0x000fea000b800000 */
[C---:B------:R-:W-:Y:S02]  /*7120*/  IADD3 R29, PT, PT, R28.reuse, 0x2, RZ ;  /* 0x000000021c1d7810 */ /* 0x040fe40007ffe0ff */
[C---:B------:R-:W-:Y:S02]  /*7130*/  IADD3 R20, PT, PT, R28.reuse, 0x1, RZ ;  /* 0x000000011c147810 */ /* 0x040fe40007ffe0ff */
[----:B------:R-:W-:Y:S02]  /*7140*/  ISETP.NE.AND P2, PT, R29, UR6, PT ;  /* 0x000000061d007c0c */ /* 0x000fe4000bf45270 */
[----:B------:R-:W-:Y:S02]  /*7150*/  ISETP.NE.AND P0, PT, R28, UR6, PT ;  /* 0x000000061c007c0c */ /* 0x000fe4000bf05270 */
[----:B------:R-:W-:Y:S02]  /*7160*/  ISETP.NE.AND P1, PT, R20, UR6, PT ;  /* 0x0000000614007c0c */ /* 0x000fe4000bf25270 */
[----:B------:R-:W-:-:S02]  /*7170*/  ISETP.NE.OR P2, PT, R55, RZ, !P2 ;  /* 0x000000ff3700720c */ /* 0x000fc40005745670 */
[C---:B------:R-:W-:Y:S02]  /*7180*/  ISETP.NE.OR P0, PT, R55.reuse, RZ, !P0 ;  /* 0x000000ff3700720c */ /* 0x040fe40004705670 */
[----:B------:R-:W-:Y:S02]  /*7190*/  ISETP.NE.OR P1, PT, R55, RZ, !P1 ;  /* 0x000000ff3700720c */ /* 0x000fe40004f25670 */
[----:B------:R-:W-:Y:S02]  /*71a0*/  MOV R22, UR4 ;  /* 0x0000000400167c02 */ /* 0x000fe40008000f00 */
[----:B-1----:R-:W-:Y:S02]  /*71b0*/  MOV R26, UR4 ;  /* 0x00000004001a7c02 */ /* 0x002fe40008000f00 */
[----:B------:R-:W-:-:S03]  /*71c0*/  MOV R76, UR4 ;  /* 0x00000004004c7c02 */ /* 0x000fc60008000f00 */
[----:B------:R-:W1:Y:S01]  /*71d0*/  @!P2 S2R R20, SR_CTAID.Y ;  /* 0x000000000014a919 */ /* 0x000e620000002600 */
[----:B------:R-:W-:Y:S01]  /*71e0*/  @!P2 LOP3.LUT R76, R76, 0x1, RZ, 0xc0, !PT ;  /* 0x000000014c4ca812 */ /* 0x000fe200078ec0ff */
[----:B------:R-:W4:Y:S01]  /*71f0*/  @!P0 LDC R31, c[0x0][0x374] ;  /* 0x0000dd00ff1f8b82 */ /* 0x000f220000000800 */
[----:B------:R-:W-:Y:S01]  /*7200*/  @!P0 LOP3.LUT R22, R22, 0x1, RZ, 0xc0, !PT ;  /* 0x0000000116168812 */ /* 0x000fe200078ec0ff */
[----:B------:R-:W5:Y:S01]  /*7210*/  @!P0 S2R R30, SR_CTAID.Y ;  /* 0x00000000001e8919 */ /* 0x000f620000002600 */
[----:B------:R-:W-:Y:S01]  /*7220*/  @!P1 LOP3.LUT R26, R26, 0x1, RZ, 0xc0, !PT ;  /* 0x000000011a1a9812 */ /* 0x000fe200078ec0ff */
[----:B------:R-:W0:Y:S04]  /*7230*/  @!P1 S2R R71, SR_CTAID.Y ;  /* 0x0000000000479919 */ /* 0x000e280000002600 */
[----:B---3--:R-:W3:Y:S08]  /*7240*/  @!P0 LDC R24, c[0x0][0x370] ;  /* 0x0000dc00ff188b82 */ /* 0x008ef00000000800 */
[----:B------:R-:W2:Y:S08]  /*7250*/  @!P1 LDC R23, c[0x0][0x374] ;  /* 0x0000dd00ff179b82 */ /* 0x000eb00000000800 */
[----:B------:R-:W1:Y:S01]  /*7260*/  @!P1 LDC R21, c[0x0][0x370] ;  /* 0x0000dc00ff159b82 */ /* 0x000e620000000800 */
[----:B----4-:R-:W-:-:S07]  /*7270*/  @!P0 IMAD R25, R22, R31, RZ ;  /* 0x0000001f16198224 */ /* 0x010fce00078e02ff */
[----:B------:R-:W4:Y:S01]  /*7280*/  @!P2 LDC R77, c[0x0][0x374] ;  /* 0x0000dd00ff4dab82 */ /* 0x000f220000000800 */
[----:B---3--:R-:W-:Y:S02]  /*7290*/  @!P0 IMAD R25, R25, R24, RZ ;  /* 0x0000001819198224 */ /* 0x008fe400078e02ff */
[----:B-----5:R-:W-:-:S03]  /*72a0*/  @!P0 IMAD R31, R28, R31, R30 ;  /* 0x0000001f1c1f8224 */ /* 0x020fc600078e021e */
[----:B------:R-:W-:Y:S01]  /*72b0*/  @!P0 SHF.L.U32 R25, R25, 0x1, RZ ;  /* 0x0000000119198819 */ /* 0x000fe200000006ff */
[----:B--2---:R-:W-:Y:S01]  /*72c0*/  @!P1 IMAD R22, R26, R23, RZ ;  /* 0x000000171a169224 */ /* 0x004fe200078e02ff */
[----:B------:R-:W-:Y:S01]  /*72d0*/  IADD3 R26, PT, PT, R28, 0x3, RZ ;  /* 0x000000031c1a7810 */ /* 0x000fe20007ffe0ff */
[----:B------:R-:W2:Y:S03]  /*72e0*/  @!P2 LDC R24, c[0x0][0x370] ;  /* 0x0000dc00ff18ab82 */ /* 0x000ea60000000800 */
[----:B------:R-:W-:Y:S01]  /*72f0*/  ISETP.NE.AND P3, PT, R26, UR6, PT ;  /* 0x000000061a007c0c */ /* 0x000fe2000bf65270 */
[----:B-1----:R-:W-:-:S03]  /*7300*/  @!P1 IMAD R22, R22, R21, RZ ;  /* 0x0000001516169224 */ /* 0x002fc600078e02ff */
[----:B------:R-:W-:Y:S01]  /*7310*/  ISETP.NE.OR P3, PT, R55, RZ, !P3 ;  /* 0x000000ff3700720c */ /* 0x000fe20005f65670 */
[-C--:B----4-:R-:W-:Y:S02]  /*7320*/  @!P2 IMAD R29, R29, R77.reuse, R20 ;  /* 0x0000004d1d1da224 */ /* 0x090fe400078e0214 */
[----:B------:R-:W1:Y:S01]  /*7330*/  @!P0 LDC.64 R20, c[0x0][0x3d0] ;  /* 0x0000f400ff148b82 */ /* 0x000e620000000a00 */
[----:B------:R-:W-:Y:S01]  /*7340*/  @!P2 IMAD R77, R76, R77, RZ ;  /* 0x0000004d4c4da224 */ /* 0x000fe200078e02ff */
[----:B------:R-:W-:-:S08]  /*7350*/  MOV R76, UR4 ;  /* 0x00000004004c7c02 */ /* 0x000fd00008000f00 */
[----:B------:R-:W3:Y:S01]  /*7360*/  @!P3 S2R R27, SR_CTAID.Y ;  /* 0x00000000001bb919 */ /* 0x000ee20000002600 */
[----:B------:R-:W-:Y:S01]  /*7370*/  @!P3 LOP3.LUT R76, R76, 0x1, RZ, 0xc0, !PT ;  /* 0x000000014c4cb812 */ /* 0x000fe200078ec0ff */
[----:B--2---:R-:W-:-:S05]  /*7380*/  @!P2 IMAD R24, R77, R24, RZ ;  /* 0x000000184d18a224 */ /* 0x004fca00078e02ff */
[----:B------:R-:W-:Y:S01]  /*7390*/  @!P2 SHF.L.U32 R77, R24, 0x1, RZ ;  /* 0x00000001184da819 */ /* 0x000fe200000006ff */
[----:B-1----:R-:W-:Y:S02]  /*73a0*/  @!P0 IMAD.WIDE R20, R25, 0x4, R20 ;  /* 0x0000000419148825 */ /* 0x002fe400078e0214 */
[----:B------:R-:W3:Y:S02]  /*73b0*/  @!P3 LDC R25, c[0x0][0x374] ;  /* 0x0000dd00ff19bb82 */ /* 0x000ee40000000800 */
[----:B------:R-:W-:-:S06]  /*73c0*/  @!P0 IMAD.WIDE.U32 R20, R31, 0x8, R20 ;  /* 0x000000081f148825 */ /* 0x000fcc00078e0014 */
[----:B------:R-:W1:Y:S01]  /*73d0*/  @!P1 LDC.64 R30, c[0x0][0x3d0] ;  /* 0x0000f400ff1e9b82 */ /* 0x000e620000000a00 */
[----:B------:R-:W2:Y:S01]  /*73e0*/  @!P0 LDG.E.64 R20, desc[UR12][R20.64] ;  /* 0x0000000c14148981 */ /* 0x000ea2000c1e1b00 */
[----:B---3--:R-:W-:Y:S02]  /*73f0*/  @!P3 IMAD R27, R26, R25, R27 ;  /* 0x000000191a1bb224 */ /* 0x008fe400078e021b */
[----:B------:R-:W-:Y:S01]  /*7400*/  @!P1 IMAD R26, R28, R23, R23 ;  /* 0x000000171c1a9224 */ /* 0x000fe200078e0217 */
[----:B------:R-:W-:Y:S01]  /*7410*/  @!P1 SHF.L.U32 R23, R22, 0x1, RZ ;  /* 0x0000000116179819 */ /* 0x000fe200000006ff */
[----:B------:R-:W-:-:S03]  /*7420*/  @!P3 IMAD R25, R76, R25, RZ ;  /* 0x000000194c19b224 */ /* 0x000fc600078e02ff */
[----:B0-----:R-:W-:Y:S01]  /*7430*/  @!P1 IADD3 R71, PT, PT, R26, R71, RZ ;  /* 0x000000471a479210 */ /* 0x001fe20007ffe0ff */
[----:B-1----:R-:W-:Y:S01]  /*7440*/  @!P1 IMAD.WIDE R30, R23, 0x4, R30 ;  /* 0x00000004171e9825 */ /* 0x002fe200078e021e */
[----:B------:R-:W0:Y:S03]  /*7450*/  @!P3 LDC R26, c[0x0][0x370] ;  /* 0x0000dc00ff1abb82 */ /* 0x000e260000000800 */
[----:B------:R-:W-:-:S05]  /*7460*/  @!P1 IMAD.WIDE.U32 R30, R71, 0x8, R30 ;  /* 0x00000008471e9825 */ /* 0x000fca00078e001e */
[----:B------:R-:W1:Y:S01]  /*7470*/  @!P2 LDC.64 R22, c[0x0][0x3d0] ;  /* 0x0000f400ff16ab82 */ /* 0x000e620000000a00 */
[----:B0-----:R-:W-:-:S07]  /*7480*/  @!P3 IMAD R26, R25, R26, RZ ;  /* 0x0000001a191ab224 */ /* 0x001fce00078e02ff */
[----:B------:R-:W0:Y:S01]  /*7490*/  @!P3 LDC.64 R24, c[0x0][0x3d0] ;  /* 0x0000f400ff18bb82 */ /* 0x000e220000000a00 */
[----:B-1----:R-:W-:Y:S01]  /*74a0*/  @!P2 IMAD.WIDE R22, R77, 0x4, R22 ;  /* 0x000000044d16a825 */ /* 0x002fe200078e0216 */
[----:B------:R-:W-:-:S05]  /*74b0*/  @!P3 SHF.L.U32 R77, R26, 0x1, RZ ;  /* 0x000000011a4db819 */ /* 0x000fca00000006ff */
[----:B0-----:R-:W-:-:S04]  /*74c0*/  @!P3 IMAD.WIDE R24, R77, 0x4, R24 ;  /* 0x000000044d18b825 */ /* 0x001fc800078e0218 */
[----:B------:R-:W-:Y:S02]  /*74d0*/  @!P2 IMAD.WIDE.U32 R76, R29, 0x8, R22 ;  /* 0x000000081d4ca825 */ /* 0x000fe400078e0016 */
[----:B------:R-:W3:Y:S02]  /*74e0*/  @!P1 LDG.E.64 R22, desc[UR12][R30.64] ;  /* 0x0000000c1e169981 */ /* 0x000ee4000c1e1b00 */
[----:B------:R-:W-:Y:S02]  /*74f0*/  @!P3 IMAD.WIDE.U32 R26, R27, 0x8, R24 ;  /* 0x000000081b1ab825 */ /* 0x000fe400078e0018 */
[----:B------:R-:W4:Y:S04]  /*7500*/  @!P2 LDG.E.64 R24, desc[UR12][R76.64] ;  /* 0x0000000c4c18a981 */ /* 0x000f28000c1e1b00 */
        /* <DEDUP_REMOVED lines=10> */
.L_x_111:
[----:B------:R-:W4:Y:S02]  /*75b0*/  LDCU UR7, c[0x0][0x370] ;  /* 0x00006e00ff0777ac */ /* 0x000f240008000800 */
[----:B----4-:R-:W-:-:S09]  /*75c0*/  ULOP3.LUT UP0, UR7, UR7, 0x3, URZ, 0xc0, !UPT ;  /* 0x0000000307077892 */ /* 0x010fd2000f80c0ff */
[----:B------:R-:W-:Y:S05]  /*75d0*/  BRA.U !UP0, `(.L_x_106) ;  /* 0x0000000108f47547 */ /* 0x000fea000b800000 */
[----:B------:R-:W-:-:S09]  /*75e0*/  UISETP.NE.AND UP0, UPT, UR7, 0x1, UPT ;  /* 0x000000010700788c */ /* 0x000fd2000bf05270 */
[----:B------:R-:W-:Y:S05]  /*75f0*/  BRA.U !UP0, `(.L_x_112) ;  /* 0x0000000108947547 */ /* 0x000fea000b800000 */
[C---:B------:R-:W-:Y:S02]  /*7600*/  ISETP.NE.AND P0, PT, R28.reuse, UR6, PT ;  /* 0x000000061c007c0c */ /* 0x040fe4000bf05270 */
[----:B------:R-:W-:Y:S02]  /*7610*/  IADD3 R20, PT, PT, R28, 0x1, RZ ;  /* 0x000000011c147810 */ /* 0x000fe40007ffe0ff */
[C---:B------:R-:W-:Y:S02]  /*7620*/  ISETP.NE.OR P0, PT, R55.reuse, RZ, !P0 ;  /* 0x000000ff3700720c */ /* 0x040fe40004705670 */
[----:B------:R-:W-:Y:S02]  /*7630*/  ISETP.NE.AND P1, PT, R20, UR6, PT ;  /* 0x0000000614007c0c */ /* 0x000fe4000bf25270 */
[----:B------:R-:W-:Y:S02]  /*7640*/  MOV R31, UR4 ;  /* 0x00000004001f7c02 */ /* 0x000fe40008000f00 */
[----:B------:R-:W-:-:S02]  /*7650*/  ISETP.NE.OR P1, PT, R55, RZ, !P1 ;  /* 0x000000ff3700720c */ /* 0x000fc40004f25670 */
[----:B------:R-:W-:-:S05]  /*7660*/  MOV R76, UR4 ;  /* 0x00000004004c7c02 */ /* 0x000fca0008000f00 */
[----:B-1----:R-:W1:Y:S01]  /*7670*/  @!P0 LDC R26, c[0x0][0x374] ;  /* 0x0000dd00ff1a8b82 */ /* 0x002e620000000800 */
[----:B------:R-:W4:Y:S01]  /*7680*/  @!P0 S2R R25, SR_CTAID.Y ;  /* 0x0000000000198919 */ /* 0x000f220000002600 */
[----:B------:R-:W-:-:S04]  /*7690*/  @!P0 LOP3.LUT R31, R31, 0x1, RZ, 0xc0, !PT ;  /* 0x000000011f1f8812 */ /* 0x000fc800078ec0ff */
[----:B---3--:R-:W3:Y:S01]  /*76a0*/  @!P1 S2R R24, SR_CTAID.Y ;  /* 0x0000000000189919 */ /* 0x008ee20000002600 */
[----:B------:R-:W-:Y:S01]  /*76b0*/  @!P1 LOP3.LUT R76, R76, 0x1, RZ, 0xc0, !PT ;  /* 0x000000014c4c9812 */ /* 0x000fe200078ec0ff */
[----:B------:R-:W5:Y:S08]  /*76c0*/  @!P0 LDC R30, c[0x0][0x370] ;  /* 0x0000dc00ff1e8b82 */ /* 0x000f700000000800 */
[----:B--2---:R-:W2:Y:S08]  /*76d0*/  @!P1 LDC R27, c[0x0][0x374] ;  /* 0x0000dd00ff1b9b82 */ /* 0x004eb00000000800 */
[----:B------:R-:W0:Y:S01]  /*76e0*/  @!P1 LDC R29, c[0x0][0x370] ;  /* 0x0000dc00ff1d9b82 */ /* 0x000e220000000800 */
[----:B-1----:R-:W-:-:S07]  /*76f0*/  @!P0 IMAD R31, R31, R26, RZ ;  /* 0x0000001a1f1f8224 */ /* 0x002fce00078e02ff */
[----:B------:R-:W1:Y:S01]  /*7700*/  @!P0 LDC.64 R20, c[0x0][0x3d0] ;  /* 0x0000f400ff148b82 */ /* 0x000e620000000a00 */
[----:B-----5:R-:W-:Y:S02]  /*7710*/  @!P0 IMAD R30, R31, R30, RZ ;  /* 0x0000001e1f1e8224 */ /* 0x020fe400078e02ff */
[----:B----4-:R-:W-:-:S05]  /*7720*/  @!P0 IMAD R25, R28, R26, R25 ;  /* 0x0000001a1c198224 */ /* 0x010fca00078e0219 */
[----:B------:R-:W4:Y:S01]  /*7730*/  @!P1 LDC.64 R22, c[0x0][0x3d0] ;  /* 0x0000f400ff169b82 */ /* 0x000f220000000a00 */
[-C--:B--2---:R-:W-:Y:S02]  /*7740*/  @!P1 IMAD R76, R76, R27.reuse, RZ ;  /* 0x0000001b4c4c9224 */ /* 0x084fe400078e02ff */
[----:B------:R-:W-:Y:S02]  /*7750*/  @!P1 IMAD R27, R28, R27, R27 ;  /* 0x0000001b1c1b9224 */ /* 0x000fe400078e021b */
[----:B0-----:R-:W-:Y:S01]  /*7760*/  @!P1 IMAD R76, R76, R29, RZ ;  /* 0x0000001d4c4c9224 */ /* 0x001fe200078e02ff */
[----:B------:R-:W-:Y:S02]  /*7770*/  @!P0 SHF.L.U32 R29, R30, 0x1, RZ ;  /* 0x000000011e1d8819 */ /* 0x000fe400000006ff */
[----:B---3--:R-:W-:-:S03]  /*7780*/  @!P1 IADD3 R27, PT, PT, R27, R24, RZ ;  /* 0x000000181b1b9210 */ /* 0x008fc60007ffe0ff */
[----:B-1----:R-:W-:Y:S01]  /*7790*/  @!P0 IMAD.WIDE R20, R29, 0x4, R20 ;  /* 0x000000041d148825 */ /* 0x002fe200078e0214 */
[----:B------:R-:W-:-:S03]  /*77a0*/  @!P1 SHF.L.U32 R29, R76, 0x1, RZ ;  /* 0x000000014c1d9819 */ /* 0x000fc600000006ff */
[----:B------:R-:W-:-:S04]  /*77b0*/  @!P0 IMAD.WIDE.U32 R20, R25, 0x8, R20 ;  /* 0x0000000819148825 */ /* 0x000fc800078e0014 */
[----:B----4-:R-:W-:Y:S02]  /*77c0*/  @!P1 IMAD.WIDE R22, R29, 0x4, R22 ;  /* 0x000000041d169825 */ /* 0x010fe400078e0216 */
[----:B------:R-:W2:Y:S02]  /*77d0*/  @!P0 LDG.E.64 R20, desc[UR12][R20.64] ;  /* 0x0000000c14148981 */ /* 0x000ea4000c1e1b00 */
[----:B------:R-:W-:-:S06]  /*77e0*/  @!P1 IMAD.WIDE.U32 R22, R27, 0x8, R22 ;  /* 0x000000081b169825 */ /* 0x000fcc00078e0016 */
[----:B------:R-:W3:Y:S01]  /*77f0*/  @!P1 LDG.E.64 R22, desc[UR12][R22.64] ;  /* 0x0000000c16169981 */ /* 0x000ee2000c1e1b00 */
[----:B------:R-:W-:Y:S01]  /*7800*/  IADD3 R28, PT, PT, R28, 0x2, RZ ;  /* 0x000000021c1c7810 */ /* 0x000fe20007ffe0ff */
[----:B--2---:R-:W-:Y:S01]  /*7810*/  @!P0 FADD.FTZ R18, R18, R20 ;  /* 0x0000001412128221 */ /* 0x004fe20000010000 */
[----:B------:R-:W-:-:S03]  /*7820*/  @!P0 FADD.FTZ R19, R19, R21 ;  /* 0x0000001513138221 */ /* 0x000fc60000010000 */
[----:B---3--:R-:W-:Y:S01]  /*7830*/  @!P1 FADD.FTZ R18, R18, R22 ;  /* 0x0000001612129221 */ /* 0x008fe20000010000 */
[----:B------:R-:W-:-:S07]  /*7840*/  @!P1 FADD.FTZ R19, R19, R23 ;  /* 0x0000001713139221 */ /* 0x000fce0000010000 */
.L_x_112:
[----:B------:R-:W4:Y:S01]  /*7850*/  LDC R20, c[0x0][0x370] ;  /* 0x0000dc00ff147b82 */ /* 0x000f220000000800 */
[----:B------:R-:W-:Y:S01]  /*7860*/  ISETP.NE.AND P0, PT, R28, UR6, PT ;  /* 0x000000061c007c0c */ /* 0x000fe2000bf05270 */
[----:B------:R-:W-:Y:S03]  /*7870*/  BSSY.RECONVERGENT B0, `(.L_x_106) ;  /* 0x0000013000007945 */ /* 0x000fe60003800200 */
[----:B------:R-:W-:Y:S02]  /*7880*/  ISETP.NE.OR P0, PT, R55, RZ, !P0 ;  /* 0x000000ff3700720c */ /* 0x000fe40004705670 */
[----:B----4-:R-:W-:-:S04]  /*7890*/  LOP3.LUT R20, R20, 0x1, RZ, 0xc0, !PT ;  /* 0x0000000114147812 */ /* 0x010fc800078ec0ff */
[----:B------:R-:W-:-:S13]  /*78a0*/  ISETP.NE.U32.OR P0, PT, R20, 0x1, P0 ;  /* 0x000000011400780c */ /* 0x000fda0000705470 */
[----:B------:R-:W-:Y:S05]  /*78b0*/  @P0 BRA `(.L_x_113) ;  /* 0x0000000000380947 */ /* 0x000fea0003800000 */
[----:B------:R-:W4:Y:S01]  /*78c0*/  LDCU UR8, c[0x0][0x374] ;  /* 0x00006e80ff0877ac */ /* 0x000f220008000800 */
[----:B------:R-:W5:Y:S01]  /*78d0*/  LDC R22, c[0x0][0x370] ;  /* 0x0000dc00ff167b82 */ /* 0x000f620000000800 */
[----:B------:R-:W0:Y:S01]  /*78e0*/  S2R R25, SR_CTAID.Y ;  /* 0x0000000000197919 */ /* 0x000e220000002600 */
[----:B------:R-:W-:-:S06]  /*78f0*/  ULOP3.LUT UR7, UR4, 0x1, URZ, 0xc0, !UPT ;  /* 0x0000000104077892 */ /* 0x000fcc000f8ec0ff */
[----:B------:R-:W1:Y:S01]  /*7900*/  LDC.64 R20, c[0x0][0x3d0] ;  /* 0x0000f400ff147b82 */ /* 0x000e620000000a00 */
[----:B----4-:R-:W-:-:S06]  /*7910*/  UIMAD UR7, UR7, UR8, URZ ;  /* 0x00000008070772a4 */ /* 0x010fcc000f8e02ff */
[----:B-----5:R-:W-:-:S05]  /*7920*/  IMAD R22, R22, UR7, RZ ;  /* 0x0000000716167c24 */ /* 0x020fca000f8e02ff */
[----:B------:R-:W-:-:S05]  /*7930*/  SHF.L.U32 R23, R22, 0x1, RZ ;  /* 0x0000000116177819 */ /* 0x000fca00000006ff */
[----:B-1----:R-:W-:-:S04]  /*7940*/  IMAD.WIDE R20, R23, 0x4, R20 ;  /* 0x0000000417147825 */ /* 0x002fc800078e0214 */
[----:B0-----:R-:W-:-:S04]  /*7950*/  IMAD R23, R28, UR8, R25 ;  /* 0x000000081c177c24 */ /* 0x001fc8000f8e0219 */
[----:B------:R-:W-:-:S06]  /*7960*/  IMAD.WIDE.U32 R20, R23, 0x8, R20 ;  /* 0x0000000817147825 */ /* 0x000fcc00078e0014 */
[----:B------:R-:W3:Y:S02]  /*7970*/  LDG.E.64 R20, desc[UR12][R20.64] ;  /* 0x0000000c14147981 */ /* 0x000ee4000c1e1b00 */
[----:B---3--:R-:W-:Y:S01]  /*7980*/  FADD.FTZ R18, R18, R20 ;  /* 0x0000001412127221 */ /* 0x008fe20000010000 */
[----:B------:R-:W-:-:S07]  /*7990*/  FADD.FTZ R19, R19, R21 ;  /* 0x0000001513137221 */ /* 0x000fce0000010000 */
.L_x_113:
[----:B------:R-:W-:Y:S05]  /*79a0*/  BSYNC.RECONVERGENT B0 ;  /* 0x0000000000007941 */ /* 0x000fea0003800200 */
.L_x_106:
[----:B------:R-:W5:Y:S01]  /*79b0*/  S2UR UR8, SR_CgaCtaId ;  /* 0x00000000000879c3 */ /* 0x000f620000008800 */
[----:B------:R-:W-:Y:S01]  /*79c0*/  ISETP.NE.AND P0, PT, R55, RZ, PT ;  /* 0x000000ff3700720c */ /* 0x000fe20003f05270 */
[----:B------:R-:W-:Y:S01]  /*79d0*/  UMOV UR7, 0x400 ;  /* 0x0000040000077882 */ /* 0x000fe20000000000 */
[----:B------:R-:W0:Y:S01]  /*79e0*/  LDCU.U8 UR10, c[0x0][0x414] ;  /* 0x00008280ff0a77ac */ /* 0x000e220008000000 */
[----:B------:R-:W-:Y:S02]  /*79f0*/  SHF.L.U32 R52, R52, 0x10, RZ ;  /* 0x0000001034347819 */ /* 0x000fe400000006ff */
[----:B------:R-:W-:Y:S02]  /*7a00*/  SHF.L.U32 R69, R69, 0x10, RZ ;  /* 0x0000001045457819 */ /* 0x000fe400000006ff */
[----:B----4-:R-:W4:Y:S01]  /*7a10*/  LDC R23, c[0x0][0x41c] ;  /* 0x00010700ff177b82 */ /* 0x010f220000000800 */
[----:B------:R-:W-:Y:S01]  /*7a20*/  FADD.FTZ R52, R52, -UR14 ;  /* 0x8000000e34347e21 */ /* 0x000fe20008010000 */
[----:B------:R-:W-:-:S02]  /*7a30*/  SHF.L.U32 R51, R51, 0x10, RZ ;  /* 0x0000001033337819 */ /* 0x000fc400000006ff */
[----:B------:R-:W-:Y:S01]  /*7a40*/  SHF.L.U32 R70, R70, 0x10, RZ ;  /* 0x0000001046467819 */ /* 0x000fe200000006ff */
[----:B--2---:R-:W-:Y:S01]  /*7a50*/  FMUL.FTZ R27, R52, UR15 ;  /* 0x0000000f341b7c20 */ /* 0x004fe20008410000 */
[----:B------:R-:W-:Y:S01]  /*7a60*/  SHF.L.U32 R50, R50, 0x10, RZ ;  /* 0x0000001032327819 */ /* 0x000fe200000006ff */
[----:B0-----:R-:W-:Y:S02]  /*7a70*/  UISETP.NE.AND UP0, UPT, UR10, URZ, UPT ;  /* 0x000000ff0a00728c */ /* 0x001fe4000bf05270 */
[----:B-----5:R-:W-:Y:S01]  /*7a80*/  ULEA UR7, UR8, UR7, 0x18 ;  /* 0x0000000708077291 */ /* 0x020fe2000f8ec0ff */
[----:B------:R-:W0:Y:S01]  /*7a90*/  LDCU.64 UR8, c[0x0][0x400] ;  /* 0x00008000ff0877ac */ /* 0x000e220008000a00 */
[----:B----4-:R-:W-:-:S07]  /*7aa0*/  IMAD R23, R23, UR6, R54 ;  /* 0x0000000617177c24 */ /* 0x010fce000f8e0236 */
[----:B------:R2:W-:Y:S01]  /*7ab0*/  @!P0 STS.64 [UR7+0xe0], R18 ;  /* 0x0000e012ff008988 */ /* 0x0005e20008000a07 */
[----:B------:R-:W-:Y:S01]  /*7ac0*/  BAR.SYNC.DEFER_BLOCKING 0x0 ;  /* 0x0000000000007b1d */ /* 0x000fe20000010000 */
[C---:B------:R-:W-:Y:S02]  /*7ad0*/  IADD3 R22, PT, PT, R23.reuse, 0x20, RZ ;  /* 0x0000002017167810 */ /* 0x040fe40007ffe0ff */
[----:B------:R-:W-:Y:S02]  /*7ae0*/  IADD3 R25, PT, PT, R23, 0x10, RZ ;  /* 0x0000001017197810 */ /* 0x000fe40007ffe0ff */
[----:B---3--:R-:W-:Y:S01]  /*7af0*/  SHF.R.S32.HI R24, RZ, 0x1f, R22 ;  /* 0x0000001fff187819 */ /* 0x008fe20000011416 */
[----:B--2---:R-:W-:Y:S01]  /*7b00*/  FADD.FTZ R19, R69, -UR14 ;  /* 0x8000000e45137e21 */ /* 0x004fe20008010000 */
[----:B0-----:R-:W-:Y:S02]  /*7b10*/  ISETP.GE.U32.AND P0, PT, R22, UR8, PT ;  /* 0x0000000816007c0c */ /* 0x001fe4000bf06070 */
[----:B------:R-:W-:Y:S01]  /*7b20*/  ISETP.GE.U32.AND P1, PT, R23, UR8, PT ;  /* 0x0000000817007c0c */ /* 0x000fe2000bf26070 */
[----:B------:R-:W-:Y:S01]  /*7b30*/  FMUL.FTZ R19, R19, UR15 ;  /* 0x0000000f13137c20 */ /* 0x000fe20008410000 */
[----:B------:R-:W-:-:S02]  /*7b40*/  ISETP.GE.AND.EX P0, PT, R24, UR9, PT, P0 ;  /* 0x0000000918007c0c */ /* 0x000fc4000bf06300 */
[----:B------:R-:W-:Y:S02]  /*7b50*/  SHF.R.S32.HI R18, RZ, 0x1f, R23 ;  /* 0x0000001fff127819 */ /* 0x000fe40000011417 */
[----:B------:R-:W-:Y:S02]  /*7b60*/  ISETP.GE.U32.AND P2, PT, R25, UR8, PT ;  /* 0x0000000819007c0c */ /* 0x000fe4000bf46070 */
[----:B-1----:R-:W-:Y:S02]  /*7b70*/  SHF.R.S32.HI R26, RZ, 0x1f, R25 ;  /* 0x0000001fff1a7819 */ /* 0x002fe40000011419 */
[----:B------:R-:W-:Y:S02]  /*7b80*/  ISETP.GE.AND.EX P1, PT, R18, UR9, PT, P1 ;  /* 0x0000000912007c0c */ /* 0x000fe4000bf26310 */
[----:B------:R-:W-:Y:S01]  /*7b90*/  ISETP.GE.AND.EX P2, PT, R26, UR9, PT, P2 ;  /* 0x000000091a007c0c */ /* 0x000fe2000bf46320 */
[----:B------:R-:W0:Y:S01]  /*7ba0*/  LDS.64 R20, [UR7+0xe0] ;  /* 0x0000e007ff147984 */ /* 0x000e220008000a00 */
[----:B------:R-:W0:Y:S02]  /*7bb0*/  LDCU UR7, c[0x0][0x42c] ;  /* 0x00008580ff0777ac */ /* 0x000e240008000800 */
[----:B0-----:R-:W-:Y:S01]  /*7bc0*/  FMUL.FTZ R20, R20, UR7 ;  /* 0x0000000714147c20 */ /* 0x001fe20008410000 */
[----:B------:R-:W-:-:S04]  /*7bd0*/  FMUL.FTZ R24, R21, UR7 ;  /* 0x0000000715187c20 */ /* 0x000fc80008410000 */
[----:B------:R-:W-:-:S13]  /*7be0*/  R2UR UR6, R20 ;  /* 0x00000000140672ca */ /* 0x000fda00000e0000 */
[----:B------:R-:W-:Y:S01]  /*7bf0*/  FFMA.FTZ R21, R27, UR6, R24 ;  /* 0x000000061b157c23 */ /* 0x000fe20008010018 */
        /* <DEDUP_REMOVED lines=11> */
[----:B0-----:R-:W-:Y:S01]  /*7cb0*/  FMUL.FTZ R51, R51, R30 ;  /* 0x0000001e33337220 */ /* 0x001fe20000410000 */
[----:B------:R-:W-:-:S04]  /*7cc0*/  FADD.FTZ R30, -R30, 1 ;  /* 0x3f8000001e1e7421 */ /* 0x000fc80000010100 */
[----:B------:R-:W-:Y:S01]  /*7cd0*/  FFMA.FTZ R30, R27, R30, 1 ;  /* 0x3f8000001b1e7423 */ /* 0x000fe2000001001e */
[----:B-1----:R-:W-:Y:S01]  /*7ce0*/  FADD.FTZ R71, -R69, 1 ;  /* 0x3f80000045477421 */ /* 0x002fe20000010100 */
[----:B------:R-:W-:Y:S02]  /*7cf0*/  FMUL.FTZ R70, R70, R69 ;  /* 0x0000004546467220 */ /* 0x000fe40000410000 */
[----:B------:R-:W-:Y:S01]  /*7d00*/  FMUL.FTZ R51, R51, R30 ;  /* 0x0000001e33337220 */ /* 0x000fe20000410000 */
[----:B------:R-:W-:-:S04]  /*7d10*/  FFMA.FTZ R71, R20, R71, 1 ;  /* 0x3f80000014477423 */ /* 0x000fc80000010047 */
[----:B------:R-:W-:-:S07]  /*7d20*/  FMUL.FTZ R70, R70, R71 ;  /* 0x0000004746467220 */ /* 0x000fce0000410000 */
.L_x_114:
[----:B------:R-:W-:Y:S01]  /*7d30*/  FFMA.FTZ R20, R19, UR6, R24 ;  /* 0x0000000613147c23 */ /* 0x000fe20008010018 */
[----:B------:R-:W-:Y:S01]  /*7d40*/  BSSY.RECONVERGENT B0, `(.L_x_115) ;  /* 0x0000014000007945 */ /* 0x000fe20003800200 */
[----:B------:R-:W-:Y:S01]  /*7d50*/  FFMA.FTZ R21, R16, R51, -R21 ;  /* 0x0000003310157223 */ /* 0x000fe20000010815 */
[----:B------:R-:W-:Y:S01]  /*7d60*/  SHF.L.U32 R67, R67, 0x10, RZ ;  /* 0x0000001043437819 */ /* 0x000fe200000006ff */
[----:B------:R-:W-:Y:S01]  /*7d70*/  FADD.FTZ R50, R50, -UR14 ;  /* 0x8000000e32327e21 */ /* 0x000fe20008010000 */
[----:B------:R-:W-:Y:S01]  /*7d80*/  FFMA.FTZ R20, R17, R70, -R20 ;  /* 0x0000004611147223 */ /* 0x000fe20000010814 */
[----:B------:R-:W-:Y:S06]  /*7d90*/  @P1 BRA `(.L_x_116) ;  /* 0x0000000000381947 */ /* 0x000fec0003800000 */
[----:B------:R-:W0:Y:S01]  /*7da0*/  LDCU.64 UR16, c[0x0][0x3f8] ;  /* 0x00007f00ff1077ac */ /* 0x000e220008000a00 */
[----:B------:R-:W-:Y:S01]  /*7db0*/  MOV R19, R75 ;  /* 0x0000004b00137202 */ /* 0x000fe20000000f00 */
[----:B------:R-:W-:Y:S01]  /*7dc0*/  FMUL.FTZ R27, R20, UR15 ;  /* 0x0000000f141b7c20 */ /* 0x000fe20008410000 */
[----:B------:R-:W1:Y:S01]  /*7dd0*/  LDCU.64 UR10, c[0x0][0x380] ;  /* 0x00007000ff0a77ac */ /* 0x000e620008000a00 */
[----:B0-----:R-:W-:Y:S01]  /*7de0*/  IMAD R28, R18, UR16, RZ ;  /* 0x00000010121c7c24 */ /* 0x001fe2000f8e02ff */
[----:B------:R-:W-:-:S03]  /*7df0*/  MOV R18, R72 ;  /* 0x0000004800127202 */ /* 0x000fc60000000f00 */
[----:B------:R-:W-:Y:S02]  /*7e00*/  IMAD R29, R23, UR17, R28 ;  /* 0x00000011171d7c24 */ /* 0x000fe4000f8e021c */
[----:B------:R-:W-:Y:S01]  /*7e10*/  FMUL.FTZ R28, R21, UR15 ;  /* 0x0000000f151c7c20 */ /* 0x000fe20008410000 */
[----:B------:R-:W-:-:S04]  /*7e20*/  IMAD.WIDE.U32 R18, R23, UR16, R18 ;  /* 0x0000001017127c25 */ /* 0x000fc8000f8e0012 */
[----:B------:R-:W-:Y:S02]  /*7e30*/  F2FP.BF16.F32.PACK_AB R27, R27, R28 ;  /* 0x0000001c1b1b723e */ /* 0x000fe400000010ff */
[----:B-1----:R-:W-:Y:S02]  /*7e40*/  LEA R20, P1, R18, UR10, 0x1 ;  /* 0x0000000a12147c11 */ /* 0x002fe4000f8208ff */
[----:B------:R-:W-:-:S04]  /*7e50*/  IADD3 R29, PT, PT, R19, R29, RZ ;  /* 0x0000001d131d7210 */ /* 0x000fc80007ffe0ff */
[----:B------:R-:W-:-:S05]  /*7e60*/  LEA.HI.X R21, R18, UR11, R29, 0x1, P1 ;  /* 0x0000000b12157c11 */ /* 0x000fca00088f0c1d */
[----:B------:R0:W-:Y:S02]  /*7e70*/  STG.E desc[UR12][R20.64], R27 ;  /* 0x0000001b14007986 */ /* 0x0001e4000c10190c */
.L_x_116:
[----:B------:R-:W-:Y:S05]  /*7e80*/  BSYNC.RECONVERGENT B0 ;  /* 0x0000000000007941 */ /* 0x000fea0003800200 */
.L_x_115:
[----:B0-----:R-:W-:Y:S01]  /*7e90*/  FMUL.FTZ R27, R50, UR15 ;  /* 0x0000000f321b7c20 */ /* 0x001fe20008410000 */
[----:B------:R-:W-:Y:S01]  /*7ea0*/  FADD.FTZ R21, R67, -UR14 ;  /* 0x8000000e43157e21 */ /* 0x000fe20008010000 */
[----:B------:R-:W-:Y:S02]  /*7eb0*/  SHF.L.U32 R49, R49, 0x10, RZ ;  /* 0x0000001031317819 */ /* 0x000fe400000006ff */
[----:B------:R-:W-:Y:S01]  /*7ec0*/  SHF.L.U32 R68, R68, 0x10, RZ ;  /* 0x0000001044447819 */ /* 0x000fe200000006ff */
[----:B------:R-:W-:Y:S01]  /*7ed0*/  FFMA.FTZ R19, R27, UR6, R24 ;  /* 0x000000061b137c23 */ /* 0x000fe20008010018 */
[----:B------:R-:W-:Y:S01]  /*7ee0*/  FMUL.FTZ R21, R21, UR15 ;  /* 0x0000000f15157c20 */ /* 0x000fe20008410000 */
        /* <DEDUP_REMOVED lines=19> */
.L_x_117:
[----:B------:R-:W-:Y:S01]  /*8020*/  FFMA.FTZ R18, R21, UR6, R24 ;  /* 0x0000000615127c23 */ /* 0x000fe20008010018 */
[----:B------:R-:W-:Y:S01]  /*8030*/  BSSY.RECONVERGENT B0, `(.L_x_118) ;  /* 0x0000014000007945 */ /* 0x000fe20003800200 */
[----:B------:R-:W-:Y:S01]  /*8040*/  PRMT R27, R48, 0x7632, R27 ;  /* 0x00007632301b7816 */ /* 0x000fe2000000001b */
[----:B------:R-:W-:Y:S01]  /*8050*/  FFMA.FTZ R49, R16, R49, -R19 ;  /* 0x0000003110317223 */ /* 0x000fe20000010813 */
[----:B------:R-:W-:Y:S01]  /*8060*/  SHF.L.U32 R48, R48, 0x10, RZ ;  /* 0x0000001030307819 */ /* 0x000fe200000006ff */
[----:B------:R-:W-:Y:S01]  /*8070*/  FFMA.FTZ R68, R17, R68, -R18 ;  /* 0x0000004411447223 */ /* 0x000fe20000010812 */
[----:B------:R-:W-:Y:S06]  /*8080*/  @P2 BRA `(.L_x_119) ;  /* 0x0000000000382947 */ /* 0x000fec0003800000 */
[----:B------:R-:W0:Y:S01]  /*8090*/  LDCU.64 UR10, c[0x0][0x3f8] ;  /* 0x00007f00ff0a77ac */ /* 0x000e220008000a00 */
[----:B------:R-:W-:Y:S02]  /*80a0*/  MOV R18, R72 ;  /* 0x0000004800127202 */ /* 0x000fe40000000f00 */
[----:B------:R-:W-:Y:S01]  /*80b0*/  MOV R19, R75 ;  /* 0x0000004b00137202 */ /* 0x000fe20000000f00 */
[----:B------:R-:W1:Y:S01]  /*80c0*/  LDCU.64 UR16, c[0x0][0x380] ;  /* 0x00007000ff1077ac */ /* 0x000e620008000a00 */
[----:B0-----:R-:W-:Y:S02]  /*80d0*/  IMAD R26, R26, UR10, RZ ;  /* 0x0000000a1a1a7c24 */ /* 0x001fe4000f8e02ff */
[----:B------:R-:W-:-:S04]  /*80e0*/  IMAD.WIDE.U32 R18, R25, UR10, R18 ;  /* 0x0000000a19127c25 */ /* 0x000fc8000f8e0012 */
[----:B------:R-:W-:Y:S02]  /*80f0*/  IMAD R21, R25, UR11, R26 ;  /* 0x0000000b19157c24 */ /* 0x000fe4000f8e021a */
[----:B------:R-:W-:Y:S01]  /*8100*/  FMUL.FTZ R26, R49, UR15 ;  /* 0x0000000f311a7c20 */ /* 0x000fe20008410000 */
[----:B------:R-:W-:Y:S01]  /*8110*/  FMUL.FTZ R25, R68, UR15 ;  /* 0x0000000f44197c20 */ /* 0x000fe20008410000 */
[C---:B-1----:R-:W-:Y:S02]  /*8120*/  LEA R20, P1, R18.reuse, UR16, 0x1 ;  /* 0x0000001012147c11 */ /* 0x042fe4000f8208ff */
[----:B------:R-:W-:Y:S02]  /*8130*/  IADD3 R21, PT, PT, R19, R21, RZ ;  /* 0x0000001513157210 */ /* 0x000fe40007ffe0ff */
[----:B------:R-:W-:Y:S02]  /*8140*/  F2FP.BF16.F32.PACK_AB R25, R25, R26 ;  /* 0x0000001a1919723e */ /* 0x000fe400000010ff */
[----:B------:R-:W-:-:S05]  /*8150*/  LEA.HI.X R21, R18, UR17, R21, 0x1, P1 ;  /* 0x0000001112157c11 */ /* 0x000fca00088f0c15 */
[----:B------:R0:W-:Y:S02]  /*8160*/  STG.E desc[UR12][R20.64], R25 ;  /* 0x0000001914007986 */ /* 0x0001e4000c10190c */
.L_x_119:
[----:B------:R-:W-:Y:S05]  /*8170*/  BSYNC.RECONVERGENT B0 ;  /* 0x0000000000007941 */ /* 0x000fea0003800200 */
.L_x_118:
[----:B------:R-:W-:Y:S01]  /*8180*/  SHF.L.U32 R19, R27, 0x10, RZ ;  /* 0x000000101b137819 */ /* 0x000fe200000006ff */
[----:B------:R-:W-:Y:S01]  /*8190*/  FADD.FTZ R48, R48, -UR14 ;  /* 0x8000000e30307e21 */ /* 0x000fe20008010000 */
[----:B0-----:R-:W-:Y:S02]  /*81a0*/  PRMT R20, R47, 0x7632, R20 ;  /* 0x000076322f147816 */ /* 0x001fe40000000014 */
[----:B------:R-:W-:Y:S01]  /*81b0*/  IADD3 R25, PT, PT, R23, 0x30, RZ ;  /* 0x0000003017197810 */ /* 0x000fe20007ffe0ff */
[----:B------:R-:W-:Y:S01]  /*81c0*/  FMUL.FTZ R49, R48, UR15 ;  /* 0x0000000f30317c20 */ /* 0x000fe20008410000 */
[----:B------:R-:W-:Y:S01]  /*81d0*/  FADD.FTZ R19, R19, -UR14 ;  /* 0x8000000e13137e21 */ /* 0x000fe20008010000 */
[C---:B------:R-:W-:Y:S02]  /*81e0*/  PRMT R18, R46.reuse, 0x7632, R18 ;  /* 0x000076322e127816 */ /* 0x040fe40000000012 */
[----:B------:R-:W-:Y:S01]  /*81f0*/  SHF.L.U32 R47, R47, 0x10, RZ ;  /* 0x000000102f2f7819 */ /* 0x000fe200000006ff */
[----:B------:R-:W-:Y:S01]  /*8200*/  FFMA.FTZ R21, R49, UR6, R24 ;  /* 0x0000000631157c23 */ /* 0x000fe20008010018 */
[----:B------:R-:W-:Y:S01]  /*8210*/  ISETP.GE.U32.AND P1, PT, R25, UR8, PT ;  /* 0x0000000819007c0c */ /* 0x000fe2000bf26070 */
[----:B------:R-:W-:Y:S01]  /*8220*/  FMUL.FTZ R19, R19, UR15 ;  /* 0x0000000f13137c20 */ /* 0x000fe20008410000 */
[----:B------:R-:W-:-:S02]  /*8230*/  SHF.L.U32 R46, R46, 0x10, RZ ;  /* 0x000000102e2e7819 */ /* 0x000fc400000006ff */
[----:B------:R-:W-:Y:S01]  /*8240*/  SHF.L.U32 R20, R20, 0x10, RZ ;  /* 0x0000001014147819 */ /* 0x000fe200000006ff */
[----:B------:R-:W-:Y:S08]  /*8250*/  BRA.U !UP0, `(.L_x_120) ;  /* 0x00000001084c7547 */ /* 0x000ff0000b800000 */
[CCC-:B------:R-:W-:Y:S01]  /*8260*/  FFMA.FTZ R26, R16.reuse, R49.reuse, R14.reuse ;  /* 0x00000031101a7223 */ /* 0x1c0fe2000001000e */
[----:B------:R-:W-:-:S03]  /*8270*/  FFMA.FTZ R51, R16, R49, R14 ;  /* 0x0000003110337223 */ /* 0x000fc6000001000e */
[----:B------:R-:W-:Y:S01]  /*8280*/  FMUL.FTZ R27, R26, -1.4426950216293334961 ;  /* 0xbfb8aa3b1a1b7820 */ /* 0x000fe20000410000 */
[----:B------:R-:W-:-:S04]  /*8290*/  FFMA.FTZ R26, R17, R19, R15 ;  /* 0x00000013111a7223 */ /* 0x000fc8000001000f */
[----:B------:R-:W-:Y:S01]  /*82a0*/  FMUL.FTZ R29, R26, -1.4426950216293334961 ;  /* 0xbfb8aa3b1a1d7820 */ /* 0x000fe20000410000 */
        /* <DEDUP_REMOVED lines=14> */
.L_x_120:
[----:B------:R-:W-:Y:S01]  /*8390*/  FFMA.FTZ R28, R19, UR6, R24 ;  /* 0x00000006131c7c23 */ /* 0x000fe20008010018 */
[----:B------:R-:W-:Y:S01]  /*83a0*/  BSSY.RECONVERGENT B0, `(.L_x_121) ;  /* 0x0000016000007945 */ /* 0x000fe20003800200 */
[----:B------:R-:W-:Y:S01]  /*83b0*/  FFMA.FTZ R21, R16, R47, -R21 ;  /* 0x0000002f10157223 */ /* 0x000fe20000010815 */
[----:B------:R-:W-:Y:S01]  /*83c0*/  SHF.L.U32 R30, R18, 0x10, RZ ;  /* 0x00000010121e7819 */ /* 0x000fe200000006ff */
[----:B------:R-:W-:Y:S01]  /*83d0*/  FADD.FTZ R46, R46, -UR14 ;  /* 0x8000000e2e2e7e21 */ /* 0x000fe20008010000 */
[----:B------:R-:W-:Y:S01]  /*83e0*/  SHF.R.S32.HI R26, RZ, 0x1f, R25 ;  /* 0x0000001fff1a7819 */ /* 0x000fe20000011419 */
[----:B------:R-:W-:Y:S01]  /*83f0*/  FFMA.FTZ R28, R17, R20, -R28 ;  /* 0x00000014111c7223 */ /* 0x000fe2000001081c */
[----:B------:R-:W-:Y:S06]  /*8400*/  @P0 BRA `(.L_x_122) ;  /* 0x00000000003c0947 */ /* 0x000fec0003800000 */
[----:B------:R-:W0:Y:S01]  /*8410*/  LDCU.64 UR10, c[0x0][0x3f8] ;  /* 0x00007f00ff0a77ac */ /* 0x000e220008000a00 */
[----:B------:R-:W-:Y:S02]  /*8420*/  SHF.R.S32.HI R27, RZ, 0x1f, R22 ;  /* 0x0000001fff1b7819 */ /* 0x000fe40000011416 */
[----:B------:R-:W-:Y:S01]  /*8430*/  MOV R18, R72 ;  /* 0x0000004800127202 */ /* 0x000fe20000000f00 */
[----:B------:R-:W1:Y:S01]  /*8440*/  LDCU.64 UR16, c[0x0][0x380] ;  /* 0x00007000ff1077ac */ /* 0x000e620008000a00 */
[----:B------:R-:W-:Y:S01]  /*8450*/  MOV R19, R75 ;  /* 0x0000004b00137202 */ /* 0x000fe20000000f00 */
[----:B0-----:R-:W-:Y:S02]  /*8460*/  IMAD R27, R27, UR10, RZ ;  /* 0x0000000a1b1b7c24 */ /* 0x001fe4000f8e02ff */
[----:B------:R-:W-:-:S04]  /*8470*/  IMAD.WIDE.U32 R18, R22, UR10, R18 ;  /* 0x0000000a16127c25 */ /* 0x000fc8000f8e0012 */
[----:B------:R-:W-:Y:S02]  /*8480*/  IMAD R29, R22, UR11, R27 ;  /* 0x0000000b161d7c24 */ /* 0x000fe4000f8e021b */
[----:B------:R-:W-:Y:S01]  /*8490*/  FMUL.FTZ R27, R21, UR15 ;  /* 0x0000000f151b7c20 */ /* 0x000fe20008410000 */
[----:B------:R-:W-:Y:S01]  /*84a0*/  FMUL.FTZ R22, R28, UR15 ;  /* 0x0000000f1c167c20 */ /* 0x000fe20008410000 */
[----:B-1----:R-:W-:Y:S02]  /*84b0*/  LEA R20, P0, R18, UR16, 0x1 ;  /* 0x0000001012147c11 */ /* 0x002fe4000f8008ff */
[----:B------:R-:W-:Y:S02]  /*84c0*/  IADD3 R29, PT, PT, R19, R29, RZ ;  /* 0x0000001d131d7210 */ /* 0x000fe40007ffe0ff */
[----:B------:R-:W-:Y:S02]  /*84d0*/  F2FP.BF16.F32.PACK_AB R19, R22, R27 ;  /* 0x0000001b1613723e */ /* 0x000fe400000010ff */
[----:B------:R-:W-:-:S05]  /*84e0*/  LEA.HI.X R21, R18, UR17, R29, 0x1, P0 ;  /* 0x0000001112157c11 */ /* 0x000fca00080f0c1d */
[----:B------:R0:W-:Y:S02]  /*84f0*/  STG.E desc[UR12][R20.64], R19 ;  /* 0x0000001314007986 */ /* 0x0001e4000c10190c */
.L_x_122:
[----:B------:R-:W-:Y:S05]  /*8500*/  BSYNC.RECONVERGENT B0 ;  /* 0x0000000000007941 */ /* 0x000fea0003800200 */
.L_x_121:
[C---:B------:R-:W-:Y:S01]  /*8510*/  PRMT R18, R45.reuse, 0x7632, R18 ;  /* 0x000076322d127816 */ /* 0x040fe20000000012 */
[----:B0-----:R-:W-:Y:S01]  /*8520*/  FMUL.FTZ R19, R46, UR15 ;  /* 0x0000000f2e137c20 */ /* 0x001fe20008410000 */
[----:B------:R-:W-:Y:S01]  /*8530*/  FADD.FTZ R30, R30, -UR14 ;  /* 0x8000000e1e1e7e21 */ /* 0x000fe20008010000 */
[----:B------:R-:W-:Y:S02]  /*8540*/  ISETP.GE.AND.EX P1, PT, R26, UR9, PT, P1 ;  /* 0x000000091a007c0c */ /* 0x000fe4000bf26310 */
[----:B------:R-:W-:Y:S01]  /*8550*/  SHF.L.U32 R45, R45, 0x10, RZ ;  /* 0x000000102d2d7819 */ /* 0x000fe200000006ff */
[----:B------:R-:W-:Y:S01]  /*8560*/  FFMA.FTZ R47, R19, UR6, R24 ;  /* 0x00000006132f7c23 */ /* 0x000fe20008010018 */
[----:B------:R-:W-:Y:S01]  /*8570*/  SHF.L.U32 R18, R18, 0x10, RZ ;  /* 0x0000001012127819 */ /* 0x000fe200000006ff */
[----:B------:R-:W-:Y:S01]  /*8580*/  FMUL.FTZ R49, R30, UR15 ;  /* 0x0000000f1e317c20 */ /* 0x000fe20008410000 */
[----:B------:R-:W-:Y:S07]  /*8590*/  BRA.U !UP0, `(.L_x_123) ;  /* 0x0000000108487547 */ /* 0x000fee000b800000 */
        /* <DEDUP_REMOVED lines=18> */
.L_x_123:
[----:B------:R-:W-:Y:S01]  /*86c0*/  FFMA.FTZ R20, R49, UR6, R24 ;  /* 0x0000000631147c23 */ /* 0x000fe20008010018 */
[----:B------:R-:W-:Y:S01]  /*86d0*/  BSSY.RECONVERGENT B0, `(.L_x_124) ;  /* 0x0000014000007945 */ /* 0x000fe20003800200 */
[C---:B------:R-:W-:Y:S01]  /*86e0*/  PRMT R22, R43.reuse, 0x7632, R22 ;  /* 0x000076322b167816 */ /* 0x040fe20000000016 */
        /* <DEDUP_REMOVED lines=18> */
.L_x_125:
[----:B------:R-:W-:Y:S05]  /*8810*/  BSYNC.RECONVERGENT B0 ;  /* 0x0000000000007941 */ /* 0x000fea0003800200 */
.L_x_124:
[C---:B0-----:R-:W-:Y:S02]  /*8820*/  PRMT R20, R44.reuse, 0x7632, R20 ;  /* 0x000076322c147816 */ /* 0x041fe40000000014 */
[----:B------:R-:W-:Y:S02]  /*8830*/  SHF.L.U32 R44, R44, 0x10, RZ ;  /* 0x000000102c2c7819 */ /* 0x000fe400000006ff */
[----:B------:R-:W-:Y:S02]  /*8840*/  SHF.L.U32 R20, R20, 0x10, RZ ;  /* 0x0000001014147819 */ /* 0x000fe400000006ff */
[C---:B------:R-:W-:Y:S01]  /*8850*/  IADD3 R21, PT, PT, R23.reuse, 0x40, RZ ;  /* 0x0000004017157810 */ /* 0x040fe20007ffe0ff */
[----:B------:R-:W-:Y:S01]  /*8860*/  FADD.FTZ R44, R44, -UR14 ;  /* 0x8000000e2c2c7e21 */ /* 0x000fe20008010000 */
[----:B------:R-:W-:Y:S01]  /*8870*/  IADD3 R25, PT, PT, R23, 0x50, RZ ;  /* 0x0000005017197810 */ /* 0x000fe20007ffe0ff */
[----:B------:R-:W-:Y:S01]  /*8880*/  FADD.FTZ R26, R20, -UR14 ;  /* 0x8000000e141a7e21 */ /* 0x000fe20008010000 */
[----:B------:R-:W-:Y:S01]  /*8890*/  ISETP.GE.U32.AND P0, PT, R21, UR8, PT ;  /* 0x0000000815007c0c */ /* 0x000fe2000bf06070 */
[----:B------:R-:W-:Y:S01]  /*88a0*/  FMUL.FTZ R27, R44, UR15 ;  /* 0x0000000f2c1b7c20 */ /* 0x000fe20008410000 */
[----:B------:R-:W-:Y:S01]  /*88b0*/  SHF.R.S32.HI R18, RZ, 0x1f, R21 ;  /* 0x0000001fff127819 */ /* 0x000fe20000011415 */
[----:B------:R-:W-:Y:S01]  /*88c0*/  FMUL.FTZ R51, R26, UR15 ;  /* 0x0000000f1a337c20 */ /* 0x000fe20008410000 */
[----:B------:R-:W-:Y:S01]  /*88d0*/  PRMT R19, R42, 0x7632, R19 ;  /* 0x000076322a137816 */ /* 0x000fe20000000013 */
[----:B------:R-:W-:Y:S01]  /*88e0*/  FFMA.FTZ R49, R27, UR6, R24 ;  /* 0x000000061b317c23 */ /* 0x000fe20008010018 */
[----:B------:R-:W-:-:S02]  /*88f0*/  ISETP.GE.U32.AND P1, PT, R25, UR8, PT ;  /* 0x0000000819007c0c */ /* 0x000fc4000bf26070 */
[----:B------:R-:W-:Y:S02]  /*8900*/  ISETP.GE.AND.EX P0, PT, R18, UR9, PT, P0 ;  /* 0x0000000912007c0c */ /* 0x000fe4000bf06300 */
[----:B------:R-:W-:Y:S02]  /*8910*/  SHF.L.U32 R42, R42, 0x10, RZ ;  /* 0x000000102a2a7819 */ /* 0x000fe400000006ff */
[----:B------:R-:W-:Y:S01]  /*8920*/  SHF.L.U32 R20, R22, 0x10, RZ ;  /* 0x0000001016147819 */ /* 0x000fe200000006ff */
[----:B------:R-:W-:Y:S08]  /*8930*/  BRA.U !UP0, `(.L_x_126) ;  /* 0x0000000108487547 */ /* 0x000ff0000b800000 */
        /* <DEDUP_REMOVED lines=18> */
.L_x_126:
        /* <DEDUP_REMOVED lines=9> */
[----:B------:R-:W-:Y:S01]  /*8af0*/  MOV R19, R75 ;  /* 0x0000004b00137202 */ /* 0x000fe20000000f00 */
[----:B------:R-:W-:Y:S01]  /*8b00*/  FMUL.FTZ R49, R49, UR15 ;  /* 0x0000000f31317c20 */ /* 0x000fe20008410000 */
[----:B------:R-:W-:Y:S01]  /*8b10*/  FMUL.FTZ R26, R26, UR15 ;  /* 0x0000000f1a1a7c20 */ /* 0x000fe20008410000 */
[----:B------:R-:W1:Y:S01]  /*8b20*/  LDCU.64 UR16, c[0x0][0x380] ;  /* 0x00007000ff1077ac */ /* 0x000e620008000a00 */
[----:B0-----:R-:W-:Y:S01]  /*8b30*/  IMAD R20, R18, UR10, RZ ;  /* 0x0000000a12147c24 */ /* 0x001fe2000f8e02ff */
[----:B------:R-:W-:-:S05]  /*8b40*/  MOV R18, R72 ;  /* 0x0000004800127202 */ /* 0x000fca0000000f00 */
[----:B------:R-:W-:-:S04]  /*8b50*/  IMAD.WIDE.U32 R18, R21, UR10, R18 ;  /* 0x0000000a15127c25 */ /* 0x000fc8000f8e0012 */
[----:B------:R-:W-:Y:S01]  /*8b60*/  IMAD R21, R21, UR11, R20 ;  /* 0x0000000b15157c24 */ /* 0x000fe2000f8e0214 */
[----:B-1----:R-:W-:-:S04]  /*8b70*/  LEA R20, P0, R18, UR16, 0x1 ;  /* 0x0000001012147c11 */ /* 0x002fc8000f8008ff */
[----:B------:R-:W-:Y:S02]  /*8b80*/  IADD3 R21, PT, PT, R19, R21, RZ ;  /* 0x0000001513157210 */ /* 0x000fe40007ffe0ff */
[----:B------:R-:W-:Y:S02]  /*8b90*/  F2FP.BF16.F32.PACK_AB R19, R26, R49 ;  /* 0x000000311a13723e */ /* 0x000fe400000010ff */
[----:B------:R-:W-:-:S05]  /*8ba0*/  LEA.HI.X R21, R18, UR17, R21, 0x1, P0 ;  /* 0x0000001112157c11 */ /* 0x000fca00080f0c15 */
[----:B------:R0:W-:Y:S02]  /*8bb0*/  STG.E desc[UR12][R20.64], R19 ;  /* 0x0000001314007986 */ /* 0x0001e4000c10190c */
.L_x_128:
[----:B------:R-:W-:Y:S05]  /*8bc0*/  BSYNC.RECONVERGENT B0 ;  /* 0x0000000000007941 */ /* 0x000fea0003800200 */
.L_x_127:
[----:B------:R-:W-:Y:S01]  /*8bd0*/  PRMT R18, R41, 0x7632, R18 ;  /* 0x0000763229127816 */ /* 0x000fe20000000012 */
        /* <DEDUP_REMOVED lines=26> */
.L_x_129:
        /* <DEDUP_REMOVED lines=8> */
[----:B------:R-:W-:Y:S01]  /*8e00*/  MOV R18, R72 ;  /* 0x0000004800127202 */ /* 0x000fe20000000f00 */
[----:B------:R-:W-:Y:S01]  /*8e10*/  FMUL.FTZ R43, R43, UR15 ;  /* 0x0000000f2b2b7c20 */ /* 0x000fe20008410000 */
[----:B------:R-:W-:Y:S01]  /*8e20*/  MOV R19, R75 ;  /* 0x0000004b00137202 */ /* 0x000fe20000000f00 */
[----:B------:R-:W1:Y:S01]  /*8e30*/  LDCU.64 UR16, c[0x0][0x380] ;  /* 0x00007000ff1077ac */ /* 0x000e620008000a00 */
[----:B0-----:R-:W-:Y:S02]  /*8e40*/  IMAD R22, R22, UR10, RZ ;  /* 0x0000000a16167c24 */ /* 0x001fe4000f8e02ff */
[----:B------:R-:W-:-:S04]  /*8e50*/  IMAD.WIDE.U32 R18, R25, UR10, R18 ;  /* 0x0000000a19127c25 */ /* 0x000fc8000f8e0012 */
[----:B------:R-:W-:Y:S02]  /*8e60*/  IMAD R25, R25, UR11, R22 ;  /* 0x0000000b19197c24 */ /* 0x000fe4000f8e0216 */
[----:B------:R-:W-:Y:S01]  /*8e70*/  FMUL.FTZ R22, R20, UR15 ;  /* 0x0000000f14167c20 */ /* 0x000fe20008410000 */
[----:B-1----:R-:W-:Y:S02]  /*8e80*/  LEA R20, P0, R18, UR16, 0x1 ;  /* 0x0000001012147c11 */ /* 0x002fe4000f8008ff */
[----:B------:R-:W-:Y:S02]  /*8e90*/  IADD3 R25, PT, PT, R19, R25, RZ ;  /* 0x0000001913197210 */ /* 0x000fe40007ffe0ff */
[----:B------:R-:W-:Y:S02]  /*8ea0*/  F2FP.BF16.F32.PACK_AB R19, R22, R43 ;  /* 0x0000002b1613723e */ /* 0x000fe400000010ff */
[----:B------:R-:W-:-:S05]  /*8eb0*/  LEA.HI.X R21, R18, UR17, R25, 0x1, P0 ;  /* 0x0000001112157c11 */ /* 0x000fca00080f0c19 */
[----:B------:R0:W-:Y:S02]  /*8ec0*/  STG.E desc[UR12][R20.64], R19 ;  /* 0x0000001314007986 */ /* 0x0001e4000c10190c */
.L_x_131:
[----:B------:R-:W-:Y:S05]  /*8ed0*/  BSYNC.RECONVERGENT B0 ;  /* 0x0000000000007941 */ /* 0x000fea0003800200 */
.L_x_130:
        /* <DEDUP_REMOVED lines=11> */
[----:B------:R-:W-:Y:S01]  /*8f90*/  ISETP.GE.U32.AND P1, PT, R25, UR8, PT ;  /* 0x0000000819007c0c */ /* 0x000fe2000bf26070 */
[----:B------:R-:W-:Y:S01]  /*8fa0*/  FFMA.FTZ R43, R27, UR6, R24 ;  /* 0x000000061b2b7c23 */ /* 0x000fe20008010018 */
[----:B------:R-:W-:-:S02]  /*8fb0*/  ISETP.GE.AND.EX P0, PT, R18, UR9, PT, P0 ;  /* 0x0000000912007c0c */ /* 0x000fc4000bf06300 */
[C---:B------:R-:W-:Y:S02]  /*8fc0*/  PRMT R42, R38.reuse, 0x7632, R42 ;  /* 0x00007632262a7816 */ /* 0x040fe4000000002a */
[----:B------:R-:W-:Y:S02]  /*8fd0*/  SHF.L.U32 R40, R38, 0x10, RZ ;  /* 0x0000001026287819 */ /* 0x000fe400000006ff */
        /* <DEDUP_REMOVED lines=20> */
.L_x_132:
        /* <DEDUP_REMOVED lines=22> */
.L_x_134:
[----:B------:R-:W-:Y:S05]  /*9280*/  BSYNC.RECONVERGENT B0 ;  /* 0x0000000000007941 */ /* 0x000fea0003800200 */
.L_x_133:
        /* <DEDUP_REMOVED lines=27> */
.L_x_135:
        /* <DEDUP_REMOVED lines=21> */
.L_x_137:
[----:B------:R-:W-:Y:S05]  /*9590*/  BSYNC.RECONVERGENT B0 ;  /* 0x0000000000007941 */ /* 0x000fea0003800200 */
.L_x_136:
        /* <DEDUP_REMOVED lines=36> */
.L_x_138:
        /* <DEDUP_REMOVED lines=12> */
[----:B------:R-:W1:Y:S04]  /*98a0*/  LDCU.64 UR16, c[0x0][0x380] ;  /* 0x00007000ff1077ac */ /* 0x000e680008000a00 */
[----:B------:R-:W-:Y:S01]  /*98b0*/  F2FP.BF16.F32.PACK_AB R25, R25, R26 ;  /* 0x0000001a1919723e */ /* 0x000fe200000010ff */
[----:B0-----:R-:W-:Y:S01]  /*98c0*/  IMAD R20, R18, UR10, RZ ;  /* 0x0000000a12147c24 */ /* 0x001fe2000f8e02ff */
[----:B------:R-:W-:-:S05]  /*98d0*/  MOV R18, R72 ;  /* 0x0000004800127202 */ /* 0x000fca0000000f00 */
[----:B------:R-:W-:-:S04]  /*98e0*/  IMAD.WIDE.U32 R18, R21, UR10, R18 ;  /* 0x0000000a15127c25 */ /* 0x000fc8000f8e0012 */
[----:B------:R-:W-:Y:S01]  /*98f0*/  IMAD R21, R21, UR11, R20 ;  /* 0x0000000b15157c24 */ /* 0x000fe2000f8e0214 */
[----:B-1----:R-:W-:-:S04]  /*9900*/  LEA R20, P0, R18, UR16, 0x1 ;  /* 0x0000001012147c11 */ /* 0x002fc8000f8008ff */
[----:B------:R-:W-:-:S04]  /*9910*/  IADD3 R21, PT, PT, R19, R21, RZ ;  /* 0x0000001513157210 */ /* 0x000fc80007ffe0ff */
[----:B------:R-:W-:-:S05]  /*9920*/  LEA.HI.X R21, R18, UR17, R21, 0x1, P0 ;  /* 0x0000001112157c11 */ /* 0x000fca00080f0c15 */
[----:B------:R0:W-:Y:S02]  /*9930*/  STG.E desc[UR12][R20.64], R25 ;  /* 0x0000001914007986 */ /* 0x0001e4000c10190c */
.L_x_140:
[----:B------:R-:W-:Y:S05]  /*9940*/  BSYNC.RECONVERGENT B0 ;  /* 0x0000000000007941 */ /* 0x000fea0003800200 */
.L_x_139:
[----:B------:R-:W-:Y:S01]  /*9950*/  PRMT R18, R33, 0x7632, R18 ;  /* 0x0000763221127816 */ /* 0x000fe20000000012 */
[----:B------:R-:W-:Y:S01]  /*9960*/  FMUL.FTZ R19, R38, UR15 ;  /* 0x0000000f26137c20 */ /* 0x000fe20008410000 */
[----:B------:R-:W-:Y:S01]  /*9970*/  FADD.FTZ R28, R28, -UR14 ;  /* 0x8000000e1c1c7e21 */ /* 0x000fe20008010000 */
[----:B------:R-:W-:Y:S02]  /*9980*/  ISETP.GE.AND.EX P1, PT, R27, UR9, PT, P1 ;  /* 0x000000091b007c0c */ /* 0x000fe4000bf26310 */
[----:B------:R-:W-:Y:S01]  /*9990*/  SHF.L.U32 R33, R33, 0x10, RZ ;  /* 0x0000001021217819 */ /* 0x000fe200000006ff */
[----:B------:R-:W-:Y:S01]  /*99a0*/  FFMA.FTZ R35, R19, UR6, R24 ;  /* 0x0000000613237c23 */ /* 0x000fe20008010018 */
[----:B------:R-:W-:Y:S01]  /*99b0*/  SHF.L.U32 R18, R18, 0x10, RZ ;  /* 0x0000001012127819 */ /* 0x000fe200000006ff */
[----:B------:R-:W-:Y:S01]  /*99c0*/  FMUL.FTZ R37, R28, UR15 ;  /* 0x0000000f1c257c20 */ /* 0x000fe20008410000 */
[----:B------:R-:W-:Y:S07]  /*99d0*/  BRA.U !UP0, `(.L_x_141) ;  /* 0x0000000108487547 */ /* 0x000fee000b800000 */
[----:B0-----:R-:W-:Y:S01]  /*99e0*/  FFMA.FTZ R20, R17, R37, R15 ;  /* 0x0000002511147223 */ /* 0x001fe2000001000f */
        /* <DEDUP_REMOVED lines=17> */
.L_x_141:
[----:B0-----:R-:W-:Y:S01]  /*9b00*/  FFMA.FTZ R20, R37, UR6, R24 ;  /* 0x0000000625147c23 */ /* 0x001fe20008010018 */
[----:B------:R-:W-:Y:S01]  /*9b10*/  BSSY.RECONVERGENT B0, `(.L_x_142) ;  /* 0x0000014000007945 */ /* 0x000fe20003800200 */
[----:B------:R-:W-:Y:S01]  /*9b20*/  FFMA.FTZ R35, R16, R33, -R35 ;  /* 0x0000002110237223 */ /* 0x000fe20000010823 */
[----:B------:R-:W-:Y:S01]  /*9b30*/  IADD3 R26, PT, PT, R23, 0xa0, RZ ;  /* 0x000000a0171a7810 */ /* 0x000fe20007ffe0ff */
[----:B------:R-:W-:Y:S01]  /*9b40*/  FFMA.FTZ R20, R17, R18, -R20 ;  /* 0x0000001211147223 */ /* 0x000fe20000010814 */
[----:B------:R-:W-:Y:S01]  /*9b50*/  IADD3 R25, PT, PT, R23, 0xb0, RZ ;  /* 0x000000b017197810 */ /* 0x000fe20007ffe0ff */
        /* <DEDUP_REMOVED lines=15> */
.L_x_143:
[----:B------:R-:W-:Y:S05]  /*9c50*/  BSYNC.RECONVERGENT B0 ;  /* 0x0000000000007941 */ /* 0x000fea0003800200 */
.L_x_142:
[----:B------:R-:W-:Y:S02]  /*9c60*/  SHF.L.U32 R32, R32, 0x10, RZ ;  /* 0x0000001020207819 */ /* 0x000fe400000006ff */
[----:B------:R-:W-:Y:S02]  /*9c70*/  SHF.L.U32 R66, R66, 0x10, RZ ;  /* 0x0000001042427819 */ /* 0x000fe400000006ff */
[----:B------:R-:W-:Y:S01]  /*9c80*/  ISETP.GE.U32.AND P0, PT, R26, UR8, PT ;  /* 0x000000081a007c0c */ /* 0x000fe2000bf06070 */
[----:B------:R-:W-:Y:S01]  /*9c90*/  FADD.FTZ R32, R32, -UR14 ;  /* 0x8000000e20207e21 */ /* 0x000fe20008010000 */
[----:B------:R-:W-:Y:S01]  /*9ca0*/  ISETP.GE.U32.AND P1, PT, R25, UR8, PT ;  /* 0x0000000819007c0c */ /* 0x000fe2000bf26070 */
[----:B------:R-:W-:Y:S01]  /*9cb0*/  FADD.FTZ R66, R66, -UR14 ;  /* 0x8000000e42427e21 */ /* 0x000fe20008010000 */
[----:B------:R-:W-:Y:S01]  /*9cc0*/  SHF.R.S32.HI R34, RZ, 0x1f, R26 ;  /* 0x0000001fff227819 */ /* 0x000fe2000001141a */
[----:B0-----:R-:W-:Y:S01]  /*9cd0*/  FMUL.FTZ R19, R32, UR15 ;  /* 0x0000000f20137c20 */ /* 0x001fe20008410000 */
[----:B------:R-:W-:Y:S01]  /*9ce0*/  SHF.R.S32.HI R18, RZ, 0x1f, R25 ;  /* 0x0000001fff127819 */ /* 0x000fe20000011419 */
[----:B------:R-:W-:Y:S01]  /*9cf0*/  FMUL.FTZ R33, R66, UR15 ;  /* 0x0000000f42217c20 */ /* 0x000fe20008410000 */
[----:B------:R-:W-:Y:S01]  /*9d00*/  PRMT R20, R13, 0x7632, R20 ;  /* 0x000076320d147816 */ /* 0x000fe20000000014 */
[----:B------:R-:W-:Y:S01]  /*9d10*/  FFMA.FTZ R31, R19, UR6, R24 ;  /* 0x00000006131f7c23 */ /* 0x000fe20008010018 */
[----:B------:R-:W-:-:S02]  /*9d20*/  ISETP.GE.AND.EX P0, PT, R34, UR9, PT, P0 ;  /* 0x0000000922007c0c */ /* 0x000fc4000bf06300 */
[----:B------:R-:W-:Y:S02]  /*9d30*/  ISETP.GE.AND.EX P1, PT, R18, UR9, PT, P1 ;  /* 0x0000000912007c0c */ /* 0x000fe4000bf26310 */
[----:B------:R-:W-:Y:S02]  /*9d40*/  SHF.L.U32 R13, R13, 0x10, RZ ;  /* 0x000000100d0d7819 */ /* 0x000fe400000006ff */
        /* <DEDUP_REMOVED lines=21> */
.L_x_144:
        /* <DEDUP_REMOVED lines=10> */
[----:B------:R-:W-:Y:S01]  /*9f40*/  MOV R21, R75 ;  /* 0x0000004b00157202 */ /* 0x000fe20000000f00 */
[----:B------:R-:W1:Y:S01]  /*9f50*/  LDCU.64 UR16, c[0x0][0x380] ;  /* 0x00007000ff1077ac */ /* 0x000e620008000a00 */
[----:B------:R-:W-:-:S05]  /*9f60*/  FMUL.FTZ R3, R3, UR15 ;  /* 0x0000000f03037c20 */ /* 0x000fca0008410000 */
[----:B------:R-:W-:Y:S01]  /*9f70*/  F2FP.BF16.F32.PACK_AB R3, R3, R22 ;  /* 0x000000160303723e */ /* 0x000fe200000010ff */
[----:B0-----:R-:W-:Y:S02]  /*9f80*/  IMAD R13, R34, UR10, RZ ;  /* 0x0000000a220d7c24 */ /* 0x001fe4000f8e02ff */
[----:B------:R-:W-:-:S04]  /*9f90*/  IMAD.WIDE.U32 R20, R26, UR10, R20 ;  /* 0x0000000a1a147c25 */ /* 0x000fc8000f8e0014 */
[----:B------:R-:W-:Y:S01]  /*9fa0*/  IMAD R13, R26, UR11, R13 ;  /* 0x0000000b1a0d7c24 */ /* 0x000fe2000f8e020d */
[----:B-1----:R-:W-:-:S04]  /*9fb0*/  LEA R26, P0, R20, UR16, 0x1 ;  /* 0x00000010141a7c11 */ /* 0x002fc8000f8008ff */
[----:B------:R-:W-:-:S04]  /*9fc0*/  IADD3 R13, PT, PT, R21, R13, RZ ;  /* 0x0000000d150d7210 */ /* 0x000fc80007ffe0ff */
[----:B------:R-:W-:-:S05]  /*9fd0*/  LEA.HI.X R27, R20, UR17, R13, 0x1, P0 ;  /* 0x00000011141b7c11 */ /* 0x000fca00080f0c0d */
[----:B------:R0:W-:Y:S02]  /*9fe0*/  STG.E desc[UR12][R26.64], R3 ;  /* 0x000000031a007986 */ /* 0x0001e4000c10190c */
.L_x_146:
[----:B------:R-:W-:Y:S05]  /*9ff0*/  BSYNC.RECONVERGENT B0 ;  /* 0x0000000000007941 */ /* 0x000fea0003800200 */
.L_x_145:
[----:B------:R-:W-:Y:S01]  /*a000*/  FMUL.FTZ R35, R35, UR15 ;  /* 0x0000000f23237c20 */ /* 0x000fe20008410000 */
[----:B------:R-:W-:Y:S01]  /*a010*/  FADD.FTZ R64, R64, -UR14 ;  /* 0x8000000e40407e21 */ /* 0x000fe20008010000 */
[----:B0-----:R-:W-:Y:S02]  /*a020*/  SHF.L.U32 R3, R4, 0x10, RZ ;  /* 0x0000001004037819 */ /* 0x001fe400000006ff */
        /* <DEDUP_REMOVED lines=22> */
.L_x_147:
[----:B------:R-:W-:Y:S01]  /*a190*/  FFMA.FTZ R20, R31, UR6, R24 ;  /* 0x000000061f147c23 */ /* 0x000fe20008010018 */
[----:B------:R-:W-:Y:S01]  /*a1a0*/  BSSY.RECONVERGENT B0, `(.L_x_148) ;  /* 0x0000014000007945 */ /* 0x000fe20003800200 */
[----:B------:R-:W-:Y:S01]  /*a1b0*/  FFMA.FTZ R29, R16, R3, -R29 ;  /* 0x00000003101d7223 */ /* 0x000fe2000001081d */
[----:B------:R-:W-:Y:S01]  /*a1c0*/  SHF.L.U32 R21, R5, 0x10, RZ ;  /* 0x0000001005157819 */ /* 0x000fe200000006ff */
        /* <DEDUP_REMOVED lines=12> */
[C---:B-1----:R-:W-:Y:S02]  /*a290*/  LEA R4, P0, R18.reuse, UR16, 0x1 ;  /* 0x0000001012047c11 */ /* 0x042fe4000f8008ff */
[----:B------:R-:W-:Y:S02]  /*a2a0*/  IADD3 R25, PT, PT, R19, R25, RZ ;  /* 0x0000001913197210 */ /* 0x000fe40007ffe0ff */
[----:B------:R-:W-:Y:S02]  /*a2b0*/  F2FP.BF16.F32.PACK_AB R3, R3, R20 ;  /* 0x000000140303723e */ /* 0x000fe400000010ff */
[----:B------:R-:W-:-:S05]  /*a2c0*/  LEA.HI.X R5, R18, UR17, R25, 0x1, P0 ;  /* 0x0000001112057c11 */ /* 0x000fca00080f0c19 */
[----:B------:R0:W-:Y:S02]  /*a2d0*/  STG.E desc[UR12][R4.64], R3 ;  /* 0x0000000304007986 */ /* 0x0001e4000c10190c */
.L_x_149:
[----:B------:R-:W-:Y:S05]  /*a2e0*/  BSYNC.RECONVERGENT B0 ;  /* 0x0000000000007941 */ /* 0x000fea0003800200 */
.L_x_148:
[----:B------:R-:W-:Y:S01]  /*a2f0*/  SHF.L.U32 R62, R62, 0x10, RZ ;  /* 0x000000103e3e7819 */ /* 0x000fe200000006ff */
[----:B------:R-:W-:Y:S01]  /*a300*/  FADD.FTZ R21, R21, -UR14 ;  /* 0x8000000e15157e21 */ /* 0x000fe20008010000 */
[C---:B0-----:R-:W-:Y:S02]  /*a310*/  IADD3 R4, PT, PT, R23.reuse, 0xd0, RZ ;  /* 0x000000d017047810 */ /* 0x041fe40007ffe0ff */
[----:B------:R-:W-:Y:S01]  /*a320*/  IADD3 R3, PT, PT, R23, 0xe0, RZ ;  /* 0x000000e017037810 */ /* 0x000fe20007ffe0ff */
[----:B------:R-:W-:Y:S01]  /*a330*/  FADD.FTZ R62, R62, -UR14 ;  /* 0x8000000e3e3e7e21 */ /* 0x000fe20008010000 */
[----:B------:R-:W-:Y:S01]  /*a340*/  ISETP.GE.U32.AND P0, PT, R13, UR8, PT ;  /* 0x000000080d007c0c */ /* 0x000fe2000bf06070 */
[----:B------:R-:W-:Y:S01]  /*a350*/  FMUL.FTZ R31, R21, UR15 ;  /* 0x0000000f151f7c20 */ /* 0x000fe20008410000 */
[----:B------:R-:W-:Y:S01]  /*a360*/  ISETP.GE.U32.AND P1, PT, R4, UR8, PT ;  /* 0x0000000804007c0c */ /* 0x000fe2000bf26070 */
[----:B------:R-:W-:Y:S01]  /*a370*/  FMUL.FTZ R33, R62, UR15 ;  /* 0x0000000f3e217c20 */ /* 0x000fe20008410000 */
[----:B------:R-:W-:-:S02]  /*a380*/  SHF.R.S32.HI R30, RZ, 0x1f, R13 ;  /* 0x0000001fff1e7819 */ /* 0x000fc4000001140d */
[----:B------:R-:W-:Y:S02]  /*a390*/  SHF.R.S32.HI R5, RZ, 0x1f, R4 ;  /* 0x0000001fff057819 */ /* 0x000fe40000011404 */
[----:B------:R-:W-:Y:S02]  /*a3a0*/  SHF.L.U32 R19, R6, 0x10, RZ ;  /* 0x0000001006137819 */ /* 0x000fe400000006ff */
[----:B------:R-:W-:Y:S02]  /*a3b0*/  ISETP.GE.U32.AND P2, PT, R3, UR8, PT ;  /* 0x0000000803007c0c */ /* 0x000fe4000bf46070 */
[----:B------:R-:W-:Y:S02]  /*a3c0*/  ISETP.GE.AND.EX P0, PT, R30, UR9, PT, P0 ;  /* 0x000000091e007c0c */ /* 0x000fe4000bf06300 */
[----:B------:R-:W-:Y:S02]  /*a3d0*/  ISETP.GE.AND.EX P1, PT, R5, UR9, PT, P1 ;  /* 0x0000000905007c0c */ /* 0x000fe4000bf26310 */
[----:B------:R-:W-:-:S02]  /*a3e0*/  SHF.L.U32 R6, R63, 0x10, RZ ;  /* 0x000000103f067819 */ /* 0x000fc400000006ff */
        /* <DEDUP_REMOVED lines=21> */
.L_x_150:
[--C-:B------:R-:W-:Y:S01]  /*a540*/  FFMA.FTZ R7, R31, UR6, R24.reuse ;  /* 0x000000061f077c23 */ /* 0x100fe20008010018 */
[----:B------:R-:W-:Y:S01]  /*a550*/  FADD.FTZ R32, R32, -UR14 ;  /* 0x8000000e20207e21 */ /* 0x000fe20008010000 */
[----:B------:R-:W-:Y:S01]  /*a560*/  FADD.FTZ R60, R60, -UR14 ;  /* 0x8000000e3c3c7e21 */ /* 0x000fe20008010000 */
[----:B------:R-:W-:Y:S01]  /*a570*/  FFMA.FTZ R18, R33, UR6, R24 ;  /* 0x0000000621127c23 */ /* 0x000fe20008010018 */
[----:B------:R-:W-:Y:S01]  /*a580*/  BSSY.RECONVERGENT B0, `(.L_x_151) ;  /* 0x0000014000007945 */ /* 0x000fe20003800200 */
[----:B------:R-:W-:Y:S01]  /*a590*/  FFMA.FTZ R20, R16, R19, -R7 ;  /* 0x0000001310147223 */ /* 0x000fe20000010807 */
[----:B------:R-:W-:Y:S01]  /*a5a0*/  FMUL.FTZ R25, R32, UR15 ;  /* 0x0000000f20197c20 */ /* 0x000fe20008410000 */
[----:B------:R-:W-:Y:S01]  /*a5b0*/  FMUL.FTZ R27, R60, UR15 ;  /* 0x0000000f3c1b7c20 */ /* 0x000fe20008410000 */
        /* <DEDUP_REMOVED lines=16> */
.L_x_152:
[----:B------:R-:W-:Y:S05]  /*a6c0*/  BSYNC.RECONVERGENT B0 ;  /* 0x0000000000007941 */ /* 0x000fea0003800200 */
.L_x_151:
[----:B0-----:R-:W-:Y:S01]  /*a6d0*/  SHF.L.U32 R7, R8, 0x10, RZ ;  /* 0x0000001008077819 */ /* 0x001fe200000006ff */
[--C-:B------:R-:W-:Y:S01]  /*a6e0*/  FFMA.FTZ R29, R25, UR6, R24.reuse ;  /* 0x00000006191d7c23 */ /* 0x100fe20008010018 */
[----:B------:R-:W-:Y:S01]  /*a6f0*/  FFMA.FTZ R28, R27, UR6, R24 ;  /* 0x000000061b1c7c23 */ /* 0x000fe20008010018 */
        /* <DEDUP_REMOVED lines=20> */
.L_x_153:
[----:B------:R-:W-:Y:S01]  /*a840*/  BSSY.RECONVERGENT B0, `(.L_x_154) ;  /* 0x0000013000007945 */ /* 0x000fe20003800200 */
        /* <DEDUP_REMOVED lines=9> */
[----:B------:R-:W-:Y:S01]  /*a8e0*/  FMUL.FTZ R8, R8, UR15 ;  /* 0x0000000f08087c20 */ /* 0x000fe20008410000 */
        /* <DEDUP_REMOVED lines=8> */
.L_x_155:
[----:B------:R-:W-:Y:S05]  /*a970*/  BSYNC.RECONVERGENT B0 ;  /* 0x0000000000007941 */ /* 0x000fea0003800200 */
.L_x_154:
[----:B------:R-:W-:Y:S01]  /*a980*/  SHF.L.U32 R58, R58, 0x10, RZ ;  /* 0x000000103a3a7819 */ /* 0x000fe200000006ff */
[----:B------:R-:W-:Y:S01]  /*a990*/  FADD.FTZ R9, R9, -UR14 ;  /* 0x8000000e09097e21 */ /* 0x000fe20008010000 */
[----:B------:R-:W-:Y:S02]  /*a9a0*/  SHF.R.S32.HI R20, RZ, 0x1f, R3 ;  /* 0x0000001fff147819 */ /* 0x000fe40000011403 */
[----:B0-----:R-:W-:Y:S01]  /*a9b0*/  SHF.L.U32 R5, R10, 0x10, RZ ;  /* 0x000000100a057819 */ /* 0x001fe200000006ff */
[----:B------:R-:W-:Y:S01]  /*a9c0*/  FMUL.FTZ R9, R9, UR15 ;  /* 0x0000000f09097c20 */ /* 0x000fe20008410000 */
[----:B------:R-:W-:Y:S01]  /*a9d0*/  FADD.FTZ R58, R58, -UR14 ;  /* 0x8000000e3a3a7e21 */ /* 0x000fe20008010000 */
[----:B------:R-:W-:Y:S02]  /*a9e0*/  ISETP.GE.AND.EX P2, PT, R20, UR9, PT, P2 ;  /* 0x0000000914007c0c */ /* 0x000fe4000bf46320 */
[----:B------:R-:W-:Y:S01]  /*a9f0*/  SHF.L.U32 R4, R59, 0x10, RZ ;  /* 0x000000103b047819 */ /* 0x000fe200000006ff */
[----:B------:R-:W-:Y:S01]  /*aa00*/  FFMA.FTZ R21, R9, UR6, R24 ;  /* 0x0000000609157c23 */ /* 0x000fe20008010018 */
[----:B------:R-:W-:Y:S01]  /*aa10*/  SHF.L.U32 R22, R11, 0x10, RZ ;  /* 0x000000100b167819 */ /* 0x000fe200000006ff */
[----:B------:R-:W-:Y:S01]  /*aa20*/  FMUL.FTZ R25, R58, UR15 ;  /* 0x0000000f3a197c20 */ /* 0x000fe20008410000 */
        /* <DEDUP_REMOVED lines=20> */
.L_x_156:
[----:B------:R-:W-:Y:S01]  /*ab70*/  FFMA.FTZ R6, R25, UR6, R24 ;  /* 0x0000000619067c23 */ /* 0x000fe20008010018 */
[----:B------:R-:W-:Y:S01]  /*ab80*/  BSSY.RECONVERGENT B0, `(.L_x_157) ;  /* 0x0000015000007945 */ /* 0x000fe20003800200 */
[----:B------:R-:W-:Y:S01]  /*ab90*/  FFMA.FTZ R21, R16, R5, -R21 ;  /* 0x0000000510157223 */ /* 0x000fe20000010815 */
[----:B------:R-:W-:Y:S01]  /*aba0*/  FADD.FTZ R22, R22, -UR14 ;  /* 0x8000000e16167e21 */ /* 0x000fe20008010000 */
[----:B------:R-:W-:Y:S01]  /*abb0*/  FADD.FTZ R56, R56, -UR14 ;  /* 0x8000000e38387e21 */ /* 0x000fe20008010000 */
[----:B------:R-:W-:Y:S01]  /*abc0*/  IADD3 R23, PT, PT, R23, 0xf0, RZ ;  /* 0x000000f017177810 */ /* 0x000fe20007ffe0ff */
        /* <DEDUP_REMOVED lines=16> */
.L_x_158:
[----:B------:R-:W-:Y:S05]  /*acd0*/  BSYNC.RECONVERGENT B0 ;  /* 0x0000000000007941 */ /* 0x000fea0003800200 */
.L_x_157:
[----:B0-----:R-:W-:Y:S01]  /*ace0*/  FMUL.FTZ R5, R22, UR15 ;  /* 0x0000000f16057c20 */ /* 0x001fe20008410000 */
[----:B------:R-:W-:Y:S01]  /*acf0*/  FMUL.FTZ R7, R56, UR15 ;  /* 0x0000000f38077c20 */ /* 0x000fe20008410000 */
[----:B------:R-:W-:Y:S02]  /*ad00*/  SHF.L.U32 R3, R12, 0x10, RZ ;  /* 0x000000100c037819 */ /* 0x000fe400000006ff */
[--C-:B------:R-:W-:Y:S01]  /*ad10*/  FFMA.FTZ R13, R5, UR6, R24.reuse ;  /* 0x00000006050d7c23 */ /* 0x100fe20008010018 */
[----:B------:R-:W-:Y:S01]  /*ad20*/  ISETP.GE.U32.AND P0, PT, R23, UR8, PT ;  /* 0x0000000817007c0c */ /* 0x000fe2000bf06070 */
[----:B------:R-:W-:Y:S01]  /*ad30*/  FFMA.FTZ R24, R7, UR6, R24 ;  /* 0x0000000607187c23 */ /* 0x000fe20008010018 */
[----:B------:R-:W-:Y:S02]  /*ad40*/  SHF.R.S32.HI R12, RZ, 0x1f, R23 ;  /* 0x0000001fff0c7819 */ /* 0x000fe40000011417 */
        /* <DEDUP_REMOVED lines=20> */
.L_x_159:
[----:B------:R-:W-:Y:S01]  /*ae90*/  ISETP.GE.AND.EX P0, PT, R12, UR9, PT, P0 ;  /* 0x000000090c007c0c */ /* 0x000fe2000bf06300 */
[----:B------:R-:W-:Y:S01]  /*aea0*/  FFMA.FTZ R13, R16, R3, -R13 ;  /* 0x00000003100d7223 */ /* 0x000fe2000001080d */
[----:B------:R-:W-:Y:S01]  /*aeb0*/  FFMA.FTZ R24, R17, R4, -R24 ;  /* 0x0000000411187223 */ /* 0x000fe20000010818 */
[----:B------:R-:W-:Y:S02]  /*aec0*/  BSSY.RECONVERGENT B0, `(.L_x_160) ;  /* 0x000000f000007945 */ /* 0x000fe40003800200 */
[----:B------:R-:W-:Y:S01]  /*aed0*/  FMUL.FTZ R3, R13, UR15 ;  /* 0x0000000f0d037c20 */ /* 0x000fe20008410000 */
[----:B------:R-:W-:-:S07]  /*aee0*/  FMUL.FTZ R24, R24, UR15 ;  /* 0x0000000f18187c20 */ /* 0x000fce0008410000 */
        /* <DEDUP_REMOVED lines=12> */
.L_x_161:
[----:B------:R-:W-:Y:S05]  /*afb0*/  BSYNC.RECONVERGENT B0 ;  /* 0x0000000000007941 */ /* 0x000fea0003800200 */
.L_x_160:
[----:B------:R-:W1:Y:S01]  /*afc0*/  LDCU UR6, c[0x0][0x374] ;  /* 0x00006e80ff0677ac */ /* 0x000e620008000800 */
[----:B------:R-:W2:Y:S01]  /*afd0*/  LDCU UR7, c[0x0][0x410] ;  /* 0x00008200ff0777ac */ /* 0x000ea20008000800 */
[----:B------:R-:W2:Y:S01]  /*afe0*/  LDCU UR8, c[0x0][0x3e0] ;  /* 0x00007c00ff0877ac */ /* 0x000ea20008000800 */
[----:B------:R-:W-:Y:S02]  /*aff0*/  UIADD3 UR4, UPT, UPT, UR4, 0x1, URZ ;  /* 0x0000000104047890 */ /* 0x000fe4000fffe0ff */
[----:B-1----:R-:W-:Y:S02]  /*b000*/  UIADD3 UR5, UPT, UPT, UR6, UR5, URZ ;  /* 0x0000000506057290 */ /* 0x002fe4000fffe0ff */
[----:B--2---:R-:W-:-:S04]  /*b010*/  UIMAD UR7, UR7, UR8, URZ ;  /* 0x00000008070772a4 */ /* 0x004fc8000f8e02ff */
[----:B------:R-:W-:-:S09]  /*b020*/  UISETP.GE.AND UP0, UPT, UR5, UR7, UPT ;  /* 0x000000070500728c */ /* 0x000fd2000bf06270 */
[----:B------:R-:W-:Y:S05]  /*b030*/  BRA.U !UP0, `(.L_x_162) ;  /* 0xffffff5108447547 */ /* 0x000fea000b83ffff */
.L_x_95:
[----:B0-----:R-:W0:Y:S01]  /*b040*/  LDC R4, c[0x0][0x370] ;  /* 0x0000dc00ff047b82 */ /* 0x001e220000000800 */
[----:B------:R-:W-:Y:S01]  /*b050*/  ISETP.NE.AND P1, PT, R55, RZ, PT ;  /* 0x000000ff3700720c */ /* 0x000fe20003f25270 */
[----:B------:R-:W-:Y:S06]  /*b060*/  BSSY.RECONVERGENT B0, `(.L_x_163) ;  /* 0x000000d000007945 */ /* 0x000fec0003800200 */
[----:B------:R-:W1:Y:S08]  /*b070*/  LDC R7, c[0x0][0x374] ;  /* 0x0000dd00ff077b82 */ /* 0x000e700000000800 */
[----:B------:R-:W2:Y:S01]  /*b080*/  LDC.64 R2, c[0x0][0x3c8] ;  /* 0x0000f200ff027b82 */ /* 0x000ea20000000a00 */
[----:B0-----:R-:W-:-:S02]  /*b090*/  ISETP.NE.AND P0, PT, R4, 0x1, PT ;  /* 0x000000010400780c */ /* 0x001fc40003f05270 */
[----:B-1----:R-:W-:-:S04]  /*b0a0*/  SHF.L.U32 R0, R7, 0x1, RZ ;  /* 0x0000000107007819 */ /* 0x002fc800000006ff */
[----:B------:R-:W-:-:S05]  /*b0b0*/  SEL R5, R0, RZ, P0 ;  /* 0x000000ff00057207 */ /* 0x000fca0000000000 */
[----:B--2---:R-:W-:Y:S01]  /*b0c0*/  IMAD.WIDE.U32 R2, R5, 0x4, R2 ;  /* 0x0000000405027825 */ /* 0x004fe200078e0002 */
[----:B------:R-:W-:Y:S06]  /*b0d0*/  @P1 BRA `(.L_x_164) ;  /* 0x0000000000141947 */ /* 0x000fec0003800000 */
[----:B------:R-:W-:Y:S01]  /*b0e0*/  HFMA2 R5, -RZ, RZ, 0, 5.9604644775390625e-08 ;  /* 0x00000001ff057431 */ /* 0x000fe200000001ff */
[----:B------:R-:W-:Y:S06]  /*b0f0*/  MEMBAR.ALL.GPU ;  /* 0x0000000000007992 */ /* 0x000fec000000a000 */
[----:B------:R-:W-:-:S00]  /*b100*/  ERRBAR ;  /* 0x00000000000079ab */ /* 0x000fc00000000000 */
[----:B------:R-:W-:Y:S06]  /*b110*/  CGAERRBAR ;  /* 0x00000000000075ab */ /* 0x000fec0000000000 */
[----:B------:R0:W-:Y:S02]  /*b120*/  REDG.E.ADD.S32.STRONG.GPU desc[UR12][R2.64], R5 ;  /* 0x000000050200798e */ /* 0x0001e4000c12e30c */
.L_x_164:
[----:B------:R-:W-:Y:S05]  /*b130*/  BSYNC.RECONVERGENT B0 ;  /* 0x0000000000007941 */ /* 0x000fea0003800200 */
.L_x_163:
        /* <DEDUP_REMOVED lines=11> */
.L_x_166:
[----:B------:R-:W2:Y:S04]  /*b1f0*/  LDG.E.STRONG.GPU R5, desc[UR12][R2.64] ;  /* 0x0000000c02057981 */ /* 0x000ea8000c1ef900 */
[----:B--2---:R-:W-:Y:S01]  /*b200*/  CCTL.IVALL ;  /* 0x00000000ff00798f */ /* 0x004fe20002000000 */
[----:B------:R-:W-:Y:S05]  /*b210*/  YIELD ;  /* 0x0000000000007946 */ /* 0x000fea0003800000 */
[----:B------:R-:W-:-:S13]  /*b220*/  ISETP.NE.AND P0, PT, R5, R0, PT ;  /* 0x000000000500720c */ /* 0x000fda0003f05270 */
[----:B------:R-:W-:Y:S05]  /*b230*/  @P0 BRA `(.L_x_166) ;  /* 0xfffffffc00ec0947 */ /* 0x000fea000383ffff */
.L_x_165:
        /* <DEDUP_REMOVED lines=12> */
[----:B------:R-:W-:Y:S02]  /*b300*/  MOV R10, RZ ;  /* 0x000000ff000a7202 */ /* 0x000fe40000000f00 */
        /* <DEDUP_REMOVED lines=18> */
[----:B------:R-:W-:Y:S01]  /*b430*/  IMAD.WIDE.U32 R8, R6, 0x3, RZ ;  /* 0x0000000306087825 */ /* 0x000fe200078e00ff */
[----:B------:R-:W-:-:S03]  /*b440*/  LEA R11, R7, R7, 0x1 ;  /* 0x00000007070b7211 */ /* 0x000fc600078e08ff */
[----:B------:R-:W-:Y:S01]  /*b450*/  IMAD.WIDE.U32.X R4, R15, -0x55555556, R12, P0 ;  /* 0xaaaaaaaa0f047825 */ /* 0x000fe200000e040c */
[----:B------:R-:W-:-:S04]  /*b460*/  IADD3 R11, PT, PT, R9, R11, RZ ;  /* 0x0000000b090b7210 */ /* 0x000fc80007ffe0ff */
[----:B------:R-:W-:Y:S02]  /*b470*/  SHF.R.U64 R2, R4, 0x9, R5 ;  /* 0x0000000904027819 */ /* 0x000fe40000001205 */
[----:B------:R-:W-:Y:S02]  /*b480*/  LEA.HI R28, P2, R11, R8, RZ, 0x1 ;  /* 0x000000080b1c7211 */ /* 0x000fe400078508ff */
[----:B------:R-:W-:Y:S02]  /*b490*/  IADD3 R2, P0, PT, R2, R14, RZ ;  /* 0x0000000e02027210 */ /* 0x000fe40007f1e0ff */
[----:B------:R-:W-:Y:S02]  /*b4a0*/  IADD3.X R11, PT, PT, RZ, R11, RZ, P2, !PT ;  /* 0x0000000bff0b7210 */ /* 0x000fe400017fe4ff */
[----:B------:R-:W-:Y:S02]  /*b4b0*/  LOP3.LUT R12, R2, 0x3, RZ, 0xc0, !PT ;  /* 0x00000003020c7812 */ /* 0x000fe400078ec0ff */
[----:B------:R-:W-:-:S02]  /*b4c0*/  LEA.HI.X R4, R5, RZ, RZ, 0x17, P0 ;  /* 0x000000ff05047211 */ /* 0x000fc400000fbcff */
[----:B------:R-:W-:Y:S02]  /*b4d0*/  ISETP.NE.U32.AND P1, PT, R12, 0x3, PT ;  /* 0x000000030c00780c */ /* 0x000fe40003f25070 */
[----:B------:R-:W-:Y:S02]  /*b4e0*/  ISETP.GE.U32.AND P0, PT, R2, 0x3, PT ;  /* 0x000000030200780c */ /* 0x000fe40003f06070 */
[----:B------:R-:W-:Y:S02]  /*b4f0*/  ISETP.NE.AND.EX P1, PT, RZ, RZ, PT, P1 ;  /* 0x000000ffff00720c */ /* 0x000fe40003f25310 */
[----:B------:R-:W-:Y:S02]  /*b500*/  ISETP.GE.U32.AND.EX P0, PT, R4, RZ, PT, P0 ;  /* 0x000000ff0400720c */ /* 0x000fe40003f06100 */
[--C-:B------:R-:W-:Y:S02]  /*b510*/  SHF.R.S64 R28, R28, 0x1, R11.reuse ;  /* 0x000000011c1c7819 */ /* 0x100fe4000000100b */
[----:B------:R-:W-:-:S07]  /*b520*/  SHF.R.S32.HI R35, RZ, 0x1, R11 ;  /* 0x00000001ff237819 */ /* 0x000fce000001140b */
[----:B------:R-:W-:Y:S05]  /*b530*/  @!P1 BRA `(.L_x_168) ;  /* 0x0000000000dc9947 */ /* 0x000fea0003800000 */
[----:B------:R-:W0:Y:S01]  /*b540*/  LDCU.64 UR4, c[0x0][0x3d8] ;  /* 0x00007b00ff0477ac */ /* 0x000e220008000a00 */
[----:B------:R-:W-:Y:S02]  /*b550*/  IADD3 R9, PT, PT, R2, 0x1, RZ ;  /* 0x0000000102097810 */ /* 0x000fe40007ffe0ff */
[----:B------:R-:W-:Y:S01]  /*b560*/  MOV R4, R55 ;  /* 0x0000003700047202 */ /* 0x000fe20000000f00 */
[----:B------:R-:W1:Y:S01]  /*b570*/  LDCU.64 UR6, c[0x0][0x390] ;  /* 0x00007200ff0677ac */ /* 0x000e620008000a00 */
[----:B------:R-:W-:Y:S02]  /*b580*/  LOP3.LUT R9, R9, 0x3, RZ, 0xc0, !PT ;  /* 0x0000000309097812 */ /* 0x000fe400078ec0ff */
[----:B------:R-:W-:Y:S01]  /*b590*/  MOV R5, R10 ;  /* 0x0000000a00057202 */ /* 0x000fe20000000f00 */
[----:B------:R-:W2:Y:S01]  /*b5a0*/  LDCU.64 UR8, c[0x0][0x388] ;  /* 0x00007100ff0877ac */ /* 0x000ea20008000a00 */
[C---:B------:R-:W-:Y:S02]  /*b5b0*/  SHF.L.U32 R22, R55.reuse, 0x3, RZ ;  /* 0x0000000337167819 */ /* 0x040fe400000006ff */
[----:B------:R-:W-:Y:S01]  /*b5c0*/  SHF.L.U64.HI R23, R55, 0x3, R10 ;  /* 0x0000000337177819 */ /* 0x000fe2000001020a */
        /* <DEDUP_REMOVED lines=17> */
.L_x_169:
        /* <DEDUP_REMOVED lines=29> */
.L_x_168:
[----:B------:R-:W-:Y:S05]  /*b8b0*/  BSYNC.RECONVERGENT B0 ;  /* 0x0000000000007941 */ /* 0x000fea0003800200 */
.L_x_167:
[----:B------:R-:W-:Y:S05]  /*b8c0*/  @!P0 EXIT ;  /* 0x000000000000894d */ /* 0x000fea0003800000 */
[C---:B------:R-:W-:Y:S01]  /*b8d0*/  SHF.L.U64.HI R2, R6.reuse, 0x2, R7 ;  /* 0x0000000206027819 */ /* 0x040fe20000010207 */
[----:B------:R-:W1:Y:S01]  /*b8e0*/  LDCU.64 UR4, c[0x0][0x3d8] ;  /* 0x00007b00ff0477ac */ /* 0x000e620008000a00 */
[----:B------:R-:W-:Y:S02]  /*b8f0*/  SHF.L.U32 R6, R6, 0x2, RZ ;  /* 0x0000000206067819 */ /* 0x000fe400000006ff */
[C---:B------:R-:W-:Y:S01]  /*b900*/  SHF.L.U64.HI R7, R28.reuse, 0x2, R35 ;  /* 0x000000021c077819 */ /* 0x040fe20000010223 */
[----:B------:R-:W2:Y:S01]  /*b910*/  LDCU.64 UR6, c[0x0][0x388] ;  /* 0x00007100ff0677ac */ /* 0x000ea20008000a00 */
[----:B0-----:R-:W-:Y:S02]  /*b920*/  SHF.L.U32 R8, R28, 0x2, RZ ;  /* 0x000000021c087819 */ /* 0x001fe400000006ff */
[C---:B------:R-:W-:Y:S01]  /*b930*/  SHF.L.U64.HI R4, R0.reuse, 0x2, R3 ;  /* 0x0000000200047819 */ /* 0x040fe20000010203 */
[----:B------:R-:W0:Y:S01]  /*b940*/  LDCU.64 UR8, c[0x0][0x390] ;  /* 0x00007200ff0877ac */ /* 0x000e220008000a00 */
[----:B------:R-:W-:-:S07]  /*b950*/  SHF.L.U32 R5, R0, 0x2, RZ ;  /* 0x0000000200057819 */ /* 0x000fce00000006ff */
.L_x_170:
        /* <DEDUP_REMOVED lines=18> */
[C---:B--2---:R-:W-:Y:S02]  /*ba80*/  IADD3 R20, P0, PT, R22.reuse, UR6, RZ ;  /* 0x0000000616147c10 */ /* 0x044fe4000ff1e0ff */
[----:B------:R-:W-:Y:S02]  /*ba90*/  LOP3.LUT R10, R35, 0x3, RZ, 0xc0, !PT ;  /* 0x00000003230a7812 */ /* 0x000fe400078ec0ff */
[----:B0-----:R-:W-:Y:S02]  /*baa0*/  IADD3 R22, P1, PT, R22, UR8, RZ ;  /* 0x0000000816167c10 */ /* 0x001fe4000ff3e0ff */
[----:B------:R-:W-:Y:S02]  /*bab0*/  LOP3.LUT R9, R9, 0x3, RZ, 0xc0, !PT ;  /* 0x0000000309097812 */ /* 0x000fe400078ec0ff */
[----:B------:R-:W-:Y:S02]  /*bac0*/  IADD3 R24, P2, PT, R24, UR4, RZ ;  /* 0x0000000418187c10 */ /* 0x000fe4000ff5e0ff */
        /* <DEDUP_REMOVED lines=43> */
[----:B------:R-:W-:-:S04]  /*bd80*/  IADD3 R9, P0, PT, R34, 0x4800, RZ ;  /* 0x0000480022097810 */ /* 0x000fc80007f1e0ff */
[----:B--2---:R-:W-:Y:S02]  /*bd90*/  IADD3.X R32, PT, PT, RZ, R35, RZ, P0, !PT ;  /* 0x00000023ff207210 */ /* 0x004fe400007fe4ff */
        /* <DEDUP_REMOVED lines=14> */
.L_x_171:
        /* <DEDUP_REMOVED lines=16> */
.L_x_4495:


//--------------------- .text._Z35group_norm_nhwc_bwd_one_pass_kernelI11Bf16IOFp32WLi512ELi96ELi768EEv26Group_norm_nhwc_bwd_params --------------------------
	.section	.text._Z35group_norm_nhwc_bwd_one_pass_kernelI11Bf16IOFp32WLi512ELi96ELi768EEv26Group_norm_nhwc_bwd_params,"ax",@progbits
	.align	128
        .global         _Z35group_norm_nhwc_bwd_one_pass_kernelI11Bf16IOFp32WLi512ELi96ELi768EEv26Group_norm_nhwc_bwd_params
        .type           _Z35group_norm_nhwc_bwd_one_pass_kernelI11Bf16IOFp32WLi512ELi96ELi768EEv26Group_norm_nhwc_bwd_params,@function
        .size           _Z35group_norm_nhwc_bwd_one_pass_kernelI11Bf16IOFp32WLi512ELi96ELi768EEv26Group_norm_nhwc_bwd_params,(.L_x_4496 - _Z35group_norm_nhwc_bwd_one_pass_kernelI11Bf16IOFp32WLi512ELi96ELi768EEv26Group_norm_nhwc_bwd_params)
        .other          _Z35group_norm_nhwc_bwd_one_pass_kernelI11Bf16IOFp32WLi512ELi96ELi768EEv26Group_norm_nhwc_bwd_params,@"STO_CUDA_ENTRY STV_DEFAULT"
_Z35group_norm_nhwc_bwd_one_pass_kernelI11Bf16IOFp32WLi512ELi96ELi768EEv26Group_norm_nhwc_bwd_params:
.text._Z35group_norm_nhwc_bwd_one_pass_kernelI11Bf16IOFp32WLi512ELi96ELi768EEv26Group_norm_nhwc_bwd_params:
[----:B------:R-:W0:Y:S01]  /*0000*/  LDC R1, c[0x0][0x37c] ;  /* 0x0000df00ff017b82 */ /* 0x000e220000000800 */
[----:B------:R-:W1:Y:S07]  /*0010*/  S2R R3, SR_TID.X ;  /* 0x0000000000037919 */ /* 0x000e6e0000002100 */
[----:B------:R-:W2:Y:S01]  /*0020*/  S2UR UR8, SR_CTAID.Y ;  /* 0x00000000000879c3 */ /* 0x000ea20000002600 */
[----:B------:R-:W3:Y:S01]  /*0030*/  LDCU UR4, c[0x0][0x410] ;  /* 0x00008200ff0477ac */ /* 0x000ee20008000800 */
[----:B0-----:R-:W-:Y:S01]  /*0040*/  IADD3 R1, PT, PT, R1, -0x530, RZ ;  /* 0xfffffad001017810 */ /* 0x001fe20007ffe0ff */
[----:B------:R-:W3:Y:S03]  /*0050*/  LDCU UR5, c[0x0][0x3e0] ;  /* 0x00007c00ff0577ac */ /* 0x000ee60008000800 */
[----:B------:R-:W-:-:S02]  /*0060*/  R2UR UR15, R1 ;  /* 0x00000000010f72ca */ /* 0x000fc400000e0000 */
[----:B------:R-:W0:Y:S01]  /*0070*/  S2UR UR6, SR_CTAID.X ;  /* 0x00000000000679c3 */ /* 0x000e220000002500 */
[----:B------:R-:W4:Y:S07]  /*0080*/  LDCU.64 UR10, c[0x0][0x358] ;  /* 0x00006b00ff0a77ac */ /* 0x000f2e0008000a00 */
[----:B------:R-:W0:Y:S01]  /*0090*/  LDC R5, c[0x0][0x41c] ;  /* 0x00010700ff057b82 */ /* 0x000e220000000800 */
[----:B---3--:R-:W-:-:S04]  /*00a0*/  UIMAD UR4, UR4, UR5, URZ ;  /* 0x00000005040472a4 */ /* 0x008fc8000f8e02ff */
[----:B--2---:R-:W-:Y:S01]  /*00b0*/  UISETP.GE.AND UP0, UPT, UR8, UR4, UPT ;  /* 0x000000040800728c */ /* 0x004fe2000bf06270 */
[----:B-1----:R-:W-:-:S05]  /*00c0*/  LOP3.LUT R0, R3, 0xffff, RZ, 0xc0, !PT ;  /* 0x0000ffff03007812 */ /* 0x002fca00078ec0ff */
[----:B------:R-:W-:-:S05]  /*00d0*/  IMAD R0, R0, 0x556, RZ ;  /* 0x0000055600007824 */ /* 0x000fca00078e02ff */
[----:B------:R-:W-:-:S04]  /*00e0*/  SHF.R.U32.HI R0, RZ, 0x10, R0 ;  /* 0x00000010ff007819 */ /* 0x000fc80000011600 */
[----:B------:R-:W-:Y:S01]  /*00f0*/  PRMT R2, R0, 0x9910, RZ ;  /* 0x0000991000027816 */ /* 0x000fe200000000ff */
[----:B0-----:R-:W-:-:S04]  /*0100*/  IMAD R0, R5, UR6, R0 ;  /* 0x0000000605007c24 */ /* 0x001fc8000f8e0200 */
[----:B------:R-:W-:-:S05]  /*0110*/  IMAD R2, R2, 0x30, RZ ;  /* 0x0000003002027824 */ /* 0x000fca00078e02ff */
[----:B------:R-:W-:-:S04]  /*0120*/  IADD3 R2, PT, PT, RZ, -R2, RZ ;  /* 0x80000002ff027210 */ /* 0x000fc80007ffe0ff */
[----:B------:R-:W-:-:S04]  /*0130*/  PRMT R2, R2, 0x7710, RZ ;  /* 0x0000771002027816 */ /* 0x000fc800000000ff */
[----:B------:R-:W-:Y:S01]  /*0140*/  IADD3 R2, PT, PT, R2, R3, RZ ;  /* 0x0000000302027210 */ /* 0x000fe20007ffe0ff */
[----:B----4-:R-:W-:Y:S06]  /*0150*/  BRA.U UP0, `(.L_x_172) ;  /* 0x0000011d004c7547 */ /* 0x010fec000b800000 */
[----:B------:R-:W-:Y:S01]  /*0160*/  SHF.L.U32 R2, R2, 0x1, RZ ;  /* 0x0000000102027819 */ /* 0x000fe200000006ff */
[----:B------:R-:W-:Y:S01]  /*0170*/  UMOV UR4, URZ ;  /* 0x000000ff00047c82 */ /* 0x000fe20008000000 */
[----:B------:R-:W-:Y:S02]  /*0180*/  SHF.R.S32.HI R3, RZ, 0x1f, R0 ;  /* 0x0000001fff037819 */ /* 0x000fe40000011400 */
[----:B------:R-:W-:-:S03]  /*0190*/  LOP3.LUT R2, R2, 0xffff, RZ, 0xc0, !PT ;  /* 0x0000ffff02027812 */ /* 0x000fc600078ec0ff */
[----:B------:R0:W-:Y:S04]  /*01a0*/  STL [R1+0x3b0], R3 ;  /* 0x0003b00301007387 */ /* 0x0001e80000100800 */
[----:B------:R0:W-:Y:S02]  /*01b0*/  STL [R1+0x3ac], R2 ;  /* 0x0003ac0201007387 */ /* 0x0001e40000100800 */
.L_x_198:
[----:B------:R-:W2:Y:S01]  /*01c0*/  LDL R12, [R1+0x3b0] ;  /* 0x0003b000010c7983 */ /* 0x000ea20000100800 */
[----:B0-----:R-:W0:Y:S03]  /*01d0*/  LDCU UR14, c[0x0][0x410] ;  /* 0x00008200ff0e77ac */ /* 0x001e260008000800 */
[----:B------:R-:W3:Y:S01]  /*01e0*/  LDL.LU R5, [R1+0x3ac] ;  /* 0x0003ac0001057983 */ /* 0x000ee20000300800 */
[----:B------:R-:W-:Y:S01]  /*01f0*/  IABS R4, UR8 ;  /* 0x0000000800047c13 */ /* 0x000fe20008000000 */
[----:B------:R-:W-:Y:S01]  /*0200*/  UMOV UR6, URZ ;  /* 0x000000ff00067c82 */ /* 0x000fe20008000000 */
[----:B------:R-:W1:Y:S01]  /*0210*/  LDCU.128 UR16, c[0x0][0x400] ;  /* 0x00008000ff1077ac */ /* 0x000e620008000c00 */
[----:B0-----:R-:W-:-:S04]  /*0220*/  MOV R2, UR14 ;  /* 0x0000000e00027c02 */ /* 0x001fc80008000f00 */
[----:B------:R-:W-:-:S04]  /*0230*/  IABS R2, R2 ;  /* 0x0000000200027213 */ /* 0x000fc80000000000 */
[----:B------:R-:W-:-:S13]  /*0240*/  R2UR UR13, R2 ;  /* 0x00000000020d72ca */ /* 0x000fda00000e0000 */
[----:B------:R-:W0:Y:S08]  /*0250*/  I2F.RP R2, UR13 ;  /* 0x0000000d00027d06 */ /* 0x000e300008209400 */
[----:B0-----:R-:W0:Y:S02]  /*0260*/  MUFU.RCP R2, R2 ;  /* 0x0000000200027308 */ /* 0x001e240000001000 */
[----:B0-----:R-:W-:-:S06]  /*0270*/  IADD3 R3, PT, PT, R2, 0xffffffe, RZ ;  /* 0x0ffffffe02037810 */ /* 0x001fcc0007ffe0ff */
[----:B------:R-:W0:Y:S01]  /*0280*/  F2I.FTZ.U32.TRUNC.NTZ R3, R3 ;  /* 0x0000000300037305 */ /* 0x000e22000021f000 */
[----:B------:R-:W-:Y:S02]  /*0290*/  R2UR UR9, R4 ;  /* 0x00000000040972ca */ /* 0x000fe400000e0000 */
[----:B0-----:R-:W-:-:S13]  /*02a0*/  R2UR UR7, R3 ;  /* 0x00000000030772ca */ /* 0x001fda00000e0000 */
[----:B------:R-:W-:-:S04]  /*02b0*/  UIADD3 UR5, UPT, UPT, URZ, -UR7, URZ ;  /* 0x80000007ff057290 */ /* 0x000fc8000fffe0ff */
[----:B------:R-:W-:-:S04]  /*02c0*/  UIMAD UR5, UR5, UR13, URZ ;  /* 0x0000000d050572a4 */ /* 0x000fc8000f8e02ff */
[----:B------:R-:W-:-:S04]  /*02d0*/  UIMAD.WIDE.U32 UR6, UR7, UR5, UR6 ;  /* 0x00000005070672a5 */ /* 0x000fc8000f8e0006 */
[----:B------:R-:W-:-:S04]  /*02e0*/  UIMAD.WIDE.U32 UR6, UR7, UR9, URZ ;  /* 0x00000009070672a5 */ /* 0x000fc8000f8e00ff */
[----:B------:R-:W-:-:S04]  /*02f0*/  UIADD3 UR5, UPT, UPT, -UR7, URZ, URZ ;  /* 0x000000ff07057290 */ /* 0x000fc8000fffe1ff */
[----:B------:R-:W-:-:S04]  /*0300*/  UIMAD UR5, UR13, UR5, UR9 ;  /* 0x000000050d0572a4 */ /* 0x000fc8000f8e0209 */
[----:B------:R-:W-:Y:S01]  /*0310*/  UISETP.GT.U32.AND UP2, UPT, UR13, UR5, UPT ;  /* 0x000000050d00728c */ /* 0x000fe2000bf44070 */
[----:B-1----:R-:W-:Y:S01]  /*0320*/  ISETP.GE.U32.AND P0, PT, R0, UR16, PT ;  /* 0x0000001000007c0c */ /* 0x002fe2000bf06070 */
[----:B------:R-:W-:Y:S02]  /*0330*/  UISETP.GE.AND UP4, UPT, UR8, URZ, UPT ;  /* 0x000000ff0800728c */ /* 0x000fe4000bf86270 */
[----:B------:R-:W-:-:S07]  /*0340*/  ULOP3.LUT UR12, UR8, UR14, URZ, 0x3c, !UPT ;  /* 0x0000000e080c7292 */ /* 0x000fce000f8e3cff */
[----:B------:R-:W-:-:S04]  /*0350*/  @!UP2 UIADD3 UR5, UPT, UPT, UR5, -UR13, URZ ;  /* 0x8000000d0505a290 */ /* 0x000fc8000fffe0ff */
[----:B------:R-:W-:Y:S02]  /*0360*/  UIADD3 UR6, UPT, UPT, UR5, -UR13, URZ ;  /* 0x8000000d05067290 */ /* 0x000fe4000fffe0ff */
[----:B------:R-:W-:Y:S02]  /*0370*/  UISETP.GT.U32.AND UP3, UPT, UR13, UR5, UPT ;  /* 0x000000050d00728c */ /* 0x000fe4000bf64070 */
[----:B------:R-:W-:Y:S02]  /*0380*/  UISETP.GE.U32.AND UP1, UPT, UR5, UR13, UPT ;  /* 0x0000000d0500728c */ /* 0x000fe4000bf26070 */
[----:B------:R-:W-:Y:S02]  /*0390*/  @!UP2 UIADD3 UR7, UPT, UPT, UR7, 0x1, URZ ;  /* 0x000000010707a890 */ /* 0x000fe4000fffe0ff */
[----:B------:R-:W-:Y:S02]  /*03a0*/  USEL UR5, UR6, UR5, !UP3 ;  /* 0x0000000506057287 */ /* 0x000fe4000d800000 */
[----:B------:R-:W-:-:S02]  /*03b0*/  UISETP.GE.AND UP2, UPT, UR12, URZ, UPT ;  /* 0x000000ff0c00728c */ /* 0x000fc4000bf46270 */
[----:B------:R-:W-:Y:S02]  /*03c0*/  ULOP3.LUT UR9, URZ, UR14, URZ, 0x33, !UPT ;  /* 0x0000000eff097292 */ /* 0x000fe4000f8e33ff */
[----:B------:R-:W-:Y:S02]  /*03d0*/  UISETP.NE.AND UP0, UPT, UR14, URZ, UPT ;  /* 0x000000ff0e00728c */ /* 0x000fe4000bf05270 */
[----:B------:R-:W-:Y:S02]  /*03e0*/  @!UP4 UIADD3 UR5, UPT, UPT, -UR5, URZ, URZ ;  /* 0x000000ff0505c290 */ /* 0x000fe4000fffe1ff */
[----:B------:R-:W-:Y:S02]  /*03f0*/  @UP1 UIADD3 UR7, UPT, UPT, UR7, 0x1, URZ ;  /* 0x0000000107071890 */ /* 0x000fe4000fffe0ff */
[----:B------:R-:W-:Y:S01]  /*0400*/  USEL UR13, UR9, UR5, !UP0 ;  /* 0x00000005090d7287 */ /* 0x000fe2000c000000 */
[----:B------:R-:W-:Y:S01]  /*0410*/  IADD3 R17, PT, PT, R0, 0x10, RZ ;  /* 0x0000001000117810 */ /* 0x000fe20007ffe0ff */
[----:B------:R-:W-:-:S02]  /*0420*/  @!UP2 UIADD3 UR7, UPT, UPT, -UR7, URZ, URZ ;  /* 0x000000ff0707a290 */ /* 0x000fc4000fffe1ff */
[----:B------:R-:W-:Y:S01]  /*0430*/  UIMAD UR5, UR13, 0x60, URZ ;  /* 0x000000600d0578a4 */ /* 0x000fe2000f8e02ff */
[----:B------:R-:W-:Y:S01]  /*0440*/  ISETP.GE.U32.AND P1, PT, R17, UR16, PT ;  /* 0x0000001011007c0c */ /* 0x000fe2000bf26070 */
[----:B------:R-:W-:Y:S01]  /*0450*/  USEL UR7, UR9, UR7, !UP0 ;  /* 0x0000000709077287 */ /* 0x000fe2000c000000 */
[----:B------:R-:W-:Y:S02]  /*0460*/  SHF.R.S32.HI R15, RZ, 0x1f, R17 ;  /* 0x0000001fff0f7819 */ /* 0x000fe40000011411 */
[----:B------:R-:W-:Y:S02]  /*0470*/  IADD3 R35, PT, PT, R0, 0x20, RZ ;  /* 0x0000002000237810 */ /* 0x000fe40007ffe0ff */
[----:B------:R-:W-:Y:S01]  /*0480*/  LOP3.LUT R31, R31, 0xfeffffff, RZ, 0xc0, !PT ;  /* 0xfeffffff1f1f7812 */ /* 0x000fe200078ec0ff */
[----:B------:R-:W-:Y:S01]  /*0490*/  STL [R1+0x508], R30 ;  /* 0x0005081e01007387 */ /* 0x000fe20000100800 */
[----:B------:R-:W-:Y:S01]  /*04a0*/  MOV R2, UR5 ;  /* 0x0000000500027c02 */ /* 0x000fe20008000f00 */
[----:B------:R-:W0:Y:S01]  /*04b0*/  LDCU.U8 UR9, c[0x0][0x414] ;  /* 0x00008280ff0977ac */ /* 0x000e220008000000 */
[----:B------:R-:W-:-:S02]  /*04c0*/  ISETP.GE.AND.EX P4, PT, R15, UR17, PT, P1 ;  /* 0x000000110f007c0c */ /* 0x000fc4000bf86310 */
[----:B------:R-:W-:Y:S02]  /*04d0*/  MOV R3, UR18 ;  /* 0x0000001200037c02 */ /* 0x000fe40008000f00 */
[----:B------:R-:W-:-:S09]  /*04e0*/  ISETP.GE.U32.AND P1, PT, R35, UR16, PT ;  /* 0x0000001023007c0c */ /* 0x000fd2000bf26070 */
[----:B------:R-:W1:Y:S01]  /*04f0*/  @!P4 LDC.64 R18, c[0x0][0x3f8] ;  /* 0x0000fe00ff12cb82 */ /* 0x000e620000000a00 */
[----:B------:R-:W-:-:S04]  /*0500*/  @P4 LOP3.LUT R31, R31, 0x1000000, RZ, 0xfc, !PT ;  /* 0x010000001f1f4812 */ /* 0x000fc800078efcff */
[----:B------:R-:W-:-:S03]  /*0510*/  LOP3.LUT R31, R31, 0xff7fffff, RZ, 0xc0, !PT ;  /* 0xff7fffff1f1f7812 */ /* 0x000fc600078ec0ff */
[----:B------:R-:W4:Y:S08]  /*0520*/  @!P4 LDC.64 R28, c[0x0][0x3a0] ;  /* 0x0000e800ff1ccb82 */ /* 0x000f300000000a00 */
[----:B------:R-:W0:Y:S01]  /*0530*/  @!P4 LDC.64 R26, c[0x0][0x398] ;  /* 0x0000e600ff1acb82 */ /* 0x000e220000000a00 */
[----:B--2---:R-:W-:Y:S02]  /*0540*/  ISETP.GE.AND.EX P0, PT, R12, UR17, PT, P0 ;  /* 0x000000110c007c0c */ /* 0x004fe4000bf06300 */
[----:B---3--:R-:W-:-:S11]  /*0550*/  IADD3 R6, P2, PT, R5, UR5, RZ ;  /* 0x0000000505067c10 */ /* 0x008fd6000ff5e0ff */
[----:B------:R-:W2:Y:S01]  /*0560*/  @!P0 LDC.64 R20, c[0x0][0x3f8] ;  /* 0x0000fe00ff148b82 */ /* 0x000ea20000000a00 */
[----:B------:R-:W-:Y:S01]  /*0570*/  USHF.R.S32.HI UR5, URZ, 0x1f, UR7 ;  /* 0x0000001fff057899 */ /* 0x000fe20008011407 */
[----:B------:R-:W-:-:S03]  /*0580*/  LEA.HI.X.SX32 R7, R2, RZ, 0x1, P2 ;  /* 0x000000ff02077211 */ /* 0x000fc600010f0eff */
[----:B------:R-:W-:Y:S01]  /*0590*/  UIMAD UR5, UR5, UR18, URZ ;  /* 0x00000012050572a4 */ /* 0x000fe2000f8e02ff */
[----:B------:R-:W-:Y:S02]  /*05a0*/  SHF.R.S32.HI R5, RZ, 0x1f, R35 ;  /* 0x0000001fff057819 */ /* 0x000fe40000011423 */
[----:B------:R-:W3:Y:S01]  /*05b0*/  @!P0 LDC.64 R10, c[0x0][0x3a0] ;  /* 0x0000e800ff0a8b82 */ /* 0x000ee20000000a00 */
[----:B------:R-:W-:Y:S02]  /*05c0*/  UIMAD UR5, UR7, UR19, UR5 ;  /* 0x00000013070572a4 */ /* 0x000fe4000f8e0205 */
[----:B------:R-:W-:Y:S01]  /*05d0*/  IMAD.WIDE.U32 R6, R3, UR7, R6 ;  /* 0x0000000703067c25 */ /* 0x000fe2000f8e0006 */
[----:B------:R-:W-:Y:S01]  /*05e0*/  @!P0 SHF.R.S32.HI R12, RZ, 0x1f, R0 ;  /* 0x0000001fff0c8819 */ /* 0x000fe20000011400 */
[----:B------:R-:W-:Y:S03]  /*05f0*/  STL [R1+0x520], R30 ;  /* 0x0005201e01007387 */ /* 0x000fe60000100800 */
[----:B------:R-:W1:Y:S01]  /*0600*/  @!P0 LDC.64 R8, c[0x0][0x398] ;  /* 0x0000e600ff088b82 */ /* 0x000e620000000a00 */
[----:B------:R-:W-:Y:S01]  /*0610*/  ISETP.GE.AND.EX P3, PT, R5, UR17, PT, P1 ;  /* 0x0000001105007c0c */ /* 0x000fe2000bf66310 */
[----:B------:R-:W-:Y:S01]  /*0620*/  STL [R1+0x3b4], R0 ;  /* 0x0003b40001007387 */ /* 0x000fe20000100800 */
[----:B------:R-:W-:Y:S01]  /*0630*/  IADD3 R25, PT, PT, R7, UR5, RZ ;  /* 0x0000000507197c10 */ /* 0x000fe2000fffe0ff */
[----:B------:R-:W0:Y:S01]  /*0640*/  LDCU.64 UR6, c[0x0][0x3b8] ;  /* 0x00007700ff0677ac */ /* 0x000e220008000a00 */
[----:B------:R-:W-:Y:S01]  /*0650*/  @!P0 MOV R24, R6 ;  /* 0x0000000600188202 */ /* 0x000fe20000000f00 */
[----:B--2---:R-:W-:-:S04]  /*0660*/  @!P0 IMAD R2, R12, R20, RZ ;  /* 0x000000140c028224 */ /* 0x004fc800078e02ff */
[C---:B------:R-:W-:Y:S02]  /*0670*/  @!P0 IMAD R23, R0.reuse, R21, R2 ;  /* 0x0000001500178224 */ /* 0x040fe400078e0202 */
[C---:B------:R-:W-:Y:S01]  /*0680*/  @!P0 IMAD.WIDE.U32 R20, R0.reuse, R20, R24 ;  /* 0x0000001400148225 */ /* 0x040fe200078e0018 */
[----:B------:R-:W-:Y:S01]  /*0690*/  IADD3 R3, PT, PT, R0, 0x30, RZ ;  /* 0x0000003000037810 */ /* 0x000fe20007ffe0ff */
[----:B------:R2:W-:Y:S03]  /*06a0*/  @!P0 STL [R1+0x3b0], R12 ;  /* 0x0003b00c01008387 */ /* 0x0005e60000100800 */
[----:B------:R-:W-:Y:S02]  /*06b0*/  @!P0 IADD3 R23, PT, PT, R21, R23, RZ ;  /* 0x0000001715178210 */ /* 0x000fe40007ffe0ff */
[----:B------:R-:W-:Y:S02]  /*06c0*/  @!P0 SHF.L.U32 R21, R20, 0x1, RZ ;  /* 0x0000000114158819 */ /* 0x000fe400000006ff */
[----:B------:R-:W-:Y:S01]  /*06d0*/  ISETP.GE.U32.AND P1, PT, R3, UR16, PT ;  /* 0x0000001003007c0c */ /* 0x000fe2000bf26070 */
[----:B--2---:R-:W2:Y:S01]  /*06e0*/  @!P3 LDC.64 R12, c[0x0][0x3f8] ;  /* 0x0000fe00ff0cbb82 */ /* 0x004ea20000000a00 */
[----:B------:R-:W-:-:S02]  /*06f0*/  SHF.R.S32.HI R4, RZ, 0x1f, R3 ;  /* 0x0000001fff047819 */ /* 0x000fc40000011403 */
[----:B------:R-:W-:Y:S02]  /*0700*/  @P3 LOP3.LUT R31, R31, 0x800000, RZ, 0xfc, !PT ;  /* 0x008000001f1f3812 */ /* 0x000fe400078efcff */
[C---:B---3--:R-:W-:Y:S02]  /*0710*/  @!P0 IADD3 R10, P2, PT, R21.reuse, R10, RZ ;  /* 0x0000000a150a8210 */ /* 0x048fe40007f5e0ff */
[----:B-1----:R-:W-:Y:S02]  /*0720*/  @!P0 IADD3 R8, P3, PT, R21, R8, RZ ;  /* 0x0000000815088210 */ /* 0x002fe40007f7e0ff */
[----:B------:R-:W-:Y:S02]  /*0730*/  @!P0 SHF.L.U64.HI R20, R20, 0x1, R23 ;  /* 0x0000000114148819 */ /* 0x000fe40000010217 */
[----:B------:R-:W-:Y:S02]  /*0740*/  ISETP.GE.AND.EX P6, PT, R4, UR17, PT, P1 ;  /* 0x0000001104007c0c */ /* 0x000fe4000bfc6310 */
[----:B------:R-:W-:-:S02]  /*0750*/  IADD3 R21, PT, PT, R0, 0x40, RZ ;  /* 0x0000004000157810 */ /* 0x000fc40007ffe0ff */
[----:B------:R-:W-:Y:S02]  /*0760*/  @!P0 IADD3.X R9, PT, PT, R20, R9, RZ, P3, !PT ;  /* 0x0000000914098210 */ /* 0x000fe40001ffe4ff */
[----:B------:R-:W-:Y:S02]  /*0770*/  ISETP.GE.U32.AND P1, PT, R21, UR16, PT ;  /* 0x0000001015007c0c */ /* 0x000fe4000bf26070 */
[----:B------:R-:W-:Y:S02]  /*0780*/  SHF.R.S32.HI R32, RZ, 0x1f, R21 ;  /* 0x0000001fff207819 */ /* 0x000fe40000011415 */
[----:B------:R-:W-:Y:S01]  /*0790*/  LOP3.LUT P3, RZ, R31, 0x800000, RZ, 0xc0, !PT ;  /* 0x008000001fff7812 */ /* 0x000fe2000786c0ff */
[----:B------:R-:W-:Y:S01]  /*07a0*/  @!P4 IMAD R2, R15, R18, RZ ;  /* 0x000000120f02c224 */ /* 0x000fe200078e02ff */
[----:B------:R-:W-:Y:S02]  /*07b0*/  ISETP.GE.AND.EX P5, PT, R32, UR17, PT, P1 ;  /* 0x0000001120007c0c */ /* 0x000fe4000bfa6310 */
[----:B------:R-:W-:-:S02]  /*07c0*/  LOP3.LUT R31, R31, 0xffbfffff, RZ, 0xc0, !PT ;  /* 0xffbfffff1f1f7812 */ /* 0x000fc400078ec0ff */
[----:B------:R-:W-:Y:S02]  /*07d0*/  @!P4 MOV R14, R6 ;  /* 0x00000006000ec202 */ /* 0x000fe40000000f00 */
[----:B------:R-:W-:Y:S01]  /*07e0*/  @!P4 MOV R15, R25 ;  /* 0x00000019000fc202 */ /* 0x000fe20000000f00 */
[----:B------:R-:W-:Y:S01]  /*07f0*/  @!P4 IMAD R33, R17, R19, R2 ;  /* 0x000000131121c224 */ /* 0x000fe200078e0202 */
[----:B------:R-:W-:Y:S01]  /*0800*/  @P6 LOP3.LUT R31, R31, 0x400000, RZ, 0xfc, !PT ;  /* 0x004000001f1f6812 */ /* 0x000fe200078efcff */
[----:B------:R-:W-:Y:S01]  /*0810*/  @!P4 IMAD.WIDE.U32 R18, R17, R18, R14 ;  /* 0x000000121112c225 */ /* 0x000fe200078e000e */
[----:B------:R-:W-:Y:S01]  /*0820*/  IADD3 R2, PT, PT, R0, 0x50, RZ ;  /* 0x0000005000027810 */ /* 0x000fe20007ffe0ff */
[----:B------:R-:W1:Y:S01]  /*0830*/  @!P3 LDC.64 R22, c[0x0][0x3a0] ;  /* 0x0000e800ff16bb82 */ /* 0x000e620000000a00 */
[----:B------:R-:W-:Y:S01]  /*0840*/  LOP3.LUT R31, R31, 0xffdfffff, RZ, 0xc0, !PT ;  /* 0xffdfffff1f1f7812 */ /* 0x000fe200078ec0ff */
[----:B--2---:R-:W-:Y:S01]  /*0850*/  @!P3 IMAD R34, R5, R12, RZ ;  /* 0x0000000c0522b224 */ /* 0x004fe200078e02ff */
[----:B------:R-:W-:-:S02]  /*0860*/  @!P0 IADD3.X R11, PT, PT, R20, R11, RZ, P2, !PT ;  /* 0x0000000b140b8210 */ /* 0x000fc400017fe4ff */
[----:B------:R-:W-:Y:S02]  /*0870*/  @!P4 IADD3 R19, PT, PT, R19, R33, RZ ;  /* 0x000000211313c210 */ /* 0x000fe40007ffe0ff */
[----:B------:R-:W-:Y:S01]  /*0880*/  @!P4 SHF.L.U32 R5, R18, 0x1, RZ ;  /* 0x000000011205c819 */ /* 0x000fe200000006ff */
[----:B------:R-:W2:Y:S01]  /*0890*/  @!P6 LDC.64 R16, c[0x0][0x3f8] ;  /* 0x0000fe00ff10eb82 */ /* 0x000ea20000000a00 */
[----:B------:R-:W-:Y:S02]  /*08a0*/  ISETP.GE.U32.AND P2, PT, R2, UR16, PT ;  /* 0x0000001002007c0c */ /* 0x000fe4000bf46070 */
[----:B------:R-:W-:Y:S02]  /*08b0*/  SHF.R.S32.HI R33, RZ, 0x1f, R2 ;  /* 0x0000001fff217819 */ /* 0x000fe40000011402 */
[----:B------:R-:W-:Y:S02]  /*08c0*/  @P5 LOP3.LUT R31, R31, 0x200000, RZ, 0xfc, !PT ;  /* 0x002000001f1f5812 */ /* 0x000fe400078efcff */
[----:B------:R-:W-:Y:S01]  /*08d0*/  @!P4 SHF.L.U64.HI R20, R18, 0x1, R19 ;  /* 0x000000011214c819 */ /* 0x000fe20000010213 */
[----:B------:R-:W3:Y:S01]  /*08e0*/  @!P3 LDC.64 R14, c[0x0][0x398] ;  /* 0x0000e600ff0ebb82 */ /* 0x000ee20000000a00 */
[----:B----4-:R-:W-:-:S02]  /*08f0*/  @!P4 IADD3 R36, P1, PT, R5, R28, RZ ;  /* 0x0000001c0524c210 */ /* 0x010fc40007f3e0ff */
[----:B------:R-:W-:Y:S02]  /*0900*/  ISETP.GE.AND.EX P4, PT, R33, UR17, PT, P2 ;  /* 0x0000001121007c0c */ /* 0x000fe4000bf86320 */
[----:B------:R-:W-:Y:S02]  /*0910*/  LOP3.LUT P2, RZ, R31, 0x1000000, RZ, 0xc0, !PT ;  /* 0x010000001fff7812 */ /* 0x000fe4000784c0ff */
[----:B------:R-:W-:Y:S02]  /*0920*/  @!P3 MOV R18, R6 ;  /* 0x000000060012b202 */ /* 0x000fe40000000f00 */
[----:B------:R-:W-:Y:S01]  /*0930*/  @!P3 MOV R19, R25 ;  /* 0x000000190013b202 */ /* 0x000fe20000000f00 */
[----:B------:R-:W-:-:S08]  /*0940*/  @!P3 IMAD R34, R35, R13, R34 ;  /* 0x0000000d2322b224 */ /* 0x000fd000078e0222 */
[----:B------:R-:W-:Y:S01]  /*0950*/  @!P2 IADD3.X R37, PT, PT, R20, R29, RZ, P1, !PT ;  /* 0x0000001d1425a210 */ /* 0x000fe20000ffe4ff */
[----:B------:R-:W-:Y:S01]  /*0960*/  @!P3 IMAD.WIDE.U32 R12, R35, R12, R18 ;  /* 0x0000000c230cb225 */ /* 0x000fe200078e0012 */
[----:B------:R-:W4:Y:S03]  /*0970*/  @!P6 LDC.64 R28, c[0x0][0x3a0] ;  /* 0x0000e800ff1ceb82 */ /* 0x000f260000000a00 */
[----:B------:R0:W-:Y:S01]  /*0980*/  STL.64 [R1+0x168], R36 ;  /* 0x0001682401007387 */ /* 0x0001e20000100a00 */
[----:B------:R-:W-:-:S04]  /*0990*/  @!P3 IADD3 R34, PT, PT, R13, R34, RZ ;  /* 0x000000220d22b210 */ /* 0x000fc80007ffe0ff */
[----:B------:R-:W4:Y:S01]  /*09a0*/  @!P5 LDC.64 R18, c[0x0][0x3f8] ;  /* 0x0000fe00ff12db82 */ /* 0x000f220000000a00 */
[----:B0-----:R-:W-:Y:S02]  /*09b0*/  @!P2 IADD3 R36, P1, PT, R5, R26, RZ ;  /* 0x0000001a0524a210 */ /* 0x001fe40007f3e0ff */
[----:B------:R-:W-:Y:S02]  /*09c0*/  @!P3 SHF.L.U32 R26, R12, 0x1, RZ ;  /* 0x000000010c1ab819 */ /* 0x000fe400000006ff */
[----:B------:R-:W-:Y:S02]  /*09d0*/  @!P2 IADD3.X R37, PT, PT, R20, R27, RZ, P1, !PT ;  /* 0x0000001b1425a210 */ /* 0x000fe40000ffe4ff */
[----:B------:R-:W-:Y:S02]  /*09e0*/  @!P3 SHF.L.U64.HI R20, R12, 0x1, R34 ;  /* 0x000000010c14b819 */ /* 0x000fe40000010222 */
[----:B------:R-:W0:Y:S01]  /*09f0*/  @!P6 LDC.64 R12, c[0x0][0x398] ;  /* 0x0000e600ff0ceb82 */ /* 0x000e220000000a00 */
[----:B------:R1:W-:Y:S02]  /*0a00*/  @!P2 STL.64 [R1+0x158], R36 ;  /* 0x000158240100a387 */ /* 0x0003e40000100a00 */
[----:B-1----:R-:W-:Y:S01]  /*0a10*/  @!P3 IADD3 R36, P1, PT, R26, R22, RZ ;  /* 0x000000161a24b210 */ /* 0x002fe20007f3e0ff */
[----:B--2---:R-:W-:-:S04]  /*0a20*/  @!P6 IMAD R22, R4, R16, RZ ;  /* 0x000000100416e224 */ /* 0x004fc800078e02ff */
[----:B------:R-:W1:Y:S01]  /*0a30*/  @!P4 LDC.64 R4, c[0x0][0x3f8] ;  /* 0x0000fe00ff04cb82 */ /* 0x000e620000000a00 */
[----:B------:R-:W-:Y:S02]  /*0a40*/  @!P3 IADD3.X R37, PT, PT, R20, R23, RZ, P1, !PT ;  /* 0x000000171425b210 */ /* 0x000fe40000ffe4ff */
[----:B---3--:R-:W-:Y:S01]  /*0a50*/  @!P3 IADD3 R34, P1, PT, R26, R14, RZ ;  /* 0x0000000e1a22b210 */ /* 0x008fe20007f3e0ff */
[C---:B------:R-:W-:Y:S01]  /*0a60*/  @!P6 IMAD R14, R3.reuse, R17, R22 ;  /* 0x00000011030ee224 */ /* 0x040fe200078e0216 */
[----:B------:R-:W-:Y:S02]  /*0a70*/  @!P6 MOV R22, R6 ;  /* 0x000000060016e202 */ /* 0x000fe40000000f00 */
[----:B------:R-:W-:Y:S01]  /*0a80*/  @!P6 MOV R23, R25 ;  /* 0x000000190017e202 */ /* 0x000fe20000000f00 */
[----:B------:R-:W2:Y:S02]  /*0a90*/  @!P5 LDC.64 R26, c[0x0][0x3a0] ;  /* 0x0000e800ff1adb82 */ /* 0x000ea40000000a00 */
[----:B------:R-:W-:Y:S01]  /*0aa0*/  @!P6 IMAD.WIDE.U32 R16, R3, R16, R22 ;  /* 0x000000100310e225 */ /* 0x000fe200078e0016 */
[----:B------:R-:W-:-:S05]  /*0ab0*/  @!P3 IADD3.X R35, PT, PT, R20, R15, RZ, P1, !PT ;  /* 0x0000000f1423b210 */ /* 0x000fca0000ffe4ff */
[----:B------:R-:W3:Y:S01]  /*0ac0*/  @!P4 LDC.64 R22, c[0x0][0x3a0] ;  /* 0x0000e800ff16cb82 */ /* 0x000ee20000000a00 */
[----:B------:R-:W-:Y:S01]  /*0ad0*/  @!P6 IADD3 R3, PT, PT, R17, R14, RZ ;  /* 0x0000000e1103e210 */ /* 0x000fe20007ffe0ff */
[----:B----4-:R-:W-:Y:S01]  /*0ae0*/  @!P5 IMAD R20, R32, R18, RZ ;  /* 0x000000122014d224 */ /* 0x010fe200078e02ff */
[C---:B------:R-:W-:Y:S02]  /*0af0*/  @!P6 SHF.L.U32 R32, R16.reuse, 0x1, RZ ;  /* 0x000000011020e819 */ /* 0x040fe400000006ff */
[----:B------:R-:W-:Y:S02]  /*0b00*/  @!P6 SHF.L.U64.HI R3, R16, 0x1, R3 ;  /* 0x000000011003e819 */ /* 0x000fe40000010203 */
[----:B------:R-:W-:Y:S01]  /*0b10*/  @!P5 MOV R16, R6 ;  /* 0x000000060010d202 */ /* 0x000fe20000000f00 */
[----:B------:R-:W4:Y:S01]  /*0b20*/  @!P5 LDC.64 R14, c[0x0][0x398] ;  /* 0x0000e600ff0edb82 */ /* 0x000f220000000a00 */
[----:B------:R-:W-:Y:S01]  /*0b30*/  @!P5 MOV R17, R25 ;  /* 0x000000190011d202 */ /* 0x000fe20000000f00 */
[C---:B------:R-:W-:Y:S01]  /*0b40*/  @!P5 IMAD R20, R21.reuse, R19, R20 ;  /* 0x000000131514d224 */ /* 0x040fe200078e0214 */
[----:B------:R-:W-:Y:S01]  /*0b50*/  @!P6 IADD3 R28, P1, PT, R32, R28, RZ ;  /* 0x0000001c201ce210 */ /* 0x000fe20007f3e0ff */
[----:B------:R-:W-:-:S03]  /*0b60*/  @!P5 IMAD.WIDE.U32 R18, R21, R18, R16 ;  /* 0x000000121512d225 */ /* 0x000fc600078e0010 */
[----:B------:R-:W-:Y:S01]  /*0b70*/  @!P6 IADD3.X R29, PT, PT, R3, R29, RZ, P1, !PT ;  /* 0x0000001d031de210 */ /* 0x000fe20000ffe4ff */
[----:B------:R-:W3:Y:S01]  /*0b80*/  @!P4 LDC.64 R16, c[0x0][0x398] ;  /* 0x0000e600ff10cb82 */ /* 0x000ee20000000a00 */
[----:B0-----:R-:W-:Y:S02]  /*0b90*/  @!P6 IADD3 R12, P1, PT, R32, R12, RZ ;  /* 0x0000000c200ce210 */ /* 0x001fe40007f3e0ff */
[----:B------:R-:W-:Y:S02]  /*0ba0*/  @!P5 IADD3 R20, PT, PT, R19, R20, RZ ;  /* 0x000000141314d210 */ /* 0x000fe40007ffe0ff */
[----:B------:R-:W-:Y:S02]  /*0bb0*/  @!P6 IADD3.X R13, PT, PT, R3, R13, RZ, P1, !PT ;  /* 0x0000000d030de210 */ /* 0x000fe40000ffe4ff */
[C---:B------:R-:W-:Y:S02]  /*0bc0*/  @!P5 SHF.L.U32 R3, R18.reuse, 0x1, RZ ;  /* 0x000000011203d819 */ /* 0x040fe400000006ff */
[----:B------:R-:W-:Y:S01]  /*0bd0*/  @!P5 SHF.L.U64.HI R20, R18, 0x1, R20 ;  /* 0x000000011214d819 */ /* 0x000fe20000010214 */
[----:B-1----:R-:W-:Y:S01]  /*0be0*/  @!P4 IMAD R33, R33, R4, RZ ;  /* 0x000000042121c224 */ /* 0x002fe200078e02ff */
[----:B------:R-:W-:-:S02]  /*0bf0*/  @!P4 MOV R18, R6 ;  /* 0x000000060012c202 */ /* 0x000fc40000000f00 */
[----:B------:R-:W-:Y:S01]  /*0c00*/  @!P4 MOV R19, R25 ;  /* 0x000000190013c202 */ /* 0x000fe20000000f00 */
[C---:B------:R-:W-:Y:S01]  /*0c10*/  @!P4 IMAD R5, R2.reuse, R5, R33 ;  /* 0x000000050205c224 */ /* 0x040fe200078e0221 */
[----:B--2---:R-:W-:Y:S01]  /*0c20*/  @!P5 IADD3 R26, P1, PT, R3, R26, RZ ;  /* 0x0000001a031ad210 */ /* 0x004fe20007f3e0ff */
[----:B------:R-:W-:-:S03]  /*0c30*/  @!P4 IMAD.WIDE.U32 R18, R2, R4, R18 ;  /* 0x000000040212c225 */ /* 0x000fc600078e0012 */
[----:B------:R-:W-:Y:S02]  /*0c40*/  @!P5 IADD3.X R27, PT, PT, R20, R27, RZ, P1, !PT ;  /* 0x0000001b141bd210 */ /* 0x000fe40000ffe4ff */
[----:B----4-:R-:W-:Y:S02]  /*0c50*/  @!P5 IADD3 R14, P1, PT, R3, R14, RZ ;  /* 0x0000000e030ed210 */ /* 0x010fe40007f3e0ff */
[----:B------:R-:W-:Y:S02]  /*0c60*/  @!P4 IADD3 R5, PT, PT, R19, R5, RZ ;  /* 0x000000051305c210 */ /* 0x000fe40007ffe0ff */
[----:B------:R-:W-:Y:S02]  /*0c70*/  @!P4 SHF.L.U32 R2, R18, 0x1, RZ ;  /* 0x000000011202c819 */ /* 0x000fe400000006ff */
[----:B------:R-:W-:Y:S02]  /*0c80*/  @!P5 IADD3.X R15, PT, PT, R20, R15, RZ, P1, !PT ;  /* 0x0000000f140fd210 */ /* 0x000fe40000ffe4ff */
[----:B------:R-:W-:-:S02]  /*0c90*/  @!P4 SHF.L.U64.HI R19, R18, 0x1, R5 ;  /* 0x000000011213c819 */ /* 0x000fc40000010205 */
[----:B---3--:R-:W-:Y:S02]  /*0ca0*/  @!P4 IADD3 R22, P1, PT, R2, R22, RZ ;  /* 0x000000160216c210 */ /* 0x008fe40007f3e0ff */
[----:B------:R-:W-:Y:S02]  /*0cb0*/  IADD3 R18, PT, PT, R0, 0x60, RZ ;  /* 0x0000006000127810 */ /* 0x000fe40007ffe0ff */
[C---:B------:R-:W-:Y:S02]  /*0cc0*/  @!P4 IADD3.X R23, PT, PT, R19.reuse, R23, RZ, P1, !PT ;  /* 0x000000171317c210 */ /* 0x040fe40000ffe4ff */
[----:B------:R-:W-:Y:S02]  /*0cd0*/  @!P4 IADD3 R16, P1, PT, R2, R16, RZ ;  /* 0x000000100210c210 */ /* 0x000fe40007f3e0ff */
[----:B------:R-:W-:Y:S02]  /*0ce0*/  SHF.R.S32.HI R4, RZ, 0x1f, R18 ;  /* 0x0000001fff047819 */ /* 0x000fe40000011412 */
[----:B------:R-:W-:-:S02]  /*0cf0*/  @!P4 IADD3.X R17, PT, PT, R19, R17, RZ, P1, !PT ;  /* 0x000000111311c210 */ /* 0x000fc40000ffe4ff */
[----:B------:R-:W-:-:S04]  /*0d00*/  ISETP.GE.U32.AND P1, PT, R18, UR16, PT ;  /* 0x0000001012007c0c */ /* 0x000fc8000bf26070 */
[----:B------:R-:W-:-:S13]  /*0d10*/  ISETP.GE.AND.EX P2, PT, R4, UR17, PT, P1 ;  /* 0x0000001104007c0c */ /* 0x000fda000bf46310 */
[----:B------:R-:W0:Y:S01]  /*0d20*/  @!P2 LDC.64 R2, c[0x0][0x3f8] ;  /* 0x0000fe00ff02ab82 */ /* 0x000e220000000a00 */
[----:B------:R-:W-:-:S07]  /*0d30*/  @!P2 MOV R5, R25 ;  /* 0x000000190005a202 */ /* 0x000fce0000000f00 */
[----:B------:R-:W1:Y:S01]  /*0d40*/  @!P2 LDC.64 R20, c[0x0][0x3a0] ;  /* 0x0000e800ff14ab82 */ /* 0x000e620000000a00 */
[----:B0-----:R-:W-:Y:S01]  /*0d50*/  @!P2 IMAD R19, R4, R2, RZ ;  /* 0x000000020413a224 */ /* 0x001fe200078e02ff */
[----:B------:R-:W-:-:S03]  /*0d60*/  @!P2 MOV R4, R6 ;  /* 0x000000060004a202 */ /* 0x000fc60000000f00 */
[C---:B------:R-:W-:Y:S02]  /*0d70*/  @!P2 IMAD R19, R18.reuse, R3, R19 ;  /* 0x000000031213a224 */ /* 0x040fe400078e0213 */
[----:B------:R-:W-:-:S05]  /*0d80*/  @!P2 IMAD.WIDE.U32 R2, R18, R2, R4 ;  /* 0x000000021202a225 */ /* 0x000fca00078e0004 */
[----:B------:R-:W-:Y:S02]  /*0d90*/  @!P2 IADD3 R19, PT, PT, R3, R19, RZ ;  /* 0x000000130313a210 */ /* 0x000fe40007ffe0ff */
[C---:B------:R-:W-:Y:S02]  /*0da0*/  @!P2 SHF.L.U32 R3, R2.reuse, 0x1, RZ ;  /* 0x000000010203a819 */ /* 0x040fe400000006ff */
[----:B------:R-:W-:Y:S02]  /*0db0*/  @!P2 SHF.L.U64.HI R2, R2, 0x1, R19 ;  /* 0x000000010202a819 */ /* 0x000fe40000010213 */
[----:B------:R-:W0:Y:S01]  /*0dc0*/  @!P2 LDC.64 R18, c[0x0][0x398] ;  /* 0x0000e600ff12ab82 */ /* 0x000e220000000a00 */
[----:B-1----:R-:W-:Y:S02]  /*0dd0*/  @!P2 IADD3 R20, P1, PT, R3, R20, RZ ;  /* 0x000000140314a210 */ /* 0x002fe40007f3e0ff */
[----:B------:R-:W-:Y:S01]  /*0de0*/  LOP3.LUT R31, R31, 0xffefffff, RZ, 0xc0, !PT ;  /* 0xffefffff1f1f7812 */ /* 0x000fe200078ec0ff */
[----:B------:R1:W-:Y:S01]  /*0df0*/  @!P3 STL.64 [R1+0x150], R34 ;  /* 0x000150220100b387 */ /* 0x0003e20000100a00 */
[----:B------:R-:W-:-:S02]  /*0e00*/  @!P2 IADD3.X R21, PT, PT, R2, R21, RZ, P1, !PT ;  /* 0x000000150215a210 */ /* 0x000fc40000ffe4ff */
[----:B------:R-:W-:-:S04]  /*0e10*/  @P4 LOP3.LUT R31, R31, 0x100000, RZ, 0xfc, !PT ;  /* 0x001000001f1f4812 */ /* 0x000fc800078efcff */
[----:B------:R-:W-:Y:S02]  /*0e20*/  LOP3.LUT R31, R31, 0xfff7ffff, RZ, 0xc0, !PT ;  /* 0xfff7ffff1f1f7812 */ /* 0x000fe400078ec0ff */
[----:B-1----:R-:W-:Y:S02]  /*0e30*/  IADD3 R35, PT, PT, R0, 0x70, RZ ;  /* 0x0000007000237810 */ /* 0x002fe40007ffe0ff */
[----:B0-----:R-:W-:Y:S02]  /*0e40*/  @!P2 IADD3 R18, P1, PT, R3, R18, RZ ;  /* 0x000000120312a210 */ /* 0x001fe40007f3e0ff */
[----:B------:R-:W-:Y:S02]  /*0e50*/  SHF.R.S32.HI R32, RZ, 0x1f, R35 ;  /* 0x0000001fff207819 */ /* 0x000fe40000011423 */
[----:B------:R-:W-:Y:S02]  /*0e60*/  @!P2 IADD3.X R19, PT, PT, R2, R19, RZ, P1, !PT ;  /* 0x000000130213a210 */ /* 0x000fe40000ffe4ff */
[----:B------:R-:W-:-:S02]  /*0e70*/  ISETP.GE.U32.AND P1, PT, R35, UR16, PT ;  /* 0x0000001023007c0c */ /* 0x000fc4000bf26070 */
[----:B------:R-:W-:Y:S02]  /*0e80*/  @P2 LOP3.LUT R31, R31, 0x80000, RZ, 0xfc, !PT ;  /* 0x000800001f1f2812 */ /* 0x000fe400078efcff */
[----:B------:R-:W-:-:S13]  /*0e90*/  ISETP.GE.AND.EX P2, PT, R32, UR17, PT, P1 ;  /* 0x0000001120007c0c */ /* 0x000fda000bf46310 */
[----:B------:R-:W0:Y:S08]  /*0ea0*/  @!P2 LDC.64 R4, c[0x0][0x3f8] ;  /* 0x0000fe00ff04ab82 */ /* 0x000e300000000a00 */
[----:B------:R-:W1:Y:S01]  /*0eb0*/  @!P2 LDC.64 R2, c[0x0][0x3a0] ;  /* 0x0000e800ff02ab82 */ /* 0x000e620000000a00 */
[----:B------:R-:W-:Y:S01]  /*0ec0*/  @!P2 MOV R33, R25 ;  /* 0x000000190021a202 */ /* 0x000fe20000000f00 */
[----:B0-----:R-:W-:Y:S01]  /*0ed0*/  @!P2 IMAD R34, R32, R4, RZ ;  /* 0x000000042022a224 */ /* 0x001fe200078e02ff */
[----:B------:R-:W-:-:S03]  /*0ee0*/  @!P2 MOV R32, R6 ;  /* 0x000000060020a202 */ /* 0x000fc60000000f00 */
[C---:B------:R-:W-:Y:S02]  /*0ef0*/  @!P2 IMAD R34, R35.reuse, R5, R34 ;  /* 0x000000052322a224 */ /* 0x040fe400078e0222 */
[----:B------:R-:W-:Y:S01]  /*0f00*/  @!P2 IMAD.WIDE.U32 R4, R35, R4, R32 ;  /* 0x000000042304a225 */ /* 0x000fe200078e0020 */
[----:B------:R1:W-:Y:S04]  /*0f10*/  @!P3 STL.64 [R1+0x160], R36 ;  /* 0x000160240100b387 */ /* 0x0003e80000100a00 */
[----:B------:R-:W-:Y:S02]  /*0f20*/  @!P2 IADD3 R34, PT, PT, R5, R34, RZ ;  /* 0x000000220522a210 */ /* 0x000fe40007ffe0ff */
[C---:B------:R-:W-:Y:S02]  /*0f30*/  @!P2 SHF.L.U32 R5, R4.reuse, 0x1, RZ ;  /* 0x000000010405a819 */ /* 0x040fe400000006ff */
[----:B------:R-:W-:-:S02]  /*0f40*/  @!P2 SHF.L.U64.HI R4, R4, 0x1, R34 ;  /* 0x000000010404a819 */ /* 0x000fc40000010222 */
[----:B-1----:R-:W-:-:S04]  /*0f50*/  @!P2 IADD3 R36, P1, PT, R5, R2, RZ ;  /* 0x000000020524a210 */ /* 0x002fc80007f3e0ff */
[----:B------:R-:W-:Y:S02]  /*0f60*/  @!P2 IADD3.X R37, PT, PT, R4, R3, RZ, P1, !PT ;  /* 0x000000030425a210 */ /* 0x000fe40000ffe4ff */
[----:B------:R-:W0:Y:S01]  /*0f70*/  @!P2 LDC.64 R2, c[0x0][0x398] ;  /* 0x0000e600ff02ab82 */ /* 0x000e220000000a00 */
[----:B------:R0:W-:Y:S01]  /*0f80*/  STL.64 [R1+0x500], R12 ;  /* 0x0005000c01007387 */ /* 0x0001e20000100a00 */
[----:B------:R-:W-:Y:S02]  /*0f90*/  IADD3 R34, PT, PT, R0, 0x80, RZ ;  /* 0x0000008000227810 */ /* 0x000fe40007ffe0ff */
[----:B------:R-:W-:Y:S02]  /*0fa0*/  LOP3.LUT R31, R31, 0xfffbffff, RZ, 0xc0, !PT ;  /* 0xfffbffff1f1f7812 */ /* 0x000fe400078ec0ff */
[----:B------:R-:W-:Y:S01]  /*0fb0*/  SHF.R.S32.HI R32, RZ, 0x1f, R34 ;  /* 0x0000001fff207819 */ /* 0x000fe20000011422 */
[----:B------:R-:W-:Y:S01]  /*0fc0*/  @!P2 STL.64 [R1+0x148], R36 ;  /* 0x000148240100a387 */ /* 0x000fe20000100a00 */
[----:B------:R-:W-:-:S02]  /*0fd0*/  @P2 LOP3.LUT R31, R31, 0x40000, RZ, 0xfc, !PT ;  /* 0x000400001f1f2812 */ /* 0x000fc400078efcff */
[----:B0-----:R-:W-:-:S04]  /*0fe0*/  @!P2 IADD3 R12, P1, PT, R5, R2, RZ ;  /* 0x00000002050ca210 */ /* 0x001fc80007f3e0ff */
[----:B------:R-:W-:Y:S02]  /*0ff0*/  @!P2 IADD3.X R13, PT, PT, R4, R3, RZ, P1, !PT ;  /* 0x00000003040da210 */ /* 0x000fe40000ffe4ff */
[----:B------:R-:W-:-:S03]  /*1000*/  ISETP.GE.U32.AND P1, PT, R34, UR16, PT ;  /* 0x0000001022007c0c */ /* 0x000fc6000bf26070 */
[----:B------:R0:W-:Y:S01]  /*1010*/  @!P2 STL.64 [R1+0x310], R12 ;  /* 0x0003100c0100a387 */ /* 0x0001e20000100a00 */
[----:B------:R-:W-:-:S13]  /*1020*/  ISETP.GE.AND.EX P2, PT, R32, UR17, PT, P1 ;  /* 0x0000001120007c0c */ /* 0x000fda000bf46310 */
[----:B------:R-:W1:Y:S01]  /*1030*/  @!P2 LDC.64 R2, c[0x0][0x3f8] ;  /* 0x0000fe00ff02ab82 */ /* 0x000e620000000a00 */
[----:B------:R-:W-:-:S07]  /*1040*/  @!P2 MOV R33, R25 ;  /* 0x000000190021a202 */ /* 0x000fce0000000f00 */
[----:B------:R-:W0:Y:S01]  /*1050*/  @!P2 LDC.64 R4, c[0x0][0x3a0] ;  /* 0x0000e800ff04ab82 */ /* 0x000e220000000a00 */
[----:B-1----:R-:W-:-:S04]  /*1060*/  @!P2 IMAD R32, R32, R2, RZ ;  /* 0x000000022020a224 */ /* 0x002fc800078e02ff */
[----:B------:R-:W-:Y:S01]  /*1070*/  @!P2 IMAD R3, R34, R3, R32 ;  /* 0x000000032203a224 */ /* 0x000fe200078e0220 */
[----:B------:R-:W-:-:S05]  /*1080*/  @!P2 MOV R32, R6 ;  /* 0x000000060020a202 */ /* 0x000fca0000000f00 */
[----:B------:R-:W-:-:S05]  /*1090*/  @!P2 IMAD.WIDE.U32 R32, R34, R2, R32 ;  /* 0x000000022220a225 */ /* 0x000fca00078e0020 */
[----:B------:R-:W-:Y:S02]  /*10a0*/  @!P2 IADD3 R3, PT, PT, R33, R3, RZ ;  /* 0x000000032103a210 */ /* 0x000fe40007ffe0ff */
[C---:B------:R-:W-:Y:S02]  /*10b0*/  @!P2 SHF.L.U32 R33, R32.reuse, 0x1, RZ ;  /* 0x000000012021a819 */ /* 0x040fe400000006ff */
[----:B------:R-:W-:Y:S02]  /*10c0*/  @!P2 SHF.L.U64.HI R32, R32, 0x1, R3 ;  /* 0x000000012020a819 */ /* 0x000fe40000010203 */
[----:B------:R-:W1:Y:S01]  /*10d0*/  @!P2 LDC.64 R2, c[0x0][0x398] ;  /* 0x0000e600ff02ab82 */ /* 0x000e620000000a00 */
[----:B0-----:R-:W-:-:S04]  /*10e0*/  @!P2 IADD3 R12, P1, PT, R33, R4, RZ ;  /* 0x00000004210ca210 */ /* 0x001fc80007f3e0ff */
[----:B------:R-:W-:Y:S02]  /*10f0*/  @!P2 IADD3.X R13, PT, PT, R32, R5, RZ, P1, !PT ;  /* 0x00000005200da210 */ /* 0x000fe40000ffe4ff */
[----:B------:R-:W-:-:S03]  /*1100*/  IADD3 R34, PT, PT, R0, 0x90, RZ ;  /* 0x0000009000227810 */ /* 0x000fc60007ffe0ff */
[----:B------:R1:W-:Y:S01]  /*1110*/  @!P2 STL.64 [R1+0x308], R12 ;  /* 0x0003080c0100a387 */ /* 0x0003e20000100a00 */
[----:B------:R-:W-:-:S04]  /*1120*/  LOP3.LUT R31, R31, 0xfffdffff, RZ, 0xc0, !PT ;  /* 0xfffdffff1f1f7812 */ /* 0x000fc800078ec0ff */
[----:B------:R-:W-:Y:S02]  /*1130*/  @P2 LOP3.LUT R31, R31, 0x20000, RZ, 0xfc, !PT ;  /* 0x000200001f1f2812 */ /* 0x000fe400078efcff */
[----:B-1----:R-:W-:-:S04]  /*1140*/  @!P2 IADD3 R12, P1, PT, R33, R2, RZ ;  /* 0x00000002210ca210 */ /* 0x002fc80007f3e0ff */
[----:B------:R-:W-:Y:S02]  /*1150*/  @!P2 IADD3.X R13, PT, PT, R32, R3, RZ, P1, !PT ;  /* 0x00000003200da210 */ /* 0x000fe40000ffe4ff */
[----:B------:R-:W-:Y:S02]  /*1160*/  SHF.R.S32.HI R32, RZ, 0x1f, R34 ;  /* 0x0000001fff207819 */ /* 0x000fe40000011422 */
[----:B------:R-:W-:Y:S01]  /*1170*/  ISETP.GE.U32.AND P1, PT, R34, UR16, PT ;  /* 0x0000001022007c0c */ /* 0x000fe2000bf26070 */
[----:B------:R0:W-:Y:S03]  /*1180*/  @!P2 STL.64 [R1+0x300], R12 ;  /* 0x0003000c0100a387 */ /* 0x0001e60000100a00 */
        /* <DEDUP_REMOVED lines=24> */
[----:B------:R-:W1:Y:S08]  /*1310*/  @!P2 LDC.64 R4, c[0x0][0x3f8] ;  /* 0x0000fe00ff04ab82 */ /* 0x000e700000000a00 */
[----:B------:R-:W0:Y:S01]  /*1320*/  @!P2 LDC.64 R2, c[0x0][0x3a0] ;  /* 0x0000e800ff02ab82 */ /* 0x000e220000000a00 */
[----:B------:R-:W-:Y:S01]  /*1330*/  @!P2 MOV R33, R25 ;  /* 0x000000190021a202 */ /* 0x000fe20000000f00 */
[----:B-1----:R-:W-:Y:S01]  /*1340*/  @!P2 IMAD R34, R32, R4, RZ ;  /* 0x000000042022a224 */ /* 0x002fe200078e02ff */
[----:B------:R-:W-:-:S03]  /*1350*/  @!P2 MOV R32, R6 ;  /* 0x000000060020a202 */ /* 0x000fc60000000f00 */
[C---:B------:R-:W-:Y:S02]  /*1360*/  @!P2 IMAD R34, R35.reuse, R5, R34 ;  /* 0x000000052322a224 */ /* 0x040fe400078e0222 */
[----:B------:R-:W-:-:S05]  /*1370*/  @!P2 IMAD.WIDE.U32 R4, R35, R4, R32 ;  /* 0x000000042304a225 */ /* 0x000fca00078e0020 */
[----:B------:R-:W-:Y:S02]  /*1380*/  @!P2 IADD3 R34, PT, PT, R5, R34, RZ ;  /* 0x000000220522a210 */ /* 0x000fe40007ffe0ff */
[C---:B------:R-:W-:Y:S02]  /*1390*/  @!P2 SHF.L.U32 R5, R4.reuse, 0x1, RZ ;  /* 0x000000010405a819 */ /* 0x040fe400000006ff */
[----:B------:R-:W-:Y:S02]  /*13a0*/  @!P2 SHF.L.U64.HI R4, R4, 0x1, R34 ;  /* 0x000000010404a819 */ /* 0x000fe40000010222 */
[----:B0-----:R-:W-:-:S04]  /*13b0*/  @!P2 IADD3 R12, P1, PT, R5, R2, RZ ;  /* 0x00000002050ca210 */ /* 0x001fc80007f3e0ff */
[----:B------:R-:W-:Y:S02]  /*13c0*/  @!P2 IADD3.X R13, PT, PT, R4, R3, RZ, P1, !PT ;  /* 0x00000003040da210 */ /* 0x000fe40000ffe4ff */
[----:B------:R-:W0:Y:S03]  /*13d0*/  @!P2 LDC.64 R2, c[0x0][0x398] ;  /* 0x0000e600ff02ab82 */ /* 0x000e260000000a00 */
[----:B------:R0:W-:Y:S01]  /*13e0*/  @!P2 STL.64 [R1+0x2d8], R12 ;  /* 0x0002d80c0100a387 */ /* 0x0001e20000100a00 */
[----:B------:R-:W-:Y:S02]  /*13f0*/  IADD3 R35, PT, PT, R0, 0xb0, RZ ;  /* 0x000000b000237810 */ /* 0x000fe40007ffe0ff */
[----:B------:R-:W-:Y:S02]  /*1400*/  LOP3.LUT R31, R31, 0xffff7fff, RZ, 0xc0, !PT ;  /* 0xffff7fff1f1f7812 */ /* 0x000fe400078ec0ff */
[----:B------:R-:W-:-:S02]  /*1410*/  SHF.R.S32.HI R32, RZ, 0x1f, R35 ;  /* 0x0000001fff207819 */ /* 0x000fc40000011423 */
[----:B------:R-:W-:Y:S02]  /*1420*/  @P2 LOP3.LUT R31, R31, 0x8000, RZ, 0xfc, !PT ;  /* 0x000080001f1f2812 */ /* 0x000fe400078efcff */
[----:B0-----:R-:W-:-:S04]  /*1430*/  @!P2 IADD3 R12, P1, PT, R5, R2, RZ ;  /* 0x00000002050ca210 */ /* 0x001fc80007f3e0ff */
[----:B------:R-:W-:Y:S02]  /*1440*/  @!P2 IADD3.X R13, PT, PT, R4, R3, RZ, P1, !PT ;  /* 0x00000003040da210 */ /* 0x000fe40000ffe4ff */
[----:B------:R-:W-:-:S03]  /*1450*/  ISETP.GE.U32.AND P1, PT, R35, UR16, PT ;  /* 0x0000001023007c0c */ /* 0x000fc6000bf26070 */
[----:B------:R0:W-:Y:S01]  /*1460*/  @!P2 STL.64 [R1+0x2e0], R12 ;  /* 0x0002e00c0100a387 */ /* 0x0001e20000100a00 */
        /* <DEDUP_REMOVED lines=62> */
[----:B------:R-:W-:-:S04]  /*1850*/  LOP3.LUT R31, R31, 0xffffefff, RZ, 0xc0, !PT ;  /* 0xffffefff1f1f7812 */ /* 0x000fc800078ec0ff */
[----:B------:R-:W-:Y:S02]  /*1860*/  @P2 LOP3.LUT R31, R31, 0x1000, RZ, 0xfc, !PT ;  /* 0x000010001f1f2812 */ /* 0x000fe400078efcff */
[----:B0-----:R-:W-:-:S04]  /*1870*/  @!P2 IADD3 R12, P1, PT, R5, R2, RZ ;  /* 0x00000002050ca210 */ /* 0x001fc80007f3e0ff */
[----:B------:R-:W-:Y:S02]  /*1880*/  @!P2 IADD3.X R13, PT, PT, R4, R3, RZ, P1, !PT ;  /* 0x00000003040da210 */ /* 0x000fe40000ffe4ff */
[----:B------:R-:W-:Y:S02]  /*1890*/  SHF.R.S32.HI R4, RZ, 0x1f, R32 ;  /* 0x0000001fff047819 */ /* 0x000fe40000011420 */
[----:B------:R-:W-:Y:S01]  /*18a0*/  ISETP.GE.U32.AND P1, PT, R32, UR16, PT ;  /* 0x0000001020007c0c */ /* 0x000fe2000bf26070 */
[----:B------:R0:W-:Y:S03]  /*18b0*/  @!P2 STL.64 [R1+0x2c0], R12 ;  /* 0x0002c00c0100a387 */ /* 0x0001e60000100a00 */
[----:B------:R-:W-:-:S13]  /*18c0*/  ISETP.GE.AND.EX P2, PT, R4, UR17, PT, P1 ;  /* 0x0000001104007c0c */ /* 0x000fda000bf46310 */
[----:B------:R-:W1:Y:S01]  /*18d0*/  @!P2 LDC.64 R2, c[0x0][0x3f8] ;  /* 0x0000fe00ff02ab82 */ /* 0x000e620000000a00 */
[----:B------:R-:W-:-:S07]  /*18e0*/  @!P2 MOV R5, R25 ;  /* 0x000000190005a202 */ /* 0x000fce0000000f00 */
[----:B------:R-:W2:Y:S01]  /*18f0*/  @!P2 LDC.64 R36, c[0x0][0x3a0] ;  /* 0x0000e800ff24ab82 */ /* 0x000ea20000000a00 */
[----:B-1----:R-:W-:-:S04]  /*1900*/  @!P2 IMAD R4, R4, R2, RZ ;  /* 0x000000020404a224 */ /* 0x002fc800078e02ff */
[----:B------:R-:W-:Y:S01]  /*1910*/  @!P2 IMAD R3, R32, R3, R4 ;  /* 0x000000032003a224 */ /* 0x000fe200078e0204 */
[----:B------:R-:W-:-:S05]  /*1920*/  @!P2 MOV R4, R6 ;  /* 0x000000060004a202 */ /* 0x000fca0000000f00 */
[----:B------:R-:W-:-:S05]  /*1930*/  @!P2 IMAD.WIDE.U32 R4, R32, R2, R4 ;  /* 0x000000022004a225 */ /* 0x000fca00078e0004 */
[----:B------:R-:W-:Y:S02]  /*1940*/  @!P2 IADD3 R3, PT, PT, R5, R3, RZ ;  /* 0x000000030503a210 */ /* 0x000fe40007ffe0ff */
[C---:B------:R-:W-:Y:S02]  /*1950*/  @!P2 SHF.L.U32 R5, R4.reuse, 0x1, RZ ;  /* 0x000000010405a819 */ /* 0x040fe400000006ff */
[----:B------:R-:W-:Y:S02]  /*1960*/  @!P2 SHF.L.U64.HI R4, R4, 0x1, R3 ;  /* 0x000000010404a819 */ /* 0x000fe40000010203 */
[----:B------:R-:W0:Y:S01]  /*1970*/  @!P2 LDC.64 R2, c[0x0][0x398] ;  /* 0x0000e600ff02ab82 */ /* 0x000e220000000a00 */
[----:B--2---:R-:W-:-:S04]  /*1980*/  @!P2 IADD3 R36, P1, PT, R5, R36, RZ ;  /* 0x000000240524a210 */ /* 0x004fc80007f3e0ff */
[----:B------:R-:W-:Y:S02]  /*1990*/  @!P2 IADD3.X R37, PT, PT, R4, R37, RZ, P1, !PT ;  /* 0x000000250425a210 */ /* 0x000fe40000ffe4ff */
[----:B------:R-:W-:Y:S02]  /*19a0*/  IADD3 R35, PT, PT, R0, 0xf0, RZ ;  /* 0x000000f000237810 */ /* 0x000fe40007ffe0ff */
[----:B------:R-:W-:Y:S02]  /*19b0*/  LOP3.LUT R31, R31, 0xfffff7ff, RZ, 0xc0, !PT ;  /* 0xfffff7ff1f1f7812 */ /* 0x000fe400078ec0ff */
[----:B------:R-:W-:Y:S02]  /*19c0*/  SHF.R.S32.HI R32, RZ, 0x1f, R35 ;  /* 0x0000001fff207819 */ /* 0x000fe40000011423 */
        /* <DEDUP_REMOVED lines=78> */
[----:B-1----:R-:W-:-:S04]  /*1eb0*/  @!P2 IMAD R32, R32, R2, RZ ;  /* 0x000000022020a224 */ /* 0x002fc800078e02ff */
[----:B------:R-:W-:Y:S01]  /*1ec0*/  @!P2 IMAD R3, R34, R3, R32 ;  /* 0x000000032203a224 */ /* 0x000fe200078e0220 */
[----:B------:R-:W-:-:S05]  /*1ed0*/  @!P2 MOV R32, R6 ;  /* 0x000000060020a202 */ /* 0x000fca0000000f00 */
[----:B------:R-:W-:-:S05]  /*1ee0*/  @!P2 IMAD.WIDE.U32 R32, R34, R2, R32 ;  /* 0x000000022220a225 */ /* 0x000fca00078e0020 */
[----:B------:R-:W-:Y:S02]  /*1ef0*/  @!P2 IADD3 R3, PT, PT, R33, R3, RZ ;  /* 0x000000032103a210 */ /* 0x000fe40007ffe0ff */
[C---:B------:R-:W-:Y:S02]  /*1f00*/  @!P2 SHF.L.U32 R2, R32.reuse, 0x1, RZ ;  /* 0x000000012002a819 */ /* 0x040fe400000006ff */
[----:B------:R-:W-:Y:S02]  /*1f10*/  @!P2 SHF.L.U64.HI R32, R32, 0x1, R3 ;  /* 0x000000012020a819 */ /* 0x000fe40000010203 */
[----:B0-----:R-:W-:-:S04]  /*1f20*/  @!P2 IADD3 R12, P1, PT, R2, R4, RZ ;  /* 0x00000004020ca210 */ /* 0x001fc80007f3e0ff */
[----:B------:R-:W-:Y:S02]  /*1f30*/  @!P2 IADD3.X R13, PT, PT, R32, R5, RZ, P1, !PT ;  /* 0x00000005200da210 */ /* 0x000fe40000ffe4ff */
[----:B------:R-:W0:Y:S01]  /*1f40*/  @!P2 LDC.64 R4, c[0x0][0x398] ;  /* 0x0000e600ff04ab82 */ /* 0x000e220000000a00 */
[----:B------:R-:W-:Y:S02]  /*1f50*/  IADD3 R34, PT, PT, R0, 0x130, RZ ;  /* 0x0000013000227810 */ /* 0x000fe40007ffe0ff */
[----:B------:R-:W-:Y:S01]  /*1f60*/  LOP3.LUT R31, R31, 0xffffff7f, RZ, 0xc0, !PT ;  /* 0xffffff7f1f1f7812 */ /* 0x000fe200078ec0ff */
[----:B------:R-:W-:Y:S03]  /*1f70*/  @!P2 STL.64 [R1+0x120], R12 ;  /* 0x0001200c0100a387 */ /* 0x000fe60000100a00 */
[----:B------:R-:W-:Y:S02]  /*1f80*/  @P2 LOP3.LUT R31, R31, 0x80, RZ, 0xfc, !PT ;  /* 0x000000801f1f2812 */ /* 0x000fe400078efcff */
[----:B0-----:R-:W-:-:S04]  /*1f90*/  @!P2 IADD3 R2, P1, PT, R2, R4, RZ ;  /* 0x000000040202a210 */ /* 0x001fc80007f3e0ff */
[----:B------:R-:W-:Y:S02]  /*1fa0*/  @!P2 IADD3.X R3, PT, PT, R32, R5, RZ, P1, !PT ;  /* 0x000000052003a210 */ /* 0x000fe40000ffe4ff */
[----:B------:R-:W-:Y:S02]  /*1fb0*/  SHF.R.S32.HI R32, RZ, 0x1f, R34 ;  /* 0x0000001fff207819 */ /* 0x000fe40000011422 */
[----:B------:R-:W-:Y:S01]  /*1fc0*/  ISETP.GE.U32.AND P1, PT, R34, UR16, PT ;  /* 0x0000001022007c0c */ /* 0x000fe2000bf26070 */
[----:B------:R0:W-:Y:S03]  /*1fd0*/  @!P2 STL.64 [R1+0x2a0], R2 ;  /* 0x0002a0020100a387 */ /* 0x0001e60000100a00 */
[----:B------:R-:W-:-:S13]  /*1fe0*/  ISETP.GE.AND.EX P2, PT, R32, UR17, PT, P1 ;  /* 0x0000001120007c0c */ /* 0x000fda000bf46310 */
[----:B0-----:R-:W0:Y:S08]  /*1ff0*/  @!P2 LDC.64 R2, c[0x0][0x3f8] ;  /* 0x0000fe00ff02ab82 */ /* 0x001e300000000a00 */
[----:B------:R-:W1:Y:S01]  /*2000*/  @!P2 LDC.64 R4, c[0x0][0x3a0] ;  /* 0x0000e800ff04ab82 */ /* 0x000e620000000a00 */
[----:B------:R-:W-:Y:S01]  /*2010*/  @!P2 MOV R33, R25 ;  /* 0x000000190021a202 */ /* 0x000fe20000000f00 */
[----:B0-----:R-:W-:-:S04]  /*2020*/  @!P2 IMAD R32, R32, R2, RZ ;  /* 0x000000022020a224 */ /* 0x001fc800078e02ff */
[----:B------:R-:W-:Y:S01]  /*2030*/  @!P2 IMAD R3, R34, R3, R32 ;  /* 0x000000032203a224 */ /* 0x000fe200078e0220 */
[----:B------:R-:W-:-:S05]  /*2040*/  @!P2 MOV R32, R6 ;  /* 0x000000060020a202 */ /* 0x000fca0000000f00 */
[----:B------:R-:W-:-:S05]  /*2050*/  @!P2 IMAD.WIDE.U32 R32, R34, R2, R32 ;  /* 0x000000022220a225 */ /* 0x000fca00078e0020 */
[----:B------:R-:W-:Y:S02]  /*2060*/  @!P2 IADD3 R3, PT, PT, R33, R3, RZ ;  /* 0x000000032103a210 */ /* 0x000fe40007ffe0ff */
[C---:B------:R-:W-:Y:S02]  /*2070*/  @!P2 SHF.L.U32 R2, R32.reuse, 0x1, RZ ;  /* 0x000000012002a819 */ /* 0x040fe400000006ff */
[----:B------:R-:W-:Y:S02]  /*2080*/  @!P2 SHF.L.U64.HI R32, R32, 0x1, R3 ;  /* 0x000000012020a819 */ /* 0x000fe40000010203 */
[----:B-1----:R-:W-:-:S04]  /*2090*/  @!P2 IADD3 R12, P1, PT, R2, R4, RZ ;  /* 0x00000004020ca210 */ /* 0x002fc80007f3e0ff */
        /* <DEDUP_REMOVED lines=58> */
[----:B0-----:R-:W0:Y:S01]  /*2440*/  @!P2 LDC.64 R2, c[0x0][0x3f8] ;  /* 0x0000fe00ff02ab82 */ /* 0x001e220000000a00 */
[----:B------:R-:W-:-:S07]  /*2450*/  @!P2 MOV R33, R25 ;  /* 0x000000190021a202 */ /* 0x000fce0000000f00 */
[----:B------:R-:W1:Y:S01]  /*2460*/  @!P2 LDC.64 R4, c[0x0][0x3a0] ;  /* 0x0000e800ff04ab82 */ /* 0x000e620000000a00 */
[----:B0-----:R-:W-:-:S04]  /*2470*/  @!P2 IMAD R32, R32, R2, RZ ;  /* 0x000000022020a224 */ /* 0x001fc800078e02ff */
[----:B------:R-:W-:Y:S01]  /*2480*/  @!P2 IMAD R3, R34, R3, R32 ;  /* 0x000000032203a224 */ /* 0x000fe200078e0220 */
[----:B------:R-:W-:-:S05]  /*2490*/  @!P2 MOV R32, R6 ;  /* 0x000000060020a202 */ /* 0x000fca0000000f00 */
[----:B------:R-:W-:-:S05]  /*24a0*/  @!P2 IMAD.WIDE.U32 R32, R34, R2, R32 ;  /* 0x000000022220a225 */ /* 0x000fca00078e0020 */
[----:B------:R-:W-:Y:S02]  /*24b0*/  @!P2 IADD3 R3, PT, PT, R33, R3, RZ ;  /* 0x000000032103a210 */ /* 0x000fe40007ffe0ff */
[C---:B------:R-:W-:Y:S02]  /*24c0*/  @!P2 SHF.L.U32 R33, R32.reuse, 0x1, RZ ;  /* 0x000000012021a819 */ /* 0x040fe400000006ff */
[----:B------:R-:W-:Y:S02]  /*24d0*/  @!P2 SHF.L.U64.HI R32, R32, 0x1, R3 ;  /* 0x000000012020a819 */ /* 0x000fe40000010203 */
[----:B------:R-:W0:Y:S01]  /*24e0*/  @!P2 LDC.64 R2, c[0x0][0x398] ;  /* 0x0000e600ff02ab82 */ /* 0x000e220000000a00 */
[----:B-1----:R-:W-:-:S04]  /*24f0*/  @!P2 IADD3 R12, P1, PT, R33, R4, RZ ;  /* 0x00000004210ca210 */ /* 0x002fc80007f3e0ff */
[----:B------:R-:W-:Y:S02]  /*2500*/  @!P2 IADD3.X R13, PT, PT, R32, R5, RZ, P1, !PT ;  /* 0x00000005200da210 */ /* 0x000fe40000ffe4ff */
[----:B------:R-:W-:-:S03]  /*2510*/  IADD3 R34, PT, PT, R0, 0x170, RZ ;  /* 0x0000017000227810 */ /* 0x000fc60007ffe0ff */
[----:B------:R0:W-:Y:S01]  /*2520*/  @!P2 STL.64 [R1+0x258], R12 ;  /* 0x0002580c0100a387 */ /* 0x0001e20000100a00 */
        /* <DEDUP_REMOVED lines=68> */
[----:B------:R0:W-:Y:S02]  /*2970*/  @!P2 STL.64 [R1+0x210], R12 ;  /* 0x0002100c0100a387 */ /* 0x0001e40000100a00 */
[----:B------:R-:W-:Y:S02]  /*2980*/  SHF.R.S32.HI R32, RZ, 0x1f, R35 ;  /* 0x0000001fff207819 */ /* 0x000fe40000011423 */
[----:B0-----:R-:W-:-:S04]  /*2990*/  @!P2 IADD3 R12, P1, PT, R5, R2, RZ ;  /* 0x00000002050ca210 */ /* 0x001fc80007f3e0ff */
[----:B------:R-:W-:Y:S02]  /*29a0*/  @!P2 IADD3.X R13, PT, PT, R4, R3, RZ, P1, !PT ;  /* 0x00000003040da210 */ /* 0x000fe40000ffe4ff */
[----:B------:R-:W-:-:S04]  /*29b0*/  ISETP.GE.U32.AND P1, PT, R35, UR16, PT ;  /* 0x0000001023007c0c */ /* 0x000fc8000bf26070 */
[----:B------:R-:W-:-:S13]  /*29c0*/  ISETP.GE.AND.EX P1, PT, R32, UR17, PT, P1 ;  /* 0x0000001120007c0c */ /* 0x000fda000bf26310 */
[----:B------:R-:W0:Y:S08]  /*29d0*/  @!P1 LDC.64 R4, c[0x0][0x3f8] ;  /* 0x0000fe00ff049b82 */ /* 0x000e300000000a00 */
[----:B------:R-:W1:Y:S01]  /*29e0*/  @!P1 LDC.64 R2, c[0x0][0x3a0] ;  /* 0x0000e800ff029b82 */ /* 0x000e620000000a00 */
[----:B------:R-:W-:Y:S02]  /*29f0*/  @!P1 MOV R33, R25 ;  /* 0x0000001900219202 */ /* 0x000fe40000000f00 */
[----:B------:R-:W-:Y:S01]  /*2a00*/  LOP3.LUT R31, R31, 0xfffffffe, RZ, 0xc0, !PT ;  /* 0xfffffffe1f1f7812 */ /* 0x000fe200078ec0ff */
[----:B0-----:R-:W-:Y:S01]  /*2a10*/  @!P1 IMAD R34, R32, R4, RZ ;  /* 0x0000000420229224 */ /* 0x001fe200078e02ff */
[----:B------:R-:W-:-:S03]  /*2a20*/  @!P1 MOV R32, R6 ;  /* 0x0000000600209202 */ /* 0x000fc60000000f00 */
[C---:B------:R-:W-:Y:S02]  /*2a30*/  @!P1 IMAD R34, R35.reuse, R5, R34 ;  /* 0x0000000523229224 */ /* 0x040fe400078e0222 */
[----:B------:R-:W-:Y:S01]  /*2a40*/  @!P1 IMAD.WIDE.U32 R4, R35, R4, R32 ;  /* 0x0000000423049225 */ /* 0x000fe200078e0020 */
[----:B------:R-:W-:-:S04]  /*2a50*/  @P2 LOP3.LUT R31, R31, 0x1, RZ, 0xfc, !PT ;  /* 0x000000011f1f2812 */ /* 0x000fc800078efcff */
[----:B------:R-:W-:Y:S02]  /*2a60*/  @!P1 IADD3 R34, PT, PT, R5, R34, RZ ;  /* 0x0000002205229210 */ /* 0x000fe40007ffe0ff */
[C---:B------:R-:W-:Y:S01]  /*2a70*/  @!P1 SHF.L.U32 R5, R4.reuse, 0x1, RZ ;  /* 0x0000000104059819 */ /* 0x040fe200000006ff */
[----:B------:R1:W-:Y:S01]  /*2a80*/  @!P2 STL.64 [R1+0x218], R12 ;  /* 0x0002180c0100a387 */ /* 0x0003e20000100a00 */
[----:B------:R-:W-:Y:S02]  /*2a90*/  @!P1 SHF.L.U64.HI R4, R4, 0x1, R34 ;  /* 0x0000000104049819 */ /* 0x000fe40000010222 */
[----:B-1----:R-:W-:-:S04]  /*2aa0*/  @!P1 IADD3 R12, P2, PT, R5, R2, RZ ;  /* 0x00000002050c9210 */ /* 0x002fc80007f5e0ff */
        /* <DEDUP_REMOVED lines=96> */
[----:B------:R-:W-:-:S04]  /*30b0*/  LOP3.LUT R31, R31, 0x7fffffff, RZ, 0xc0, !PT ;  /* 0x7fffffff1f1f7812 */ /* 0x000fc800078ec0ff */
[----:B------:R-:W-:Y:S01]  /*30c0*/  @P1 LOP3.LUT R31, R31, 0x80000000, RZ, 0xfc, !PT ;  /* 0x800000001f1f1812 */ /* 0x000fe200078efcff */
[----:B0-----:R-:W-:Y:S01]  /*30d0*/  @!P6 IMAD R34, R32, R4, RZ ;  /* 0x000000042022e224 */ /* 0x001fe200078e02ff */
[----:B------:R-:W-:-:S03]  /*30e0*/  @!P6 MOV R32, R6 ;  /* 0x000000060020e202 */ /* 0x000fc60000000f00 */
[C---:B------:R-:W-:Y:S02]  /*30f0*/  @!P6 IMAD R34, R35.reuse, R5, R34 ;  /* 0x000000052322e224 */ /* 0x040fe400078e0222 */
[----:B------:R-:W-:Y:S01]  /*3100*/  @!P6 IMAD.WIDE.U32 R4, R35, R4, R32 ;  /* 0x000000042304e225 */ /* 0x000fe200078e0020 */
[C---:B------:R-:W-:Y:S02]  /*3110*/  LOP3.LUT P1, RZ, R31.reuse, 0x1000000, RZ, 0xc0, !PT ;  /* 0x010000001fff7812 */ /* 0x040fe4000782c0ff */
[----:B------:R-:W-:Y:S02]  /*3120*/  LOP3.LUT R31, R31, 0xbfffffff, RZ, 0xc0, !PT ;  /* 0xbfffffff1f1f7812 */ /* 0x000fe400078ec0ff */
[----:B------:R-:W-:Y:S02]  /*3130*/  @!P6 IADD3 R34, PT, PT, R5, R34, RZ ;  /* 0x000000220522e210 */ /* 0x000fe40007ffe0ff */
[----:B------:R-:W-:Y:S01]  /*3140*/  @!P6 SHF.L.U32 R5, R4, 0x1, RZ ;  /* 0x000000010405e819 */ /* 0x000fe200000006ff */
[----:B------:R1:W-:Y:S01]  /*3150*/  @!P5 STL.64 [R1+0x1c0], R12 ;  /* 0x0001c00c0100d387 */ /* 0x0003e20000100a00 */
[----:B------:R-:W-:-:S02]  /*3160*/  @P2 LOP3.LUT R31, R31, 0x40000000, RZ, 0xfc, !PT ;  /* 0x400000001f1f2812 */ /* 0x000fc400078efcff */
[----:B------:R-:W-:Y:S02]  /*3170*/  @!P6 SHF.L.U64.HI R4, R4, 0x1, R34 ;  /* 0x000000010404e819 */ /* 0x000fe40000010222 */
[----:B-1----:R-:W-:-:S04]  /*3180*/  @!P6 IADD3 R12, P2, PT, R5, R2, RZ ;  /* 0x00000002050ce210 */ /* 0x002fc80007f5e0ff */
[----:B------:R-:W-:Y:S02]  /*3190*/  @!P6 IADD3.X R13, PT, PT, R4, R3, RZ, P2, !PT ;  /* 0x00000003040de210 */ /* 0x000fe400017fe4ff */
[----:B------:R-:W0:Y:S03]  /*31a0*/  @!P6 LDC.64 R2, c[0x0][0x398] ;  /* 0x0000e600ff02eb82 */ /* 0x000e260000000a00 */
[----:B------:R0:W-:Y:S02]  /*31b0*/  @!P6 STL.64 [R1+0x188], R12 ;  /* 0x0001880c0100e387 */ /* 0x0001e40000100a00 */
[----:B0-----:R-:W-:-:S04]  /*31c0*/  @!P6 IADD3 R12, P2, PT, R5, R2, RZ ;  /* 0x00000002050ce210 */ /* 0x001fc80007f5e0ff */
[----:B------:R-:W-:Y:S02]  /*31d0*/  @!P6 IADD3.X R13, PT, PT, R4, R3, RZ, P2, !PT ;  /* 0x00000003040de210 */ /* 0x000fe400017fe4ff */
[----:B------:R-:W-:-:S06]  /*31e0*/  MOV R4, RZ ;  /* 0x000000ff00047202 */ /* 0x000fcc0000000f00 */
[----:B------:R-:W2:Y:S04]  /*31f0*/  @!P0 LDG.E R4, desc[UR10][R8.64] ;  /* 0x0000000a08048981 */ /* 0x000ea8000c1e1900 */
[----:B------:R0:W-:Y:S04]  /*3200*/  STL.64 [R1+0x510], R26 ;  /* 0x0005101a01007387 */ /* 0x0001e80000100a00 */
[----:B0-----:R-:W3:Y:S01]  /*3210*/  LDL.LU.64 R26, [R1+0x158] ;  /* 0x00015800011a7983 */ /* 0x001ee20000300a00 */
[----:B------:R-:W-:-:S03]  /*3220*/  PRMT R5, RZ, 0x7610, R5 ;  /* 0x00007610ff057816 */ /* 0x000fc60000000005 */
[----:B------:R0:W-:Y:S04]  /*3230*/  STL.64 [R1+0x4f8], R28 ;  /* 0x0004f81c01007387 */ /* 0x0001e80000100a00 */
[----:B0-----:R-:W4:Y:S04]  /*3240*/  LDL.LU.64 R28, [R1+0x150] ;  /* 0x00015000011c7983 */ /* 0x001f280000300a00 */
[----:B------:R0:W-:Y:S04]  /*3250*/  @!P6 STL.64 [R1+0x1b0], R12 ;  /* 0x0001b00c0100e387 */ /* 0x0001e80000100a00 */
[----:B0-----:R-:W4:Y:S01]  /*3260*/  LDL.LU.64 R12, [R1+0x160] ;  /* 0x00016000010c7983 */ /* 0x001f220000300a00 */
[----:B--2---:R-:W-:-:S05]  /*3270*/  @!P0 PRMT R5, R4, 0x7632, R5 ;  /* 0x0000763204058816 */ /* 0x004fca0000000005 */
[----:B------:R0:W-:Y:S02]  /*3280*/  STL.S16 [R1+0x1a8], R5 ;  /* 0x0001a80501007387 */ /* 0x0001e40000100600 */
[----:B0-----:R-:W-:-:S06]  /*3290*/  MOV R5, RZ ;  /* 0x000000ff00057202 */ /* 0x001fcc0000000f00 */
[----:B---3--:R-:W2:Y:S01]  /*32a0*/  @!P1 LDG.E R5, desc[UR10][R26.64] ;  /* 0x0000000a1a059981 */ /* 0x008ea2000c1e1900 */
[----:B------:R-:W-:-:S04]  /*32b0*/  LOP3.LUT R31, R31, 0xdfffffff, RZ, 0xc0, !PT ;  /* 0xdfffffff1f1f7812 */ /* 0x000fc800078ec0ff */
[----:B------:R-:W-:-:S04]  /*32c0*/  @P3 LOP3.LUT R31, R31, 0x20000000, RZ, 0xfc, !PT ;  /* 0x200000001f1f3812 */ /* 0x000fc800078efcff */
[----:B------:R-:W-:Y:S01]  /*32d0*/  LOP3.LUT R31, R31, 0xefffffff, RZ, 0xc0, !PT ;  /* 0xefffffff1f1f7812 */ /* 0x000fe200078ec0ff */
[----:B------:R0:W-:Y:S03]  /*32e0*/  STL.64 [R1+0x518], R14 ;  /* 0x0005180e01007387 */ /* 0x0001e60000100a00 */
[----:B------:R-:W-:Y:S01]  /*32f0*/  @P4 LOP3.LUT R31, R31, 0x10000000, RZ, 0xfc, !PT ;  /* 0x100000001f1f4812 */ /* 0x000fe200078efcff */
[----:B------:R-:W-:Y:S01]  /*3300*/  HFMA2 R2, -RZ, RZ, 0, 0 ;  /* 0x00000000ff027431 */ /* 0x000fe200000001ff */
[----:B------:R-:W-:Y:S02]  /*3310*/  PRMT R9, RZ, 0x7610, R9 ;  /* 0x00007610ff097816 */ /* 0x000fe40000000009 */
[----:B------:R-:W-:Y:S01]  /*3320*/  PRMT R30, RZ, 0x7610, R30 ;  /* 0x00007610ff1e7816 */ /* 0x000fe2000000001e */
[----:B------:R-:W-:Y:S01]  /*3330*/  STL [R1+0x524], R23 ;  /* 0x0005241701007387 */ /* 0x000fe20000100800 */
[----:B------:R-:W-:-:S02]  /*3340*/  LOP3.LUT R31, R31, 0xf7ffffff, RZ, 0xc0, !PT ;  /* 0xf7ffffff1f1f7812 */ /* 0x000fc400078ec0ff */
[----:B------:R-:W-:Y:S01]  /*3350*/  PRMT R8, RZ, 0x7610, R8 ;  /* 0x00007610ff087816 */ /* 0x000fe20000000008 */
[----:B0-----:R-:W3:Y:S01]  /*3360*/  LDL.LU.64 R14, [R1+0x168] ;  /* 0x00016800010e7983 */ /* 0x001ee20000300a00 */
[----:B------:R-:W-:-:S03]  /*3370*/  @P5 LOP3.LUT R31, R31, 0x8000000, RZ, 0xfc, !PT ;  /* 0x080000001f1f5812 */ /* 0x000fc600078efcff */
[----:B------:R0:W3:Y:S01]  /*3380*/  @!P0 LDG.E R2, desc[UR10][R10.64] ;  /* 0x0000000a0a028981 */ /* 0x0000e2000c1e1900 */
[----:B------:R-:W-:Y:S02]  /*3390*/  LOP3.LUT P4, RZ, R31, 0x800000, RZ, 0xc0, !PT ;  /* 0x008000001fff7812 */ /* 0x000fe4000788c0ff */
[----:B------:R-:W-:Y:S01]  /*33a0*/  PRMT R3, RZ, 0x7610, R3 ;  /* 0x00007610ff037816 */ /* 0x000fe20000000003 */
[----:B------:R-:W3:Y:S01]  /*33b0*/  LDL.LU.64 R26, [R1+0x510] ;  /* 0x00051000011a7983 */ /* 0x000ee20000300a00 */
[C---:B--2---:R-:W-:Y:S02]  /*33c0*/  @!P1 PRMT R9, R5.reuse, 0x7610, R9 ;  /* 0x0000761005099816 */ /* 0x044fe40000000009 */
[----:B------:R-:W-:-:S03]  /*33d0*/  @!P1 PRMT R8, R5, 0x7632, R8 ;  /* 0x0000763205089816 */ /* 0x000fc60000000008 */
[----:B------:R-:W-:Y:S04]  /*33e0*/  STL.S16 [R1+0x1ac], R9 ;  /* 0x0001ac0901007387 */ /* 0x000fe80000100600 */
[----:B------:R1:W-:Y:S02]  /*33f0*/  STL.S16 [R1+0x1f8], R8 ;  /* 0x0001f80801007387 */ /* 0x0003e40000100600 */
[----:B-1----:R-:W-:-:S06]  /*3400*/  CS2R R8, SRZ ;  /* 0x0000000000087805 */ /* 0x002fcc000001ff00 */
[----:B----4-:R-:W2:Y:S04]  /*3410*/  @!P4 LDG.E R9, desc[UR10][R28.64] ;  /* 0x0000000a1c09c981 */ /* 0x010ea8000c1e1900 */
[----:B------:R-:W4:Y:S01]  /*3420*/  @!P4 LDG.E R8, desc[UR10][R12.64] ;  /* 0x0000000a0c08c981 */ /* 0x000f22000c1e1900 */
[----:B0-----:R-:W-:Y:S02]  /*3430*/  PRMT R11, RZ, 0x7610, R11 ;  /* 0x00007610ff0b7816 */ /* 0x001fe4000000000b */
[----:B------:R-:W-:Y:S02]  /*3440*/  PRMT R10, RZ, 0x7610, R10 ;  /* 0x00007610ff0a7816 */ /* 0x000fe4000000000a */
[----:B------:R-:W-:Y:S01]  /*3450*/  LOP3.LUT P3, RZ, R31, 0x400000, RZ, 0xc0, !PT ;  /* 0x004000001fff7812 */ /* 0x000fe2000786c0ff */
[----:B------:R-:W4:Y:S04]  /*3460*/  LDL.LU.64 R28, [R1+0x4f8] ;  /* 0x0004f800011c7983 */ /* 0x000f280000300a00 */
[----:B------:R-:W4:Y:S01]  /*3470*/  LDL.LU.64 R12, [R1+0x500] ;  /* 0x00050000010c7983 */ /* 0x000f220000300a00 */
[----:B------:R-:W-:-:S05]  /*3480*/  @!P0 PRMT R3, R4, 0x7610, R3 ;  /* 0x0000761004038816 */ /* 0x000fca0000000003 */
[----:B------:R0:W-:Y:S02]  /*3490*/  STL.S16 [R1+0x1a4], R3 ;  /* 0x0001a40301007387 */ /* 0x0001e40000100600 */
[----:B0-----:R-:W-:-:S06]  /*34a0*/  HFMA2 R3, -RZ, RZ, 0, 0 ;  /* 0x00000000ff037431 */ /* 0x001fcc00000001ff */
[----:B---3--:R-:W3:Y:S04]  /*34b0*/  @!P1 LDG.E R3, desc[UR10][R14.64] ;  /* 0x0000000a0e039981 */ /* 0x008ee8000c1e1900 */
[----:B------:R-:W3:Y:S01]  /*34c0*/  LDL.LU.64 R14, [R1+0x518] ;  /* 0x00051800010e7983 */ /* 0x000ee20000300a00 */
[C---:B--2---:R-:W-:Y:S02]  /*34d0*/  @!P4 PRMT R11, R9.reuse, 0x7610, R11 ;  /* 0x00007610090bc816 */ /* 0x044fe4000000000b */
[----:B------:R-:W-:-:S03]  /*34e0*/  @!P4 PRMT R10, R9, 0x7632, R10 ;  /* 0x00007632090ac816 */ /* 0x000fc6000000000a */
[----:B------:R-:W-:Y:S04]  /*34f0*/  STL.S16 [R1+0x1fc], R11 ;  /* 0x0001fc0b01007387 */ /* 0x000fe80000100600 */
[----:B------:R0:W-:Y:S02]  /*3500*/  STL.S16 [R1+0x238], R10 ;  /* 0x0002380a01007387 */ /* 0x0001e40000100600 */
[----:B0-----:R-:W-:-:S06]  /*3510*/  CS2R R10, SRZ ;  /* 0x00000000000a7805 */ /* 0x001fcc000001ff00 */
[----:B----4-:R0:W2:Y:S01]  /*3520*/  @!P3 LDG.E R11, desc[UR10][R12.64] ;  /* 0x0000000a0c0bb981 */ /* 0x0100a2000c1e1900 */
[----:B------:R-:W-:Y:S02]  /*3530*/  LOP3.LUT P2, RZ, R31, 0x200000, RZ, 0xc0, !PT ;  /* 0x002000001fff7812 */ /* 0x000fe4000784c0ff */
[----:B------:R-:W-:Y:S01]  /*3540*/  @!P0 PRMT R30, R2, 0x7632, R30 ;  /* 0x00007632021e8816 */ /* 0x000fe2000000001e */
[----:B------:R-:W4:Y:S01]  /*3550*/  @!P3 LDG.E R10, desc[UR10][R28.64] ;  /* 0x0000000a1c0ab981 */ /* 0x000f22000c1e1900 */
[----:B0-----:R-:W-:Y:S02]  /*3560*/  PRMT R13, RZ, 0x7610, R13 ;  /* 0x00007610ff0d7816 */ /* 0x001fe4000000000d */
[----:B------:R-:W-:Y:S01]  /*3570*/  PRMT R12, RZ, 0x7610, R12 ;  /* 0x00007610ff0c7816 */ /* 0x000fe2000000000c */
[----:B------:R0:W-:Y:S01]  /*3580*/  STL.S16 [R1+0x1a0], R30 ;  /* 0x0001a01e01007387 */ /* 0x0001e20000100600 */
[----:B------:R-:W-:-:S03]  /*3590*/  PRMT R23, RZ, 0x7610, R23 ;  /* 0x00007610ff177816 */ /* 0x000fc60000000017 */
[----:B0-----:R-:W4:Y:S01]  /*35a0*/  LDL.LU R30, [R1+0x520] ;  /* 0x00052000011e7983 */ /* 0x001f220000300800 */
[----:B------:R-:W-:-:S05]  /*35b0*/  @!P0 PRMT R23, R2, 0x7610, R23 ;  /* 0x0000761002178816 */ /* 0x000fca0000000017 */
[----:B------:R0:W-:Y:S04]  /*35c0*/  STL.S16 [R1+0x19c], R23 ;  /* 0x00019c1701007387 */ /* 0x0001e80000100600 */
[----:B0-----:R-:W4:Y:S01]  /*35d0*/  LDL.LU R23, [R1+0x524] ;  /* 0x0005240001177983 */ /* 0x001f220000300800 */
[C---:B--2---:R-:W-:Y:S02]  /*35e0*/  @!P3 PRMT R13, R11.reuse, 0x7610, R13 ;  /* 0x000076100b0db816 */ /* 0x044fe4000000000d */
[----:B------:R-:W-:-:S03]  /*35f0*/  @!P3 PRMT R12, R11, 0x7632, R12 ;  /* 0x000076320b0cb816 */ /* 0x000fc6000000000c */
[----:B------:R-:W-:Y:S04]  /*3600*/  STL.S16 [R1+0x184], R13 ;  /* 0x0001840d01007387 */ /* 0x000fe80000100600 */
[----:B------:R0:W-:Y:S02]  /*3610*/  STL.S16 [R1+0x230], R12 ;  /* 0x0002300c01007387 */ /* 0x0001e40000100600 */
[----:B0-----:R-:W-:-:S06]  /*3620*/  CS2R R12, SRZ ;  /* 0x00000000000c7805 */ /* 0x001fcc000001ff00 */
[----:B---3--:R0:W2:Y:S01]  /*3630*/  @!P2 LDG.E R13, desc[UR10][R14.64] ;  /* 0x0000000a0e0da981 */ /* 0x0080a2000c1e1900 */
[----:B------:R-:W-:Y:S02]  /*3640*/  LOP3.LUT R31, R31, 0xfbffffff, RZ, 0xc0, !PT ;  /* 0xfbffffff1f1f7812 */ /* 0x000fe400078ec0ff */
[----:B----4-:R-:W-:Y:S01]  /*3650*/  PRMT R30, RZ, 0x7610, R30 ;  /* 0x00007610ff1e7816 */ /* 0x010fe2000000001e */
[----:B------:R1:W-:Y:S01]  /*3660*/  STL.64 [R1+0x4e8], R36 ;  /* 0x0004e82401007387 */ /* 0x0003e20000100a00 */
[----:B------:R-:W-:Y:S02]  /*3670*/  @P6 LOP3.LUT R31, R31, 0x4000000, RZ, 0xfc, !PT ;  /* 0x040000001f1f6812 */ /* 0x000fe400078efcff */
[----:B------:R-:W-:Y:S01]  /*3680*/  @!P1 PRMT R30, R3, 0x7610, R30 ;  /* 0x00007610031e9816 */ /* 0x000fe2000000001e */
[----:B------:R-:W3:Y:S01]  /*3690*/  @!P2 LDG.E R12, desc[UR10][R26.64] ;  /* 0x0000000a1a0ca981 */ /* 0x000ee2000c1e1900 */
[----:B0-----:R-:W-:Y:S02]  /*36a0*/  PRMT R15, RZ, 0x7610, R15 ;  /* 0x00007610ff0f7816 */ /* 0x001fe4000000000f */
[----:B------:R-:W-:-:S02]  /*36b0*/  PRMT R14, RZ, 0x7610, R14 ;  /* 0x00007610ff0e7816 */ /* 0x000fc4000000000e */
[----:B-1----:R-:W-:-:S04]  /*36c0*/  PRMT R37, RZ, 0x7610, R37 ;  /* 0x00007610ff257816 */ /* 0x002fc80000000025 */
[----:B------:R-:W-:Y:S02]  /*36d0*/  @!P1 PRMT R37, R3, 0x7632, R37 ;  /* 0x0000763203259816 */ /* 0x000fe40000000025 */
[----:B------:R-:W-:Y:S02]  /*36e0*/  LOP3.LUT P1, RZ, R31, 0x100000, RZ, 0xc0, !PT ;  /* 0x001000001fff7812 */ /* 0x000fe4000782c0ff */
[C---:B--2---:R-:W-:Y:S02]  /*36f0*/  @!P2 PRMT R15, R13.reuse, 0x7610, R15 ;  /* 0x000076100d0fa816 */ /* 0x044fe4000000000f */
[----:B------:R-:W-:-:S03]  /*3700*/  @!P2 PRMT R14, R13, 0x7632, R14 ;  /* 0x000076320d0ea816 */ /* 0x000fc6000000000e */
[----:B------:R-:W-:Y:S04]  /*3710*/  STL.S16 [R1+0x174], R15 ;  /* 0x0001740f01007387 */ /* 0x000fe80000100600 */
[----:B------:R0:W-:Y:S02]  /*3720*/  STL.S16 [R1+0x178], R14 ;  /* 0x0001780e01007387 */ /* 0x0001e40000100600 */
[----:B0-----:R-:W-:-:S06]  /*3730*/  CS2R R14, SRZ ;  /* 0x00000000000e7805 */ /* 0x001fcc000001ff00 */
[----:B------:R-:W2:Y:S04]  /*3740*/  @!P1 LDG.E R14, desc[UR10][R22.64] ;  /* 0x0000000a160e9981 */ /* 0x000ea8000c1e1900 */
[----:B------:R0:W4:Y:S01]  /*3750*/  @!P1 LDG.E R15, desc[UR10][R16.64] ;  /* 0x0000000a100f9981 */ /* 0x000122000c1e1900 */
[----:B------:R-:W-:Y:S02]  /*3760*/  PRMT R34, RZ, 0x7610, R34 ;  /* 0x00007610ff227816 */ /* 0x000fe40000000022 */
[----:B------:R-:W-:Y:S02]  /*3770*/  PRMT R29, RZ, 0x7610, R29 ;  /* 0x00007610ff1d7816 */ /* 0x000fe4000000001d */
[C---:B------:R-:W-:Y:S02]  /*3780*/  @!P3 PRMT R34, R10.reuse, 0x7610, R34 ;  /* 0x000076100a22b816 */ /* 0x040fe40000000022 */
[----:B------:R-:W-:-:S02]  /*3790*/  @!P3 PRMT R29, R10, 0x7632, R29 ;  /* 0x000076320a1db816 */ /* 0x000fc4000000001d */
[----:B------:R-:W-:Y:S02]  /*37a0*/  LOP3.LUT P3, RZ, R31, 0x80000, RZ, 0xc0, !PT ;  /* 0x000800001fff7812 */ /* 0x000fe4000786c0ff */
[----:B0-----:R-:W-:Y:S01]  /*37b0*/  CS2R R16, SRZ ;  /* 0x0000000000107805 */ /* 0x001fe2000001ff00 */
[----:B------:R-:W-:Y:S01]  /*37c0*/  STL [R1+0x3cc], R6 ;  /* 0x0003cc0601007387 */ /* 0x000fe20000100800 */
[----:B------:R-:W-:-:S03]  /*37d0*/  PRMT R28, RZ, 0x7610, R28 ;  /* 0x00007610ff1c7816 */ /* 0x000fc6000000001c */
[----:B------:R-:W-:Y:S04]  /*37e0*/  STL [R1+0x3d4], R6 ;  /* 0x0003d40601007387 */ /* 0x000fe80000100800 */
[----:B------:R-:W-:Y:S04]  /*37f0*/  STL [R1+0x3c8], R7 ;  /* 0x0003c80701007387 */ /* 0x000fe80000100800 */
[----:B------:R-:W4:Y:S04]  /*3800*/  @!P3 LDG.E R17, desc[UR10][R18.64] ;  /* 0x0000000a1211b981 */ /* 0x000f28000c1e1900 */
[----:B------:R-:W-:Y:S04]  /*3810*/  STL [R1+0x3d8], R7 ;  /* 0x0003d80701007387 */ /* 0x000fe80000100800 */
[----:B------:R0:W-:Y:S01]  /*3820*/  STL.64 [R1+0x4f0], R6 ;  /* 0x0004f00601007387 */ /* 0x0001e20000100a00 */
[----:B---3--:R-:W-:-:S03]  /*3830*/  @!P2 PRMT R28, R12, 0x7610, R28 ;  /* 0x000076100c1ca816 */ /* 0x008fc6000000001c */
[----:B------:R-:W-:Y:S01]  /*3840*/  STL.S16 [R1+0x180], R29 ;  /* 0x0001801d01007387 */ /* 0x000fe20000100600 */
[----:B------:R-:W-:Y:S02]  /*3850*/  PRMT R36, RZ, 0x7610, R36 ;  /* 0x00007610ff247816 */ /* 0x000fe40000000024 */
[----:B------:R-:W-:Y:S01]  /*3860*/  PRMT R35, RZ, 0x7610, R35 ;  /* 0x00007610ff237816 */ /* 0x000fe20000000023 */
[----:B------:R-:W-:Y:S01]  /*3870*/  STL [R1+0x4a8], R9 ;  /* 0x0004a80901007387 */ /* 0x000fe20000100800 */
[----:B0-----:R-:W-:-:S03]  /*3880*/  PRMT R7, RZ, 0x7610, R7 ;  /* 0x00007610ff077816 */ /* 0x001fc60000000007 */
[----:B------:R-:W-:Y:S01]  /*3890*/  STL.64 [R1+0x4b0], R8 ;  /* 0x0004b00801007387 */ /* 0x000fe20000100a00 */
[----:B------:R-:W-:-:S03]  /*38a0*/  PRMT R6, RZ, 0x7610, R6 ;  /* 0x00007610ff067816 */ /* 0x000fc60000000006 */
[----:B------:R0:W-:Y:S04]  /*38b0*/  STL.S16 [R1+0x16c], R28 ;  /* 0x00016c1c01007387 */ /* 0x0001e80000100600 */
[----:B------:R1:W-:Y:S04]  /*38c0*/  STL.64 [R1+0x4d8], R8 ;  /* 0x0004d80801007387 */ /* 0x0003e80000100a00 */
[----:B------:R3:W3:Y:S04]  /*38d0*/  @!P3 LDG.E R16, desc[UR10][R20.64] ;  /* 0x0000000a1410b981 */ /* 0x0006e8000c1e1900 */
[----:B0-----:R-:W3:Y:S01]  /*38e0*/  LDL.LU.64 R28, [R1+0x148] ;  /* 0x00014800011c7983 */ /* 0x001ee20000300a00 */
[----:B------:R-:W-:-:S02]  /*38f0*/  @!P4 PRMT R36, R8, 0x7610, R36 ;  /* 0x000076100824c816 */ /* 0x000fc40000000024 */
[----:B------:R-:W-:Y:S02]  /*3900*/  @!P4 PRMT R35, R8, 0x7632, R35 ;  /* 0x000076320823c816 */ /* 0x000fe40000000023 */
[----:B-1----:R-:W-:Y:S02]  /*3910*/  PRMT R9, RZ, 0x7610, R9 ;  /* 0x00007610ff097816 */ /* 0x002fe40000000009 */
[----:B------:R-:W-:Y:S02]  /*3920*/  PRMT R8, RZ, 0x7610, R8 ;  /* 0x00007610ff087816 */ /* 0x000fe40000000008 */
[C---:B--2---:R-:W-:Y:S02]  /*3930*/  @!P1 PRMT R7, R14.reuse, 0x7610, R7 ;  /* 0x000076100e079816 */ /* 0x044fe40000000007 */
[----:B------:R-:W-:-:S03]  /*3940*/  @!P1 PRMT R6, R14, 0x7632, R6 ;  /* 0x000076320e069816 */ /* 0x000fc60000000006 */
[----:B------:R-:W-:Y:S04]  /*3950*/  STL.S16 [R1+0x15c], R7 ;  /* 0x00015c0701007387 */ /* 0x000fe80000100600 */
[----:B------:R0:W-:Y:S04]  /*3960*/  STL.S16 [R1+0x164], R6 ;  /* 0x0001640601007387 */ /* 0x0001e80000100600 */
[----:B0-----:R-:W2:Y:S01]  /*3970*/  LDL.LU.64 R6, [R1+0x310] ;  /* 0x0003100001067983 */ /* 0x001ea20000300a00 */
[C---:B----4-:R-:W-:Y:S02]  /*3980*/  @!P1 PRMT R9, R15.reuse, 0x7610, R9 ;  /* 0x000076100f099816 */ /* 0x050fe40000000009 */
[----:B------:R-:W-:-:S03]  /*3990*/  @!P1 PRMT R8, R15, 0x7632, R8 ;  /* 0x000076320f089816 */ /* 0x000fc60000000008 */
[----:B------:R-:W-:Y:S04]  /*39a0*/  STL.S16 [R1+0x168], R9 ;  /* 0x0001680901007387 */ /* 0x000fe80000100600 */
[----:B------:R0:W-:Y:S04]  /*39b0*/  STL.S16 [R1+0x2bc], R8 ;  /* 0x0002bc0801007387 */ /* 0x0001e80000100600 */
[----:B0-----:R-:W4:Y:S01]  /*39c0*/  LDL.LU.64 R8, [R1+0x308] ;  /* 0x0003080001087983 */ /* 0x001f220000300a00 */
[----:B---3--:R-:W-:Y:S02]  /*39d0*/  PRMT R21, RZ, 0x7610, R21 ;  /* 0x00007610ff157816 */ /* 0x008fe40000000015 */
[----:B------:R-:W-:-:S02]  /*39e0*/  PRMT R20, RZ, 0x7610, R20 ;  /* 0x00007610ff147816 */ /* 0x000fc40000000014 */
[----:B------:R-:W-:Y:S02]  /*39f0*/  LOP3.LUT P5, RZ, R31, 0x40000, RZ, 0xc0, !PT ;  /* 0x000400001fff7812 */ /* 0x000fe400078ac0ff */
[C---:B------:R-:W-:Y:S02]  /*3a00*/  @!P3 PRMT R21, R17.reuse, 0x7610, R21 ;  /* 0x000076101115b816 */ /* 0x040fe40000000015 */
[----:B------:R-:W-:Y:S01]  /*3a10*/  @!P3 PRMT R20, R17, 0x7632, R20 ;  /* 0x000076321114b816 */ /* 0x000fe20000000014 */
[----:B------:R-:W-:Y:S02]  /*3a20*/  HFMA2 R19, -RZ, RZ, 0, 0 ;  /* 0x00000000ff137431 */ /* 0x000fe400000001ff */
[----:B------:R-:W-:Y:S04]  /*3a30*/  STL.S16 [R1+0x158], R21 ;  /* 0x0001581501007387 */ /* 0x000fe80000100600 */
[----:B------:R0:W-:Y:S04]  /*3a40*/  STL.S16 [R1+0x2f8], R20 ;  /* 0x0002f81401007387 */ /* 0x0001e80000100600 */
[----:B------:R-:W3:Y:S01]  /*3a50*/  @!P5 LDG.E R19, desc[UR10][R28.64] ;  /* 0x0000000a1c13d981 */ /* 0x000ee2000c1e1900 */
[----:B0-----:R-:W-:-:S03]  /*3a60*/  CS2R R20, SRZ ;  /* 0x0000000000147805 */ /* 0x001fc6000001ff00 */
[----:B------:R0:W-:Y:S01]  /*3a70*/  STL.S16 [R1+0x194], R30 ;  /* 0x0001941e01007387 */ /* 0x0001e20000100600 */
[----:B------:R-:W-:-:S03]  /*3a80*/  LOP3.LUT P0, RZ, R31, 0x20000, RZ, 0xc0, !PT ;  /* 0x000200001fff7812 */ /* 0x000fc6000780c0ff */
[----:B------:R-:W-:Y:S04]  /*3a90*/  STL.S16 [R1+0x198], R37 ;  /* 0x0001982501007387 */ /* 0x000fe80000100600 */
[----:B------:R1:W-:Y:S04]  /*3aa0*/  STL.S16 [R1+0x190], R36 ;  /* 0x0001902401007387 */ /* 0x0003e80000100600 */
[----:B0-----:R-:W3:Y:S04]  /*3ab0*/  LDL.LU R30, [R1+0x508] ;  /* 0x00050800011e7983 */ /* 0x001ee80000300800 */
[----:B------:R-:W3:Y:S04]  /*3ac0*/  LDL.LU.64 R28, [R1+0x2d8] ;  /* 0x0002d800011c7983 */ /* 0x000ee80000300a00 */
[----:B-1----:R-:W3:Y:S04]  /*3ad0*/  LDL.LU.64 R36, [R1+0x300] ;  /* 0x0003000001247983 */ /* 0x002ee80000300a00 */
[----:B--2---:R-:W2:Y:S04]  /*3ae0*/  @!P5 LDG.E R21, desc[UR10][R6.64] ;  /* 0x0000000a0615d981 */ /* 0x004ea8000c1e1900 */
[----:B------:R-:W2:Y:S04]  /*3af0*/  LDL.LU.64 R6, [R1+0x2e8] ;  /* 0x0002e80001067983 */ /* 0x000ea80000300a00 */
[----:B----4-:R-:W4:Y:S04]  /*3b00*/  @!P0 LDG.E R20, desc[UR10][R8.64] ;  /* 0x0000000a08148981 */ /* 0x010f28000c1e1900 */
[----:B------:R-:W4:Y:S04]  /*3b10*/  LDL.LU.64 R8, [R1+0x2e0] ;  /* 0x0002e00001087983 */ /* 0x000f280000300a00 */
[----:B------:R-:W-:Y:S04]  /*3b20*/  STL [R1+0x3bc], R24 ;  /* 0x0003bc1801007387 */ /* 0x000fe80000100800 */
[----:B------:R0:W-:Y:S04]  /*3b30*/  STL [R1+0x3dc], R24 ;  /* 0x0003dc1801007387 */ /* 0x0001e80000100800 */
[----:B------:R-:W-:Y:S04]  /*3b40*/  STL [R1+0x3b8], R25 ;  /* 0x0003b81901007387 */ /* 0x000fe80000100800 */
[----:B------:R1:W-:Y:S01]  /*3b50*/  STL [R1+0x3e0], R25 ;  /* 0x0003e01901007387 */ /* 0x0003e20000100800 */
[----:B0-----:R-:W-:-:S03]  /*3b60*/  PRMT R24, RZ, 0x7610, R24 ;  /* 0x00007610ff187816 */ /* 0x001fc60000000018 */
[----:B------:R-:W-:Y:S04]  /*3b70*/  STL [R1+0x498], R11 ;  /* 0x0004980b01007387 */ /* 0x000fe80000100800 */
[----:B------:R-:W-:Y:S01]  /*3b80*/  STL.64 [R1+0x4a0], R10 ;  /* 0x0004a00a01007387 */ /* 0x000fe20000100a00 */
[----:B-1----:R-:W-:-:S03]  /*3b90*/  PRMT R25, RZ, 0x7610, R25 ;  /* 0x00007610ff197816 */ /* 0x002fc60000000019 */
[----:B------:R-:W-:Y:S04]  /*3ba0*/  STL [R1+0x4c0], R10 ;  /* 0x0004c00a01007387 */ /* 0x000fe80000100800 */
[----:B------:R0:W-:Y:S01]  /*3bb0*/  STL.64 [R1+0x4e0], R10 ;  /* 0x0004e00a01007387 */ /* 0x0001e20000100a00 */
[C---:B---3--:R-:W-:Y:S02]  /*3bc0*/  @!P5 PRMT R25, R19.reuse, 0x7610, R25 ;  /* 0x000076101319d816 */ /* 0x048fe40000000019 */
[----:B------:R-:W-:Y:S02]  /*3bd0*/  @!P5 PRMT R24, R19, 0x7632, R24 ;  /* 0x000076321318d816 */ /* 0x000fe40000000018 */
[----:B0-----:R-:W-:Y:S02]  /*3be0*/  PRMT R11, RZ, 0x7610, R11 ;  /* 0x00007610ff0b7816 */ /* 0x001fe4000000000b */
[----:B------:R-:W-:-:S02]  /*3bf0*/  PRMT R10, RZ, 0x7610, R10 ;  /* 0x00007610ff0a7816 */ /* 0x000fc4000000000a */
[----:B------:R-:W-:Y:S02]  /*3c00*/  LOP3.LUT R30, R30, 0xffffffef, RZ, 0xc0, !PT ;  /* 0xffffffef1e1e7812 */ /* 0x000fe400078ec0ff */
[----:B------:R-:W-:Y:S02]  /*3c10*/  PRMT R26, RZ, 0x7610, R26 ;  /* 0x00007610ff1a7816 */ /* 0x000fe4000000001a */
[----:B------:R-:W-:Y:S02]  /*3c20*/  PRMT R23, RZ, 0x7610, R23 ;  /* 0x00007610ff177816 */ /* 0x000fe40000000017 */
[----:B------:R-:W-:Y:S02]  /*3c30*/  @!P2 PRMT R26, R12, 0x7632, R26 ;  /* 0x000076320c1aa816 */ /* 0x000fe4000000001a */
[----:B------:R-:W-:Y:S02]  /*3c40*/  PRMT R22, RZ, 0x7610, R22 ;  /* 0x00007610ff167816 */ /* 0x000fe40000000016 */
[C---:B------:R-:W-:Y:S01]  /*3c50*/  @!P3 PRMT R23, R16.reuse, 0x7610, R23 ;  /* 0x000076101017b816 */ /* 0x040fe20000000017 */
[----:B------:R0:W-:Y:S01]  /*3c60*/  STL.S16 [R1+0x170], R26 ;  /* 0x0001701a01007387 */ /* 0x0001e20000100600 */
[----:B------:R-:W-:-:S02]  /*3c70*/  @!P3 PRMT R22, R16, 0x7632, R22 ;  /* 0x000076321016b816 */ /* 0x000fc40000000016 */
[----:B------:R-:W-:Y:S01]  /*3c80*/  LOP3.LUT P1, RZ, R31, 0x8000, RZ, 0xc0, !PT ;  /* 0x000080001fff7812 */ /* 0x000fe2000782c0ff */
[----:B------:R-:W-:Y:S01]  /*3c90*/  STL.S16 [R1+0x14c], R23 ;  /* 0x00014c1701007387 */ /* 0x000fe20000100600 */
[----:B0-----:R-:W-:-:S03]  /*3ca0*/  CS2R R26, SRZ ;  /* 0x00000000001a7805 */ /* 0x001fc6000001ff00 */
[----:B------:R0:W-:Y:S08]  /*3cb0*/  STL.S16 [R1+0x154], R22 ;  /* 0x0001541601007387 */ /* 0x0001f00000100600 */
[----:B------:R1:W3:Y:S01]  /*3cc0*/  @!P1 LDG.E R26, desc[UR10][R28.64] ;  /* 0x0000000a1c1a9981 */ /* 0x0002e2000c1e1900 */
[----:B0-----:R-:W-:-:S06]  /*3cd0*/  CS2R R22, SRZ ;  /* 0x0000000000167805 */ /* 0x001fcc000001ff00 */
[----:B------:R-:W3:Y:S01]  /*3ce0*/  @!P0 LDG.E R23, desc[UR10][R36.64] ;  /* 0x0000000a24178981 */ /* 0x000ee2000c1e1900 */
[----:B-1----:R-:W-:-:S03]  /*3cf0*/  CS2R R28, SRZ ;  /* 0x00000000001c7805 */ /* 0x002fc6000001ff00 */
[----:B------:R-:W-:Y:S04]  /*3d00*/  STL.S16 [R1+0x234], R35 ;  /* 0x0002342301007387 */ /* 0x000fe80000100600 */
[----:B------:R0:W-:Y:S04]  /*3d10*/  STL.S16 [R1+0x17c], R34 ;  /* 0x00017c2201007387 */ /* 0x0001e80000100600 */
[----:B------:R-:W3:Y:S04]  /*3d20*/  LDL.LU.64 R36, [R1+0x2c8] ;  /* 0x0002c80001247983 */ /* 0x000ee80000300a00 */
[----:B0-----:R-:W3:Y:S01]  /*3d30*/  LDL.LU.64 R34, [R1+0x2f0] ;  /* 0x0002f00001227983 */ /* 0x001ee20000300a00 */
[----:B--2---:R-:W-:-:S02]  /*3d40*/  @!P5 PRMT R11, R21, 0x7610, R11 ;  /* 0x00007610150bd816 */ /* 0x004fc4000000000b */
[----:B------:R-:W-:Y:S02]  /*3d50*/  @!P5 PRMT R10, R21, 0x7632, R10 ;  /* 0x00007632150ad816 */ /* 0x000fe4000000000a */
[----:B------:R-:W-:-:S13]  /*3d60*/  LOP3.LUT P5, RZ, R31, 0x800, RZ, 0xc0, !PT ;  /* 0x000008001fff7812 */ /* 0x000fda00078ac0ff */
[----:B------:R-:W-:Y:S02]  /*3d70*/  @P5 LOP3.LUT R30, R30, 0x10, RZ, 0xfc, !PT ;  /* 0x000000101e1e5812 */ /* 0x000fe400078efcff */
[----:B------:R-:W-:Y:S01]  /*3d80*/  LOP3.LUT P5, RZ, R31, 0x10000, RZ, 0xc0, !PT ;  /* 0x000100001fff7812 */ /* 0x000fe200078ac0ff */
[----:B----4-:R-:W2:-:S12]  /*3d90*/  @!P1 LDG.E R29, desc[UR10][R8.64] ;  /* 0x0000000a081d9981 */ /* 0x010e98000c1e1900 */
[----:B------:R0:W4:Y:S04]  /*3da0*/  @!P5 LDG.E R27, desc[UR10][R6.64] ;  /* 0x0000000a061bd981 */ /* 0x000128000c1e1900 */
[----:B------:R-:W2:Y:S04]  /*3db0*/  LDL.LU.64 R8, [R1+0x110] ;  /* 0x0001100001087983 */ /* 0x000ea80000300a00 */
[----:B------:R-:W0:Y:S01]  /*3dc0*/  LDL.LU.64 R6, [R1+0x4f0] ;  /* 0x0004f00001067983 */ /* 0x000e220000300a00 */
[C---:B------:R-:W-:Y:S02]  /*3dd0*/  LOP3.LUT P4, RZ, R31.reuse, 0x1000, RZ, 0xc0, !PT ;  /* 0x000010001fff7812 */ /* 0x040fe4000788c0ff */
[----:B------:R-:W-:-:S02]  /*3de0*/  LOP3.LUT P2, RZ, R31, 0x4000, RZ, 0xc0, !PT ;  /* 0x000040001fff7812 */ /* 0x000fc4000784c0ff */
[----:B------:R-:W-:Y:S01]  /*3df0*/  LOP3.LUT P6, RZ, R31, 0x10000, RZ, 0xc0, !PT ;  /* 0x000100001fff7812 */ /* 0x000fe200078cc0ff */
[----:B------:R-:W-:Y:S04]  /*3e00*/  STL.S16 [R1+0x2f0], R25 ;  /* 0x0002f01901007387 */ /* 0x000fe80000100600 */
[----:B------:R1:W-:Y:S04]  /*3e10*/  STL.S16 [R1+0x2f4], R24 ;  /* 0x0002f41801007387 */ /* 0x0003e80000100600 */
[----:B-1----:R-:W4:Y:S04]  /*3e20*/  LDL.LU.64 R24, [R1+0x2b0] ;  /* 0x0002b00001187983 */ /* 0x002f280000300a00 */
[----:B---3--:R-:W3:Y:S04]  /*3e30*/  @!P2 LDG.E R28, desc[UR10][R36.64] ;  /* 0x0000000a241ca981 */ /* 0x008ee8000c1e1900 */
[----:B------:R-:W3:Y:S04]  /*3e40*/  @!P6 LDG.E R22, desc[UR10][R34.64] ;  /* 0x0000000a2216e981 */ /* 0x000ee8000c1e1900 */
[----:B------:R-:W3:Y:S04]  /*3e50*/  LDL.LU.64 R36, [R1+0x2c0] ;  /* 0x0002c00001247983 */ /* 0x000ee80000300a00 */
[----:B------:R-:W4:Y:S01]  /*3e60*/  LDL.LU.64 R34, [R1+0x118] ;  /* 0x0001180001227983 */ /* 0x000f220000300a00 */
[----:B0-----:R-:W-:-:S04]  /*3e70*/  PRMT R6, RZ, 0x7610, R6 ;  /* 0x00007610ff067816 */ /* 0x001fc80000000006 */
[----:B------:R-:W-:-:S05]  /*3e80*/  @!P0 PRMT R6, R23, 0x7632, R6 ;  /* 0x0000763217068816 */ /* 0x000fca0000000006 */
[----:B------:R0:W-:Y:S02]  /*3e90*/  STL.S16 [R1+0x2d8], R6 ;  /* 0x0002d80601007387 */ /* 0x0001e40000100600 */
[----:B0-----:R-:W-:-:S06]  /*3ea0*/  MOV R6, RZ ;  /* 0x000000ff00067202 */ /* 0x001fcc0000000f00 */
[----:B--2---:R-:W2:Y:S01]  /*3eb0*/  @!P4 LDG.E R6, desc[UR10][R8.64] ;  /* 0x0000000a0806c981 */ /* 0x004ea2000c1e1900 */
[----:B------:R-:W-:Y:S02]  /*3ec0*/  PRMT R33, RZ, 0x7610, R33 ;  /* 0x00007610ff217816 */ /* 0x000fe40000000021 */
[----:B------:R-:W-:Y:S02]  /*3ed0*/  PRMT R32, RZ, 0x7610, R32 ;  /* 0x00007610ff207816 */ /* 0x000fe40000000020 */
[----:B------:R-:W-:Y:S02]  /*3ee0*/  LOP3.LUT P3, RZ, R31, 0x2000, RZ, 0xc0, !PT ;  /* 0x000020001fff7812 */ /* 0x000fe4000786c0ff */
[C---:B------:R-:W-:Y:S02]  /*3ef0*/  @!P0 PRMT R33, R20.reuse, 0x7610, R33 ;  /* 0x0000761014218816 */ /* 0x040fe40000000021 */
[----:B------:R-:W-:Y:S01]  /*3f00*/  @!P0 PRMT R32, R20, 0x7632, R32 ;  /* 0x0000763214208816 */ /* 0x000fe20000000020 */
[----:B------:R-:W-:Y:S04]  /*3f10*/  STL.S16 [R1+0x300], R10 ;  /* 0x0003000a01007387 */ /* 0x000fe80000100600 */
[----:B------:R-:W-:Y:S04]  /*3f20*/  STL.S16 [R1+0x160], R33 ;  /* 0x0001602101007387 */ /* 0x000fe80000100600 */
[----:B------:R0:W-:Y:S04]  /*3f30*/  STL.S16 [R1+0x2c8], R32 ;  /* 0x0002c82001007387 */ /* 0x0001e80000100600 */
[----:B------:R1:W-:Y:S04]  /*3f40*/  STL.S16 [R1+0x2fc], R11 ;  /* 0x0002fc0b01007387 */ /* 0x0003e80000100600 */
[----:B------:R-:W3:Y:S01]  /*3f50*/  LDL.LU.64 R8, [R1+0x290] ;  /* 0x0002900001087983 */ /* 0x000ee20000300a00 */
[----:B0-----:R-:W-:-:S03]  /*3f60*/  CS2R R32, SRZ ;  /* 0x0000000000207805 */ /* 0x001fc6000001ff00 */
[----:B-1----:R-:W3:Y:S04]  /*3f70*/  LDL.LU.64 R10, [R1+0x2d0] ;  /* 0x0002d000010a7983 */ /* 0x002ee80000300a00 */
[----:B----4-:R0:W4:Y:S02]  /*3f80*/  @!P3 LDG.E R32, desc[UR10][R34.64] ;  /* 0x0000000a2220b981 */ /* 0x010124000c1e1900 */
[----:B0-----:R-:W-:-:S06]  /*3f90*/  CS2R R34, SRZ ;  /* 0x0000000000227805 */ /* 0x001fcc000001ff00 */
[----:B------:R-:W4:Y:S04]  /*3fa0*/  @!P3 LDG.E R34, desc[UR10][R24.64] ;  /* 0x0000000a1822b981 */ /* 0x000f28000c1e1900 */
[----:B------:R-:W4:Y:S04]  /*3fb0*/  LDL.LU.64 R24, [R1+0x138] ;  /* 0x0001380001187983 */ /* 0x000f280000300a00 */
[----:B--2---:R0:W-:Y:S02]  /*3fc0*/  STL [R1+0x11c], R6 ;  /* 0x00011c0601007387 */ /* 0x0041e40000100800 */
[----:B0-----:R-:W-:-:S06]  /*3fd0*/  HFMA2 R6, -RZ, RZ, 0, 0 ;  /* 0x00000000ff067431 */ /* 0x001fcc00000001ff */
[----:B---3--:R-:W2:Y:S04]  /*3fe0*/  @!P4 LDG.E R6, desc[UR10][R36.64] ;  /* 0x0000000a2406c981 */ /* 0x008ea8000c1e1900 */
[----:B------:R-:W3:Y:S01]  /*3ff0*/  LDL.LU.64 R36, [R1+0x4e8] ;  /* 0x0004e80001247983 */ /* 0x000ee20000300a00 */
[----:B------:R-:W-:-:S03]  /*4000*/  LOP3.LUT R30, R30, 0xfffffff7, RZ, 0xc0, !PT ;  /* 0xfffffff71e1e7812 */ /* 0x000fc600078ec0ff */
[----:B------:R0:W-:Y:S01]  /*4010*/  STL.64 [R1+0x4c8], R2 ;  /* 0x0004c80201007387 */ /* 0x0001e20000100a00 */
[----:B------:R-:W-:-:S03]  /*4020*/  @P3 LOP3.LUT R30, R30, 0x8, RZ, 0xfc, !PT ;  /* 0x000000081e1e3812 */ /* 0x000fc600078efcff */
[----:B------:R-:W-:Y:S04]  /*4030*/  STL [R1+0x4bc], R5 ;  /* 0x0004bc0501007387 */ /* 0x000fe80000100800 */
[----:B------:R1:W-:Y:S01]  /*4040*/  STL.64 [R1+0x4d0], R4 ;  /* 0x0004d00401007387 */ /* 0x0003e20000100a00 */
[----:B0-----:R-:W-:-:S03]  /*4050*/  PRMT R3, RZ, 0x7610, R3 ;  /* 0x00007610ff037816 */ /* 0x001fc60000000003 */
[----:B------:R-:W-:Y:S01]  /*4060*/  STL [R1+0x470], R15 ;  /* 0x0004700f01007387 */ /* 0x000fe20000100800 */
[----:B------:R-:W-:-:S03]  /*4070*/  PRMT R2, RZ, 0x7610, R2 ;  /* 0x00007610ff027816 */ /* 0x000fc60000000002 */
[----:B------:R0:W-:Y:S01]  /*4080*/  STL.64 [R1+0x480], R14 ;  /* 0x0004800e01007387 */ /* 0x0001e20000100a00 */
[----:B-1----:R-:W-:Y:S02]  /*4090*/  PRMT R5, RZ, 0x7610, R5 ;  /* 0x00007610ff057816 */ /* 0x002fe40000000005 */
[----:B------:R-:W-:Y:S02]  /*40a0*/  LOP3.LUT P6, RZ, R31, 0x400, RZ, 0xc0, !PT ;  /* 0x000004001fff7812 */ /* 0x000fe400078cc0ff */
[----:B------:R-:W-:Y:S01]  /*40b0*/  PRMT R18, RZ, 0x7610, R18 ;  /* 0x00007610ff127816 */ /* 0x000fe20000000012 */
[----:B------:R-:W-:Y:S01]  /*40c0*/  STL [R1+0x440], R23 ;  /* 0x0004401701007387 */ /* 0x000fe20000100800 */
[----:B------:R-:W-:Y:S02]  /*40d0*/  PRMT R4, RZ, 0x7610, R4 ;  /* 0x00007610ff047816 */ /* 0x000fe40000000004 */
[----:B0-----:R-:W-:Y:S01]  /*40e0*/  PRMT R15, RZ, 0x7610, R15 ;  /* 0x00007610ff0f7816 */ /* 0x001fe2000000000f */
[----:B------:R-:W-:Y:S01]  /*40f0*/  STL [R1+0x444], R23 ;  /* 0x0004441701007387 */ /* 0x000fe20000100800 */
[----:B------:R-:W-:-:S02]  /*4100*/  @!P5 PRMT R5, R22, 0x7610, R5 ;  /* 0x000076101605d816 */ /* 0x000fc40000000005 */
[----:B------:R-:W-:Y:S01]  /*4110*/  @!P5 PRMT R4, R22, 0x7632, R4 ;  /* 0x000076321604d816 */ /* 0x000fe20000000004 */
[----:B------:R-:W-:Y:S01]  /*4120*/  STL [R1+0x44c], R23 ;  /* 0x00044c1701007387 */ /* 0x000fe20000100800 */
[C---:B------:R-:W-:Y:S02]  /*4130*/  @!P5 PRMT R3, R27.reuse, 0x7610, R3 ;  /* 0x000076101b03d816 */ /* 0x040fe40000000003 */
[----:B------:R-:W-:Y:S01]  /*4140*/  @!P5 PRMT R2, R27, 0x7632, R2 ;  /* 0x000076321b02d816 */ /* 0x000fe20000000002 */
[----:B------:R-:W-:Y:S01]  /*4150*/  STL [R1+0x464], R23 ;  /* 0x0004641701007387 */ /* 0x000fe20000100800 */
[----:B------:R-:W-:Y:S02]  /*4160*/  LOP3.LUT P5, RZ, R30, 0x10, RZ, 0xc0, !PT ;  /* 0x000000101eff7812 */ /* 0x000fe400078ac0ff */
[----:B------:R-:W-:Y:S01]  /*4170*/  @!P0 PRMT R15, R23, 0x7610, R15 ;  /* 0x00007610170f8816 */ /* 0x000fe2000000000f */
[----:B------:R-:W-:Y:S04]  /*4180*/  STL [R1+0x478], R23 ;  /* 0x0004781701007387 */ /* 0x000fe80000100800 */
[----:B------:R0:W-:Y:S01]  /*4190*/  STL.S16 [R1+0x2cc], R15 ;  /* 0x0002cc0f01007387 */ /* 0x0001e20000100600 */
[----:B------:R-:W-:-:S03]  /*41a0*/  @!P1 PRMT R18, R29, 0x7632, R18 ;  /* 0x000076321d129816 */ /* 0x000fc60000000012 */
[----:B------:R1:W-:Y:S04]  /*41b0*/  STL [R1+0x47c], R22 ;  /* 0x00047c1601007387 */ /* 0x0003e80000100800 */
[----:B------:R-:W2:Y:S01]  /*41c0*/  @!P2 LDG.E R33, desc[UR10][R10.64] ;  /* 0x0000000a0a21a981 */ /* 0x000ea2000c1e1900 */
[----:B0-----:R-:W-:-:S03]  /*41d0*/  MOV R15, RZ ;  /* 0x000000ff000f7202 */ /* 0x001fc60000000f00 */
[----:B-1----:R-:W2:Y:S04]  /*41e0*/  LDL.LU.64 R22, [R1+0x130] ;  /* 0x0001300001167983 */ /* 0x002ea80000300a00 */
[----:B------:R0:W-:Y:S04]  /*41f0*/  STL.S16 [R1+0x2c4], R18 ;  /* 0x0002c41201007387 */ /* 0x0001e80000100600 */
[----:B------:R-:W-:Y:S04]  /*4200*/  STL.S16 [R1+0x2d0], R3 ;  /* 0x0002d00301007387 */ /* 0x000fe80000100600 */
[----:B------:R1:W-:Y:S01]  /*4210*/  STL.S16 [R1+0x2d4], R2 ;  /* 0x0002d40201007387 */ /* 0x0003e20000100600 */
[----:B0-----:R-:W-:-:S03]  /*4220*/  HFMA2 R18, -RZ, RZ, 0, 0 ;  /* 0x00000000ff127431 */ /* 0x001fc600000001ff */
[----:B------:R-:W2:Y:S04]  /*4230*/  LDL.LU.64 R10, [R1+0x2a8] ;  /* 0x0002a800010a7983 */ /* 0x000ea80000300a00 */
[----:B-1----:R-:W2:Y:S04]  /*4240*/  LDL.LU.64 R2, [R1+0x128] ;  /* 0x0001280001027983 */ /* 0x002ea80000300a00 */
[----:B------:R-:W2:Y:S04]  /*4250*/  @!P6 LDG.E R18, desc[UR10][R8.64] ;  /* 0x0000000a0812e981 */ /* 0x000ea8000c1e1900 */
[----:B------:R-:W2:Y:S04]  /*4260*/  LDL.LU.64 R8, [R1+0x4d8] ;  /* 0x0004d80001087983 */ /* 0x000ea80000300a00 */
[----:B---3--:R0:W3:Y:S02]  /*4270*/  @!P5 LDG.E R15, desc[UR10][R36.64] ;  /* 0x0000000a240fd981 */ /* 0x0080e4000c1e1900 */
[----:B0-----:R-:W-:-:S06]  /*4280*/  MOV R36, RZ ;  /* 0x000000ff00247202 */ /* 0x001fcc0000000f00 */
[----:B----4-:R-:W4:Y:S04]  /*4290*/  @!P6 LDG.E R36, desc[UR10][R24.64] ;  /* 0x0000000a1824e981 */ /* 0x010f28000c1e1900 */
[----:B------:R-:W4:Y:S01]  /*42a0*/  LDL.LU.64 R24, [R1+0x260] ;  /* 0x0002600001187983 */ /* 0x000f220000300a00 */
[----:B------:R-:W-:-:S03]  /*42b0*/  LOP3.LUT P0, RZ, R31, 0x200, RZ, 0xc0, !PT ;  /* 0x000002001fff7812 */ /* 0x000fc6000780c0ff */
[----:B------:R-:W-:Y:S04]  /*42c0*/  STL [R1+0x48c], R13 ;  /* 0x00048c0d01007387 */ /* 0x000fe80000100800 */
[----:B------:R0:W-:Y:S04]  /*42d0*/  STL.64 [R1+0x490], R12 ;  /* 0x0004900c01007387 */ /* 0x0001e80000100a00 */
[----:B------:R1:W-:Y:S04]  /*42e0*/  STL [R1+0x4b8], R13 ;  /* 0x0004b80d01007387 */ /* 0x0003e80000100800 */
[----:B------:R-:W-:Y:S04]  /*42f0*/  STL [R1+0x468], R17 ;  /* 0x0004681101007387 */ /* 0x000fe80000100800 */
[----:B------:R1:W-:Y:S01]  /*4300*/  STL [R1+0x46c], R16 ;  /* 0x00046c1001007387 */ /* 0x0003e20000100800 */
[----:B0-----:R-:W-:-:S02]  /*4310*/  PRMT R12, RZ, 0x7610, R12 ;  /* 0x00007610ff0c7816 */ /* 0x001fc4000000000c */
[----:B-1----:R-:W-:Y:S01]  /*4320*/  PRMT R13, RZ, 0x7610, R13 ;  /* 0x00007610ff0d7816 */ /* 0x002fe2000000000d */
[----:B------:R0:W-:Y:S01]  /*4330*/  STL [R1+0x4c4], R17 ;  /* 0x0004c41101007387 */ /* 0x0001e20000100800 */
[----:B------:R-:W-:Y:S02]  /*4340*/  LOP3.LUT P3, RZ, R31, 0x100, RZ, 0xc0, !PT ;  /* 0x000001001fff7812 */ /* 0x000fe4000786c0ff */
[----:B------:R-:W-:Y:S02]  /*4350*/  PRMT R16, RZ, 0x7610, R16 ;  /* 0x00007610ff107816 */ /* 0x000fe40000000010 */
[----:B0-----:R-:W-:Y:S01]  /*4360*/  PRMT R17, RZ, 0x7610, R17 ;  /* 0x00007610ff117816 */ /* 0x001fe20000000011 */
[----:B------:R-:W-:Y:S01]  /*4370*/  STL [R1+0x450], R21 ;  /* 0x0004501501007387 */ /* 0x000fe20000100800 */
[C---:B------:R-:W-:Y:S02]  /*4380*/  @!P1 PRMT R13, R26.reuse, 0x7610, R13 ;  /* 0x000076101a0d9816 */ /* 0x040fe4000000000d */
[----:B------:R-:W-:Y:S01]  /*4390*/  @!P1 PRMT R12, R26, 0x7632, R12 ;  /* 0x000076321a0c9816 */ /* 0x000fe2000000000c */
[----:B------:R0:W-:Y:S01]  /*43a0*/  STL.64 [R1+0x458], R20 ;  /* 0x0004581401007387 */ /* 0x0001e20000100a00 */
[----:B------:R-:W-:-:S02]  /*43b0*/  @!P2 PRMT R17, R28, 0x7610, R17 ;  /* 0x000076101c11a816 */ /* 0x000fc40000000011 */
[----:B------:R-:W-:Y:S01]  /*43c0*/  @!P2 PRMT R16, R28, 0x7632, R16 ;  /* 0x000076321c10a816 */ /* 0x000fe20000000010 */
[----:B------:R-:W-:Y:S01]  /*43d0*/  STL.S16 [R1+0x2ac], R13 ;  /* 0x0002ac0d01007387 */ /* 0x000fe20000100600 */
[----:B------:R-:W-:-:S03]  /*43e0*/  LOP3.LUT R30, R30, 0xfffffffb, RZ, 0xc0, !PT ;  /* 0xfffffffb1e1e7812 */ /* 0x000fc600078ec0ff */
[----:B------:R1:W-:Y:S01]  /*43f0*/  STL.S16 [R1+0x2b0], R12 ;  /* 0x0002b00c01007387 */ /* 0x0003e20000100600 */
[----:B0-----:R-:W-:-:S03]  /*4400*/  PRMT R21, RZ, 0x7610, R21 ;  /* 0x00007610ff157816 */ /* 0x001fc60000000015 */
[----:B------:R-:W-:Y:S01]  /*4410*/  STL [R1+0x428], R29 ;  /* 0x0004281d01007387 */ /* 0x000fe20000100800 */
[----:B------:R-:W-:-:S03]  /*4420*/  @!P1 PRMT R21, R29, 0x7610, R21 ;  /* 0x000076101d159816 */ /* 0x000fc60000000015 */
[----:B--2---:R0:W2:Y:S04]  /*4430*/  @!P0 LDG.E R35, desc[UR10][R22.64] ;  /* 0x0000000a16238981 */ /* 0x0040a8000c1e1900 */
[----:B------:R-:W-:Y:S04]  /*4440*/  STL.S16 [R1+0x290], R17 ;  /* 0x0002901101007387 */ /* 0x000fe80000100600 */
[----:B------:R1:W-:Y:S01]  /*4450*/  STL.64 [R1+0x430], R28 ;  /* 0x0004301c01007387 */ /* 0x0003e20000100a00 */
[----:B0-----:R-:W-:-:S03]  /*4460*/  CS2R R22, SRZ ;  /* 0x0000000000167805 */ /* 0x001fc6000001ff00 */
[----:B------:R0:W-:Y:S01]  /*4470*/  STL.S16 [R1+0x294], R16 ;  /* 0x0002941001007387 */ /* 0x0001e20000100600 */
[----:B------:R-:W-:-:S03]  /*4480*/  @P4 LOP3.LUT R30, R30, 0x4, RZ, 0xfc, !PT ;  /* 0x000000041e1e4812 */ /* 0x000fc600078efcff */
[----:B-1----:R-:W2:Y:S01]  /*4490*/  LDL.LU.64 R12, [R1+0x120] ;  /* 0x00012000010c7983 */ /* 0x002ea20000300a00 */
[----:B------:R-:W-:-:S03]  /*44a0*/  MOV R29, RZ ;  /* 0x000000ff001d7202 */ /* 0x000fc60000000f00 */
[----:B------:R-:W2:Y:S04]  /*44b0*/  @!P3 LDG.E R23, desc[UR10][R2.64] ;  /* 0x0000000a0217b981 */ /* 0x000ea8000c1e1900 */
[----:B0-----:R-:W2:Y:S01]  /*44c0*/  LDL.LU.64 R16, [R1+0x2a0] ;  /* 0x0002a00001107983 */ /* 0x001ea20000300a00 */
[----:B------:R-:W-:Y:S02]  /*44d0*/  PRMT R9, RZ, 0x7610, R9 ;  /* 0x00007610ff097816 */ /* 0x000fe40000000009 */
[----:B------:R-:W-:Y:S01]  /*44e0*/  PRMT R8, RZ, 0x7610, R8 ;  /* 0x00007610ff087816 */ /* 0x000fe20000000008 */
[----:B------:R-:W-:Y:S04]  /*44f0*/  STL.S16 [R1+0x2b4], R5 ;  /* 0x0002b40501007387 */ /* 0x000fe80000100600 */
[----:B------:R0:W-:Y:S04]  /*4500*/  STL.S16 [R1+0x2b8], R4 ;  /* 0x0002b80401007387 */ /* 0x0001e80000100600 */
[----:B------:R-:W2:Y:S04]  /*4510*/  LDL.LU.64 R2, [R1+0x4c8] ;  /* 0x0004c80001027983 */ /* 0x000ea80000300a00 */
[----:B0-----:R-:W2:Y:S04]  /*4520*/  LDL.LU.64 R4, [R1+0x268] ;  /* 0x0002680001047983 */ /* 0x001ea80000300a00 */
[----:B---3--:R0:W-:Y:S02]  /*4530*/  STL [R1+0x114], R15 ;  /* 0x0001140f01007387 */ /* 0x0081e40000100800 */
[----:B0-----:R-:W-:-:S06]  /*4540*/  HFMA2 R15, -RZ, RZ, 0, 0 ;  /* 0x00000000ff0f7431 */ /* 0x001fcc00000001ff */
[----:B------:R-:W3:Y:S04]  /*4550*/  @!P5 LDG.E R15, desc[UR10][R10.64] ;  /* 0x0000000a0a0fd981 */ /* 0x000ee8000c1e1900 */
[----:B----4-:R0:W4:Y:S01]  /*4560*/  @!P3 LDG.E R29, desc[UR10][R24.64] ;  /* 0x0000000a181db981 */ /* 0x010122000c1e1900 */
[----:B------:R-:W-:-:S03]  /*4570*/  LOP3.LUT P3, RZ, R30, 0x8, RZ, 0xc0, !PT ;  /* 0x000000081eff7812 */ /* 0x000fc6000786c0ff */
[----:B------:R-:W3:Y:S10]  /*4580*/  LDL.LU.64 R10, [R1+0x4e0] ;  /* 0x0004e000010a7983 */ /* 0x000ef40000300a00 */
[----:B------:R-:W-:-:S02]  /*4590*/  @!P3 PRMT R9, R32, 0x7610, R9 ;  /* 0x000076102009b816 */ /* 0x000fc40000000009 */
[----:B------:R-:W-:-:S03]  /*45a0*/  @!P3 PRMT R8, R32, 0x7632, R8 ;  /* 0x000076322008b816 */ /* 0x000fc60000000008 */
[----:B------:R-:W-:Y:S04]  /*45b0*/  STL.S16 [R1+0x260], R9 ;  /* 0x0002600901007387 */ /* 0x000fe80000100600 */
[----:B------:R1:W-:Y:S04]  /*45c0*/  STL.S16 [R1+0x26c], R8 ;  /* 0x00026c0801007387 */ /* 0x0003e80000100600 */
[----:B-1----:R-:W4:Y:S01]  /*45d0*/  LDL.LU.64 R8, [R1+0x278] ;  /* 0x0002780001087983 */ /* 0x002f220000300a00 */
[----:B------:R-:W-:Y:S02]  /*45e0*/  LOP3.LUT P4, RZ, R31, 0x80, RZ, 0xc0, !PT ;  /* 0x000000801fff7812 */ /* 0x000fe4000788c0ff */
[----:B0-----:R-:W-:Y:S01]  /*45f0*/  CS2R R24, SRZ ;  /* 0x0000000000187805 */ /* 0x001fe2000001ff00 */
[----:B------:R-:W-:Y:S04]  /*4600*/  STL [R1+0x3c0], R0 ;  /* 0x0003c00001007387 */ /* 0x000fe80000100800 */
[----:B------:R-:W-:Y:S04]  /*4610*/  STL [R1+0x3c4], R0 ;  /* 0x0003c40001007387 */ /* 0x000fe80000100800 */
[----:B------:R0:W-:Y:S02]  /*4620*/  STL [R1+0x3d0], R0 ;  /* 0x0003d00001007387 */ /* 0x0001e40000100800 */
[----:B0-----:R-:W-:-:S02]  /*4630*/  PRMT R0, RZ, 0x7610, R0 ;  /* 0x00007610ff007816 */ /* 0x001fc40000000000 */
[----:B--2---:R-:W2:Y:S04]  /*4640*/  @!P4 LDG.E R25, desc[UR10][R12.64] ;  /* 0x0000000a0c19c981 */ /* 0x004ea8000c1e1900 */
[----:B------:R0:W2:Y:S01]  /*4650*/  @!P4 LDG.E R24, desc[UR10][R16.64] ;  /* 0x0000000a1018c981 */ /* 0x0000a2000c1e1900 */
[----:B------:R-:W-:-:S03]  /*4660*/  LOP3.LUT P4, RZ, R30, 0x4, RZ, 0xc0, !PT ;  /* 0x000000041eff7812 */ /* 0x000fc6000788c0ff */
[----:B------:R-:W-:Y:S01]  /*4670*/  STL [R1+0x4ac], R14 ;  /* 0x0004ac0e01007387 */ /* 0x000fe20000100800 */
[----:B------:R-:W-:Y:S02]  /*4680*/  PRMT R7, RZ, 0x7610, R7 ;  /* 0x00007610ff077816 */ /* 0x000fe40000000007 */
[----:B------:R-:W-:Y:S01]  /*4690*/  LOP3.LUT P1, RZ, R31, 0x40, RZ, 0xc0, !PT ;  /* 0x000000401fff7812 */ /* 0x000fe2000782c0ff */
[----:B------:R-:W-:Y:S04]  /*46a0*/  STL [R1+0x448], R20 ;  /* 0x0004481401007387 */ /* 0x000fe80000100800 */
[----:B------:R1:W-:Y:S02]  /*46b0*/  STL [R1+0x10], R2 ;  /* 0x0000100201007387 */ /* 0x0003e40000100800 */
[----:B------:R-:W-:-:S02]  /*46c0*/  @!P4 PRMT R0, R6, 0x7632, R0 ;  /* 0x000076320600c816 */ /* 0x000fc40000000000 */
[----:B------:R-:W2:Y:S04]  /*46d0*/  LDL.LU R17, [R1+0x4c4] ;  /* 0x0004c40001117983 */ /* 0x000ea80000300800 */
[----:B------:R-:W2:Y:S04]  /*46e0*/  LDL.LU.64 R12, [R1+0x298] ;  /* 0x00029800010c7983 */ /* 0x000ea80000300a00 */
[----:B-1----:R-:W2:Y:S04]  /*46f0*/  LDL.LU R2, [R1+0x11c] ;  /* 0x00011c0001027983 */ /* 0x002ea80000300800 */
[----:B------:R-:W-:Y:S04]  /*4700*/  STL [R1+0x118], R6 ;  /* 0x0001180601007387 */ /* 0x000fe80000100800 */
[----:B------:R-:W2:Y:S01]  /*4710*/  @!P0 LDG.E R22, desc[UR10][R4.64] ;  /* 0x0000000a04168981 */ /* 0x000ea2000c1e1900 */
[----:B---3--:R-:W-:-:S03]  /*4720*/  PRMT R11, RZ, 0x7610, R11 ;  /* 0x00007610ff0b7816 */ /* 0x008fc6000000000b */
[----:B------:R-:W3:Y:S01]  /*4730*/  LDL.LU.64 R4, [R1+0x4d0] ;  /* 0x0004d00001047983 */ /* 0x000ee20000300a00 */
[----:B------:R-:W-:Y:S02]  /*4740*/  PRMT R10, RZ, 0x7610, R10 ;  /* 0x00007610ff0a7816 */ /* 0x000fe4000000000a */
[C---:B------:R-:W-:Y:S02]  /*4750*/  @!P2 PRMT R11, R33.reuse, 0x7610, R11 ;  /* 0x00007610210ba816 */ /* 0x040fe4000000000b */
[----:B------:R-:W-:Y:S02]  /*4760*/  @!P2 PRMT R10, R33, 0x7632, R10 ;  /* 0x00007632210aa816 */ /* 0x000fe4000000000a */
[----:B------:R-:W-:Y:S01]  /*4770*/  LOP3.LUT P2, RZ, R31, 0x20, RZ, 0xc0, !PT ;  /* 0x000000201fff7812 */ /* 0x000fe2000784c0ff */
[----:B------:R-:W-:Y:S04]  /*4780*/  STL.S16 [R1+0x2a8], R11 ;  /* 0x0002a80b01007387 */ /* 0x000fe80000100600 */
[----:B------:R1:W-:Y:S04]  /*4790*/  STL.S16 [R1+0x2dc], R10 ;  /* 0x0002dc0a01007387 */ /* 0x0003e80000100600 */
[----:B-1----:R-:W3:Y:S04]  /*47a0*/  LDL.LU.64 R10, [R1+0x288] ;  /* 0x00028800010a7983 */ /* 0x002ee80000300a00 */
[----:B------:R1:W-:Y:S02]  /*47b0*/  STL.S16 [R1+0x28c], R0 ;  /* 0x00028c0001007387 */ /* 0x0003e40000100600 */
[----:B-1----:R-:W-:-:S06]  /*47c0*/  MOV R0, RZ ;  /* 0x000000ff00007202 */ /* 0x002fcc0000000f00 */
[----:B----4-:R1:W4:Y:S04]  /*47d0*/  @!P2 LDG.E R0, desc[UR10][R8.64] ;  /* 0x0000000a0800a981 */ /* 0x010328000c1e1900 */
[----:B------:R-:W1:Y:S01]  /*47e0*/  LDL.LU.64 R8, [R1+0x4b0] ;  /* 0x0004b00001087983 */ /* 0x000e620000300a00 */
[----:B------:R-:W-:-:S04]  /*47f0*/  PRMT R14, RZ, 0x7610, R14 ;  /* 0x00007610ff0e7816 */ /* 0x000fc8000000000e */
[----:B0-----:R-:W-:Y:S02]  /*4800*/  MOV R16, R14 ;  /* 0x0000000e00107202 */ /* 0x001fe40000000f00 */
[----:B------:R-:W-:Y:S01]  /*4810*/  @!P3 PRMT R7, R34, 0x7610, R7 ;  /* 0x000076102207b816 */ /* 0x000fe20000000007 */
[----:B------:R-:W-:Y:S04]  /*4820*/  STL.S16 [R1+0x268], R14 ;  /* 0x0002680e01007387 */ /* 0x000fe80000100600 */
[----:B------:R0:W-:Y:S01]  /*4830*/  STL.S16 [R1+0x2e0], R7 ;  /* 0x0002e00701007387 */ /* 0x0001e20000100600 */
[----:B------:R-:W-:Y:S01]  /*4840*/  PRMT R20, RZ, 0x7610, R20 ;  /* 0x00007610ff147816 */ /* 0x000fe20000000014 */
[----:B0-----:R-:W-:-:S04]  /*4850*/  HFMA2 R7, -RZ, RZ, 0, 0 ;  /* 0x00000000ff077431 */ /* 0x001fc800000001ff */
[----:B------:R-:W-:Y:S04]  /*4860*/  STL.S16 [R1+0x288], R20 ;  /* 0x0002881401007387 */ /* 0x000fe80000100600 */
[----:B------:R-:W4:Y:S01]  /*4870*/  LDL R14, [R1+0x288] ;  /* 0x00028800010e7983 */ /* 0x000f220000100800 */
[----:B--2---:R-:W-:Y:S02]  /*4880*/  PRMT R17, RZ, 0x7610, R17 ;  /* 0x00007610ff117816 */ /* 0x004fe40000000011 */
[----:B------:R-:W-:-:S03]  /*4890*/  @!P4 PRMT R16, R2, 0x7632, R16 ;  /* 0x000076320210c816 */ /* 0x000fc60000000010 */
[----:B------:R-:W-:Y:S04]  /*48a0*/  STL.S16 [R1+0x278], R17 ;  /* 0x0002781101007387 */ /* 0x000fe80000100600 */
[----:B------:R0:W-:Y:S04]  /*48b0*/  @!P4 STL.S16 [R1+0x268], R16 ;  /* 0x000268100100c387 */ /* 0x0001e80000100600 */
[----:B---3--:R2:W3:Y:S04]  /*48c0*/  @!P1 LDG.E R7, desc[UR10][R10.64] ;  /* 0x0000000a0a079981 */ /* 0x0084e8000c1e1900 */
[----:B------:R-:W2:Y:S01]  /*48d0*/  LDL.LU R10, [R1+0x4c0] ;  /* 0x0004c000010a7983 */ /* 0x000ea20000300800 */
[----:B-1----:R-:W-:-:S04]  /*48e0*/  PRMT R9, RZ, 0x7610, R9 ;  /* 0x00007610ff097816 */ /* 0x002fc80000000009 */
[----:B0-----:R-:W-:Y:S01]  /*48f0*/  MOV R16, R9 ;  /* 0x0000000900107202 */ /* 0x001fe20000000f00 */
[----:B------:R0:W-:Y:S04]  /*4900*/  STL.S16 [R1+0x264], R9 ;  /* 0x0002640901007387 */ /* 0x0001e80000100600 */
[----:B0-----:R-:W3:Y:S01]  /*4910*/  LDL R9, [R1+0x278] ;  /* 0x0002780001097983 */ /* 0x001ee20000100800 */
[----:B----4-:R-:W-:Y:S01]  /*4920*/  @!P4 PRMT R14, R6, 0x7610, R14 ;  /* 0x00007610060ec816 */ /* 0x010fe2000000000e */
[----:B------:R-:W-:-:S06]  /*4930*/  HFMA2 R6, -RZ, RZ, 0, 0 ;  /* 0x00000000ff067431 */ /* 0x000fcc00000001ff */
[----:B------:R0:W4:Y:S04]  /*4940*/  @!P1 LDG.E R6, desc[UR10][R12.64] ;  /* 0x0000000a0c069981 */ /* 0x000128000c1e1900 */
[----:B------:R-:W0:Y:S01]  /*4950*/  LDL.LU R13, [R1+0x4b8] ;  /* 0x0004b800010d7983 */ /* 0x000e220000300800 */
[----:B--2---:R-:W-:-:S05]  /*4960*/  PRMT R10, RZ, 0x7610, R10 ;  /* 0x00007610ff0a7816 */ /* 0x004fca000000000a */
[----:B------:R1:W-:Y:S04]  /*4970*/  STL.S16 [R1+0x23c], R10 ;  /* 0x00023c0a01007387 */ /* 0x0003e80000100600 */
[----:B-1----:R-:W2:Y:S01]  /*4980*/  LDL.LU.64 R10, [R1+0x280] ;  /* 0x00028000010a7983 */ /* 0x002ea20000300a00 */
[----:B---3--:R-:W-:-:S05]  /*4990*/  @!P5 PRMT R9, R15, 0x7610, R9 ;  /* 0x000076100f09d816 */ /* 0x008fca0000000009 */
[----:B------:R1:W-:Y:S04]  /*49a0*/  @!P5 STL.S16 [R1+0x278], R9 ;  /* 0x000278090100d387 */ /* 0x0003e80000100600 */
[----:B-1----:R-:W3:Y:S04]  /*49b0*/  LDL.LU R9, [R1+0x4a8] ;  /* 0x0004a80001097983 */ /* 0x002ee80000300800 */
[----:B------:R-:W-:Y:S04]  /*49c0*/  STL [R1+0x90], R4 ;  /* 0x0000900401007387 */ /* 0x000fe80000100800 */
[----:B------:R1:W-:Y:S01]  /*49d0*/  STL [R1+0x3ec], R4 ;  /* 0x0003ec0401007387 */ /* 0x0003e20000100800 */
[----:B0-----:R-:W-:-:S03]  /*49e0*/  PRMT R13, RZ, 0x7610, R13 ;  /* 0x00007610ff0d7816 */ /* 0x001fc6000000000d */
[----:B-1----:R-:W4:Y:S04]  /*49f0*/  LDL.LU R4, [R1+0x114] ;  /* 0x0001140001047983 */ /* 0x002f280000300800 */
[----:B------:R-:W-:Y:S04]  /*4a00*/  STL.S16 [R1+0x150], R13 ;  /* 0x0001500d01007387 */ /* 0x000fe80000100600 */
[----:B------:R-:W4:Y:S04]  /*4a10*/  LDL R12, [R1+0x150] ;  /* 0x00015000010c7983 */ /* 0x000f280000100800 */
[----:B---3--:R0:W-:Y:S02]  /*4a20*/  STL [R1+0x98], R9 ;  /* 0x0000980901007387 */ /* 0x0081e40000100800 */
[----:B0-----:R-:W-:-:S06]  /*4a30*/  HFMA2 R9, -RZ, RZ, 0, 0 ;  /* 0x00000000ff097431 */ /* 0x001fcc00000001ff */
[----:B--2---:R0:W2:Y:S04]  /*4a40*/  @!P2 LDG.E R9, desc[UR10][R10.64] ;  /* 0x0000000a0a09a981 */ /* 0x0040a8000c1e1900 */
[----:B------:R-:W0:Y:S01]  /*4a50*/  LDL.LU.64 R10, [R1+0x4a0] ;  /* 0x0004a000010a7983 */ /* 0x000e220000300a00 */
[----:B----4-:R-:W-:-:S05]  /*4a60*/  @!P5 PRMT R12, R4, 0x7610, R12 ;  /* 0x00007610040cd816 */ /* 0x010fca000000000c */
[----:B------:R1:W-:Y:S04]  /*4a70*/  @!P5 STL.S16 [R1+0x150], R12 ;  /* 0x0001500c0100d387 */ /* 0x0003e80000100600 */
[----:B-1----:R-:W3:Y:S01]  /*4a80*/  LDL.LU.64 R12, [R1+0x270] ;  /* 0x00027000010c7983 */ /* 0x002ee20000300a00 */
[----:B0-----:R-:W-:-:S04]  /*4a90*/  PRMT R11, RZ, 0x7610, R11 ;  /* 0x00007610ff0b7816 */ /* 0x001fc8000000000b */
[----:B------:R-:W-:-:S05]  /*4aa0*/  @!P6 PRMT R11, R18, 0x7610, R11 ;  /* 0x00007610120be816 */ /* 0x000fca000000000b */
[----:B------:R0:W-:Y:S04]  /*4ab0*/  STL.S16 [R1+0x27c], R11 ;  /* 0x00027c0b01007387 */ /* 0x0001e80000100600 */
[----:B0-----:R-:W4:Y:S01]  /*4ac0*/  LDL.LU R11, [R1+0x498] ;  /* 0x00049800010b7983 */ /* 0x001f220000300800 */
[----:B------:R-:W-:-:S03]  /*4ad0*/  PRMT R5, RZ, 0x7610, R5 ;  /* 0x00007610ff057816 */ /* 0x000fc60000000005 */
[----:B------:R0:W-:Y:S01]  /*4ae0*/  STL [R1+0x1c], R10 ;  /* 0x00001c0a01007387 */ /* 0x0001e20000100800 */
[----:B------:R-:W-:Y:S02]  /*4af0*/  @!P3 PRMT R5, R34, 0x7632, R5 ;  /* 0x000076322205b816 */ /* 0x000fe40000000005 */
[----:B------:R-:W-:Y:S02]  /*4b00*/  LOP3.LUT P3, RZ, R31, 0x10, RZ, 0xc0, !PT ;  /* 0x000000101fff7812 */ /* 0x000fe4000786c0ff */
[----:B0-----:R-:W-:-:S04]  /*4b10*/  PRMT R10, RZ, 0x7610, R10 ;  /* 0x00007610ff0a7816 */ /* 0x001fc8000000000a */
[----:B------:R-:W-:-:S05]  /*4b20*/  @!P6 PRMT R10, R18, 0x7632, R10 ;  /* 0x00007632120ae816 */ /* 0x000fca000000000a */
[----:B------:R-:W-:Y:S04]  /*4b30*/  STL.S16 [R1+0x280], R10 ;  /* 0x0002800a01007387 */ /* 0x000fe80000100600 */
[----:B------:R0:W-:Y:S04]  /*4b40*/  @!P4 STL.S16 [R1+0x288], R14 ;  /* 0x0002880e0100c387 */ /* 0x0001e80000100600 */
[----:B0-----:R-:W2:Y:S04]  /*4b50*/  LDL.LU R14, [R1+0x4ac] ;  /* 0x0004ac00010e7983 */ /* 0x001ea80000300800 */
[----:B----4-:R0:W-:Y:S02]  /*4b60*/  STL [R1+0x9c], R11 ;  /* 0x00009c0b01007387 */ /* 0x0101e40000100800 */
[----:B0-----:R-:W-:-:S06]  /*4b70*/  CS2R R10, SRZ ;  /* 0x00000000000a7805 */ /* 0x001fcc000001ff00 */
[----:B---3--:R0:W3:Y:S04]  /*4b80*/  @!P3 LDG.E R11, desc[UR10][R12.64] ;  /* 0x0000000a0c0bb981 */ /* 0x0080e8000c1e1900 */
[----:B------:R-:W4:Y:S01]  /*4b90*/  LDL.LU.64 R12, [R1+0x490] ;  /* 0x00049000010c7983 */ /* 0x000f220000300a00 */
[----:B------:R-:W-:-:S03]  /*4ba0*/  @!P5 PRMT R16, R4, 0x7632, R16 ;  /* 0x000076320410d816 */ /* 0x000fc60000000010 */
[----:B------:R1:W-:Y:S04]  /*4bb0*/  STL.S16 [R1+0x2e4], R5 ;  /* 0x0002e40501007387 */ /* 0x0003e80000100600 */
[----:B------:R0:W-:Y:S04]  /*4bc0*/  @!P5 STL.S16 [R1+0x264], R16 ;  /* 0x000264100100d387 */ /* 0x0001e80000100600 */
[----:B-1----:R-:W3:Y:S04]  /*4bd0*/  LDL R5, [R1+0x23c] ;  /* 0x00023c0001057983 */ /* 0x002ee80000100800 */
[----:B0-----:R-:W3:Y:S01]  /*4be0*/  LDL.LU.64 R16, [R1+0x258] ;  /* 0x0002580001107983 */ /* 0x001ee20000300a00 */
[----:B--2---:R-:W-:-:S03]  /*4bf0*/  PRMT R14, RZ, 0x7610, R14 ;  /* 0x00007610ff0e7816 */ /* 0x004fc6000000000e */
[----:B------:R0:W-:Y:S01]  /*4c00*/  STL.S16 [R1+0x2c0], R21 ;  /* 0x0002c01501007387 */ /* 0x0001e20000100600 */
[----:B------:R-:W-:-:S03]  /*4c10*/  @!P6 PRMT R14, R36, 0x7610, R14 ;  /* 0x00007610240ee816 */ /* 0x000fc6000000000e */
[----:B------:R1:W-:Y:S04]  /*4c20*/  STL [R1+0x18], R8 ;  /* 0x0000180801007387 */ /* 0x0003e80000100800 */
[----:B0-----:R-:W2:Y:S01]  /*4c30*/  LDL.LU.64 R20, [R1+0x140] ;  /* 0x0001400001147983 */ /* 0x001ea20000300a00 */
[----:B-1----:R-:W-:-:S03]  /*4c40*/  PRMT R8, RZ, 0x7610, R8 ;  /* 0x00007610ff087816 */ /* 0x002fc60000000008 */
[----:B------:R-:W-:Y:S01]  /*4c50*/  STL [R1+0x110], R15 ;  /* 0x0001100f01007387 */ /* 0x000fe20000100800 */
[----:B------:R-:W-:-:S03]  /*4c60*/  @!P5 PRMT R8, R15, 0x7632, R8 ;  /* 0x000076320f08d816 */ /* 0x000fc60000000008 */
[----:B------:R0:W-:Y:S04]  /*4c70*/  STL.S16 [R1+0x144], R14 ;  /* 0x0001440e01007387 */ /* 0x0001e80000100600 */
[----:B0-----:R-:W2:Y:S04]  /*4c80*/  LDL.LU.64 R14, [R1+0x250] ;  /* 0x00025000010e7983 */ /* 0x001ea80000300a00 */
[----:B----4-:R0:W-:Y:S01]  /*4c90*/  STL [R1+0x20], R12 ;  /* 0x0000200c01007387 */ /* 0x0101e20000100800 */
[----:B------:R-:W-:-:S04]  /*4ca0*/  PRMT R13, RZ, 0x7610, R13 ;  /* 0x00007610ff0d7816 */ /* 0x000fc8000000000d */
[----:B------:R-:W-:Y:S02]  /*4cb0*/  @!P0 PRMT R13, R35, 0x7610, R13 ;  /* 0x00007610230d8816 */ /* 0x000fe4000000000d */
[----:B0-----:R-:W-:-:S05]  /*4cc0*/  PRMT R12, RZ, 0x7610, R12 ;  /* 0x00007610ff0c7816 */ /* 0x001fca000000000c */
[----:B------:R0:W-:Y:S04]  /*4cd0*/  STL.S16 [R1+0x258], R12 ;  /* 0x0002580c01007387 */ /* 0x0001e80000100600 */
[----:B------:R1:W-:Y:S04]  /*4ce0*/  STL.S16 [R1+0x140], R13 ;  /* 0x0001400d01007387 */ /* 0x0003e80000100600 */
[----:B0-----:R-:W4:Y:S04]  /*4cf0*/  LDL R12, [R1+0x258] ;  /* 0x00025800010c7983 */ /* 0x001f280000100800 */
[----:B-1----:R-:W2:Y:S01]  /*4d00*/  LDL.LU R13, [R1+0x48c] ;  /* 0x00048c00010d7983 */ /* 0x002ea20000300800 */
[----:B---3--:R-:W-:-:S05]  /*4d10*/  @!P4 PRMT R5, R2, 0x7610, R5 ;  /* 0x000076100205c816 */ /* 0x008fca0000000005 */
[----:B------:R-:W-:Y:S01]  /*4d20*/  @!P4 STL.S16 [R1+0x23c], R5 ;  /* 0x00023c050100c387 */ /* 0x000fe20000100600 */
[----:B------:R-:W-:-:S03]  /*4d30*/  LOP3.LUT P4, RZ, R31, 0x8, RZ, 0xc0, !PT ;  /* 0x000000081fff7812 */ /* 0x000fc6000788c0ff */
[----:B------:R-:W-:Y:S04]  /*4d40*/  STL [R1+0x460], R19 ;  /* 0x0004601301007387 */ /* 0x000fe80000100800 */
[----:B------:R-:W-:Y:S04]  /*4d50*/  STL [R1+0x474], R19 ;  /* 0x0004741301007387 */ /* 0x000fe80000100800 */
[----:B------:R-:W-:Y:S04]  /*4d60*/  STL [R1+0x488], R19 ;  /* 0x0004881301007387 */ /* 0x000fe80000100800 */
[----:B------:R-:W-:Y:S04]  /*4d70*/  STL [R1+0x49c], R19 ;  /* 0x00049c1301007387 */ /* 0x000fe80000100800 */
[----:B------:R-:W-:Y:S01]  /*4d80*/  STL.S16 [R1+0x298], R8 ;  /* 0x0002980801007387 */ /* 0x000fe20000100600 */
[----:B------:R-:W-:-:S03]  /*4d90*/  LOP3.LUT R30, R30, 0xfffffffe, RZ, 0xc0, !PT ;  /* 0xfffffffe1e1e7812 */ /* 0x000fc600078ec0ff */
[----:B------:R-:W-:Y:S01]  /*4da0*/  STL [R1+0x3f8], R2 ;  /* 0x0003f80201007387 */ /* 0x000fe20000100800 */
[----:B----4-:R-:W-:-:S03]  /*4db0*/  @!P0 PRMT R12, R22, 0x7610, R12 ;  /* 0x00007610160c8816 */ /* 0x010fc6000000000c */
[----:B------:R-:W-:Y:S04]  /*4dc0*/  STL [R1+0x14], R3 ;  /* 0x0000140301007387 */ /* 0x000fe80000100800 */
[----:B------:R-:W-:Y:S04]  /*4dd0*/  @!P0 STL.S16 [R1+0x258], R12 ;  /* 0x0002580c01008387 */ /* 0x000fe80000100600 */
[----:B--2---:R0:W-:Y:S04]  /*4de0*/  STL [R1+0xa0], R13 ;  /* 0x0000a00d01007387 */ /* 0x0041e80000100800 */
[----:B------:R-:W2:Y:S01]  /*4df0*/  @!P4 LDG.E R10, desc[UR10][R16.64] ;  /* 0x0000000a100ac981 */ /* 0x000ea2000c1e1900 */
[----:B------:R-:W-:-:S02]  /*4e00*/  LOP3.LUT P5, RZ, R31, 0x4, RZ, 0xc0, !PT ;  /* 0x000000041fff7812 */ /* 0x000fc400078ac0ff */
[----:B------:R-:W-:Y:S01]  /*4e10*/  PRMT R28, RZ, 0x7610, R28 ;  /* 0x00007610ff1c7816 */ /* 0x000fe2000000001c */
[----:B------:R-:W-:Y:S01]  /*4e20*/  STL [R1+0x138], R23 ;  /* 0x0001381701007387 */ /* 0x000fe20000100800 */
[----:B0-----:R-:W-:Y:S02]  /*4e30*/  CS2R R12, SRZ ;  /* 0x00000000000c7805 */ /* 0x001fe4000001ff00 */
[----:B------:R-:W-:Y:S01]  /*4e40*/  PRMT R19, RZ, 0x7610, R19 ;  /* 0x00007610ff137816 */ /* 0x000fe20000000013 */
[----:B------:R-:W-:Y:S04]  /*4e50*/  STL [R1+0x408], R34 ;  /* 0x0004082201007387 */ /* 0x000fe80000100800 */
[----:B------:R0:W3:Y:S01]  /*4e60*/  @!P4 LDG.E R13, desc[UR10][R14.64] ;  /* 0x0000000a0e0dc981 */ /* 0x0000e2000c1e1900 */
[----:B------:R-:W-:-:S02]  /*4e70*/  MOV R8, RZ ;  /* 0x000000ff00087202 */ /* 0x000fc40000000f00 */
[----:B------:R-:W-:Y:S01]  /*4e80*/  @!P6 PRMT R19, R36, 0x7632, R19 ;  /* 0x000076322413e816 */ /* 0x000fe20000000013 */
[----:B------:R-:W4:Y:S04]  /*4e90*/  LDL.LU.64 R16, [R1+0x240] ;  /* 0x0002400001107983 */ /* 0x000f280000300a00 */
[----:B------:R-:W2:Y:S04]  /*4ea0*/  @!P3 LDG.E R8, desc[UR10][R20.64] ;  /* 0x0000000a1408b981 */ /* 0x000ea8000c1e1900 */
[----:B------:R-:W0:Y:S04]  /*4eb0*/  LDL.LU.64 R14, [R1+0x480] ;  /* 0x00048000010e7983 */ /* 0x000e280000300a00 */
[----:B------:R1:W-:Y:S04]  /*4ec0*/  STL.S16 [R1+0x148], R19 ;  /* 0x0001481301007387 */ /* 0x0003e80000100600 */
[----:B------:R-:W3:Y:S04]  /*4ed0*/  LDL.LU.64 R20, [R1+0x248] ;  /* 0x0002480001147983 */ /* 0x000ee80000300a00 */
[----:B------:R-:W-:Y:S04]  /*4ee0*/  STL [R1+0x410], R34 ;  /* 0x0004102201007387 */ /* 0x000fe80000100800 */
[----:B-1----:R-:W4:Y:S04]  /*4ef0*/  LDL.LU R19, [R1+0x49c] ;  /* 0x00049c0001137983 */ /* 0x002f280000300800 */
[----:B------:R-:W-:Y:S04]  /*4f00*/  STL.64 [R1+0x418], R34 ;  /* 0x0004182201007387 */ /* 0x000fe80000100a00 */
[----:B------:R-:W2:Y:S01]  /*4f10*/  LDL.LU R5, [R1+0x4bc] ;  /* 0x0004bc0001057983 */ /* 0x000ea20000300800 */
[----:B0-----:R-:W-:-:S05]  /*4f20*/  PRMT R15, RZ, 0x7610, R15 ;  /* 0x00007610ff0f7816 */ /* 0x001fca000000000f */
[----:B------:R0:W-:Y:S01]  /*4f30*/  STL.S16 [R1+0x24c], R15 ;  /* 0x00024c0f01007387 */ /* 0x0001e20000100600 */
[----:B------:R-:W-:Y:S02]  /*4f40*/  @P1 LOP3.LUT R30, R30, 0x1, RZ, 0xfc, !PT ;  /* 0x000000011e1e1812 */ /* 0x000fe400078efcff */
[----:B------:R-:W-:Y:S02]  /*4f50*/  PRMT R2, RZ, 0x7610, R2 ;  /* 0x00007610ff027816 */ /* 0x000fe40000000002 */
[----:B------:R-:W-:Y:S01]  /*4f60*/  PRMT R3, RZ, 0x7610, R3 ;  /* 0x00007610ff037816 */ /* 0x000fe20000000003 */
[----:B------:R-:W-:Y:S04]  /*4f70*/  STL.S16 [R1+0x244], R28 ;  /* 0x0002441c01007387 */ /* 0x000fe80000100600 */
[----:B0-----:R-:W2:Y:S01]  /*4f80*/  LDL R15, [R1+0x24c] ;  /* 0x00024c00010f7983 */ /* 0x001ea20000100800 */
[----:B------:R-:W-:-:S03]  /*4f90*/  LOP3.LUT R30, R30, 0xfffffffd, RZ, 0xc0, !PT ;  /* 0xfffffffd1e1e7812 */ /* 0x000fc600078ec0ff */
[----:B------:R0:W-:Y:S01]  /*4fa0*/  STL [R1+0x24], R14 ;  /* 0x0000240e01007387 */ /* 0x0001e20000100800 */
[----:B------:R-:W-:Y:S02]  /*4fb0*/  @P2 LOP3.LUT R30, R30, 0x2, RZ, 0xfc, !PT ;  /* 0x000000021e1e2812 */ /* 0x000fe400078efcff */
[C---:B------:R-:W-:Y:S01]  /*4fc0*/  LOP3.LUT P2, RZ, R31.reuse, 0x100, RZ, 0xc0, !PT ;  /* 0x000001001fff7812 */ /* 0x040fe2000784c0ff */
[----:B------:R-:W-:Y:S01]  /*4fd0*/  STL [R1+0x13c], R22 ;  /* 0x00013c1601007387 */ /* 0x000fe20000100800 */
[----:B----4-:R-:W-:Y:S02]  /*4fe0*/  PRMT R19, RZ, 0x7610, R19 ;  /* 0x00007610ff137816 */ /* 0x010fe40000000013 */
[----:B------:R-:W-:Y:S01]  /*4ff0*/  LOP3.LUT P6, RZ, R31, 0x2, RZ, 0xc0, !PT ;  /* 0x000000021fff7812 */ /* 0x000fe200078cc0ff */
[----:B------:R-:W-:Y:S01]  /*5000*/  STL [R1+0x134], R29 ;  /* 0x0001341d01007387 */ /* 0x000fe20000100800 */
[----:B------:R-:W-:Y:S02]  /*5010*/  @!P0 PRMT R19, R35, 0x7632, R19 ;  /* 0x0000763223138816 */ /* 0x000fe40000000013 */
[----:B------:R-:W-:Y:S01]  /*5020*/  @!P0 PRMT R2, R22, 0x7632, R2 ;  /* 0x0000763216028816 */ /* 0x000fe20000000002 */
[----:B------:R-:W-:Y:S04]  /*5030*/  STL.S16 [R1+0x248], R3 ;  /* 0x0002480301007387 */ /* 0x000fe80000100600 */
[----:B------:R1:W-:Y:S04]  /*5040*/  STL.S16 [R1+0x25c], R19 ;  /* 0x00025c1301007387 */ /* 0x0003e80000100600 */
[----:B------:R-:W4:Y:S01]  /*5050*/  LDL.LU.64 R34, [R1+0x220] ;  /* 0x0002200001227983 */ /* 0x000f220000300a00 */
[----:B------:R-:W-:-:S02]  /*5060*/  LOP3.LUT P1, RZ, R31, 0x80, RZ, 0xc0, !PT ;  /* 0x000000801fff7812 */ /* 0x000fc4000782c0ff */
[----:B0-----:R-:W-:Y:S01]  /*5070*/  PRMT R14, RZ, 0x7610, R14 ;  /* 0x00007610ff0e7816 */ /* 0x001fe2000000000e */
[----:B---3--:R-:W3:Y:S04]  /*5080*/  @!P5 LDG.E R12, desc[UR10][R20.64] ;  /* 0x0000000a140cd981 */ /* 0x008ee8000c1e1900 */
[----:B-1----:R-:W4:Y:S04]  /*5090*/  LDL.LU R19, [R1+0x488] ;  /* 0x0004880001137983 */ /* 0x002f280000300800 */
[----:B------:R0:W-:Y:S01]  /*50a0*/  STL.S16 [R1+0x270], R2 ;  /* 0x0002700201007387 */ /* 0x0001e20000100600 */
[----:B--2---:R-:W-:-:S03]  /*50b0*/  @!P2 PRMT R15, R29, 0x7610, R15 ;  /* 0x000076101d0fa816 */ /* 0x004fc6000000000f */
[----:B0-----:R-:W2:Y:S04]  /*50c0*/  LDL R2, [R1+0x248] ;  /* 0x0002480001027983 */ /* 0x001ea80000100800 */
[----:B------:R0:W-:Y:S01]  /*50d0*/  @!P2 STL.S16 [R1+0x24c], R15 ;  /* 0x00024c0f0100a387 */ /* 0x0001e20000100600 */
[----:B------:R-:W-:-:S03]  /*50e0*/  @!P2 PRMT R14, R29, 0x7632, R14 ;  /* 0x000076321d0ea816 */ /* 0x000fc6000000000e */
[----:B------:R-:W-:Y:S04]  /*50f0*/  STL [R1+0x438], R27 ;  /* 0x0004381b01007387 */ /* 0x000fe80000100800 */
[----:B------:R-:W-:Y:S04]  /*5100*/  STL [R1+0x43c], R27 ;  /* 0x00043c1b01007387 */ /* 0x000fe80000100800 */
[----:B0-----:R-:W3:Y:S04]  /*5110*/  LDL.LU R15, [R1+0x470] ;  /* 0x00047000010f7983 */ /* 0x001ee80000300800 */
[----:B------:R-:W-:Y:S04]  /*5120*/  STL.64 [R1+0x3f0], R4 ;  /* 0x0003f00401007387 */ /* 0x000fe80000100a00 */
[----:B------:R-:W-:Y:S04]  /*5130*/  STL [R1+0x40c], R36 ;  /* 0x00040c2401007387 */ /* 0x000fe80000100800 */
[----:B------:R-:W3:Y:S01]  /*5140*/  LDL.LU.64 R20, [R1+0x228] ;  /* 0x0002280001147983 */ /* 0x000ee20000300a00 */
[----:B----4-:R-:W-:-:S03]  /*5150*/  PRMT R19, RZ, 0x7610, R19 ;  /* 0x00007610ff137816 */ /* 0x010fc60000000013 */
[----:B------:R-:W4:Y:S01]  /*5160*/  LDL.LU R22, [R1+0x47c] ;  /* 0x00047c0001167983 */ /* 0x000f220000300800 */
[----:B------:R-:W-:-:S03]  /*5170*/  @!P2 PRMT R19, R23, 0x7632, R19 ;  /* 0x000076321713a816 */ /* 0x000fc60000000013 */
[----:B------:R-:W4:Y:S04]  /*5180*/  LDL.LU.64 R28, [R1+0x200] ;  /* 0x00020000011c7983 */ /* 0x000f280000300a00 */
[----:B------:R0:W-:Y:S04]  /*5190*/  STL.S16 [R1+0x250], R19 ;  /* 0x0002501301007387 */ /* 0x0001e80000100600 */
[----:B0-----:R-:W4:Y:S01]  /*51a0*/  LDL.LU R19, [R1+0x474] ;  /* 0x0004740001137983 */ /* 0x001f220000300800 */
[----:B--2---:R-:W-:-:S03]  /*51b0*/  @!P2 PRMT R2, R23, 0x7610, R2 ;  /* 0x000076101702a816 */ /* 0x004fc60000000002 */
[----:B------:R-:W2:Y:S04]  /*51c0*/  LDL.LU R23, [R1+0x478] ;  /* 0x0004780001177983 */ /* 0x000ea80000300800 */
[----:B---3--:R0:W-:Y:S02]  /*51d0*/  STL [R1+0xa4], R15 ;  /* 0x0000a40f01007387 */ /* 0x0081e40000100800 */
[----:B0-----:R-:W-:-:S06]  /*51e0*/  HFMA2 R15, -RZ, RZ, 0, 0 ;  /* 0x00000000ff0f7431 */ /* 0x001fcc00000001ff */
[----:B------:R0:W3:Y:S04]  /*51f0*/  @!P5 LDG.E R15, desc[UR10][R16.64] ;  /* 0x0000000a100fd981 */ /* 0x0000e8000c1e1900 */
[----:B------:R-:W0:Y:S04]  /*5200*/  LDL R17, [R1+0x244] ;  /* 0x0002440001117983 */ /* 0x000e280000100800 */
[----:B------:R-:W3:Y:S04]  /*5210*/  LDL.LU R16, [R1+0x46c] ;  /* 0x00046c0001107983 */ /* 0x000ee80000300800 */
[----:B------:R1:W-:Y:S01]  /*5220*/  STL.S16 [R1+0x274], R14 ;  /* 0x0002740e01007387 */ /* 0x0003e20000100600 */
[----:B----4-:R-:W-:-:S03]  /*5230*/  PRMT R19, RZ, 0x7610, R19 ;  /* 0x00007610ff137816 */ /* 0x010fc60000000013 */
[----:B------:R4:W-:Y:S01]  /*5240*/  @!P2 STL.S16 [R1+0x248], R2 ;  /* 0x000248020100a387 */ /* 0x0009e20000100600 */
[----:B-1----:R-:W-:-:S03]  /*5250*/  MOV R14, RZ ;  /* 0x000000ff000e7202 */ /* 0x002fc60000000f00 */
[----:B----4-:R-:W4:Y:S04]  /*5260*/  LDL.LU.64 R2, [R1+0x210] ;  /* 0x0002100001027983 */ /* 0x010f280000300a00 */
[----:B------:R-:W4:Y:S04]  /*5270*/  @!P6 LDG.E R14, desc[UR10][R34.64] ;  /* 0x0000000a220ee981 */ /* 0x000f28000c1e1900 */
[----:B------:R-:W4:Y:S01]  /*5280*/  LDL.LU.64 R34, [R1+0x218] ;  /* 0x0002180001227983 */ /* 0x000f220000300a00 */
[----:B--2---:R-:W-:-:S05]  /*5290*/  PRMT R23, RZ, 0x7610, R23 ;  /* 0x00007610ff177816 */ /* 0x004fca0000000017 */
[----:B------:R-:W-:Y:S01]  /*52a0*/  STL.S16 [R1+0x29c], R23 ;  /* 0x00029c1701007387 */ /* 0x000fe20000100600 */
[----:B0-----:R-:W-:-:S03]  /*52b0*/  @!P1 PRMT R17, R25, 0x7610, R17 ;  /* 0x0000761019119816 */ /* 0x001fc60000000011 */
[----:B---3--:R0:W-:Y:S04]  /*52c0*/  STL [R1+0x28], R16 ;  /* 0x0000281001007387 */ /* 0x0081e80000100800 */
[----:B------:R1:W-:Y:S01]  /*52d0*/  @!P1 STL.S16 [R1+0x244], R17 ;  /* 0x0002441101009387 */ /* 0x0003e20000100600 */
[----:B0-----:R-:W-:-:S03]  /*52e0*/  PRMT R16, RZ, 0x7610, R16 ;  /* 0x00007610ff107816 */ /* 0x001fc60000000010 */
[----:B-1----:R-:W2:Y:S04]  /*52f0*/  LDL.LU R17, [R1+0x468] ;  /* 0x0004680001117983 */ /* 0x002ea80000300800 */
[----:B------:R0:W-:Y:S04]  /*5300*/  STL.S16 [R1+0x284], R19 ;  /* 0x0002841301007387 */ /* 0x0001e80000100600 */
[----:B------:R1:W-:Y:S04]  /*5310*/  STL.S16 [R1+0x2a0], R16 ;  /* 0x0002a01001007387 */ /* 0x0003e80000100600 */
[----:B0-----:R-:W3:Y:S04]  /*5320*/  LDL R19, [R1+0x284] ;  /* 0x0002840001137983 */ /* 0x001ee80000100800 */
[----:B-1----:R-:W4:Y:S01]  /*5330*/  LDL R16, [R1+0x2a0] ;  /* 0x0002a00001107983 */ /* 0x002f220000100800 */
[----:B------:R-:W-:-:S05]  /*5340*/  @!P1 PRMT R23, R25, 0x7632, R23 ;  /* 0x0000763219179816 */ /* 0x000fca0000000017 */
[----:B------:R0:W-:Y:S04]  /*5350*/  @!P1 STL.S16 [R1+0x29c], R23 ;  /* 0x00029c1701009387 */ /* 0x0001e80000100600 */
[----:B0-----:R-:W3:Y:S04]  /*5360*/  LDL.LU R23, [R1+0x464] ;  /* 0x0004640001177983 */ /* 0x001ee80000300800 */
[----:B--2---:R-:W-:Y:S01]  /*5370*/  STL [R1+0xa8], R17 ;  /* 0x0000a81101007387 */ /* 0x004fe20000100800 */
[----:B----4-:R-:W-:-:S05]  /*5380*/  @!P1 PRMT R16, R24, 0x7632, R16 ;  /* 0x0000763218109816 */ /* 0x010fca0000000010 */
[----:B------:R0:W-:Y:S02]  /*5390*/  @!P1 STL.S16 [R1+0x2a0], R16 ;  /* 0x0002a01001009387 */ /* 0x0001e40000100600 */
[----:B0-----:R-:W-:-:S06]  /*53a0*/  CS2R R16, SRZ ;  /* 0x0000000000107805 */ /* 0x001fcc000001ff00 */
[----:B------:R0:W2:Y:S04]  /*53b0*/  @!P6 LDG.E R16, desc[UR10][R20.64] ;  /* 0x0000000a1410e981 */ /* 0x0000a8000c1e1900 */
[----:B------:R-:W0:Y:S01]  /*53c0*/  LDL.LU.64 R20, [R1+0x458] ;  /* 0x0004580001147983 */ /* 0x000e220000300a00 */
[----:B---3--:R-:W-:-:S05]  /*53d0*/  @!P1 PRMT R19, R24, 0x7610, R19 ;  /* 0x0000761018139816 */ /* 0x008fca0000000013 */
[----:B------:R1:W-:Y:S01]  /*53e0*/  @!P1 STL.S16 [R1+0x284], R19 ;  /* 0x0002841301009387 */ /* 0x0003e20000100600 */
[----:B------:R-:W-:Y:S02]  /*53f0*/  LOP3.LUT P1, RZ, R30, 0x1, RZ, 0xc0, !PT ;  /* 0x000000011eff7812 */ /* 0x000fe4000782c0ff */
[----:B------:R-:W-:-:S05]  /*5400*/  PRMT R23, RZ, 0x7610, R23 ;  /* 0x00007610ff177816 */ /* 0x000fca0000000017 */
[----:B------:R3:W-:Y:S04]  /*5410*/  STL.S16 [R1+0x2e8], R23 ;  /* 0x0002e81701007387 */ /* 0x0007e80000100600 */
[----:B-1----:R-:W4:Y:S02]  /*5420*/  LDL.LU R19, [R1+0x460] ;  /* 0x0004600001137983 */ /* 0x002f240000300800 */
[----:B---3--:R-:W-:-:S05]  /*5430*/  @!P1 PRMT R23, R7, 0x7632, R23 ;  /* 0x0000763207179816 */ /* 0x008fca0000000017 */
[----:B------:R1:W-:Y:S04]  /*5440*/  @!P1 STL.S16 [R1+0x2e8], R23 ;  /* 0x0002e81701009387 */ /* 0x0003e80000100600 */
[----:B-1----:R-:W3:Y:S01]  /*5450*/  LDL.LU R23, [R1+0x44c] ;  /* 0x00044c0001177983 */ /* 0x002ee20000300800 */
[----:B0-----:R-:W-:-:S05]  /*5460*/  PRMT R21, RZ, 0x7610, R21 ;  /* 0x00007610ff157816 */ /* 0x001fca0000000015 */
[----:B------:R0:W-:Y:S04]  /*5470*/  STL.S16 [R1+0x210], R21 ;  /* 0x0002101501007387 */ /* 0x0001e80000100600 */
[----:B0-----:R-:W2:Y:S01]  /*5480*/  LDL R21, [R1+0x210] ;  /* 0x0002100001157983 */ /* 0x001ea20000100800 */
[----:B------:R-:W-:-:S03]  /*5490*/  PRMT R20, RZ, 0x7610, R20 ;  /* 0x00007610ff147816 */ /* 0x000fc60000000014 */
[----:B----4-:R-:W-:Y:S04]  /*54a0*/  STL [R1+0x2c], R19 ;  /* 0x00002c1301007387 */ /* 0x010fe80000100800 */
[----:B------:R0:W-:Y:S01]  /*54b0*/  STL.S16 [R1+0x2a4], R20 ;  /* 0x0002a41401007387 */ /* 0x0001e20000100600 */
[----:B---3--:R-:W-:-:S03]  /*54c0*/  PRMT R23, RZ, 0x7610, R23 ;  /* 0x00007610ff177816 */ /* 0x008fc60000000017 */
[----:B0-----:R-:W3:Y:S04]  /*54d0*/  LDL R20, [R1+0x2a4] ;  /* 0x0002a40001147983 */ /* 0x001ee80000100800 */
[----:B------:R0:W-:Y:S01]  /*54e0*/  STL.S16 [R1+0x200], R23 ;  /* 0x0002001701007387 */ /* 0x0001e20000100600 */
[----:B------:R-:W-:-:S03]  /*54f0*/  PRMT R19, RZ, 0x7610, R19 ;  /* 0x00007610ff137816 */ /* 0x000fc60000000013 */
[----:B0-----:R-:W4:Y:S04]  /*5500*/  LDL R23, [R1+0x200] ;  /* 0x0002000001177983 */ /* 0x001f280000100800 */
[----:B------:R0:W-:Y:S01]  /*5510*/  STL.S16 [R1+0x2ec], R19 ;  /* 0x0002ec1301007387 */ /* 0x0001e20000100600 */
[----:B------:R-:W-:-:S03]  /*5520*/  LOP3.LUT P0, RZ, R31, 0x1, RZ, 0xc0, !PT ;  /* 0x000000011fff7812 */ /* 0x000fc6000780c0ff */
[----:B0-----:R-:W4:Y:S01]  /*5530*/  LDL R19, [R1+0x2ec] ;  /* 0x0002ec0001137983 */ /* 0x001f220000100800 */
[----:B------:R-:W-:-:S09]  /*5540*/  PRMT R27, RZ, 0x7610, R27 ;  /* 0x00007610ff1b7816 */ /* 0x000fd2000000001b */
[----:B------:R-:W4:Y:S01]  /*5550*/  @!P0 LDG.E R17, desc[UR10][R2.64] ;  /* 0x0000000a02118981 */ /* 0x000f22000c1e1900 */
[----:B------:R-:W-:-:S03]  /*5560*/  @!P3 PRMT R27, R8, 0x7610, R27 ;  /* 0x00007610081bb816 */ /* 0x000fc6000000001b */
[----:B------:R-:W4:Y:S04]  /*5570*/  LDL.LU.64 R2, [R1+0x1e8] ;  /* 0x0001e80001027983 */ /* 0x000f280000300a00 */
[----:B------:R0:W-:Y:S04]  /*5580*/  STL.S16 [R1+0x1e8], R27 ;  /* 0x0001e81b01007387 */ /* 0x0001e80000100600 */
[----:B0-----:R-:W4:Y:S01]  /*5590*/  LDL.LU R27, [R1+0x43c] ;  /* 0x00043c00011b7983 */ /* 0x001f220000300800 */
[----:B--2---:R-:W-:-:S05]  /*55a0*/  @!P1 PRMT R21, R7, 0x7610, R21 ;  /* 0x0000761007159816 */ /* 0x004fca0000000015 */
[----:B------:R0:W-:Y:S04]  /*55b0*/  @!P1 STL.S16 [R1+0x210], R21 ;  /* 0x0002101501009387 */ /* 0x0001e80000100600 */
[----:B0-----:R-:W2:Y:S01]  /*55c0*/  LDL.LU R21, [R1+0x450] ;  /* 0x0004500001157983 */ /* 0x001ea20000300800 */
[----:B------:R-:W-:Y:S02]  /*55d0*/  LOP3.LUT P2, RZ, R30, 0x2, RZ, 0xc0, !PT ;  /* 0x000000021eff7812 */ /* 0x000fe4000784c0ff */
[----:B---3--:R-:W-:-:S11]  /*55e0*/  @!P1 PRMT R20, R6, 0x7610, R20 ;  /* 0x0000761006149816 */ /* 0x008fd60000000014 */
[----:B----4-:R-:W-:-:S05]  /*55f0*/  @!P2 PRMT R23, R0, 0x7610, R23 ;  /* 0x000076100017a816 */ /* 0x010fca0000000017 */
[----:B------:R0:W-:Y:S04]  /*5600*/  @!P2 STL.S16 [R1+0x200], R23 ;  /* 0x000200170100a387 */ /* 0x0001e80000100600 */
[----:B------:R1:W-:Y:S04]  /*5610*/  @!P1 STL.S16 [R1+0x2a4], R20 ;  /* 0x0002a41401009387 */ /* 0x0003e80000100600 */
[----:B0-----:R-:W3:Y:S01]  /*5620*/  LDL.LU R23, [R1+0x444] ;  /* 0x0004440001177983 */ /* 0x001ee20000300800 */
[----:B------:R-:W-:-:S03]  /*5630*/  @!P1 PRMT R19, R6, 0x7632, R19 ;  /* 0x0000763206139816 */ /* 0x000fc60000000013 */
[----:B-1----:R-:W4:Y:S04]  /*5640*/  LDL.LU R20, [R1+0x448] ;  /* 0x0004480001147983 */ /* 0x002f280000300800 */
[----:B------:R0:W-:Y:S01]  /*5650*/  @!P1 STL.S16 [R1+0x2ec], R19 ;  /* 0x0002ec1301009387 */ /* 0x0001e20000100600 */
[----:B------:R-:W-:Y:S02]  /*5660*/  LOP3.LUT P1, RZ, R31, 0x80000000, RZ, 0xc0, !PT ;  /* 0x800000001fff7812 */ /* 0x000fe4000782c0ff */
[----:B0-----:R-:W-:-:S11]  /*5670*/  MOV R19, RZ ;  /* 0x000000ff00137202 */ /* 0x001fd60000000f00 */
[----:B------:R-:W4:Y:S01]  /*5680*/  @!P1 LDG.E R19, desc[UR10][R28.64] ;  /* 0x0000000a1c139981 */ /* 0x000f22000c1e1900 */
[----:B------:R-:W-:-:S03]  /*5690*/  PRMT R27, RZ, 0x7610, R27 ;  /* 0x00007610ff1b7816 */ /* 0x000fc6000000001b */
[----:B------:R-:W4:Y:S01]  /*56a0*/  LDL.LU.64 R28, [R1+0x1f0] ;  /* 0x0001f000011c7983 */ /* 0x000f220000300a00 */
[----:B------:R-:W-:-:S05]  /*56b0*/  @!P3 PRMT R27, R8, 0x7632, R27 ;  /* 0x00007632081bb816 */ /* 0x000fca000000001b */
[----:B------:R0:W-:Y:S04]  /*56c0*/  STL.S16 [R1+0x30c], R27 ;  /* 0x00030c1b01007387 */ /* 0x0001e80000100600 */
[----:B0-----:R-:W4:Y:S04]  /*56d0*/  LDL.LU R27, [R1+0x438] ;  /* 0x00043800011b7983 */ /* 0x001f280000300800 */
[----:B--2---:R0:W-:Y:S02]  /*56e0*/  STL [R1+0xac], R21 ;  /* 0x0000ac1501007387 */ /* 0x0041e40000100800 */
[----:B0-----:R-:W-:-:S06]  /*56f0*/  HFMA2 R21, -RZ, RZ, 0, 0 ;  /* 0x00000000ff157431 */ /* 0x001fcc00000001ff */
[----:B------:R-:W2:Y:S04]  /*5700*/  @!P0 LDG.E R21, desc[UR10][R34.64] ;  /* 0x0000000a22158981 */ /* 0x000ea8000c1e1900 */
[----:B------:R-:W2:Y:S01]  /*5710*/  LDL.LU.64 R34, [R1+0x1d8] ;  /* 0x0001d80001227983 */ /* 0x000ea20000300a00 */
[----:B------:R-:W-:Y:S02]  /*5720*/  PRMT R37, RZ, 0x7610, R37 ;  /* 0x00007610ff257816 */ /* 0x000fe40000000025 */
[----:B---3--:R-:W-:Y:S02]  /*5730*/  PRMT R23, RZ, 0x7610, R23 ;  /* 0x00007610ff177816 */ /* 0x008fe40000000017 */
[----:B------:R-:W-:Y:S01]  /*5740*/  PRMT R30, RZ, 0x7610, R30 ;  /* 0x00007610ff1e7816 */ /* 0x000fe2000000001e */
[----:B----4-:R0:W-:Y:S04]  /*5750*/  STL [R1+0x30], R20 ;  /* 0x0000301401007387 */ /* 0x0101e80000100800 */
[----:B------:R1:W-:Y:S01]  /*5760*/  STL.S16 [R1+0x304], R23 ;  /* 0x0003041701007387 */ /* 0x0003e20000100600 */
[----:B------:R-:W-:-:S02]  /*5770*/  @!P3 PRMT R37, R11, 0x7610, R37 ;  /* 0x000076100b25b816 */ /* 0x000fc40000000025 */
[----:B0-----:R-:W-:Y:S02]  /*5780*/  PRMT R20, RZ, 0x7610, R20 ;  /* 0x00007610ff147816 */ /* 0x001fe40000000014 */
[----:B-1----:R-:W-:Y:S02]  /*5790*/  @!P2 PRMT R23, R0, 0x7632, R23 ;  /* 0x000076320017a816 */ /* 0x002fe40000000017 */
[C---:B------:R-:W-:Y:S02]  /*57a0*/  @!P2 PRMT R30, R9.reuse, 0x7610, R30 ;  /* 0x00007610091ea816 */ /* 0x040fe4000000001e */
[----:B------:R-:W-:Y:S01]  /*57b0*/  @!P2 PRMT R20, R9, 0x7632, R20 ;  /* 0x000076320914a816 */ /* 0x000fe20000000014 */
[----:B------:R-:W-:Y:S01]  /*57c0*/  @!P2 STL.S16 [R1+0x304], R23 ;  /* 0x000304170100a387 */ /* 0x000fe20000100600 */
[----:B------:R-:W-:-:S03]  /*57d0*/  LOP3.LUT P2, RZ, R31, 0x40000000, RZ, 0xc0, !PT ;  /* 0x400000001fff7812 */ /* 0x000fc6000784c0ff */
[----:B------:R0:W-:Y:S04]  /*57e0*/  STL.S16 [R1+0x1ec], R37 ;  /* 0x0001ec2501007387 */ /* 0x0001e80000100600 */
[----:B------:R1:W-:Y:S04]  /*57f0*/  STL.64 [R1+0x420], R16 ;  /* 0x0004201001007387 */ /* 0x0003e80000100a00 */
[----:B------:R3:W-:Y:S01]  /*5800*/  STL [R1+0xb4], R27 ;  /* 0x0000b41b01007387 */ /* 0x0007e20000100800 */
[----:B0-----:R-:W-:Y:S01]  /*5810*/  HFMA2 R37, -RZ, RZ, 0, 0 ;  /* 0x00000000ff257431 */ /* 0x001fe200000001ff */
[----:B-1----:R-:W-:-:S02]  /*5820*/  PRMT R17, RZ, 0x7610, R17 ;  /* 0x00007610ff117816 */ /* 0x002fc40000000011 */
[----:B------:R-:W-:Y:S02]  /*5830*/  STL [R1+0x3e4], R25 ;  /* 0x0003e41901007387 */ /* 0x000fe40000100800 */
[----:B------:R-:W-:Y:S02]  /*5840*/  @!P3 PRMT R17, R11, 0x7632, R17 ;  /* 0x000076320b11b816 */ /* 0x000fe40000000011 */
[----:B------:R0:W-:Y:S04]  /*5850*/  STL [R1+0x3e8], R24 ;  /* 0x0003e81801007387 */ /* 0x0001e80000100800 */
[----:B------:R1:W4:Y:S01]  /*5860*/  @!P2 LDG.E R37, desc[UR10][R28.64] ;  /* 0x0000000a1c25a981 */ /* 0x000322000c1e1900 */
[----:B------:R-:W-:Y:S02]  /*5870*/  LOP3.LUT P3, RZ, R31, 0x20000000, RZ, 0xc0, !PT ;  /* 0x200000001fff7812 */ /* 0x000fe4000786c0ff */
[----:B------:R-:W-:Y:S01]  /*5880*/  PRMT R4, RZ, 0x7610, R4 ;  /* 0x00007610ff047816 */ /* 0x000fe20000000004 */
[----:B------:R1:W-:Y:S04]  /*5890*/  STL.S16 [R1+0x308], R20 ;  /* 0x0003081401007387 */ /* 0x0003e80000100600 */
[----:B------:R-:W-:Y:S04]  /*58a0*/  STL [R1+0x94], R5 ;  /* 0x0000940501007387 */ /* 0x000fe80000100800 */
[----:B------:R-:W4:Y:S01]  /*58b0*/  LDL.LU.64 R28, [R1+0x430] ;  /* 0x00043000011c7983 */ /* 0x000f220000300a00 */
[----:B---3--:R-:W-:-:S03]  /*58c0*/  MOV R27, RZ ;  /* 0x000000ff001b7202 */ /* 0x008fc60000000f00 */
[----:B------:R3:W-:Y:S04]  /*58d0*/  STL [R1+0x38], R26 ;  /* 0x0000381a01007387 */ /* 0x0007e80000100800 */
[----:B------:R3:W-:Y:S04]  /*58e0*/  STL [R1+0xbc], R33 ;  /* 0x0000bc2101007387 */ /* 0x0007e80000100800 */
[----:B------:R-:W-:Y:S04]  /*58f0*/  STL.64 [R1+0x400], R6 ;  /* 0x0004000601007387 */ /* 0x000fe80000100a00 */
[----:B------:R-:W-:Y:S01]  /*5900*/  STL.S16 [R1+0x204], R30 ;  /* 0x0002041e01007387 */ /* 0x000fe20000100600 */
[----:B------:R-:W-:-:S03]  /*5910*/  PRMT R36, RZ, 0x7610, R36 ;  /* 0x00007610ff247816 */ /* 0x000fc60000000024 */
[----:B------:R-:W-:Y:S04]  /*5920*/  STL [R1+0x40], R32 ;  /* 0x0000402001007387 */ /* 0x000fe80000100800 */
[----:B------:R-:W-:Y:S04]  /*5930*/  STL [R1+0x60], R0 ;  /* 0x0000600001007387 */ /* 0x000fe80000100800 */
[----:B------:R-:W3:Y:S04]  /*5940*/  LDL.LU R23, [R1+0x440] ;  /* 0x0004400001177983 */ /* 0x000ee80000300800 */
[----:B--2---:R-:W2:Y:S01]  /*5950*/  @!P3 LDG.E R27, desc[UR10][R34.64] ;  /* 0x0000000a221bb981 */ /* 0x004ea2000c1e1900 */
[----:B0-----:R-:W-:-:S02]  /*5960*/  PRMT R24, RZ, 0x7610, R24 ;  /* 0x00007610ff187816 */ /* 0x001fc40000000018 */
[----:B------:R-:W-:Y:S02]  /*5970*/  PRMT R25, RZ, 0x7610, R25 ;  /* 0x00007610ff197816 */ /* 0x000fe40000000019 */
[----:B-1----:R-:W-:Y:S02]  /*5980*/  MOV R20, RZ ;  /* 0x000000ff00147202 */ /* 0x002fe40000000f00 */
[C---:B------:R-:W-:Y:S02]  /*5990*/  @!P5 PRMT R4, R12.reuse, 0x7610, R4 ;  /* 0x000076100c04d816 */ /* 0x040fe40000000004 */
[----:B------:R-:W-:Y:S01]  /*59a0*/  PRMT R16, RZ, 0x7610, R16 ;  /* 0x00007610ff107816 */ /* 0x000fe20000000010 */
[----:B------:R-:W2:Y:S01]  /*59b0*/  LDL.LU.64 R34, [R1+0x1b8] ;  /* 0x0001b80001227983 */ /* 0x000ea20000300a00 */
[----:B------:R-:W-:Y:S02]  /*59c0*/  @!P5 PRMT R24, R12, 0x7632, R24 ;  /* 0x000076320c18d816 */ /* 0x000fe40000000018 */
[----:B------:R-:W-:Y:S01]  /*59d0*/  @!P5 PRMT R25, R15, 0x7632, R25 ;  /* 0x000076320f19d816 */ /* 0x000fe20000000019 */
[----:B------:R-:W2:Y:S04]  /*59e0*/  @!P2 LDG.E R20, desc[UR10][R2.64] ;  /* 0x0000000a0214a981 */ /* 0x000ea8000c1e1900 */
[----:B------:R-:W-:Y:S04]  /*59f0*/  STL.S16 [R1+0x310], R17 ;  /* 0x0003101101007387 */ /* 0x000fe80000100600 */
[----:B----4-:R0:W-:Y:S04]  /*5a00*/  STL [R1+0x3c], R28 ;  /* 0x00003c1c01007387 */ /* 0x0101e80000100800 */
[----:B------:R-:W4:Y:S01]  /*5a10*/  LDL.LU.64 R2, [R1+0x1c8] ;  /* 0x0001c80001027983 */ /* 0x000f220000300a00 */
[----:B------:R-:W-:-:S02]  /*5a20*/  PRMT R29, RZ, 0x7610, R29 ;  /* 0x00007610ff1d7816 */ /* 0x000fc4000000001d */
[----:B---3--:R-:W-:Y:S02]  /*5a30*/  PRMT R26, RZ, 0x7610, R26 ;  /* 0x00007610ff1a7816 */ /* 0x008fe4000000001a */
[----:B------:R-:W-:Y:S01]  /*5a40*/  PRMT R5, RZ, 0x7610, R5 ;  /* 0x00007610ff057816 */ /* 0x000fe20000000005 */
[----:B------:R-:W-:Y:S01]  /*5a50*/  HFMA2 R33, -RZ, RZ, 0, 0 ;  /* 0x00000000ff217431 */ /* 0x000fe200000001ff */
[----:B0-----:R-:W-:Y:S01]  /*5a60*/  PRMT R28, RZ, 0x7610, R28 ;  /* 0x00007610ff1c7816 */ /* 0x001fe2000000001c */
[----:B------:R-:W3:Y:S03]  /*5a70*/  LDL.LU.64 R6, [R1+0x208] ;  /* 0x0002080001067983 */ /* 0x000ee60000300a00 */
[----:B------:R-:W-:Y:S01]  /*5a80*/  @!P5 PRMT R28, R15, 0x7610, R28 ;  /* 0x000076100f1cd816 */ /* 0x000fe2000000001c */
[----:B------:R-:W-:Y:S01]  /*5a90*/  HFMA2 R30, -RZ, RZ, 0, 0 ;  /* 0x00000000ff1e7431 */ /* 0x000fe200000001ff */
[----:B------:R-:W-:Y:S01]  /*5aa0*/  LOP3.LUT P5, RZ, R31, 0x8000000, RZ, 0xc0, !PT ;  /* 0x080000001fff7812 */ /* 0x000fe200078ac0ff */
[----:B------:R-:W4:Y:S04]  /*5ab0*/  LDL.LU R0, [R1+0x3d0] ;  /* 0x0003d00001007983 */ /* 0x000f280000300800 */
[----:B------:R0:W-:Y:S02]  /*5ac0*/  STL.S16 [R1+0x1cc], R28 ;  /* 0x0001cc1c01007387 */ /* 0x0001e40000100600 */
[----:B0-----:R-:W-:-:S02]  /*5ad0*/  MOV R28, RZ ;  /* 0x000000ff001c7202 */ /* 0x001fc40000000f00 */
[----:B------:R-:W-:-:S05]  /*5ae0*/  @!P4 PRMT R16, R10, 0x7610, R16 ;  /* 0x000076100a10c816 */ /* 0x000fca0000000010 */
[----:B------:R0:W-:Y:S04]  /*5af0*/  STL.S16 [R1+0x1d8], R16 ;  /* 0x0001d81001007387 */ /* 0x0001e80000100600 */
[----:B0-----:R-:W4:Y:S04]  /*5b00*/  LDL.LU.64 R16, [R1+0x1d0] ;  /* 0x0001d00001107983 */ /* 0x001f280000300a00 */
[----:B--2---:R0:W2:Y:S04]  /*5b10*/  @!P5 LDG.E R28, desc[UR10][R34.64] ;  /* 0x0000000a221cd981 */ /* 0x0040a8000c1e1900 */
[----:B------:R-:W0:Y:S01]  /*5b20*/  LDL.LU.64 R34, [R1+0x418] ;  /* 0x0004180001227983 */ /* 0x000e220000300a00 */
[----:B------:R-:W-:-:S02]  /*5b30*/  @!P4 PRMT R29, R10, 0x7632, R29 ;  /* 0x000076320a1dc816 */ /* 0x000fc4000000001d */
[C---:B------:R-:W-:Y:S02]  /*5b40*/  @!P4 PRMT R26, R13.reuse, 0x7610, R26 ;  /* 0x000076100d1ac816 */ /* 0x040fe4000000001a */
[----:B------:R-:W-:Y:S02]  /*5b50*/  @!P4 PRMT R5, R13, 0x7632, R5 ;  /* 0x000076320d05c816 */ /* 0x000fe40000000005 */
[----:B------:R-:W-:Y:S01]  /*5b60*/  LOP3.LUT P4, RZ, R31, 0x10000000, RZ, 0xc0, !PT ;  /* 0x100000001fff7812 */ /* 0x000fe2000788c0ff */
[----:B------:R-:W-:Y:S04]  /*5b70*/  STL.S16 [R1+0x1c8], R4 ;  /* 0x0001c80401007387 */ /* 0x000fe80000100600 */
[----:B------:R-:W-:Y:S04]  /*5b80*/  STL.S16 [R1+0x330], R25 ;  /* 0x0003301901007387 */ /* 0x000fe80000100600 */
[----:B---3--:R-:W3:Y:S01]  /*5b90*/  @!P1 LDG.E R30, desc[UR10][R6.64] ;  /* 0x0000000a061e9981 */ /* 0x008ee2000c1e1900 */
[----:B0-----:R-:W-:-:S03]  /*5ba0*/  PRMT R34, RZ, 0x7610, R34 ;  /* 0x00007610ff227816 */ /* 0x001fc60000000022 */
[----:B----4-:R-:W4:Y:S01]  /*5bb0*/  @!P4 LDG.E R33, desc[UR10][R16.64] ;  /* 0x0000000a1021c981 */ /* 0x010f22000c1e1900 */
[----:B------:R-:W-:-:S03]  /*5bc0*/  @!P6 PRMT R34, R14, 0x7610, R34 ;  /* 0x000076100e22e816 */ /* 0x000fc60000000022 */
[----:B------:R0:W-:Y:S04]  /*5bd0*/  STL.S16 [R1+0x1f0], R29 ;  /* 0x0001f01d01007387 */ /* 0x0001e80000100600 */
[----:B------:R1:W-:Y:S04]  /*5be0*/  STL.S16 [R1+0x1b8], R34 ;  /* 0x0001b82201007387 */ /* 0x0003e80000100600 */
[----:B------:R-:W2:Y:S04]  /*5bf0*/  LDL.LU.64 R16, [R1+0x420] ;  /* 0x0004200001107983 */ /* 0x000ea80000300a00 */
[----:B0-----:R-:W3:Y:S04]  /*5c00*/  LDL.LU R29, [R1+0x428] ;  /* 0x00042800011d7983 */ /* 0x001ee80000300800 */
[----:B-1----:R-:W4:Y:S04]  /*5c10*/  LDL.LU R34, [R1+0x410] ;  /* 0x0004100001227983 */ /* 0x002f280000300800 */
[----:B------:R0:W-:Y:S04]  /*5c20*/  STL.S16 [R1+0x324], R5 ;  /* 0x0003240501007387 */ /* 0x0001e80000100600 */
[----:B------:R-:W3:Y:S04]  /*5c30*/  LDL.LU.64 R6, [R1+0x1e0] ;  /* 0x0001e00001067983 */ /* 0x000ee80000300a00 */
[----:B------:R-:W3:Y:S04]  /*5c40*/  LDL.LU R25, [R1+0x110] ;  /* 0x0001100001197983 */ /* 0x000ee80000300800 */
[----:B0-----:R-:W3:Y:S04]  /*5c50*/  LDL.LU.64 R4, [R1+0x1b0] ;  /* 0x0001b00001047983 */ /* 0x001ee80000300a00 */
[----:B------:R0:W-:Y:S04]  /*5c60*/  STL.S16 [R1+0x1e0], R24 ;  /* 0x0001e01801007387 */ /* 0x0001e80000100600 */
[----:B0-----:R-:W3:Y:S01]  /*5c70*/  LDL.LU R24, [R1+0x118] ;  /* 0x0001180001187983 */ /* 0x001ee20000300800 */
[----:B----4-:R-:W-:-:S04]  /*5c80*/  PRMT R34, RZ, 0x7610, R34 ;  /* 0x00007610ff227816 */ /* 0x010fc80000000022 */
[----:B--2---:R-:W-:-:S05]  /*5c90*/  @!P6 PRMT R34, R16, 0x7610, R34 ;  /* 0x000076101022e816 */ /* 0x004fca0000000022 */
[----:B------:R0:W-:Y:S04]  /*5ca0*/  STL.S16 [R1+0x1d0], R34 ;  /* 0x0001d02201007387 */ /* 0x0001e80000100600 */
[----:B0-----:R-:W2:Y:S01]  /*5cb0*/  LDL.LU R34, [R1+0x408] ;  /* 0x0004080001227983 */ /* 0x001ea20000300800 */
[----:B------:R-:W-:-:S03]  /*5cc0*/  PRMT R32, RZ, 0x7610, R32 ;  /* 0x00007610ff207816 */ /* 0x000fc60000000020 */
[----:B---3--:R0:W-:Y:S01]  /*5cd0*/  STL [R1+0xb8], R29 ;  /* 0x0000b81d01007387 */ /* 0x0081e20000100800 */
[----:B------:R-:W-:Y:S02]  /*5ce0*/  @!P6 PRMT R36, R14, 0x7632, R36 ;  /* 0x000076320e24e816 */ /* 0x000fe40000000024 */
[----:B------:R-:W-:Y:S02]  /*5cf0*/  @!P6 PRMT R32, R16, 0x7632, R32 ;  /* 0x000076321020e816 */ /* 0x000fe40000000020 */
[----:B------:R-:W-:Y:S02]  /*5d00*/  LOP3.LUT P6, RZ, R31, 0x4000000, RZ, 0xc0, !PT ;  /* 0x040000001fff7812 */ /* 0x000fe400078cc0ff */
[----:B0-----:R-:W-:-:S06]  /*5d10*/  MOV R29, RZ ;  /* 0x000000ff001d7202 */ /* 0x001fcc0000000f00 */
[----:B------:R-:W3:Y:S04]  /*5d20*/  @!P4 LDG.E R29, desc[UR10][R2.64] ;  /* 0x0000000a021dc981 */ /* 0x000ee8000c1e1900 */
[----:B------:R-:W4:Y:S04]  /*5d30*/  LDL.LU.64 R2, [R1+0x188] ;  /* 0x0001880001027983 */ /* 0x000f280000300a00 */
[----:B------:R0:W-:Y:S02]  /*5d40*/  STL.S16 [R1+0x1dc], R26 ;  /* 0x0001dc1a01007387 */ /* 0x0001e40000100600 */
[----:B0-----:R-:W-:-:S02]  /*5d50*/  HFMA2 R26, -RZ, RZ, 0, 0 ;  /* 0x00000000ff1a7431 */ /* 0x001fc400000001ff */
[----:B------:R0:W-:Y:S04]  /*5d60*/  STL [R1+0xc4], R24 ;  /* 0x0000c41801007387 */ /* 0x0001e80000100800 */
[----:B------:R1:W-:Y:S04]  /*5d70*/  STL [R1+0xc8], R25 ;  /* 0x0000c81901007387 */ /* 0x0003e80000100800 */
[----:B------:R-:W3:Y:S04]  /*5d80*/  @!P3 LDG.E R26, desc[UR10][R6.64] ;  /* 0x0000000a061ab981 */ /* 0x000ee8000c1e1900 */
[----:B0-----:R-:W3:Y:S04]  /*5d90*/  LDL.LU R24, [R1+0x13c] ;  /* 0x00013c0001187983 */ /* 0x001ee80000300800 */
[----:B-1----:R-:W3:Y:S04]  /*5da0*/  LDL.LU R25, [R1+0x138] ;  /* 0x0001380001197983 */ /* 0x002ee80000300800 */
[----:B------:R-:W3:Y:S04]  /*5db0*/  LDL.LU.64 R6, [R1+0x1c0] ;  /* 0x0001c00001067983 */ /* 0x000ee80000300a00 */
[----:B--2---:R0:W-:Y:S02]  /*5dc0*/  STL [R1+0xc0], R34 ;  /* 0x0000c02201007387 */ /* 0x0041e40000100800 */
[----:B0-----:R-:W-:-:S06]  /*5dd0*/  HFMA2 R34, -RZ, RZ, 0, 0 ;  /* 0x00000000ff227431 */ /* 0x001fcc00000001ff */
[----:B------:R-:W2:Y:S04]  /*5de0*/  @!P6 LDG.E R34, desc[UR10][R4.64] ;  /* 0x0000000a0422e981 */ /* 0x000ea8000c1e1900 */
[----:B------:R-:W2:Y:S04]  /*5df0*/  LDL.LU.64 R4, [R1+0x3f0] ;  /* 0x0003f00001047983 */ /* 0x000ea80000300a00 */
[----:B------:R0:W-:Y:S02]  /*5e00*/  STL.S16 [R1+0x34c], R32 ;  /* 0x00034c2001007387 */ /* 0x0001e40000100600 */
[----:B0-----:R-:W-:-:S06]  /*5e10*/  MOV R32, RZ ;  /* 0x000000ff00207202 */ /* 0x001fcc0000000f00 */
[----:B----4-:R0:W4:Y:S04]  /*5e20*/  @!P6 LDG.E R32, desc[UR10][R2.64] ;  /* 0x0000000a0220e981 */ /* 0x010128000c1e1900 */
[----:B------:R-:W4:Y:S01]  /*5e30*/  LDL.LU R2, [R1+0x3f8] ;  /* 0x0003f80001027983 */ /* 0x000f220000300800 */
[----:B------:R-:W-:Y:S01]  /*5e40*/  PRMT R0, RZ, 0x7610, R0 ;  /* 0x00007610ff007816 */ /* 0x000fe20000000000 */
[----:B------:R-:W-:-:S03]  /*5e50*/  HFMA2 R31, -RZ, RZ, 0, 0 ;  /* 0x00000000ff1f7431 */ /* 0x000fc600000001ff */
[----:B------:R-:W-:-:S05]  /*5e60*/  @!P1 PRMT R0, R30, 0x7632, R0 ;  /* 0x000076321e009816 */ /* 0x000fca0000000000 */
[----:B------:R1:W-:Y:S04]  /*5e70*/  STL.S16 [R1+0x128], R0 ;  /* 0x0001280001007387 */ /* 0x0003e80000100600 */
[----:B---3--:R-:W3:Y:S04]  /*5e80*/  @!P5 LDG.E R31, desc[UR10][R6.64] ;  /* 0x0000000a061fd981 */ /* 0x008ee8000c1e1900 */
[----:B-1----:R-:W3:Y:S04]  /*5e90*/  LDL.LU R0, [R1+0x3c4] ;  /* 0x0003c40001007983 */ /* 0x002ee80000300800 */
[----:B------:R-:W3:Y:S04]  /*5ea0*/  LDL.LU.64 R6, [R1+0x400] ;  /* 0x0004000001067983 */ /* 0x000ee80000300a00 */
[----:B------:R1:W-:Y:S04]  /*5eb0*/  STL [R1+0xd0], R24 ;  /* 0x0000d01801007387 */ /* 0x0003e80000100800 */
[----:B------:R0:W-:Y:S04]  /*5ec0*/  STL [R1+0x54], R25 ;  /* 0x0000541901007387 */ /* 0x0001e80000100800 */
[----:B-1----:R-:W3:Y:S04]  /*5ed0*/  LDL.LU R24, [R1+0x3e8] ;  /* 0x0003e80001187983 */ /* 0x002ee80000300800 */
[----:B0-----:R-:W3:Y:S04]  /*5ee0*/  LDL.LU R25, [R1+0x3e4] ;  /* 0x0003e40001197983 */ /* 0x001ee80000300800 */
[----:B--2---:R0:W-:Y:S04]  /*5ef0*/  STL [R1+0x48], R4 ;  /* 0x0000480401007387 */ /* 0x0041e80000100800 */
[----:B0-----:R-:W2:Y:S01]  /*5f00*/  LDL.LU R4, [R1+0x3ec] ;  /* 0x0003ec0001047983 */ /* 0x001ea20000300800 */
[----:B------:R-:W0:Y:S01]  /*5f10*/  S2R R3, SR_TID.X ;  /* 0x0000000000037919 */ /* 0x000e220000002100 */
[----:B------:R-:W-:-:S02]  /*5f20*/  PRMT R5, RZ, 0x7610, R5 ;  /* 0x00007610ff057816 */ /* 0x000fc40000000005 */
[----:B------:R1:W-:Y:S04]  /*5f30*/  STL [R1+0xb0], R23 ;  /* 0x0000b01701007387 */ /* 0x0003e80000100800 */
[----:B------:R1:W-:Y:S04]  /*5f40*/  STL [R1+0x34], R22 ;  /* 0x0000341601007387 */ /* 0x0003e80000100800 */
[----:B----4-:R0:W-:Y:S01]  /*5f50*/  STL [R1+0x44], R2 ;  /* 0x0000440201007387 */ /* 0x0101e20000100800 */
[----:B-1----:R-:W-:Y:S02]  /*5f60*/  PRMT R23, RZ, 0x7610, R23 ;  /* 0x00007610ff177816 */ /* 0x002fe40000000017 */
[----:B------:R-:W-:-:S02]  /*5f70*/  PRMT R22, RZ, 0x7610, R22 ;  /* 0x00007610ff167816 */ /* 0x000fc40000000016 */
[----:B0-----:R-:W-:-:S05]  /*5f80*/  LOP3.LUT R2, R3, 0xffff, RZ, 0xc0, !PT ;  /* 0x0000ffff03027812 */ /* 0x001fca00078ec0ff */
[----:B------:R-:W-:Y:S01]  /*5f90*/  IMAD R2, R2, 0x556, RZ ;  /* 0x0000055602027824 */ /* 0x000fe200078e02ff */
[C---:B------:R-:W-:Y:S02]  /*5fa0*/  @!P0 PRMT R23, R17.reuse, 0x7610, R23 ;  /* 0x0000761011178816 */ /* 0x040fe40000000017 */
[----:B------:R-:W-:Y:S02]  /*5fb0*/  @!P0 PRMT R22, R17, 0x7632, R22 ;  /* 0x0000763211168816 */ /* 0x000fe40000000016 */
[----:B------:R-:W-:Y:S02]  /*5fc0*/  SHF.R.U32.HI R2, RZ, 0x10, R2 ;  /* 0x00000010ff027819 */ /* 0x000fe40000011602 */
[----:B------:R-:W-:Y:S02]  /*5fd0*/  @!P0 PRMT R5, R21, 0x7610, R5 ;  /* 0x0000761015058816 */ /* 0x000fe40000000005 */
[----:B------:R-:W-:-:S05]  /*5fe0*/  PRMT R2, R2, 0x9910, RZ ;  /* 0x0000991002027816 */ /* 0x000fca00000000ff */
[----:B------:R-:W-:Y:S01]  /*5ff0*/  IMAD R2, R2, 0x30, RZ ;  /* 0x0000003002027824 */ /* 0x000fe200078e02ff */
[----:B------:R-:W-:Y:S04]  /*6000*/  STL.S16 [R1+0x11c], R23 ;  /* 0x00011c1701007387 */ /* 0x000fe80000100600 */
[----:B------:R-:W-:Y:S01]  /*6010*/  IADD3 R2, PT, PT, RZ, -R2, RZ ;  /* 0x80000002ff027210 */ /* 0x000fe20007ffe0ff */
[----:B------:R0:W-:Y:S04]  /*6020*/  STL.S16 [R1+0x348], R22 ;  /* 0x0003481601007387 */ /* 0x0001e80000100600 */
[----:B------:R-:W-:Y:S01]  /*6030*/  STL.S16 [R1+0x344], R5 ;  /* 0x0003440501007387 */ /* 0x000fe20000100600 */
[----:B------:R-:W-:Y:S01]  /*6040*/  PRMT R2, R2, 0x7710, RZ ;  /* 0x0000771002027816 */ /* 0x000fe200000000ff */
[----:B0-----:R-:W0:Y:S03]  /*6050*/  LDC.64 R22, c[0x0][0x3a8] ;  /* 0x0000ea00ff167b82 */ /* 0x001e260000000a00 */
[----:B------:R-:W-:-:S04]  /*6060*/  IADD3 R2, PT, PT, R2, R3, RZ ;  /* 0x0000000302027210 */ /* 0x000fc80007ffe0ff */
[----:B------:R-:W-:-:S04]  /*6070*/  SHF.L.U32 R2, R2, 0x1, RZ ;  /* 0x0000000102027819 */ /* 0x000fc800000006ff */
[----:B------:R-:W-:Y:S02]  /*6080*/  LOP3.LUT R3, R2, 0xffff, RZ, 0xc0, !PT ;  /* 0x0000ffff02037812 */ /* 0x000fe400078ec0ff */
[----:B------:R-:W-:-:S05]  /*6090*/  MOV R2, UR13 ;  /* 0x0000000d00027c02 */ /* 0x000fca0008000f00 */
[----:B------:R-:W-:Y:S01]  /*60a0*/  IMAD R2, R2, 0x60, R3 ;  /* 0x0000006002027824 */ /* 0x000fe200078e0203 */
[----:B------:R-:W-:Y:S01]  /*60b0*/  STL [R1+0x3ac], R3 ;  /* 0x0003ac0301007387 */ /* 0x000fe20000100800 */
[----:B------:R-:W-:Y:S02]  /*60c0*/  UIMAD.WIDE UR6, UR8, 0x8, UR6 ;  /* 0x00000008080678a5 */ /* 0x000fe4000f8e0206 */
[----:B0-----:R-:W-:Y:S01]  /*60d0*/  IMAD.WIDE R22, R2, 0x4, R22 ;  /* 0x0000000402167825 */ /* 0x001fe200078e0216 */
[----:B---3--:R-:W-:Y:S01]  /*60e0*/  PRMT R0, RZ, 0x7610, R0 ;  /* 0x00007610ff007816 */ /* 0x008fe20000000000 */
[----:B------:R0:W-:Y:S03]  /*60f0*/  STL.S16 [R1+0x1d4], R36 ;  /* 0x0001d42401007387 */ /* 0x0001e60000100600 */
[----:B------:R-:W-:Y:S01]  /*6100*/  @!P2 PRMT R0, R20, 0x7632, R0 ;  /* 0x000076321400a816 */ /* 0x000fe20000000000 */
[----:B------:R1:W-:Y:S04]  /*6110*/  STL [R1+0xdc], R6 ;  /* 0x0000dc0601007387 */ /* 0x0003e80000100800 */
[----:B0-----:R-:W3:Y:S04]  /*6120*/  LDL.LU R36, [R1+0x40c] ;  /* 0x00040c0001247983 */ /* 0x001ee80000300800 */
[----:B-1----:R-:W4:Y:S04]  /*6130*/  LDL.LU R6, [R1+0x3d4] ;  /* 0x0003d40001067983 */ /* 0x002f280000300800 */
[----:B------:R0:W-:Y:S04]  /*6140*/  STL [R1+0x58], R25 ;  /* 0x0000581901007387 */ /* 0x0001e80000100800 */
[----:B------:R1:W-:Y:S04]  /*6150*/  STL [R1+0xd8], R24 ;  /* 0x0000d81801007387 */ /* 0x0003e80000100800 */
[----:B------:R1:W-:Y:S04]  /*6160*/  STL [R1+0x5c], R7 ;  /* 0x00005c0701007387 */ /* 0x0003e80000100800 */
[----:B------:R1:W-:Y:S04]  /*6170*/  STL.S16 [R1+0x350], R0 ;  /* 0x0003500001007387 */ /* 0x0003e80000100600 */
[----:B0-----:R-:W4:Y:S04]  /*6180*/  LDL.LU R25, [R1+0x3e0] ;  /* 0x0003e00001197983 */ /* 0x001f280000300800 */
[----:B-1----:R-:W4:Y:S04]  /*6190*/  LDL.LU R24, [R1+0x3dc] ;  /* 0x0003dc0001187983 */ /* 0x002f280000300800 */
[----:B------:R-:W4:Y:S04]  /*61a0*/  LDL.LU R7, [R1+0x3d8] ;  /* 0x0003d80001077983 */ /* 0x000f280000300800 */
[----:B------:R-:W4:Y:S04]  /*61b0*/  LDL.LU R0, [R1+0x3c0] ;  /* 0x0003c00001007983 */ /* 0x000f280000300800 */
[----:B------:R0:W-:Y:S04]  /*61c0*/  STL [R1+0x50], R35 ;  /* 0x0000502301007387 */ /* 0x0001e80000100800 */
[----:B0-----:R-:W4:Y:S01]  /*61d0*/  LDL.LU R35, [R1+0x134] ;  /* 0x0001340001237983 */ /* 0x001f220000300800 */
[----:B--2---:R-:W-:-:S04]  /*61e0*/  PRMT R4, RZ, 0x7610, R4 ;  /* 0x00007610ff047816 */ /* 0x004fc80000000004 */
[----:B------:R-:W-:Y:S02]  /*61f0*/  @!P0 PRMT R4, R21, 0x7632, R4 ;  /* 0x0000763215048816 */ /* 0x000fe40000000004 */
[----:B------:R-:W-:-:S03]  /*6200*/  ISETP.NE.AND P0, PT, RZ, UR9, PT ;  /* 0x00000009ff007c0c */ /* 0x000fc6000bf05270 */
[----:B------:R0:W-:Y:S10]  /*6210*/  STL.S16 [R1+0x358], R4 ;  /* 0x0003580401007387 */ /* 0x0001f40000100600 */
[----:B0-----:R-:W0:Y:S02]  /*6220*/  @P0 LDC.64 R4, c[0x0][0x3b0] ;  /* 0x0000ec00ff040b82 */ /* 0x001e240000000a00 */
[----:B0-----:R-:W-:Y:S01]  /*6230*/  @P0 IMAD.WIDE R4, R2, 0x4, R4 ;  /* 0x0000000402040825 */ /* 0x001fe200078e0204 */
[----:B------:R-:W-:-:S06]  /*6240*/  CS2R R2, SRZ ;  /* 0x0000000000027805 */ /* 0x000fcc000001ff00 */
[----:B------:R0:W5:Y:S02]  /*6250*/  @P0 LDG.E.64 R2, desc[UR10][R4.64] ;  /* 0x0000000a04020981 */ /* 0x000164000c1e1b00 */
[----:B0-----:R-:W-:Y:S02]  /*6260*/  MOV R4, R22 ;  /* 0x0000001600047202 */ /* 0x001fe40000000f00 */
[----:B------:R-:W-:Y:S02]  /*6270*/  MOV R5, R23 ;  /* 0x0000001700057202 */ /* 0x000fe40000000f00 */
[----:B------:R-:W-:Y:S02]  /*6280*/  MOV R22, UR6 ;  /* 0x0000000600167c02 */ /* 0x000fe40008000f00 */
[----:B------:R-:W-:Y:S01]  /*6290*/  MOV R23, UR7 ;  /* 0x0000000700177c02 */ /* 0x000fe20008000f00 */
[----:B------:R-:W-:Y:S04]  /*62a0*/  STL [R1+0xe0], R9 ;  /* 0x0000e00901007387 */ /* 0x000fe80000100800 */
[----:B------:R0:W-:Y:S04]  /*62b0*/  STL [R1+0xe8], R13 ;  /* 0x0000e80d01007387 */ /* 0x0001e80000100800 */
[----:B------:R-:W2:Y:S04]  /*62c0*/  LDG.E.64 R22, desc[UR10][R22.64] ;  /* 0x0000000a16167981 */ /* 0x000ea8000c1e1b00 */
[----:B------:R1:W-:Y:S01]  /*62d0*/  STL [R1+0x70], R14 ;  /* 0x0000700e01007387 */ /* 0x0003e20000100800 */
[----:B0-----:R-:W-:-:S03]  /*62e0*/  PRMT R13, RZ, 0x7610, R13 ;  /* 0x00007610ff0d7816 */ /* 0x001fc6000000000d */
[----:B------:R-:W-:Y:S01]  /*62f0*/  STL [R1+0x78], R19 ;  /* 0x0000781301007387 */ /* 0x000fe20000100800 */
[----:B------:R-:W-:-:S03]  /*6300*/  @!P4 PRMT R13, R33, 0x7632, R13 ;  /* 0x00007632210dc816 */ /* 0x000fc6000000000d */
[----:B------:R-:W-:Y:S01]  /*6310*/  STL [R1+0xcc], R18 ;  /* 0x0000cc1201007387 */ /* 0x000fe20000100800 */
[----:B-1----:R-:W-:-:S03]  /*6320*/  PRMT R14, RZ, 0x7610, R14 ;  /* 0x00007610ff0e7816 */ /* 0x002fc6000000000e */
[----:B------:R-:W-:Y:S01]  /*6330*/  STL [R1+0x64], R8 ;  /* 0x0000640801007387 */ /* 0x000fe20000100800 */
[----:B------:R-:W-:-:S03]  /*6340*/  @!P4 PRMT R14, R33, 0x7610, R14 ;  /* 0x00007610210ec816 */ /* 0x000fc6000000000e */
[----:B------:R-:W-:Y:S04]  /*6350*/  STL [R1+0xe4], R11 ;  /* 0x0000e40b01007387 */ /* 0x000fe80000100800 */
[----:B---3--:R0:W-:Y:S01]  /*6360*/  STL [R1+0x4c], R36 ;  /* 0x00004c2401007387 */ /* 0x0081e20000100800 */
[----:B----4-:R-:W-:-:S03]  /*6370*/  PRMT R6, RZ, 0x7610, R6 ;  /* 0x00007610ff067816 */ /* 0x010fc60000000006 */
[----:B------:R-:W-:Y:S04]  /*6380*/  STL [R1+0x68], R10 ;  /* 0x0000680a01007387 */ /* 0x000fe80000100800 */
[----:B------:R-:W-:Y:S01]  /*6390*/  STL [R1+0x6c], R12 ;  /* 0x00006c0c01007387 */ /* 0x000fe20000100800 */
[----:B0-----:R-:W-:Y:S02]  /*63a0*/  PRMT R36, RZ, 0x7610, R36 ;  /* 0x00007610ff247816 */ /* 0x001fe40000000024 */
[C---:B------:R-:W-:Y:S01]  /*63b0*/  @!P1 PRMT R6, R19.reuse, 0x7632, R6 ;  /* 0x0000763213069816 */ /* 0x040fe20000000006 */
[----:B------:R-:W-:Y:S01]  /*63c0*/  STL [R1+0xec], R15 ;  /* 0x0000ec0f01007387 */ /* 0x000fe20000100800 */
[----:B------:R-:W-:Y:S02]  /*63d0*/  @!P1 PRMT R36, R19, 0x7610, R36 ;  /* 0x0000761013249816 */ /* 0x000fe40000000024 */
[----:B------:R-:W-:Y:S01]  /*63e0*/  PRMT R19, RZ, 0x7610, R19 ;  /* 0x00007610ff137816 */ /* 0x000fe20000000013 */
[----:B------:R-:W-:Y:S01]  /*63f0*/  STL [R1+0xf0], R16 ;  /* 0x0000f01001007387 */ /* 0x000fe20000100800 */
[----:B------:R-:W-:-:S02]  /*6400*/  PRMT R18, RZ, 0x7610, R18 ;  /* 0x00007610ff127816 */ /* 0x000fc40000000012 */
[----:B------:R-:W-:Y:S01]  /*6410*/  @!P2 PRMT R19, R20, 0x7610, R19 ;  /* 0x000076101413a816 */ /* 0x000fe20000000013 */
[----:B------:R-:W-:Y:S01]  /*6420*/  STL [R1+0x74], R17 ;  /* 0x0000741101007387 */ /* 0x000fe20000100800 */
[----:B------:R-:W-:-:S03]  /*6430*/  PRMT R25, RZ, 0x7610, R25 ;  /* 0x00007610ff197816 */ /* 0x000fc60000000019 */
[----:B------:R-:W-:Y:S01]  /*6440*/  STL [R1+0xf4], R21 ;  /* 0x0000f41501007387 */ /* 0x000fe20000100800 */
[----:B------:R-:W-:-:S03]  /*6450*/  PRMT R24, RZ, 0x7610, R24 ;  /* 0x00007610ff187816 */ /* 0x000fc60000000018 */
[----:B------:R0:W-:Y:S01]  /*6460*/  STL [R1+0x7c], R20 ;  /* 0x00007c1401007387 */ /* 0x0001e20000100800 */
[----:B------:R-:W-:-:S03]  /*6470*/  PRMT R7, RZ, 0x7610, R7 ;  /* 0x00007610ff077816 */ /* 0x000fc60000000007 */
[----:B------:R1:W-:Y:S01]  /*6480*/  STL [R1+0x104], R33 ;  /* 0x0001042101007387 */ /* 0x0003e20000100800 */
[----:B------:R-:W-:-:S03]  /*6490*/  PRMT R0, RZ, 0x7610, R0 ;  /* 0x00007610ff007816 */ /* 0x000fc60000000000 */
[----:B------:R-:W-:Y:S01]  /*64a0*/  STL [R1+0xf8], R30 ;  /* 0x0000f81e01007387 */ /* 0x000fe20000100800 */
[----:B------:R-:W-:Y:S02]  /*64b0*/  @!P1 PRMT R7, R30, 0x7610, R7 ;  /* 0x000076101e079816 */ /* 0x000fe40000000007 */
[----:B------:R-:W-:Y:S01]  /*64c0*/  @!P2 PRMT R24, R37, 0x7632, R24 ;  /* 0x000076322518a816 */ /* 0x000fe20000000018 */
[----:B------:R-:W-:Y:S01]  /*64d0*/  STL [R1+0xfc], R37 ;  /* 0x0000fc2501007387 */ /* 0x000fe20000100800 */
[C---:B------:R-:W-:Y:S02]  /*64e0*/  @!P3 PRMT R25, R27.reuse, 0x7610, R25 ;  /* 0x000076101b19b816 */ /* 0x040fe40000000019 */
[----:B------:R-:W-:Y:S01]  /*64f0*/  @!P3 PRMT R0, R27, 0x7632, R0 ;  /* 0x000076321b00b816 */ /* 0x000fe20000000000 */
[----:B------:R-:W-:Y:S01]  /*6500*/  STL [R1+0x80], R27 ;  /* 0x0000801b01007387 */ /* 0x000fe20000100800 */
[----:B0-----:R-:W-:Y:S02]  /*6510*/  PRMT R20, RZ, 0x7610, R20 ;  /* 0x00007610ff147816 */ /* 0x001fe40000000014 */
[----:B------:R-:W-:Y:S01]  /*6520*/  PRMT R17, RZ, 0x7610, R17 ;  /* 0x00007610ff117816 */ /* 0x000fe20000000011 */
[----:B------:R-:W-:Y:S01]  /*6530*/  STL [R1+0x100], R26 ;  /* 0x0001001a01007387 */ /* 0x000fe20000100800 */
[----:B------:R-:W-:-:S02]  /*6540*/  PRMT R16, RZ, 0x7610, R16 ;  /* 0x00007610ff107816 */ /* 0x000fc40000000010 */
[----:B------:R-:W-:Y:S01]  /*6550*/  PRMT R15, RZ, 0x7610, R15 ;  /* 0x00007610ff0f7816 */ /* 0x000fe2000000000f */
[----:B------:R0:W-:Y:S01]  /*6560*/  STL [R1+0xd4], R35 ;  /* 0x0000d42301007387 */ /* 0x0001e20000100800 */
[----:B------:R-:W-:Y:S02]  /*6570*/  PRMT R12, RZ, 0x7610, R12 ;  /* 0x00007610ff0c7816 */ /* 0x000fe4000000000c */
[----:B------:R-:W-:Y:S01]  /*6580*/  PRMT R11, RZ, 0x7610, R11 ;  /* 0x00007610ff0b7816 */ /* 0x000fe2000000000b */
[----:B------:R-:W-:Y:S01]  /*6590*/  STL [R1+0x84], R29 ;  /* 0x0000841d01007387 */ /* 0x000fe20000100800 */
[----:B-1----:R-:W-:Y:S02]  /*65a0*/  PRMT R33, RZ, 0x7610, R33 ;  /* 0x00007610ff217816 */ /* 0x002fe40000000021 */
[----:B------:R-:W-:Y:S01]  /*65b0*/  PRMT R21, RZ, 0x7610, R21 ;  /* 0x00007610ff157816 */ /* 0x000fe20000000015 */
[----:B------:R-:W-:Y:S01]  /*65c0*/  STL [R1+0x88], R28 ;  /* 0x0000881c01007387 */ /* 0x000fe20000100800 */
[----:B------:R-:W-:-:S02]  /*65d0*/  PRMT R10, RZ, 0x7610, R10 ;  /* 0x00007610ff0a7816 */ /* 0x000fc4000000000a */
[----:B------:R-:W-:Y:S01]  /*65e0*/  PRMT R8, RZ, 0x7610, R8 ;  /* 0x00007610ff087816 */ /* 0x000fe20000000008 */
[----:B------:R1:W-:Y:S01]  /*65f0*/  STL.S16 [R1+0x124], R6 ;  /* 0x0001240601007387 */ /* 0x0003e20000100600 */
[----:B------:R-:W-:Y:S02]  /*6600*/  @!P2 PRMT R20, R37, 0x7610, R20 ;  /* 0x000076102514a816 */ /* 0x000fe40000000014 */
[C---:B------:R-:W-:Y:S01]  /*6610*/  @!P3 PRMT R18, R26.reuse, 0x7610, R18 ;  /* 0x000076101a12b816 */ /* 0x040fe20000000012 */
[----:B------:R3:W-:Y:S01]  /*6620*/  STL.S16 [R1+0x114], R7 ;  /* 0x0001140701007387 */ /* 0x0007e20000100600 */
[----:B------:R-:W-:Y:S02]  /*6630*/  @!P3 PRMT R17, R26, 0x7632, R17 ;  /* 0x000076321a11b816 */ /* 0x000fe40000000011 */
[C---:B------:R-:W-:Y:S01]  /*6640*/  @!P4 PRMT R16, R29.reuse, 0x7610, R16 ;  /* 0x000076101d10c816 */ /* 0x040fe20000000010 */
[----:B------:R4:W-:Y:S01]  /*6650*/  STL.S16 [R1+0x35c], R24 ;  /* 0x00035c1801007387 */ /* 0x0009e20000100600 */
[----:B------:R-:W-:-:S02]  /*6660*/  @!P4 PRMT R15, R29, 0x7632, R15 ;  /* 0x000076321d0fc816 */ /* 0x000fc4000000000f */
[C---:B------:R-:W-:Y:S01]  /*6670*/  @!P5 PRMT R12, R28.reuse, 0x7610, R12 ;  /* 0x000076101c0cd816 */ /* 0x040fe2000000000c */
[----:B------:R4:W-:Y:S01]  /*6680*/  STL.S16 [R1+0x360], R25 ;  /* 0x0003601901007387 */ /* 0x0009e20000100600 */
[----:B------:R-:W-:Y:S02]  /*6690*/  @!P5 PRMT R11, R28, 0x7632, R11 ;  /* 0x000076321c0bd816 */ /* 0x000fe4000000000b */
[C---:B------:R-:W-:Y:S01]  /*66a0*/  @!P5 PRMT R33, R31.reuse, 0x7610, R33 ;  /* 0x000076101f21d816 */ /* 0x040fe20000000021 */
[----:B------:R4:W-:Y:S01]  /*66b0*/  STL.S16 [R1+0x368], R0 ;  /* 0x0003680001007387 */ /* 0x0009e20000100600 */
[----:B------:R-:W-:Y:S02]  /*66c0*/  @!P5 PRMT R21, R31, 0x7632, R21 ;  /* 0x000076321f15d816 */ /* 0x000fe40000000015 */
[----:B------:R-:W-:Y:S01]  /*66d0*/  @!P6 PRMT R10, R32, 0x7632, R10 ;  /* 0x00007632200ae816 */ /* 0x000fe2000000000a */
[----:B------:R4:W-:Y:S01]  /*66e0*/  STL [R1+0x108], R31 ;  /* 0x0001081f01007387 */ /* 0x0009e20000100800 */
[----:B------:R-:W-:-:S03]  /*66f0*/  @!P6 PRMT R8, R34, 0x7610, R8 ;  /* 0x000076102208e816 */ /* 0x000fc60000000008 */
[----:B------:R2:W-:Y:S04]  /*6700*/  STL [R1+0x8c], R32 ;  /* 0x00008c2001007387 */ /* 0x0005e80000100800 */
[----:B------:R2:W-:Y:S04]  /*6710*/  STL [R1+0x10c], R34 ;  /* 0x00010c2201007387 */ /* 0x0005e80000100800 */
[----:B------:R-:W5:Y:S04]  /*6720*/  LDG.E.64 R4, desc[UR10][R4.64] ;  /* 0x0000000a04047981 */ /* 0x000f68000c1e1b00 */
[----:B0-----:R0:W5:Y:S04]  /*6730*/  LDL R35, [R1+0x164] ;  /* 0x0001640001237983 */ /* 0x0011680000100800 */
[----:B-1----:R0:W5:Y:S04]  /*6740*/  LDL.LU R6, [R1+0x3cc] ;  /* 0x0003cc0001067983 */ /* 0x0021680000300800 */
[----:B---3--:R0:W5:Y:S04]  /*6750*/  LDL.LU R7, [R1+0x3c8] ;  /* 0x0003c80001077983 */ /* 0x0081680000300800 */
[----:B------:R0:W5:Y:S04]  /*6760*/  LDL R30, [R1+0x14c] ;  /* 0x00014c00011e7983 */ /* 0x0001680000100800 */
[----:B----4-:R0:W5:Y:S04]  /*6770*/  LDL.LU R24, [R1+0x3bc] ;  /* 0x0003bc0001187983 */ /* 0x0101680000300800 */
[----:B------:R0:W5:Y:S04]  /*6780*/  LDL R37, [R1+0x170] ;  /* 0x0001700001257983 */ /* 0x0001680000100800 */
[----:B------:R0:W5:Y:S04]  /*6790*/  LDL.LU R25, [R1+0x3b8] ;  /* 0x0003b80001197983 */ /* 0x0001680000300800 */
[----:B------:R0:W5:Y:S04]  /*67a0*/  LDL.LU R0, [R1+0x3b4] ;  /* 0x0003b40001007983 */ /* 0x0001680000300800 */
[----:B------:R0:W5:Y:S04]  /*67b0*/  LDL R27, [R1+0x290] ;  /* 0x00029000011b7983 */ /* 0x0001680000100800 */
[----:B------:R0:W5:Y:S04]  /*67c0*/  LDL R26, [R1+0x150] ;  /* 0x00015000011a7983 */ /* 0x0001680000100800 */
[----:B------:R0:W5:Y:S04]  /*67d0*/  LDL R29, [R1+0x2f0] ;  /* 0x0002f000011d7983 */ /* 0x0001680000100800 */
[----:B------:R0:W5:Y:S04]  /*67e0*/  LDL R28, [R1+0x26c] ;  /* 0x00026c00011c7983 */ /* 0x0001680000100800 */
[----:B------:R0:W5:Y:S01]  /*67f0*/  LDL R31, [R1+0x15c] ;  /* 0x00015c00011f7983 */ /* 0x0001620000100800 */
[----:B--2---:R-:W-:-:S02]  /*6800*/  R2UR UR28, R22 ;  /* 0x00000000161c72ca */ /* 0x004fc400000e0000 */
[----:B------:R-:W-:-:S11]  /*6810*/  PRMT R22, RZ, 0x7610, R22 ;  /* 0x00007610ff167816 */ /* 0x000fd60000000016 */
[----:B------:R-:W-:-:S05]  /*6820*/  MOV R9, UR28 ;  /* 0x0000001c00097c02 */ /* 0x000fca0008000f00 */
[--C-:B------:R-:W-:Y:S01]  /*6830*/  FFMA.FTZ R9, -R9, UR28, R23.reuse ;  /* 0x0000001c09097c23 */ /* 0x100fe20008010117 */
[----:B------:R-:W-:Y:S02]  /*6840*/  PRMT R23, RZ, 0x7610, R23 ;  /* 0x00007610ff177816 */ /* 0x000fe40000000017 */
[----:B------:R-:W-:Y:S02]  /*6850*/  @!P6 PRMT R22, R32, 0x7610, R22 ;  /* 0x000076102016e816 */ /* 0x000fe40000000016 */
[----:B------:R-:W-:Y:S01]  /*6860*/  @!P6 PRMT R23, R34, 0x7632, R23 ;  /* 0x000076322217e816 */ /* 0x000fe20000000017 */
[----:B------:R0:W5:Y:S04]  /*6870*/  LDL R32, [R1+0x2b8] ;  /* 0x0002b80001207983 */ /* 0x0001680000100800 */
[----:B------:R0:W5:Y:S01]  /*6880*/  LDL R34, [R1+0x154] ;  /* 0x0001540001227983 */ /* 0x0001620000100800 */
[----:B------:R-:W-:-:S13]  /*6890*/  FSETP.GTU.FTZ.AND P0, PT, R9, RZ, PT ;  /* 0x000000ff0900720b */ /* 0x000fda0003f1c000 */
[----:B------:R-:W-:-:S05]  /*68a0*/  VOTEU.ANY UP0, P0 ;  /* 0x0000000000ff7886 */ /* 0x000fca0000000100 */
[----:B------:R-:W1:Y:S01]  /*68b0*/  @UP0 LDCU UR5, c[0x0][0x3c0] ;  /* 0x00007800ff0507ac */ /* 0x000e620008000800 */
[----:B------:R-:W-:Y:S01]  /*68c0*/  PLOP3.LUT P0, PT, PT, PT, UP0, 0x80, 0x8 ;  /* 0x000000000008781c */ /* 0x000fe20003f0f008 */
[----:B------:R0:W-:-:S12]  /*68d0*/  STL.S16 [R1+0x364], R18 ;  /* 0x0003641201007387 */ /* 0x0001d80000100600 */
[----:B-1----:R-:W-:-:S06]  /*68e0*/  @P0 FADD.FTZ R9, R9, UR5 ;  /* 0x0000000509090e21 */ /* 0x002fcc0008010000 */
[----:B------:R-:W1:Y:S01]  /*68f0*/  @P0 MUFU.RSQ R9, R9 ;  /* 0x0000000900090308 */ /* 0x000e620000001400 */
[----:B------:R0:W-:Y:S04]  /*6900*/  STL.S16 [R1+0x36c], R17 ;  /* 0x00036c1101007387 */ /* 0x0001e80000100600 */
        /* <DEDUP_REMOVED lines=10> */
[----:B------:R0:W-:Y:S01]  /*69b0*/  STL.S16 [R1+0x398], R23 ;  /* 0x0003981701007387 */ /* 0x0001e20000100600 */
[----:B------:R-:W-:Y:S01]  /*69c0*/  UISETP.NE.AND UP1, UPT, UR9, URZ, UPT ;  /* 0x000000ff0900728c */ /* 0x000fe2000bf25270 */
[----:B-1----:R-:W-:Y:S01]  /*69d0*/  @P0 R2UR UR5, R9 ;  /* 0x00000000090502ca */ /* 0x002fe200000e0000 */
[----:B------:R-:W-:-:S12]  /*69e0*/  UMOV UR16, 0x3f800000 ;  /* 0x3f80000000107882 */ /* 0x000fd80000000000 */
[----:B------:R-:W-:Y:S01]  /*69f0*/  @UP0 UMOV UR16, UR5 ;  /* 0x0000000500100c82 */ /* 0x000fe20008000000 */
[----:B0-----:R-:W-:Y:S05]  /*6a00*/  BRA.U UP1, `(.L_x_173) ;  /* 0x0000002901c07547 */ /* 0x001fea000b800000 */
[----:B------:R-:W2:Y:S04]  /*6a10*/  LDL.LU R12, [R1+0x19c] ;  /* 0x00019c00010c7983 */ /* 0x000ea80000300800 */
[----:B------:R-:W3:Y:S04]  /*6a20*/  LDL.LU R8, [R1+0x1a4] ;  /* 0x0001a40001087983 */ /* 0x000ee80000300800 */
[----:B------:R-:W4:Y:S04]  /*6a30*/  LDL.LU R10, [R1+0x1a0] ;  /* 0x0001a000010a7983 */ /* 0x000f280000300800 */
[----:B------:R-:W4:Y:S04]  /*6a40*/  LDL.LU R11, [R1+0x1a8] ;  /* 0x0001a800010b7983 */ /* 0x000f280000300800 */
[----:B------:R-:W4:Y:S04]  /*6a50*/  LDL.LU R13, [R1+0x194] ;  /* 0x00019400010d7983 */ /* 0x000f280000300800 */
[----:B------:R-:W4:Y:S04]  /*6a60*/  LDL.LU R18, [R1+0x1ac] ;  /* 0x0001ac0001127983 */ /* 0x000f280000300800 */
[----:B------:R-:W4:Y:S04]  /*6a70*/  LDL.LU R16, [R1+0x198] ;  /* 0x0001980001107983 */ /* 0x000f280000300800 */
[----:B------:R-:W4:Y:S01]  /*6a80*/  LDL.LU R17, [R1+0x1fc] ;  /* 0x0001fc0001117983 */ /* 0x000f220000300800 */
[----:B--2---:R-:W-:-:S02]  /*6a90*/  SHF.L.U32 R9, R12, 0x10, RZ ;  /* 0x000000100c097819 */ /* 0x004fc400000006ff */
[----:B---3--:R-:W-:-:S03]  /*6aa0*/  SHF.L.U32 R8, R8, 0x10, RZ ;  /* 0x0000001008087819 */ /* 0x008fc600000006ff */
[----:B------:R-:W-:Y:S01]  /*6ab0*/  FADD.FTZ R9, R9, -UR28 ;  /* 0x8000001c09097e21 */ /* 0x000fe20008010000 */
[----:B----4-:R-:W-:-:S03]  /*6ac0*/  SHF.L.U32 R12, R10, 0x10, RZ ;  /* 0x000000100a0c7819 */ /* 0x010fc600000006ff */
[----:B------:R-:W-:Y:S01]  /*6ad0*/  FMUL.FTZ R9, R9, UR16 ;  /* 0x0000001009097c20 */ /* 0x000fe20008410000 */
[----:B------:R-:W-:Y:S01]  /*6ae0*/  SHF.L.U32 R10, R11, 0x10, RZ ;  /* 0x000000100b0a7819 */ /* 0x000fe200000006ff */
[----:B-----5:R-:W-:Y:S01]  /*6af0*/  FMUL.FTZ R11, R4, R8 ;  /* 0x00000008040b7220 */ /* 0x020fe20000410000 */
[----:B------:R-:W-:Y:S01]  /*6b00*/  FADD.FTZ R12, R12, -UR28 ;  /* 0x8000001c0c0c7e21 */ /* 0x000fe20008010000 */
[----:B------:R-:W-:Y:S02]  /*6b10*/  SHF.L.U32 R14, R13, 0x10, RZ ;  /* 0x000000100d0e7819 */ /* 0x000fe400000006ff */
[----:B------:R-:W-:Y:S01]  /*6b20*/  FADD.FTZ R13, RZ, R11 ;  /* 0x0000000bff0d7221 */ /* 0x000fe20000010000 */
[----:B------:R-:W-:Y:S01]  /*6b30*/  FFMA.FTZ R15, R9, R11, RZ ;  /* 0x0000000b090f7223 */ /* 0x000fe200000100ff */
[----:B------:R-:W-:Y:S01]  /*6b40*/  FMUL.FTZ R12, R12, UR16 ;  /* 0x000000100c0c7c20 */ /* 0x000fe20008410000 */
[----:B------:R-:W-:Y:S01]  /*6b50*/  FMUL.FTZ R11, R5, R10 ;  /* 0x0000000a050b7220 */ /* 0x000fe20000410000 */
[----:B------:R-:W-:Y:S01]  /*6b60*/  FADD.FTZ R14, R14, -UR28 ;  /* 0x8000001c0e0e7e21 */ /* 0x000fe20008010000 */
[----:B------:R-:W-:-:S02]  /*6b70*/  FFMA.FTZ R9, R8, R9, RZ ;  /* 0x0000000908097223 */ /* 0x000fc400000100ff */
[----:B------:R-:W-:Y:S01]  /*6b80*/  FFMA.FTZ R15, R12, R11, R15 ;  /* 0x0000000b0c0f7223 */ /* 0x000fe2000001000f */
[----:B------:R-:W-:Y:S01]  /*6b90*/  FADD.FTZ R13, R11, R13 ;  /* 0x0000000d0b0d7221 */ /* 0x000fe20000010000 */
[----:B------:R-:W-:Y:S01]  /*6ba0*/  SHF.L.U32 R11, R18, 0x10, RZ ;  /* 0x00000010120b7819 */ /* 0x000fe200000006ff */
[----:B------:R-:W-:Y:S01]  /*6bb0*/  FADD.FTZ R8, RZ, R8 ;  /* 0x00000008ff087221 */ /* 0x000fe20000010000 */
[----:B------:R-:W-:Y:S01]  /*6bc0*/  FMUL.FTZ R14, R14, UR16 ;  /* 0x000000100e0e7c20 */ /* 0x000fe20008410000 */
[----:B------:R-:W-:Y:S01]  /*6bd0*/  SHF.L.U32 R16, R16, 0x10, RZ ;  /* 0x0000001010107819 */ /* 0x000fe200000006ff */
[----:B------:R-:W-:Y:S01]  /*6be0*/  FFMA.FTZ R12, R10, R12, RZ ;  /* 0x0000000c0a0c7223 */ /* 0x000fe200000100ff */
[C---:B------:R-:W-:Y:S01]  /*6bf0*/  FADD.FTZ R8, R11.reuse, R8 ;  /* 0x000000080b087221 */ /* 0x040fe20000010000 */
[----:B------:R-:W-:Y:S01]  /*6c00*/  FFMA.FTZ R9, R11, R14, R9 ;  /* 0x0000000e0b097223 */ /* 0x000fe20000010009 */
[----:B------:R-:W-:Y:S01]  /*6c10*/  FMUL.FTZ R11, R4, R11 ;  /* 0x0000000b040b7220 */ /* 0x000fe20000410000 */
[----:B------:R-:W2:Y:S03]  /*6c20*/  LDL.LU R18, [R1+0x238] ;  /* 0x0002380001127983 */ /* 0x000ea60000300800 */
[----:B------:R-:W-:-:S02]  /*6c30*/  FFMA.FTZ R15, R14, R11, R15 ;  /* 0x0000000b0e0f7223 */ /* 0x000fc4000001000f */
[----:B------:R-:W3:Y:S01]  /*6c40*/  LDL.LU R14, [R1+0x1f8] ;  /* 0x0001f800010e7983 */ /* 0x000ee20000300800 */
[----:B------:R-:W-:Y:S01]  /*6c50*/  FADD.FTZ R16, R16, -UR28 ;  /* 0x8000001c10107e21 */ /* 0x000fe20008010000 */
[----:B------:R-:W-:-:S03]  /*6c60*/  FADD.FTZ R10, RZ, R10 ;  /* 0x0000000aff0a7221 */ /* 0x000fc60000010000 */
[----:B------:R-:W-:Y:S01]  /*6c70*/  FMUL.FTZ R16, R16, UR16 ;  /* 0x0000001010107c20 */ /* 0x000fe20008410000 */
[----:B------:R-:W-:Y:S02]  /*6c80*/  FADD.FTZ R13, R13, R11 ;  /* 0x0000000b0d0d7221 */ /* 0x000fe40000010000 */
[----:B------:R-:W4:Y:S01]  /*6c90*/  LDL.LU R11, [R1+0x190] ;  /* 0x00019000010b7983 */ /* 0x000f220000300800 */
[----:B---3--:R-:W-:-:S05]  /*6ca0*/  SHF.L.U32 R14, R14, 0x10, RZ ;  /* 0x000000100e0e7819 */ /* 0x008fca00000006ff */
[C---:B------:R-:W-:Y:S01]  /*6cb0*/  FADD.FTZ R10, R14.reuse, R10 ;  /* 0x0000000a0e0a7221 */ /* 0x040fe20000010000 */
[----:B------:R-:W-:Y:S01]  /*6cc0*/  FFMA.FTZ R12, R14, R16, R12 ;  /* 0x000000100e0c7223 */ /* 0x000fe2000001000c */
[----:B------:R-:W-:-:S04]  /*6cd0*/  FMUL.FTZ R14, R5, R14 ;  /* 0x0000000e050e7220 */ /* 0x000fc80000410000 */
[----:B------:R-:W-:Y:S02]  /*6ce0*/  FFMA.FTZ R15, R16, R14, R15 ;  /* 0x0000000e100f7223 */ /* 0x000fe4000001000f */
[----:B------:R-:W3:Y:S01]  /*6cf0*/  LDL.LU R16, [R1+0x234] ;  /* 0x0002340001107983 */ /* 0x000ee20000300800 */
[----:B----4-:R-:W-:Y:S01]  /*6d00*/  SHF.L.U32 R11, R11, 0x10, RZ ;  /* 0x000000100b0b7819 */ /* 0x010fe200000006ff */
[----:B------:R-:W-:Y:S01]  /*6d10*/  FADD.FTZ R13, R14, R13 ;  /* 0x0000000d0e0d7221 */ /* 0x000fe20000010000 */
[----:B------:R-:W-:-:S03]  /*6d20*/  SHF.L.U32 R14, R17, 0x10, RZ ;  /* 0x00000010110e7819 */ /* 0x000fc600000006ff */
[----:B------:R-:W-:-:S04]  /*6d30*/  FADD.FTZ R17, R11, -UR28 ;  /* 0x8000001c0b117e21 */ /* 0x000fc80008010000 */
[----:B------:R-:W-:Y:S01]  /*6d40*/  FMUL.FTZ R17, R17, UR16 ;  /* 0x0000001011117c20 */ /* 0x000fe20008410000 */
[----:B------:R-:W-:-:S03]  /*6d50*/  FADD.FTZ R8, R8, R14 ;  /* 0x0000000e08087221 */ /* 0x000fc60000010000 */
[----:B------:R-:W-:Y:S01]  /*6d60*/  FFMA.FTZ R9, R14, R17, R9 ;  /* 0x000000110e097223 */ /* 0x000fe20000010009 */
[----:B---3--:R-:W-:Y:S01]  /*6d70*/  SHF.L.U32 R11, R16, 0x10, RZ ;  /* 0x00000010100b7819 */ /* 0x008fe200000006ff */
[----:B------:R-:W-:Y:S01]  /*6d80*/  FMUL.FTZ R16, R4, R14 ;  /* 0x0000000e04107220 */ /* 0x000fe20000410000 */
[----:B--2---:R-:W-:Y:S02]  /*6d90*/  SHF.L.U32 R14, R18, 0x10, RZ ;  /* 0x00000010120e7819 */ /* 0x004fe400000006ff */
[----:B------:R-:W2:Y:S01]  /*6da0*/  LDL.LU R18, [R1+0x178] ;  /* 0x0001780001127983 */ /* 0x000ea20000300800 */
[----:B------:R-:W-:Y:S01]  /*6db0*/  FADD.FTZ R11, R11, -UR28 ;  /* 0x8000001c0b0b7e21 */ /* 0x000fe20008010000 */
[----:B------:R-:W-:Y:S02]  /*6dc0*/  FFMA.FTZ R15, R17, R16, R15 ;  /* 0x00000010110f7223 */ /* 0x000fe4000001000f */
[----:B------:R-:W3:Y:S01]  /*6dd0*/  LDL.LU R17, [R1+0x17c] ;  /* 0x00017c0001117983 */ /* 0x000ee20000300800 */
[----:B------:R-:W-:Y:S01]  /*6de0*/  FMUL.FTZ R11, R11, UR16 ;  /* 0x000000100b0b7c20 */ /* 0x000fe20008410000 */
[----:B------:R-:W-:-:S03]  /*6df0*/  FADD.FTZ R10, R10, R14 ;  /* 0x0000000e0a0a7221 */ /* 0x000fc60000010000 */
[----:B------:R-:W-:Y:S01]  /*6e00*/  FFMA.FTZ R12, R14, R11, R12 ;  /* 0x0000000b0e0c7223 */ /* 0x000fe2000001000c */
[----:B------:R-:W-:-:S04]  /*6e10*/  FMUL.FTZ R14, R5, R14 ;  /* 0x0000000e050e7220 */ /* 0x000fc80000410000 */
[----:B------:R-:W-:Y:S02]  /*6e20*/  FFMA.FTZ R15, R11, R14, R15 ;  /* 0x0000000e0b0f7223 */ /* 0x000fe4000001000f */
[----:B------:R-:W4:Y:S01]  /*6e30*/  LDL.LU R11, [R1+0x184] ;  /* 0x00018400010b7983 */ /* 0x000f220000300800 */
[----:B---3--:R-:W-:-:S05]  /*6e40*/  SHF.L.U32 R17, R17, 0x10, RZ ;  /* 0x0000001011117819 */ /* 0x008fca00000006ff */
[----:B------:R-:W-:-:S04]  /*6e50*/  FADD.FTZ R17, R17, -UR28 ;  /* 0x8000001c11117e21 */ /* 0x000fc80008010000 */
[----:B------:R-:W-:Y:S01]  /*6e60*/  FMUL.FTZ R17, R17, UR16 ;  /* 0x0000001011117c20 */ /* 0x000fe20008410000 */
[----:B----4-:R-:W-:-:S05]  /*6e70*/  SHF.L.U32 R11, R11, 0x10, RZ ;  /* 0x000000100b0b7819 */ /* 0x010fca00000006ff */
[----:B------:R-:W-:Y:S01]  /*6e80*/  FADD.FTZ R8, R8, R11 ;  /* 0x0000000b08087221 */ /* 0x000fe20000010000 */
[----:B------:R-:W-:Y:S01]  /*6e90*/  FFMA.FTZ R9, R11, R17, R9 ;  /* 0x000000110b097223 */ /* 0x000fe20000010009 */
[----:B------:R-:W-:-:S04]  /*6ea0*/  FMUL.FTZ R11, R4, R11 ;  /* 0x0000000b040b7220 */ /* 0x000fc80000410000 */
[----:B------:R-:W-:Y:S02]  /*6eb0*/  FFMA.FTZ R15, R17, R11, R15 ;  /* 0x0000000b110f7223 */ /* 0x000fe4000001000f */
[----:B------:R-:W3:Y:S01]  /*6ec0*/  LDL.LU R17, [R1+0x16c] ;  /* 0x00016c0001117983 */ /* 0x000ee20000300800 */
[----:B------:R-:W-:-:S03]  /*6ed0*/  FADD.FTZ R13, R13, R16 ;  /* 0x000000100d0d7221 */ /* 0x000fc60000010000 */
[----:B------:R-:W4:Y:S01]  /*6ee0*/  LDL.LU R16, [R1+0x180] ;  /* 0x0001800001107983 */ /* 0x000f220000300800 */
[----:B------:R-:W-:-:S03]  /*6ef0*/  FADD.FTZ R13, R14, R13 ;  /* 0x0000000d0e0d7221 */ /* 0x000fc60000010000 */
[----:B------:R-:W2:Y:S01]  /*6f00*/  LDL.LU R14, [R1+0x230] ;  /* 0x00023000010e7983 */ /* 0x000ea20000300800 */
[----:B------:R-:W-:Y:S01]  /*6f10*/  FADD.FTZ R13, R13, R11 ;  /* 0x0000000b0d0d7221 */ /* 0x000fe20000010000 */
[----:B---3--:R-:W-:Y:S02]  /*6f20*/  SHF.L.U32 R11, R17, 0x10, RZ ;  /* 0x00000010110b7819 */ /* 0x008fe400000006ff */
[----:B------:R-:W-:Y:S02]  /*6f30*/  SHF.L.U32 R17, R37, 0x10, RZ ;  /* 0x0000001025117819 */ /* 0x000fe400000006ff */
[----:B------:R-:W3:Y:S01]  /*6f40*/  LDL.LU R37, [R1+0x174] ;  /* 0x0001740001257983 */ /* 0x000ee20000300800 */
[----:B----4-:R-:W-:-:S05]  /*6f50*/  SHF.L.U32 R16, R16, 0x10, RZ ;  /* 0x0000001010107819 */ /* 0x010fca00000006ff */
[----:B------:R-:W-:Y:S01]  /*6f60*/  FADD.FTZ R16, R16, -UR28 ;  /* 0x8000001c10107e21 */ /* 0x000fe20008010000 */
[----:B--2---:R-:W-:-:S03]  /*6f70*/  SHF.L.U32 R14, R14, 0x10, RZ ;  /* 0x000000100e0e7819 */ /* 0x004fc600000006ff */
[----:B------:R-:W-:Y:S02]  /*6f80*/  FMUL.FTZ R16, R16, UR16 ;  /* 0x0000001010107c20 */ /* 0x000fe40008410000 */
[----:B------:R-:W-:Y:S02]  /*6f90*/  FADD.FTZ R10, R10, R14 ;  /* 0x0000000e0a0a7221 */ /* 0x000fe40000010000 */
[----:B------:R-:W-:Y:S01]  /*6fa0*/  FFMA.FTZ R12, R14, R16, R12 ;  /* 0x000000100e0c7223 */ /* 0x000fe2000001000c */
[----:B------:R-:W-:Y:S01]  /*6fb0*/  FMUL.FTZ R14, R5, R14 ;  /* 0x0000000e050e7220 */ /* 0x000fe20000410000 */
[----:B------:R-:W-:-:S03]  /*6fc0*/  FADD.FTZ R11, R11, -UR28 ;  /* 0x8000001c0b0b7e21 */ /* 0x000fc60008010000 */
[----:B------:R-:W-:Y:S01]  /*6fd0*/  FADD.FTZ R13, R14, R13 ;  /* 0x0000000d0e0d7221 */ /* 0x000fe20000010000 */
[----:B------:R-:W-:Y:S01]  /*6fe0*/  FFMA.FTZ R15, R16, R14, R15 ;  /* 0x0000000e100f7223 */ /* 0x000fe2000001000f */
[----:B------:R-:W-:Y:S01]  /*6ff0*/  FMUL.FTZ R11, R11, UR16 ;  /* 0x000000100b0b7c20 */ /* 0x000fe20008410000 */
[----:B------:R-:W-:Y:S02]  /*7000*/  SHF.L.U32 R16, R18, 0x10, RZ ;  /* 0x0000001012107819 */ /* 0x000fe400000006ff */
[----:B------:R-:W-:Y:S02]  /*7010*/  SHF.L.U32 R18, R31, 0x10, RZ ;  /* 0x000000101f127819 */ /* 0x000fe400000006ff */
[----:B------:R-:W2:Y:S01]  /*7020*/  LDL.LU R31, [R1+0x2bc] ;  /* 0x0002bc00011f7983 */ /* 0x000ea20000300800 */
[----:B---3--:R-:W-:-:S03]  /*7030*/  SHF.L.U32 R14, R37, 0x10, RZ ;  /* 0x00000010250e7819 */ /* 0x008fc600000006ff */
[----:B------:R-:W3:Y:S02]  /*7040*/  LDL.LU R37, [R1+0x2f8] ;  /* 0x0002f80001257983 */ /* 0x000ee40000300800 */
[----:B------:R-:W-:Y:S01]  /*7050*/  FADD.FTZ R8, R8, R14 ;  /* 0x0000000e08087221 */ /* 0x000fe20000010000 */
[----:B------:R-:W-:Y:S01]  /*7060*/  FFMA.FTZ R9, R14, R11, R9 ;  /* 0x0000000b0e097223 */ /* 0x000fe20000010009 */
[----:B------:R-:W-:-:S04]  /*7070*/  FMUL.FTZ R14, R4, R14 ;  /* 0x0000000e040e7220 */ /* 0x000fc80000410000 */
[----:B------:R-:W-:Y:S01]  /*7080*/  FADD.FTZ R13, R13, R14 ;  /* 0x0000000e0d0d7221 */ /* 0x000fe20000010000 */
[----:B------:R-:W-:Y:S02]  /*7090*/  FFMA.FTZ R15, R11, R14, R15 ;  /* 0x0000000e0b0f7223 */ /* 0x000fe4000001000f */
[----:B------:R-:W4:Y:S01]  /*70a0*/  LDL.LU R14, [R1+0x168] ;  /* 0x00016800010e7983 */ /* 0x000f220000300800 */
[----:B------:R-:W-:Y:S01]  /*70b0*/  FADD.FTZ R17, R17, -UR28 ;  /* 0x8000001c11117e21 */ /* 0x000fe20008010000 */
[----:B------:R-:W-:-:S03]  /*70c0*/  FADD.FTZ R18, R18, -UR28 ;  /* 0x8000001c12127e21 */ /* 0x000fc60008010000 */
[----:B------:R-:W-:Y:S01]  /*70d0*/  FMUL.FTZ R17, R17, UR16 ;  /* 0x0000001011117c20 */ /* 0x000fe20008410000 */
[----:B------:R-:W-:Y:S01]  /*70e0*/  FADD.FTZ R10, R10, R16 ;  /* 0x000000100a0a7221 */ /* 0x000fe20000010000 */
[----:B------:R-:W-:Y:S02]  /*70f0*/  FMUL.FTZ R18, R18, UR16 ;  /* 0x0000001012127c20 */ /* 0x000fe40008410000 */
[----:B------:R-:W-:Y:S01]  /*7100*/  FFMA.FTZ R12, R16, R17, R12 ;  /* 0x00000011100c7223 */ /* 0x000fe2000001000c */
[----:B------:R-:W-:-:S04]  /*7110*/  FMUL.FTZ R16, R5, R16 ;  /* 0x0000001005107220 */ /* 0x000fc80000410000 */
[----:B------:R-:W-:Y:S01]  /*7120*/  FADD.FTZ R13, R16, R13 ;  /* 0x0000000d100d7221 */ /* 0x000fe20000010000 */
[----:B------:R-:W-:Y:S01]  /*7130*/  FFMA.FTZ R15, R17, R16, R15 ;  /* 0x00000010110f7223 */ /* 0x000fe2000001000f */
[----:B----4-:R-:W-:-:S05]  /*7140*/  SHF.L.U32 R11, R14, 0x10, RZ ;  /* 0x000000100e0b7819 */ /* 0x010fca00000006ff */
[----:B------:R-:W-:Y:S01]  /*7150*/  FMUL.FTZ R16, R4, R11 ;  /* 0x0000000b04107220 */ /* 0x000fe20000410000 */
[----:B------:R-:W-:Y:S01]  /*7160*/  FADD.FTZ R8, R8, R11 ;  /* 0x0000000b08087221 */ /* 0x000fe20000010000 */
[----:B------:R-:W-:Y:S01]  /*7170*/  FFMA.FTZ R9, R11, R18, R9 ;  /* 0x000000120b097223 */ /* 0x000fe20000010009 */
[----:B------:R-:W-:Y:S02]  /*7180*/  SHF.L.U32 R11, R30, 0x10, RZ ;  /* 0x000000101e0b7819 */ /* 0x000fe400000006ff */
[----:B------:R-:W4:Y:S01]  /*7190*/  LDL.LU R30, [R1+0x158] ;  /* 0x00015800011e7983 */ /* 0x000f220000300800 */
[----:B------:R-:W-:Y:S01]  /*71a0*/  SHF.L.U32 R14, R35, 0x10, RZ ;  /* 0x00000010230e7819 */ /* 0x000fe200000006ff */
[----:B------:R-:W-:Y:S02]  /*71b0*/  FADD.FTZ R13, R13, R16 ;  /* 0x000000100d0d7221 */ /* 0x000fe40000010000 */
[----:B------:R-:W4:Y:S02]  /*71c0*/  LDL.LU R35, [R1+0x2f4] ;  /* 0x0002f40001237983 */ /* 0x000f240000300800 */
[----:B------:R-:W-:Y:S01]  /*71d0*/  FADD.FTZ R14, R14, -UR28 ;  /* 0x8000001c0e0e7e21 */ /* 0x000fe20008010000 */
[----:B------:R-:W-:Y:S01]  /*71e0*/  FFMA.FTZ R15, R18, R16, R15 ;  /* 0x00000010120f7223 */ /* 0x000fe2000001000f */
[----:B--2---:R-:W-:-:S02]  /*71f0*/  SHF.L.U32 R16, R31, 0x10, RZ ;  /* 0x000000101f107819 */ /* 0x004fc400000006ff */
[----:B------:R-:W2:Y:S01]  /*7200*/  LDL.LU R31, [R1+0x2fc] ;  /* 0x0002fc00011f7983 */ /* 0x000ea20000300800 */
[----:B------:R-:W-:Y:S02]  /*7210*/  FMUL.FTZ R14, R14, UR16 ;  /* 0x000000100e0e7c20 */ /* 0x000fe40008410000 */
[----:B------:R-:W-:Y:S02]  /*7220*/  FADD.FTZ R10, R10, R16 ;  /* 0x000000100a0a7221 */ /* 0x000fe40000010000 */
[----:B------:R-:W-:Y:S01]  /*7230*/  FFMA.FTZ R12, R16, R14, R12 ;  /* 0x0000000e100c7223 */ /* 0x000fe2000001000c */
[----:B------:R-:W-:-:S04]  /*7240*/  FMUL.FTZ R16, R5, R16 ;  /* 0x0000001005107220 */ /* 0x000fc80000410000 */
[----:B------:R-:W-:Y:S01]  /*7250*/  FFMA.FTZ R15, R14, R16, R15 ;  /* 0x000000100e0f7223 */ /* 0x000fe2000001000f */
[----:B---3--:R-:W-:Y:S02]  /*7260*/  SHF.L.U32 R14, R37, 0x10, RZ ;  /* 0x00000010250e7819 */ /* 0x008fe400000006ff */
[----:B------:R-:W3:Y:S01]  /*7270*/  LDL.LU R37, [R1+0x2cc] ;  /* 0x0002cc0001257983 */ /* 0x000ee20000300800 */
[----:B------:R-:W-:-:S04]  /*7280*/  FADD.FTZ R11, R11, -UR28 ;  /* 0x8000001c0b0b7e21 */ /* 0x000fc80008010000 */
[----:B------:R-:W-:Y:S01]  /*7290*/  FMUL.FTZ R11, R11, UR16 ;  /* 0x000000100b0b7c20 */ /* 0x000fe20008410000 */
[----:B------:R-:W-:Y:S01]  /*72a0*/  FADD.FTZ R13, R16, R13 ;  /* 0x0000000d100d7221 */ /* 0x000fe20000010000 */
[----:B------:R-:W-:Y:S02]  /*72b0*/  SHF.L.U32 R17, R34, 0x10, RZ ;  /* 0x0000001022117819 */ /* 0x000fe400000006ff */
[----:B------:R-:W3:Y:S03]  /*72c0*/  LDL.LU R34, [R1+0x160] ;  /* 0x0001600001227983 */ /* 0x000ee60000300800 */
[----:B------:R-:W-:-:S04]  /*72d0*/  FADD.FTZ R17, R17, -UR28 ;  /* 0x8000001c11117e21 */ /* 0x000fc80008010000 */
[----:B------:R-:W-:Y:S01]  /*72e0*/  FMUL.FTZ R17, R17, UR16 ;  /* 0x0000001011117c20 */ /* 0x000fe20008410000 */
[----:B------:R-:W-:Y:S01]  /*72f0*/  FMUL.FTZ R16, R5, R14 ;  /* 0x0000000e05107220 */ /* 0x000fe20000410000 */
[----:B------:R-:W-:Y:S02]  /*7300*/  FADD.FTZ R10, R10, R14 ;  /* 0x0000000e0a0a7221 */ /* 0x000fe40000010000 */
[----:B------:R-:W-:Y:S01]  /*7310*/  FFMA.FTZ R12, R14, R17, R12 ;  /* 0x000000110e0c7223 */ /* 0x000fe2000001000c */
[----:B----4-:R-:W-:Y:S02]  /*7320*/  SHF.L.U32 R18, R30, 0x10, RZ ;  /* 0x000000101e127819 */ /* 0x010fe400000006ff */
[----:B------:R-:W4:Y:S03]  /*7330*/  LDL.LU R30, [R1+0x2c8] ;  /* 0x0002c800011e7983 */ /* 0x000f260000300800 */
[----:B------:R-:W-:Y:S01]  /*7340*/  FADD.FTZ R8, R8, R18 ;  /* 0x0000001208087221 */ /* 0x000fe20000010000 */
[----:B------:R-:W-:Y:S01]  /*7350*/  FFMA.FTZ R9, R18, R11, R9 ;  /* 0x0000000b12097223 */ /* 0x000fe20000010009 */
[----:B------:R-:W-:-:S04]  /*7360*/  FMUL.FTZ R18, R4, R18 ;  /* 0x0000001204127220 */ /* 0x000fc80000410000 */
[----:B------:R-:W-:Y:S01]  /*7370*/  FADD.FTZ R13, R13, R18 ;  /* 0x000000120d0d7221 */ /* 0x000fe20000010000 */
[----:B------:R-:W-:Y:S02]  /*7380*/  FFMA.FTZ R15, R11, R18, R15 ;  /* 0x000000120b0f7223 */ /* 0x000fe4000001000f */
[----:B------:R-:W4:Y:S01]  /*7390*/  LDL.LU R18, [R1+0x300] ;  /* 0x0003000001127983 */ /* 0x000f220000300800 */
[----:B------:R-:W-:Y:S02]  /*73a0*/  SHF.L.U32 R11, R29, 0x10, RZ ;  /* 0x000000101d0b7819 */ /* 0x000fe400000006ff */
[----:B------:R-:W-:Y:S01]  /*73b0*/  SHF.L.U32 R14, R35, 0x10, RZ ;  /* 0x00000010230e7819 */ /* 0x000fe200000006ff */
[----:B------:R-:W-:Y:S01]  /*73c0*/  FADD.FTZ R13, R16, R13 ;  /* 0x0000000d100d7221 */ /* 0x000fe20000010000 */
[----:B------:R-:W4:Y:S01]  /*73d0*/  LDL.LU R35, [R1+0x2b4] ;  /* 0x0002b40001237983 */ /* 0x000f220000300800 */
[----:B------:R-:W-:Y:S01]  /*73e0*/  FADD.FTZ R11, R11, -UR28 ;  /* 0x8000001c0b0b7e21 */ /* 0x000fe20008010000 */
[----:B------:R-:W-:Y:S01]  /*73f0*/  FFMA.FTZ R15, R17, R16, R15 ;  /* 0x00000010110f7223 */ /* 0x000fe2000001000f */
[----:B--2---:R-:W-:Y:S01]  /*7400*/  SHF.L.U32 R16, R31, 0x10, RZ ;  /* 0x000000101f107819 */ /* 0x004fe200000006ff */
[----:B------:R-:W2:Y:S01]  /*7410*/  LDL.LU R29, [R1+0x2d0] ;  /* 0x0002d000011d7983 */ /* 0x000ea20000300800 */
[----:B------:R-:W-:-:S03]  /*7420*/  FMUL.FTZ R11, R11, UR16 ;  /* 0x000000100b0b7c20 */ /* 0x000fc60008410000 */
[----:B------:R-:W2:Y:S01]  /*7430*/  LDL.LU R31, [R1+0x2d8] ;  /* 0x0002d800011f7983 */ /* 0x000ea20000300800 */
[----:B------:R-:W-:Y:S01]  /*7440*/  FADD.FTZ R8, R8, R16 ;  /* 0x0000001008087221 */ /* 0x000fe20000010000 */
        /* <DEDUP_REMOVED lines=8> */
[----:B------:R-:W-:Y:S01]  /*74d0*/  FMUL.FTZ R16, R4, R11 ;  /* 0x0000000b04107220 */ /* 0x000fe20000410000 */
[----:B------:R-:W-:Y:S01]  /*74e0*/  FADD.FTZ R8, R8, R11 ;  /* 0x0000000b08087221 */ /* 0x000fe20000010000 */
[----:B----4-:R-:W-:Y:S02]  /*74f0*/  SHF.L.U32 R17, R18, 0x10, RZ ;  /* 0x0000001012117819 */ /* 0x010fe400000006ff */
[----:B------:R-:W-:Y:S02]  /*7500*/  SHF.L.U32 R18, R34, 0x10, RZ ;  /* 0x0000001022127819 */ /* 0x000fe400000006ff */
[----:B------:R-:W4:Y:S01]  /*7510*/  LDL.LU R34, [R1+0x2c4] ;  /* 0x0002c40001227983 */ /* 0x000f220000300800 */
[----:B------:R-:W-:Y:S01]  /*7520*/  FADD.FTZ R10, R10, R17 ;  /* 0x000000110a0a7221 */ /* 0x000fe20000010000 */
[----:B------:R-:W-:Y:S01]  /*7530*/  FFMA.FTZ R12, R17, R14, R12 ;  /* 0x0000000e110c7223 */ /* 0x000fe2000001000c */
[----:B------:R-:W-:Y:S01]  /*7540*/  FMUL.FTZ R17, R5, R17 ;  /* 0x0000001105117220 */ /* 0x000fe20000410000 */
[----:B------:R-:W-:-:S03]  /*7550*/  FADD.FTZ R18, R18, -UR28 ;  /* 0x8000001c12127e21 */ /* 0x000fc60008010000 */
[----:B------:R-:W-:Y:S01]  /*7560*/  FFMA.FTZ R15, R14, R17, R15 ;  /* 0x000000110e0f7223 */ /* 0x000fe2000001000f */
[----:B------:R-:W-:Y:S01]  /*7570*/  FMUL.FTZ R18, R18, UR16 ;  /* 0x0000001012127c20 */ /* 0x000fe20008410000 */
[----:B------:R-:W-:Y:S02]  /*7580*/  SHF.L.U32 R14, R30, 0x10, RZ ;  /* 0x000000101e0e7819 */ /* 0x000fe400000006ff */
[----:B------:R-:W4:Y:S01]  /*7590*/  LDL.LU R30, [R1+0x2ac] ;  /* 0x0002ac00011e7983 */ /* 0x000f220000300800 */
[----:B------:R-:W-:Y:S01]  /*75a0*/  FADD.FTZ R13, R17, R13 ;  /* 0x0000000d110d7221 */ /* 0x000fe20000010000 */
[----:B------:R-:W-:Y:S01]  /*75b0*/  FFMA.FTZ R9, R11, R18, R9 ;  /* 0x000000120b097223 */ /* 0x000fe20000010009 */
[----:B------:R-:W-:Y:S01]  /*75c0*/  SHF.L.U32 R11, R35, 0x10, RZ ;  /* 0x00000010230b7819 */ /* 0x000fe200000006ff */
[----:B------:R-:W-:Y:S01]  /*75d0*/  FADD.FTZ R14, R14, -UR28 ;  /* 0x8000001c0e0e7e21 */ /* 0x000fe20008010000 */
[----:B------:R-:W4:Y:S01]  /*75e0*/  LDL.LU R35, [R1+0x2b0] ;  /* 0x0002b00001237983 */ /* 0x000f220000300800 */
[----:B------:R-:W-:Y:S01]  /*75f0*/  FADD.FTZ R13, R13, R16 ;  /* 0x000000100d0d7221 */ /* 0x000fe20000010000 */
[----:B------:R-:W-:Y:S01]  /*7600*/  FFMA.FTZ R15, R18, R16, R15 ;  /* 0x00000010120f7223 */ /* 0x000fe2000001000f */
[----:B--2---:R-:W-:Y:S01]  /*7610*/  SHF.L.U32 R16, R31, 0x10, RZ ;  /* 0x000000101f107819 */ /* 0x004fe200000006ff */
[----:B------:R-:W-:Y:S01]  /*7620*/  FMUL.FTZ R14, R14, UR16 ;  /* 0x000000100e0e7c20 */ /* 0x000fe20008410000 */
[----:B------:R-:W2:Y:S03]  /*7630*/  LDL.LU R31, [R1+0x2c0] ;  /* 0x0002c000011f7983 */ /* 0x000ea60000300800 */
[----:B------:R-:W-:Y:S01]  /*7640*/  FADD.FTZ R10, R10, R16 ;  /* 0x000000100a0a7221 */ /* 0x000fe20000010000 */
[----:B------:R-:W-:Y:S01]  /*7650*/  FFMA.FTZ R12, R16, R14, R12 ;  /* 0x0000000e100c7223 */ /* 0x000fe2000001000c */
[----:B------:R-:W-:-:S04]  /*7660*/  FMUL.FTZ R16, R5, R16 ;  /* 0x0000001005107220 */ /* 0x000fc80000410000 */
[----:B------:R-:W-:Y:S01]  /*7670*/  FFMA.FTZ R15, R14, R16, R15 ;  /* 0x000000100e0f7223 */ /* 0x000fe2000001000f */
[----:B---3--:R-:W-:Y:S02]  /*7680*/  SHF.L.U32 R14, R37, 0x10, RZ ;  /* 0x00000010250e7819 */ /* 0x008fe400000006ff */
[----:B------:R-:W3:Y:S01]  /*7690*/  LDL.LU R37, [R1+0x2a8] ;  /* 0x0002a80001257983 */ /* 0x000ee20000300800 */
[----:B------:R-:W-:Y:S01]  /*76a0*/  FADD.FTZ R11, R11, -UR28 ;  /* 0x8000001c0b0b7e21 */ /* 0x000fe20008010000 */
[----:B------:R-:W-:Y:S02]  /*76b0*/  SHF.L.U32 R18, R29, 0x10, RZ ;  /* 0x000000101d127819 */ /* 0x000fe400000006ff */
[----:B------:R-:W-:Y:S01]  /*76c0*/  SHF.L.U32 R17, R32, 0x10, RZ ;  /* 0x0000001020117819 */ /* 0x000fe200000006ff */
[----:B------:R-:W-:Y:S01]  /*76d0*/  FMUL.FTZ R11, R11, UR16 ;  /* 0x000000100b0b7c20 */ /* 0x000fe20008410000 */
[----:B------:R-:W-:Y:S01]  /*76e0*/  FADD.FTZ R13, R16, R13 ;  /* 0x0000000d100d7221 */ /* 0x000fe20000010000 */
[----:B------:R-:W-:Y:S01]  /*76f0*/  FADD.FTZ R8, R8, R18 ;  /* 0x0000001208087221 */ /* 0x000fe20000010000 */
[----:B------:R-:W-:Y:S01]  /*7700*/  FADD.FTZ R10, R10, R14 ;  /* 0x0000000e0a0a7221 */ /* 0x000fe20000010000 */
[----:B------:R-:W-:Y:S01]  /*7710*/  FFMA.FTZ R9, R18, R11, R9 ;  /* 0x0000000b12097223 */ /* 0x000fe20000010009 */
[----:B------:R-:W-:Y:S01]  /*7720*/  FMUL.FTZ R18, R4, R18 ;  /* 0x0000001204127220 */ /* 0x000fe20000410000 */
[----:B------:R-:W-:Y:S01]  /*7730*/  FADD.FTZ R17, R17, -UR28 ;  /* 0x8000001c11117e21 */ /* 0x000fe20008010000 */
[----:B------:R-:W3:Y:S02]  /*7740*/  LDL.LU R29, [R1+0x2e0] ;  /* 0x0002e000011d7983 */ /* 0x000ee40000300800 */
[----:B------:R-:W-:Y:S01]  /*7750*/  FFMA.FTZ R15, R11, R18, R15 ;  /* 0x000000120b0f7223 */ /* 0x000fe2000001000f */
[----:B------:R-:W-:Y:S01]  /*7760*/  FMUL.FTZ R17, R17, UR16 ;  /* 0x0000001011117c20 */ /* 0x000fe20008410000 */
[----:B------:R-:W-:Y:S01]  /*7770*/  FADD.FTZ R13, R13, R18 ;  /* 0x000000120d0d7221 */ /* 0x000fe20000010000 */
[----:B------:R-:W-:Y:S01]  /*7780*/  FMUL.FTZ R16, R5, R14 ;  /* 0x0000000e05107220 */ /* 0x000fe20000410000 */
[----:B------:R-:W3:Y:S01]  /*7790*/  LDL.LU R32, [R1+0x330] ;  /* 0x0003300001207983 */ /* 0x000ee20000300800 */
[----:B------:R-:W-:-:S02]  /*77a0*/  FFMA.FTZ R12, R14, R17, R12 ;  /* 0x000000110e0c7223 */ /* 0x000fc4000001000c */
[----:B------:R-:W-:Y:S01]  /*77b0*/  FADD.FTZ R13, R16, R13 ;  /* 0x0000000d100d7221 */ /* 0x000fe20000010000 */
[----:B------:R-:W-:Y:S01]  /*77c0*/  FFMA.FTZ R15, R17, R16, R15 ;  /* 0x00000010110f7223 */ /* 0x000fe2000001000f */
[----:B----4-:R-:W-:Y:S02]  /*77d0*/  SHF.L.U32 R11, R30, 0x10, RZ ;  /* 0x000000101e0b7819 */ /* 0x010fe400000006ff */
[----:B------:R-:W4:Y:S01]  /*77e0*/  LDL.LU R30, [R1+0x294] ;  /* 0x00029400011e7983 */ /* 0x000f220000300800 */
[----:B------:R-:W-:Y:S02]  /*77f0*/  SHF.L.U32 R14, R35, 0x10, RZ ;  /* 0x00000010230e7819 */ /* 0x000fe400000006ff */
[----:B------:R-:W-:Y:S01]  /*7800*/  FADD.FTZ R11, R11, -UR28 ;  /* 0x8000001c0b0b7e21 */ /* 0x000fe20008010000 */
[----:B------:R-:W4:Y:S01]  /*7810*/  LDL.LU R35, [R1+0x260] ;  /* 0x0002600001237983 */ /* 0x000f220000300800 */
[----:B--2---:R-:W-:Y:S02]  /*7820*/  SHF.L.U32 R16, R31, 0x10, RZ ;  /* 0x000000101f107819 */ /* 0x004fe400000006ff */
[----:B------:R-:W-:Y:S01]  /*7830*/  FMUL.FTZ R11, R11, UR16 ;  /* 0x000000100b0b7c20 */ /* 0x000fe20008410000 */
[----:B------:R-:W2:Y:S02]  /*7840*/  LDL.LU R31, [R1+0x2dc] ;  /* 0x0002dc00011f7983 */ /* 0x000ea40000300800 */
        /* <DEDUP_REMOVED lines=12> */
[----:B------:R-:W3:Y:S01]  /*7910*/  LDL.LU R34, [R1+0x23c] ;  /* 0x00023c0001227983 */ /* 0x000ee20000300800 */
[----:B------:R-:W-:Y:S01]  /*7920*/  FFMA.FTZ R12, R17, R14, R12 ;  /* 0x0000000e110c7223 */ /* 0x000fe2000001000c */
[----:B------:R-:W-:Y:S01]  /*7930*/  FMUL.FTZ R17, R5, R17 ;  /* 0x0000001105117220 */ /* 0x000fe20000410000 */
[----:B------:R-:W-:-:S03]  /*7940*/  FADD.FTZ R18, R18, -UR28 ;  /* 0x8000001c12127e21 */ /* 0x000fc60008010000 */
[----:B------:R-:W-:Y:S01]  /*7950*/  FFMA.FTZ R15, R14, R17, R15 ;  /* 0x000000110e0f7223 */ /* 0x000fe2000001000f */
[----:B------:R-:W-:Y:S01]  /*7960*/  FMUL.FTZ R18, R18, UR16 ;  /* 0x0000001012127c20 */ /* 0x000fe20008410000 */
[----:B------:R-:W-:Y:S01]  /*7970*/  FADD.FTZ R13, R17, R13 ;  /* 0x0000000d110d7221 */ /* 0x000fe20000010000 */
[----:B------:R-:W-:Y:S01]  /*7980*/  FMUL.FTZ R16, R4, R11 ;  /* 0x0000000b04107220 */ /* 0x000fe20000410000 */
[----:B------:R-:W-:Y:S01]  /*7990*/  FADD.FTZ R8, R8, R11 ;  /* 0x0000000b08087221 */ /* 0x000fe20000010000 */
[----:B------:R-:W-:Y:S02]  /*79a0*/  FFMA.FTZ R9, R11, R18, R9 ;  /* 0x000000120b097223 */ /* 0x000fe40000010009 */
[----:B------:R-:W-:Y:S01]  /*79b0*/  FADD.FTZ R13, R13, R16 ;  /* 0x000000100d0d7221 */ /* 0x000fe20000010000 */
[----:B------:R-:W-:Y:S01]  /*79c0*/  FFMA.FTZ R15, R18, R16, R15 ;  /* 0x00000010120f7223 */ /* 0x000fe2000001000f */
[----:B----4-:R-:W-:Y:S02]  /*79d0*/  SHF.L.U32 R14, R30, 0x10, RZ ;  /* 0x000000101e0e7819 */ /* 0x010fe400000006ff */
[----:B------:R-:W4:Y:S01]  /*79e0*/  LDL.LU R30, [R1+0x288] ;  /* 0x00028800011e7983 */ /* 0x000f220000300800 */
[----:B------:R-:W-:-:S02]  /*79f0*/  SHF.L.U32 R11, R35, 0x10, RZ ;  /* 0x00000010230b7819 */ /* 0x000fc400000006ff */
        /* <DEDUP_REMOVED lines=24> */
[----:B------:R-:W-:-:S02]  /*7b80*/  SHF.L.U32 R11, R34, 0x10, RZ ;  /* 0x00000010220b7819 */ /* 0x000fc400000006ff */
[----:B------:R-:W3:Y:S01]  /*7b90*/  LDL.LU R34, [R1+0x264] ;  /* 0x0002640001227983 */ /* 0x000ee20000300800 */
[----:B------:R-:W-:Y:S01]  /*7ba0*/  FADD.FTZ R13, R13, R18 ;  /* 0x000000120d0d7221 */ /* 0x000fe20000010000 */
[----:B------:R-:W-:Y:S01]  /*7bb0*/  FMUL.FTZ R16, R5, R14 ;  /* 0x0000000e05107220 */ /* 0x000fe20000410000 */
[----:B------:R-:W-:Y:S01]  /*7bc0*/  FFMA.FTZ R12, R14, R17, R12 ;  /* 0x000000110e0c7223 */ /* 0x000fe2000001000c */
[----:B------:R-:W-:Y:S02]  /*7bd0*/  FADD.FTZ R11, R11, -UR28 ;  /* 0x8000001c0b0b7e21 */ /* 0x000fe40008010000 */
[----:B------:R-:W-:Y:S01]  /*7be0*/  FADD.FTZ R13, R16, R13 ;  /* 0x0000000d100d7221 */ /* 0x000fe20000010000 */
[----:B------:R-:W-:Y:S01]  /*7bf0*/  FFMA.FTZ R15, R17, R16, R15 ;  /* 0x00000010110f7223 */ /* 0x000fe2000001000f */
[----:B------:R-:W-:Y:S01]  /*7c00*/  FMUL.FTZ R11, R11, UR16 ;  /* 0x000000100b0b7c20 */ /* 0x000fe20008410000 */
[----:B----4-:R-:W-:Y:S02]  /*7c10*/  SHF.L.U32 R16, R30, 0x10, RZ ;  /* 0x000000101e107819 */ /* 0x010fe400000006ff */
[----:B------:R-:W4:Y:S01]  /*7c20*/  LDL.LU R30, [R1+0x148] ;  /* 0x00014800011e7983 */ /* 0x000f220000300800 */
[----:B------:R-:W-:-:S03]  /*7c30*/  SHF.L.U32 R14, R35, 0x10, RZ ;  /* 0x00000010230e7819 */ /* 0x000fc600000006ff */
[----:B------:R-:W4:Y:S01]  /*7c40*/  LDL.LU R35, [R1+0x144] ;  /* 0x0001440001237983 */ /* 0x000f220000300800 */
[----:B------:R-:W-:Y:S01]  /*7c50*/  FADD.FTZ R8, R8, R16 ;  /* 0x0000001008087221 */ /* 0x000fe20000010000 */
[----:B------:R-:W-:Y:S01]  /*7c60*/  FFMA.FTZ R9, R16, R11, R9 ;  /* 0x0000000b10097223 */ /* 0x000fe20000010009 */
[----:B------:R-:W-:Y:S01]  /*7c70*/  FMUL.FTZ R16, R4, R16 ;  /* 0x0000001004107220 */ /* 0x000fe20000410000 */
[----:B--2---:R-:W-:Y:S02]  /*7c80*/  SHF.L.U32 R17, R31, 0x10, RZ ;  /* 0x000000101f117819 */ /* 0x004fe400000006ff */
[----:B------:R-:W2:Y:S01]  /*7c90*/  LDL.LU R31, [R1+0x27c] ;  /* 0x00027c00011f7983 */ /* 0x000ea20000300800 */
[----:B------:R-:W-:Y:S01]  /*7ca0*/  FFMA.FTZ R15, R11, R16, R15 ;  /* 0x000000100b0f7223 */ /* 0x000fe2000001000f */
[----:B---3--:R-:W-:Y:S02]  /*7cb0*/  SHF.L.U32 R11, R37, 0x10, RZ ;  /* 0x00000010250b7819 */ /* 0x008fe400000006ff */
[----:B------:R-:W3:Y:S01]  /*7cc0*/  LDL.LU R37, [R1+0x280] ;  /* 0x0002800001257983 */ /* 0x000ee20000300800 */
[----:B------:R-:W-:Y:S01]  /*7cd0*/  FADD.FTZ R14, R14, -UR28 ;  /* 0x8000001c0e0e7e21 */ /* 0x000fe20008010000 */
[----:B------:R-:W-:-:S03]  /*7ce0*/  SHF.L.U32 R18, R26, 0x10, RZ ;  /* 0x000000101a127819 */ /* 0x000fc600000006ff */
[----:B------:R-:W-:Y:S01]  /*7cf0*/  FMUL.FTZ R14, R14, UR16 ;  /* 0x000000100e0e7c20 */ /* 0x000fe20008410000 */
[----:B------:R-:W-:Y:S01]  /*7d00*/  FADD.FTZ R10, R10, R17 ;  /* 0x000000110a0a7221 */ /* 0x000fe20000010000 */
[----:B------:R-:W-:Y:S02]  /*7d10*/  FADD.FTZ R18, R18, -UR28 ;  /* 0x8000001c12127e21 */ /* 0x000fe40008010000 */
[----:B------:R-:W-:Y:S01]  /*7d20*/  FFMA.FTZ R12, R17, R14, R12 ;  /* 0x0000000e110c7223 */ /* 0x000fe2000001000c */
[----:B------:R-:W-:Y:S01]  /*7d30*/  FMUL.FTZ R17, R5, R17 ;  /* 0x0000001105117220 */ /* 0x000fe20000410000 */
[----:B------:R-:W-:Y:S01]  /*7d40*/  FADD.FTZ R13, R13, R16 ;  /* 0x000000100d0d7221 */ /* 0x000fe20000010000 */
[----:B------:R-:W-:Y:S02]  /*7d50*/  FMUL.FTZ R18, R18, UR16 ;  /* 0x0000001012127c20 */ /* 0x000fe40008410000 */
[----:B------:R-:W-:Y:S01]  /*7d60*/  FFMA.FTZ R15, R14, R17, R15 ;  /* 0x000000110e0f7223 */ /* 0x000fe2000001000f */
[----:B------:R-:W-:-:S02]  /*7d70*/  SHF.L.U32 R14, R34, 0x10, RZ ;  /* 0x00000010220e7819 */ /* 0x000fc400000006ff */
[----:B------:R-:W3:Y:S01]  /*7d80*/  LDL.LU R34, [R1+0x140] ;  /* 0x0001400001227983 */ /* 0x000ee20000300800 */
[----:B------:R-:W-:Y:S01]  /*7d90*/  FADD.FTZ R13, R17, R13 ;  /* 0x0000000d110d7221 */ /* 0x000fe20000010000 */
[----:B------:R-:W-:Y:S01]  /*7da0*/  FMUL.FTZ R16, R4, R11 ;  /* 0x0000000b04107220 */ /* 0x000fe20000410000 */
[----:B------:R-:W-:Y:S01]  /*7db0*/  FADD.FTZ R8, R8, R11 ;  /* 0x0000000b08087221 */ /* 0x000fe20000010000 */
[----:B------:R-:W-:Y:S01]  /*7dc0*/  FFMA.FTZ R9, R11, R18, R9 ;  /* 0x000000120b097223 */ /* 0x000fe20000010009 */
[----:B------:R-:W-:Y:S01]  /*7dd0*/  FADD.FTZ R14, R14, -UR28 ;  /* 0x8000001c0e0e7e21 */ /* 0x000fe20008010000 */
[----:B------:R-:W-:Y:S01]  /*7de0*/  FADD.FTZ R13, R13, R16 ;  /* 0x000000100d0d7221 */ /* 0x000fe20000010000 */
[----:B------:R-:W-:Y:S01]  /*7df0*/  FFMA.FTZ R15, R18, R16, R15 ;  /* 0x00000010120f7223 */ /* 0x000fe2000001000f */
[----:B------:R-:W-:Y:S01]  /*7e00*/  SHF.L.U32 R16, R29, 0x10, RZ ;  /* 0x000000101d107819 */ /* 0x000fe200000006ff */
[----:B------:R-:W-:Y:S01]  /*7e10*/  FMUL.FTZ R14, R14, UR16 ;  /* 0x000000100e0e7c20 */ /* 0x000fe20008410000 */
[----:B------:R-:W3:Y:S03]  /*7e20*/  LDL.LU R29, [R1+0x258] ;  /* 0x00025800011d7983 */ /* 0x000ee60000300800 */
[----:B------:R-:W-:Y:S01]  /*7e30*/  FADD.FTZ R10, R10, R16 ;  /* 0x000000100a0a7221 */ /* 0x000fe20000010000 */
[----:B------:R-:W-:Y:S01]  /*7e40*/  FFMA.FTZ R12, R16, R14, R12 ;  /* 0x0000000e100c7223 */ /* 0x000fe2000001000c */
[----:B------:R-:W-:-:S04]  /*7e50*/  FMUL.FTZ R16, R5, R16 ;  /* 0x0000001005107220 */ /* 0x000fc80000410000 */
[----:B------:R-:W-:Y:S01]  /*7e60*/  FFMA.FTZ R15, R14, R16, R15 ;  /* 0x000000100e0f7223 */ /* 0x000fe2000001000f */
[----:B----4-:R-:W-:Y:S02]  /*7e70*/  SHF.L.U32 R17, R30, 0x10, RZ ;  /* 0x000000101e117819 */ /* 0x010fe400000006ff */
[----:B------:R-:W4:Y:S01]  /*7e80*/  LDL.LU R30, [R1+0x270] ;  /* 0x00027000011e7983 */ /* 0x000f220000300800 */
[----:B------:R-:W-:-:S03]  /*7e90*/  SHF.L.U32 R11, R35, 0x10, RZ ;  /* 0x00000010230b7819 */ /* 0x000fc600000006ff */
[----:B------:R-:W4:Y:S01]  /*7ea0*/  LDL.LU R35, [R1+0x25c] ;  /* 0x00025c0001237983 */ /* 0x000f220000300800 */
[----:B--2---:R-:W-:-:S03]  /*7eb0*/  SHF.L.U32 R18, R31, 0x10, RZ ;  /* 0x000000101f127819 */ /* 0x004fc600000006ff */
[----:B------:R-:W2:Y:S01]  /*7ec0*/  LDL.LU R31, [R1+0x248] ;  /* 0x00024800011f7983 */ /* 0x000ea20000300800 */
[----:B---3--:R-:W-:-:S03]  /*7ed0*/  SHF.L.U32 R14, R37, 0x10, RZ ;  /* 0x00000010250e7819 */ /* 0x008fc600000006ff */
[----:B------:R-:W3:Y:S01]  /*7ee0*/  LDL.LU R37, [R1+0x24c] ;  /* 0x00024c0001257983 */ /* 0x000ee20000300800 */
[----:B------:R-:W-:-:S04]  /*7ef0*/  FADD.FTZ R11, R11, -UR28 ;  /* 0x8000001c0b0b7e21 */ /* 0x000fc80008010000 */
        /* <DEDUP_REMOVED lines=184> */
[----:B------:R-:W-:Y:S01]  /*8a80*/  SHF.L.U32 R36, R36, 0x10, RZ ;  /* 0x0000001024247819 */ /* 0x000fe200000006ff */
[----:B------:R-:W3:Y:S02]  /*8a90*/  LDL.LU R32, [R1+0x364] ;  /* 0x0003640001207983 */ /* 0x000ee40000300800 */
        /* <DEDUP_REMOVED lines=21> */
[----:B------:R-:W-:Y:S01]  /*8bf0*/  SHF.L.U32 R11, R29, 0x10, RZ ;  /* 0x000000101d0b7819 */ /* 0x000fe200000006ff */
[----:B------:R-:W-:Y:S01]  /*8c00*/  FADD.FTZ R13, R13, R18 ;  /* 0x000000120d0d7221 */ /* 0x000fe20000010000 */
[----:B------:R-:W-:Y:S01]  /*8c10*/  FMUL.FTZ R16, R5, R14 ;  /* 0x0000000e05107220 */ /* 0x000fe20000410000 */
[----:B------:R-:W-:Y:S01]  /*8c20*/  FADD.FTZ R10, R10, R14 ;  /* 0x0000000e0a0a7221 */ /* 0x000fe20000010000 */
[----:B------:R-:W-:Y:S01]  /*8c30*/  FFMA.FTZ R12, R14, R17, R12 ;  /* 0x000000110e0c7223 */ /* 0x000fe2000001000c */
[----:B------:R-:W-:Y:S01]  /*8c40*/  SHF.L.U32 R14, R34, 0x10, RZ ;  /* 0x00000010220e7819 */ /* 0x000fe200000006ff */
[----:B------:R-:W-:Y:S01]  /*8c50*/  FADD.FTZ R11, R11, -UR28 ;  /* 0x8000001c0b0b7e21 */ /* 0x000fe20008010000 */
[----:B------:R-:W-:Y:S01]  /*8c60*/  FADD.FTZ R13, R16, R13 ;  /* 0x0000000d100d7221 */ /* 0x000fe20000010000 */
[----:B------:R-:W-:Y:S01]  /*8c70*/  FFMA.FTZ R15, R17, R16, R15 ;  /* 0x00000010110f7223 */ /* 0x000fe2000001000f */
[----:B------:R-:W3:Y:S01]  /*8c80*/  LDL.LU R34, [R1+0x128] ;  /* 0x0001280001227983 */ /* 0x000ee20000300800 */
[----:B------:R-:W-:Y:S01]  /*8c90*/  FADD.FTZ R14, R14, -UR28 ;  /* 0x8000001c0e0e7e21 */ /* 0x000fe20008010000 */
[----:B------:R-:W-:Y:S01]  /*8ca0*/  FMUL.FTZ R11, R11, UR16 ;  /* 0x000000100b0b7c20 */ /* 0x000fe20008410000 */
[----:B------:R-:W-:Y:S01]  /*8cb0*/  FADD.FTZ R36, R36, -UR28 ;  /* 0x8000001c24247e21 */ /* 0x000fe20008010000 */
[----:B------:R-:W-:Y:S01]  /*8cc0*/  SHF.L.U32 R19, R19, 0x10, RZ ;  /* 0x0000001013137819 */ /* 0x000fe200000006ff */
[----:B------:R-:W-:Y:S01]  /*8cd0*/  FMUL.FTZ R14, R14, UR16 ;  /* 0x000000100e0e7c20 */ /* 0x000fe20008410000 */
[----:B------:R-:W3:Y:S01]  /*8ce0*/  LDL.LU R29, [R1+0x370] ;  /* 0x00037000011d7983 */ /* 0x000ee20000300800 */
[----:B----4-:R-:W-:-:S02]  /*8cf0*/  SHF.L.U32 R17, R30, 0x10, RZ ;  /* 0x000000101e117819 */ /* 0x010fc400000006ff */
[----:B------:R-:W-:Y:S01]  /*8d00*/  SHF.L.U32 R16, R35, 0x10, RZ ;  /* 0x0000001023107819 */ /* 0x000fe200000006ff */
[----:B------:R-:W-:Y:S01]  /*8d10*/  FMUL.FTZ R36, R36, UR16 ;  /* 0x0000001024247c20 */ /* 0x000fe20008410000 */
[----:B------:R-:W4:Y:S03]  /*8d20*/  LDL.LU R35, [R1+0x350] ;  /* 0x0003500001237983 */ /* 0x000f260000300800 */
[----:B------:R-:W-:Y:S01]  /*8d30*/  FADD.FTZ R8, R8, R16 ;  /* 0x0000001008087221 */ /* 0x000fe20000010000 */
[----:B------:R-:W-:Y:S01]  /*8d40*/  FFMA.FTZ R9, R16, R11, R9 ;  /* 0x0000000b10097223 */ /* 0x000fe20000010009 */
[----:B------:R-:W-:Y:S01]  /*8d50*/  FMUL.FTZ R16, R4, R16 ;  /* 0x0000001004107220 */ /* 0x000fe20000410000 */
[----:B------:R-:W-:Y:S01]  /*8d60*/  FADD.FTZ R10, R10, R17 ;  /* 0x000000110a0a7221 */ /* 0x000fe20000010000 */
[----:B------:R-:W-:Y:S01]  /*8d70*/  FFMA.FTZ R12, R17, R14, R12 ;  /* 0x0000000e110c7223 */ /* 0x000fe2000001000c */
[----:B------:R-:W-:Y:S01]  /*8d80*/  FMUL.FTZ R17, R5, R17 ;  /* 0x0000001105117220 */ /* 0x000fe20000410000 */
[----:B------:R-:W-:Y:S01]  /*8d90*/  FFMA.FTZ R15, R11, R16, R15 ;  /* 0x000000100b0f7223 */ /* 0x000fe2000001000f */
[----:B--2---:R-:W-:Y:S01]  /*8da0*/  SHF.L.U32 R11, R31, 0x10, RZ ;  /* 0x000000101f0b7819 */ /* 0x004fe200000006ff */
[----:B------:R-:W2:Y:S02]  /*8db0*/  LDL.LU R30, [R1+0x368] ;  /* 0x00036800011e7983 */ /* 0x000ea40000300800 */
[----:B------:R-:W-:-:S02]  /*8dc0*/  FFMA.FTZ R15, R14, R17, R15 ;  /* 0x000000110e0f7223 */ /* 0x000fc4000001000f */
[----:B------:R-:W2:Y:S01]  /*8dd0*/  LDL.LU R31, [R1+0x35c] ;  /* 0x00035c00011f7983 */ /* 0x000ea20000300800 */
[----:B---3--:R-:W-:-:S03]  /*8de0*/  SHF.L.U32 R14, R37, 0x10, RZ ;  /* 0x00000010250e7819 */ /* 0x008fc600000006ff */
[----:B------:R-:W3:Y:S01]  /*8df0*/  LDL.LU R37, [R1+0x360] ;  /* 0x0003600001257983 */ /* 0x000ee20000300800 */
[----:B------:R-:W-:Y:S01]  /*8e00*/  FADD.FTZ R13, R13, R16 ;  /* 0x000000100d0d7221 */ /* 0x000fe20000010000 */
[----:B------:R-:W-:-:S03]  /*8e10*/  FMUL.FTZ R16, R4, R11 ;  /* 0x0000000b04107220 */ /* 0x000fc60000410000 */
[----:B------:R-:W-:Y:S01]  /*8e20*/  FADD.FTZ R13, R17, R13 ;  /* 0x0000000d110d7221 */ /* 0x000fe20000010000 */
[----:B------:R-:W-:Y:S01]  /*8e30*/  FADD.FTZ R14, R14, -UR28 ;  /* 0x8000001c0e0e7e21 */ /* 0x000fe20008010000 */
[----:B------:R-:W-:Y:S01]  /*8e40*/  FFMA.FTZ R15, R36, R16, R15 ;  /* 0x00000010240f7223 */ /* 0x000fe2000001000f */
[----:B------:R-:W-:Y:S01]  /*8e50*/  FADD.FTZ R8, R8, R11 ;  /* 0x0000000b08087221 */ /* 0x000fe20000010000 */
[----:B------:R-:W-:Y:S01]  /*8e60*/  FADD.FTZ R13, R13, R16 ;  /* 0x000000100d0d7221 */ /* 0x000fe20000010000 */
[----:B------:R-:W-:Y:S01]  /*8e70*/  FFMA.FTZ R9, R11, R36, R9 ;  /* 0x000000240b097223 */ /* 0x000fe20000010009 */
[----:B------:R-:W-:Y:S01]  /*8e80*/  FMUL.FTZ R14, R14, UR16 ;  /* 0x000000100e0e7c20 */ /* 0x000fe20008410000 */
[----:B------:R-:W-:Y:S01]  /*8e90*/  SHF.L.U32 R11, R34, 0x10, RZ ;  /* 0x00000010220b7819 */ /* 0x000fe200000006ff */
[----:B------:R-:W-:Y:S01]  /*8ea0*/  FADD.FTZ R19, R19, -UR28 ;  /* 0x8000001c13137e21 */ /* 0x000fe20008010000 */
[----:B------:R-:W-:Y:S01]  /*8eb0*/  SHF.L.U32 R20, R20, 0x10, RZ ;  /* 0x0000001014147819 */ /* 0x000fe200000006ff */
[----:B------:R-:W3:Y:S02]  /*8ec0*/  LDL.LU R34, [R1+0x37c] ;  /* 0x00037c0001227983 */ /* 0x000ee40000300800 */
[----:B------:R-:W-:Y:S01]  /*8ed0*/  FADD.FTZ R10, R10, R11 ;  /* 0x0000000b0a0a7221 */ /* 0x000fe20000010000 */
[----:B------:R-:W-:Y:S01]  /*8ee0*/  FFMA.FTZ R12, R11, R14, R12 ;  /* 0x0000000e0b0c7223 */ /* 0x000fe2000001000c */
[----:B------:R-:W-:-:S04]  /*8ef0*/  FMUL.FTZ R11, R5, R11 ;  /* 0x0000000b050b7220 */ /* 0x000fc80000410000 */
[----:B------:R-:W-:Y:S01]  /*8f00*/  FADD.FTZ R13, R11, R13 ;  /* 0x0000000d0b0d7221 */ /* 0x000fe20000010000 */
[----:B------:R-:W-:Y:S01]  /*8f10*/  FFMA.FTZ R14, R14, R11, R15 ;  /* 0x0000000b0e0e7223 */ /* 0x000fe2000001000f */
[----:B----4-:R-:W-:Y:S02]  /*8f20*/  SHF.L.U32 R16, R35, 0x10, RZ ;  /* 0x0000001023107819 */ /* 0x010fe400000006ff */
[----:B------:R-:W4:Y:S03]  /*8f30*/  LDL.LU R35, [R1+0x36c] ;  /* 0x00036c0001237983 */ /* 0x000f260000300800 */
[----:B------:R-:W-:-:S04]  /*8f40*/  FADD.FTZ R16, R16, -UR28 ;  /* 0x8000001c10107e21 */ /* 0x000fc80008010000 */
[----:B------:R-:W-:Y:S01]  /*8f50*/  FMUL.FTZ R15, R16, UR16 ;  /* 0x00000010100f7c20 */ /* 0x000fe20008410000 */
[----:B--2---:R-:W-:Y:S02]  /*8f60*/  SHF.L.U32 R11, R31, 0x10, RZ ;  /* 0x000000101f0b7819 */ /* 0x004fe400000006ff */
[----:B------:R-:W2:Y:S01]  /*8f70*/  LDL.LU R31, [R1+0x374] ;  /* 0x00037400011f7983 */ /* 0x000ea20000300800 */
[----:B---3--:R-:W-:-:S03]  /*8f80*/  SHF.L.U32 R16, R37, 0x10, RZ ;  /* 0x0000001025107819 */ /* 0x008fc600000006ff */
[----:B------:R-:W3:Y:S01]  /*8f90*/  LDL.LU R37, [R1+0x378] ;  /* 0x0003780001257983 */ /* 0x000ee20000300800 */
[----:B------:R-:W-:Y:S01]  /*8fa0*/  FMUL.FTZ R19, R19, UR16 ;  /* 0x0000001013137c20 */ /* 0x000fe20008410000 */
[----:B------:R-:W-:-:S03]  /*8fb0*/  FADD.FTZ R8, R8, R20 ;  /* 0x0000001408087221 */ /* 0x000fc60000010000 */
[----:B------:R-:W-:Y:S01]  /*8fc0*/  FFMA.FTZ R9, R20, R19, R9 ;  /* 0x0000001314097223 */ /* 0x000fe20000010009 */
[----:B------:R-:W-:Y:S01]  /*8fd0*/  FMUL.FTZ R20, R4, R20 ;  /* 0x0000001404147220 */ /* 0x000fe20000410000 */
[----:B------:R-:W-:Y:S01]  /*8fe0*/  FMUL.FTZ R18, R5, R11 ;  /* 0x0000000b05127220 */ /* 0x000fe20000410000 */
[----:B------:R-:W-:Y:S01]  /*8ff0*/  FADD.FTZ R10, R10, R11 ;  /* 0x0000000b0a0a7221 */ /* 0x000fe20000010000 */
[----:B------:R-:W-:Y:S01]  /*9000*/  FFMA.FTZ R12, R11, R15, R12 ;  /* 0x0000000f0b0c7223 */ /* 0x000fe2000001000c */
[----:B------:R-:W-:Y:S01]  /*9010*/  SHF.L.U32 R11, R30, 0x10, RZ ;  /* 0x000000101e0b7819 */ /* 0x000fe200000006ff */
[----:B------:R-:W-:Y:S01]  /*9020*/  FADD.FTZ R13, R13, R20 ;  /* 0x000000140d0d7221 */ /* 0x000fe20000010000 */
[----:B------:R-:W-:Y:S01]  /*9030*/  FFMA.FTZ R14, R19, R20, R14 ;  /* 0x00000014130e7223 */ /* 0x000fe2000001000e */
[----:B------:R-:W3:Y:S01]  /*9040*/  LDL.LU R30, [R1+0x380] ;  /* 0x00038000011e7983 */ /* 0x000ee20000300800 */
[----:B------:R-:W-:Y:S01]  /*9050*/  FADD.FTZ R17, R16, -UR28 ;  /* 0x8000001c10117e21 */ /* 0x000fe20008010000 */
[----:B------:R-:W-:Y:S01]  /*9060*/  FADD.FTZ R13, R18, R13 ;  /* 0x0000000d120d7221 */ /* 0x000fe20000010000 */
[----:B------:R-:W-:Y:S01]  /*9070*/  FFMA.FTZ R14, R15, R18, R14 ;  /* 0x000000120f0e7223 */ /* 0x000fe2000001000e */
[----:B------:R-:W-:Y:S01]  /*9080*/  SHF.L.U32 R16, R32, 0x10, RZ ;  /* 0x0000001020107819 */ /* 0x000fe200000006ff */
[----:B------:R-:W-:Y:S01]  /*9090*/  FADD.FTZ R18, R11, -UR28 ;  /* 0x8000001c0b127e21 */ /* 0x000fe20008010000 */
[----:B------:R-:W-:-:S03]  /*90a0*/  FMUL.FTZ R11, R17, UR16 ;  /* 0x00000010110b7c20 */ /* 0x000fc60008410000 */
[----:B------:R-:W-:Y:S01]  /*90b0*/  FADD.FTZ R8, R8, R16 ;  /* 0x0000001008087221 */ /* 0x000fe20000010000 */
[----:B------:R-:W-:Y:S01]  /*90c0*/  FFMA.FTZ R9, R16, R11, R9 ;  /* 0x0000000b10097223 */ /* 0x000fe20000010009 */
[----:B------:R-:W-:-:S04]  /*90d0*/  FMUL.FTZ R16, R4, R16 ;  /* 0x0000001004107220 */ /* 0x000fc80000410000 */
[----:B------:R-:W-:Y:S01]  /*90e0*/  FADD.FTZ R20, R13, R16 ;  /* 0x000000100d147221 */ /* 0x000fe20000010000 */
[----:B------:R-:W-:Y:S01]  /*90f0*/  FFMA.FTZ R13, R11, R16, R14 ;  /* 0x000000100b0d7223 */ /* 0x000fe2000001000e */
[----:B----4-:R-:W-:Y:S02]  /*9100*/  SHF.L.U32 R15, R35, 0x10, RZ ;  /* 0x00000010230f7819 */ /* 0x010fe400000006ff */
[----:B------:R-:W4:Y:S01]  /*9110*/  LDL.LU R35, [R1+0x384] ;  /* 0x0003840001237983 */ /* 0x000f220000300800 */
[----:B--2---:R-:W-:-:S03]  /*9120*/  SHF.L.U32 R16, R31, 0x10, RZ ;  /* 0x000000101f107819 */ /* 0x004fc600000006ff */
[----:B------:R-:W2:Y:S01]  /*9130*/  LDL.LU R31, [R1+0x390] ;  /* 0x00039000011f7983 */ /* 0x000ea20000300800 */
[----:B---3--:R-:W-:-:S03]  /*9140*/  SHF.L.U32 R14, R37, 0x10, RZ ;  /* 0x00000010250e7819 */ /* 0x008fc600000006ff */
[----:B------:R-:W3:Y:S01]  /*9150*/  LDL.LU R37, [R1+0x394] ;  /* 0x0003940001257983 */ /* 0x000ee20000300800 */
[----:B------:R-:W-:Y:S01]  /*9160*/  FMUL.FTZ R18, R18, UR16 ;  /* 0x0000001012127c20 */ /* 0x000fe20008410000 */
[----:B------:R-:W-:Y:S01]  /*9170*/  SHF.L.U32 R17, R29, 0x10, RZ ;  /* 0x000000101d117819 */ /* 0x000fe200000006ff */
[----:B------:R-:W-:Y:S02]  /*9180*/  FADD.FTZ R10, R10, R15 ;  /* 0x0000000f0a0a7221 */ /* 0x000fe40000010000 */
[----:B------:R-:W-:Y:S01]  /*9190*/  FFMA.FTZ R12, R15, R18, R12 ;  /* 0x000000120f0c7223 */ /* 0x000fe2000001000c */
[----:B------:R-:W-:Y:S01]  /*91a0*/  FMUL.FTZ R15, R5, R15 ;  /* 0x0000000f050f7220 */ /* 0x000fe20000410000 */
[----:B------:R-:W-:-:S03]  /*91b0*/  FADD.FTZ R17, R17, -UR28 ;  /* 0x8000001c11117e21 */ /* 0x000fc60008010000 */
[----:B------:R-:W-:Y:S01]  /*91c0*/  FADD.FTZ R11, R15, R20 ;  /* 0x000000140f0b7221 */ /* 0x000fe20000010000 */
[----:B------:R-:W-:Y:S01]  /*91d0*/  FFMA.FTZ R15, R18, R15, R13 ;  /* 0x0000000f120f7223 */ /* 0x000fe2000001000d */
[----:B------:R-:W-:Y:S01]  /*91e0*/  FMUL.FTZ R18, R17, UR16 ;  /* 0x0000001011127c20 */ /* 0x000fe20008410000 */
[----:B------:R-:W-:Y:S01]  /*91f0*/  FMUL.FTZ R20, R4, R16 ;  /* 0x0000001004147220 */ /* 0x000fe20000410000 */
[----:B------:R-:W-:Y:S02]  /*9200*/  SHF.L.U32 R13, R34, 0x10, RZ ;  /* 0x00000010220d7819 */ /* 0x000fe400000006ff */
[----:B------:R-:W-:Y:S01]  /*9210*/  FFMA.FTZ R9, R16, R18, R9 ;  /* 0x0000001210097223 */ /* 0x000fe20000010009 */
[----:B------:R-:W-:Y:S01]  /*9220*/  FADD.FTZ R17, R11, R20 ;  /* 0x000000140b117221 */ /* 0x000fe20000010000 */
[----:B------:R-:W-:Y:S01]  /*9230*/  FFMA.FTZ R18, R18, R20, R15 ;  /* 0x0000001412127223 */ /* 0x000fe2000001000f */
[----:B------:R-:W-:Y:S01]  /*9240*/  FADD.FTZ R11, R14, -UR28 ;  /* 0x8000001c0e0b7e21 */ /* 0x000fe20008010000 */
[----:B------:R-:W-:Y:S01]  /*9250*/  SHF.L.U32 R15, R30, 0x10, RZ ;  /* 0x000000101e0f7819 */ /* 0x000fe200000006ff */
[----:B------:R-:W-:Y:S01]  /*9260*/  FADD.FTZ R8, R8, R16 ;  /* 0x0000001008087221 */ /* 0x000fe20000010000 */
[----:B------:R-:W-:Y:S01]  /*9270*/  SHF.L.U32 R14, R33, 0x10, RZ ;  /* 0x00000010210e7819 */ /* 0x000fe200000006ff */
[----:B------:R-:W-:Y:S01]  /*9280*/  FMUL.FTZ R16, R5, R13 ;  /* 0x0000000d05107220 */ /* 0x000fe20000410000 */
[----:B------:R-:W-:Y:S01]  /*9290*/  FMUL.FTZ R11, R11, UR16 ;  /* 0x000000100b0b7c20 */ /* 0x000fe20008410000 */
[----:B------:R-:W-:-:S02]  /*92a0*/  FADD.FTZ R15, R15, -UR28 ;  /* 0x8000001c0f0f7e21 */ /* 0x000fc40008010000 */
[----:B------:R-:W-:Y:S01]  /*92b0*/  FADD.FTZ R17, R16, R17 ;  /* 0x0000001110117221 */ /* 0x000fe20000010000 */
[----:B------:R-:W-:Y:S01]  /*92c0*/  FFMA.FTZ R18, R11, R16, R18 ;  /* 0x000000100b127223 */ /* 0x000fe20000010012 */
[----:B------:R-:W-:Y:S01]  /*92d0*/  FMUL.FTZ R20, R4, R14 ;  /* 0x0000000e04147220 */ /* 0x000fe20000410000 */
[----:B------:R-:W-:Y:S01]  /*92e0*/  FMUL.FTZ R15, R15, UR16 ;  /* 0x000000100f0f7c20 */ /* 0x000fe20008410000 */
[----:B------:R-:W-:Y:S02]  /*92f0*/  SHF.L.U32 R16, R21, 0x10, RZ ;  /* 0x0000001015107819 */ /* 0x000fe400000006ff */
[----:B------:R-:W-:Y:S01]  /*9300*/  FADD.FTZ R21, R17, R20 ;  /* 0x0000001411157221 */ /* 0x000fe20000010000 */
[----:B------:R-:W-:Y:S02]  /*9310*/  FFMA.FTZ R20, R15, R20, R18 ;  /* 0x000000140f147223 */ /* 0x000fe40000010012 */
[----:B------:R-:W-:Y:S01]  /*9320*/  FMUL.FTZ R18, R5, R16 ;  /* 0x0000001005127220 */ /* 0x000fe20000410000 */
[----:B------:R-:W-:Y:S01]  /*9330*/  SHF.L.U32 R22, R22, 0x10, RZ ;  /* 0x0000001016167819 */ /* 0x000fe200000006ff */
[----:B------:R-:W-:Y:S01]  /*9340*/  FADD.FTZ R8, R8, R14 ;  /* 0x0000000e08087221 */ /* 0x000fe20000010000 */
[----:B------:R-:W-:Y:S01]  /*9350*/  FFMA.FTZ R14, R14, R15, R9 ;  /* 0x0000000f0e0e7223 */ /* 0x000fe20000010009 */
[----:B----4-:R-:W-:-:S05]  /*9360*/  SHF.L.U32 R19, R35, 0x10, RZ ;  /* 0x0000001023137819 */ /* 0x010fca00000006ff */
[----:B------:R-:W-:-:S04]  /*9370*/  FADD.FTZ R19, R19, -UR28 ;  /* 0x8000001c13137e21 */ /* 0x000fc80008010000 */
[----:B------:R-:W-:Y:S01]  /*9380*/  FMUL.FTZ R17, R19, UR16 ;  /* 0x0000001013117c20 */ /* 0x000fe20008410000 */
[----:B------:R-:W-:Y:S01]  /*9390*/  FADD.FTZ R19, R10, R13 ;  /* 0x0000000d0a137221 */ /* 0x000fe20000010000 */
[----:B------:R-:W-:Y:S01]  /*93a0*/  FFMA.FTZ R13, R13, R11, R12 ;  /* 0x0000000b0d0d7223 */ /* 0x000fe2000001000c */
[----:B------:R-:W-:Y:S01]  /*93b0*/  FADD.FTZ R10, R18, R21 ;  /* 0x00000015120a7221 */ /* 0x000fe20000010000 */
[----:B------:R-:W-:Y:S01]  /*93c0*/  FFMA.FTZ R21, R17, R18, R20 ;  /* 0x0000001211157223 */ /* 0x000fe20000010014 */
[----:B--2---:R-:W-:Y:S01]  /*93d0*/  SHF.L.U32 R11, R31, 0x10, RZ ;  /* 0x000000101f0b7819 */ /* 0x004fe200000006ff */
[----:B------:R-:W-:Y:S01]  /*93e0*/  FADD.FTZ R18, R22, -UR28 ;  /* 0x8000001c16127e21 */ /* 0x000fe20008010000 */
[----:B------:R-:W-:Y:S02]  /*93f0*/  SHF.L.U32 R12, R23, 0x10, RZ ;  /* 0x00000010170c7819 */ /* 0x000fe400000006ff */
[----:B---3--:R-:W-:Y:S01]  /*9400*/  SHF.L.U32 R20, R37, 0x10, RZ ;  /* 0x0000001025147819 */ /* 0x008fe200000006ff */
[----:B------:R-:W-:Y:S01]  /*9410*/  FMUL.FTZ R23, R4, R11 ;  /* 0x0000000b04177220 */ /* 0x000fe20000410000 */
[----:B------:R-:W-:Y:S01]  /*9420*/  FMUL.FTZ R18, R18, UR16 ;  /* 0x0000001012127c20 */ /* 0x000fe20008410000 */
[----:B------:R-:W-:-:S02]  /*9430*/  FMUL.FTZ R9, R5, R12 ;  /* 0x0000000c05097220 */ /* 0x000fc40000410000 */
[----:B------:R-:W-:Y:S01]  /*9440*/  FADD.FTZ R20, R20, -UR28 ;  /* 0x8000001c14147e21 */ /* 0x000fe20008010000 */
[----:B------:R-:W-:Y:S01]  /*9450*/  FADD.FTZ R10, R10, R23 ;  /* 0x000000170a0a7221 */ /* 0x000fe20000010000 */
[----:B------:R-:W-:Y:S01]  /*9460*/  FFMA.FTZ R21, R18, R23, R21 ;  /* 0x0000001712157223 */ /* 0x000fe20000010015 */
[----:B------:R-:W-:Y:S01]  /*9470*/  FADD.FTZ R19, R19, R16 ;  /* 0x0000001013137221 */ /* 0x000fe20000010000 */
[----:B------:R-:W-:Y:S01]  /*9480*/  FMUL.FTZ R20, R20, UR16 ;  /* 0x0000001014147c20 */ /* 0x000fe20008410000 */
[----:B------:R-:W-:Y:S01]  /*9490*/  FFMA.FTZ R13, R16, R17, R13 ;  /* 0x00000011100d7223 */ /* 0x000fe2000001000d */
[----:B------:R-:W-:Y:S01]  /*94a0*/  FADD.FTZ R15, R9, R10 ;  /* 0x0000000a090f7221 */ /* 0x000fe20000010000 */
[----:B------:R-:W-:Y:S01]  /*94b0*/  FADD.FTZ R10, R8, R11 ;  /* 0x0000000b080a7221 */ /* 0x000fe20000010000 */
[----:B------:R-:W-:Y:S01]  /*94c0*/  FFMA.FTZ R21, R20, R9, R21 ;  /* 0x0000000914157223 */ /* 0x000fe20000010015 */
[----:B------:R-:W-:Y:S01]  /*94d0*/  FFMA.FTZ R8, R11, R18, R14 ;  /* 0x000000120b087223 */ /* 0x000fe2000001000e */
[----:B------:R-:W-:Y:S01]  /*94e0*/  FADD.FTZ R11, R19, R12 ;  /* 0x0000000c130b7221 */ /* 0x000fe20000010000 */
[----:B------:R-:W-:Y:S01]  /*94f0*/  FFMA.FTZ R9, R12, R20, R13 ;  /* 0x000000140c097223 */ /* 0x000fe2000001000d */
[----:B------:R-:W-:Y:S06]  /*9500*/  BRA `(.L_x_174) ;  /* 0x0000005c00687947 */ /* 0x000fec0003800000 */
.L_x_173:
[----:B------:R-:W2:Y:S04]  /*9510*/  LDL.LU R16, [R1+0x1a4] ;  /* 0x0001a40001107983 */ /* 0x000ea80000300800 */
[----:B------:R-:W3:Y:S04]  /*9520*/  LDL.LU R17, [R1+0x19c] ;  /* 0x00019c0001117983 */ /* 0x000ee80000300800 */
[----:B------:R-:W4:Y:S04]  /*9530*/  LDL.LU R12, [R1+0x1a0] ;  /* 0x0001a000010c7983 */ /* 0x000f280000300800 */
[----:B------:R-:W4:Y:S04]  /*9540*/  LDL.LU R14, [R1+0x1a8] ;  /* 0x0001a800010e7983 */ /* 0x000f280000300800 */
[----:B------:R-:W4:Y:S04]  /*9550*/  LDL.LU R13, [R1+0x194] ;  /* 0x00019400010d7983 */ /* 0x000f280000300800 */
[----:B------:R-:W4:Y:S04]  /*9560*/  LDL.LU R22, [R1+0x1ac] ;  /* 0x0001ac0001167983 */ /* 0x000f280000300800 */
[----:B-----5:R0:W-:Y:S04]  /*9570*/  STL [R1+0x3b4], R0 ;  /* 0x0003b40001007387 */ /* 0x0201e80000100800 */
[----:B------:R1:W-:Y:S04]  /*9580*/  STL [R1+0x3b8], R6 ;  /* 0x0003b80601007387 */ /* 0x0003e80000100800 */
[----:B------:R-:W4:Y:S04]  /*9590*/  LDL.LU R18, [R1+0x1f8] ;  /* 0x0001f80001127983 */ /* 0x000f280000300800 */
[----:B------:R-:W4:Y:S04]  /*95a0*/  LDL.LU R21, [R1+0x238] ;  /* 0x0002380001157983 */ /* 0x000f280000300800 */
[----:B------:R-:W-:Y:S04]  /*95b0*/  STL [R1+0x3bc], R7 ;  /* 0x0003bc0701007387 */ /* 0x000fe80000100800 */
[----:B------:R-:W4:Y:S01]  /*95c0*/  LDL.LU R23, [R1+0x184] ;  /* 0x0001840001177983 */ /* 0x000f220000300800 */
[----:B--2---:R-:W-:-:S03]  /*95d0*/  SHF.L.U32 R11, R16, 0x10, RZ ;  /* 0x00000010100b7819 */ /* 0x004fc600000006ff */
[----:B------:R-:W2:Y:S01]  /*95e0*/  LDL.LU R16, [R1+0x198] ;  /* 0x0001980001107983 */ /* 0x000ea20000300800 */
[----:B---3--:R-:W-:-:S03]  /*95f0*/  SHF.L.U32 R8, R17, 0x10, RZ ;  /* 0x0000001011087819 */ /* 0x008fc600000006ff */
[----:B------:R-:W3:Y:S02]  /*9600*/  LDL.LU R17, [R1+0x190] ;  /* 0x0001900001117983 */ /* 0x000ee40000300800 */
[----:B------:R-:W-:-:S04]  /*9610*/  FADD.FTZ R8, R8, -UR28 ;  /* 0x8000001c08087e21 */ /* 0x000fc80008010000 */
[----:B------:R-:W-:-:S04]  /*9620*/  FMUL.FTZ R8, R8, UR16 ;  /* 0x0000001008087c20 */ /* 0x000fc80008410000 */
[----:B------:R-:W-:-:S04]  /*9630*/  FFMA.FTZ R10, R4, R8, R2 ;  /* 0x00000008040a7223 */ /* 0x000fc80000010002 */
[----:B------:R-:W-:-:S06]  /*9640*/  FMUL.FTZ R9, R10, -1.4426950216293334961 ;  /* 0xbfb8aa3b0a097820 */ /* 0x000fcc0000410000 */
[----:B------:R-:W0:Y:S02]  /*9650*/  MUFU.EX2 R9, R9 ;  /* 0x0000000900097308 */ /* 0x000e240000000800 */
[----:B0-----:R-:W-:-:S06]  /*9660*/  FADD.FTZ R9, R9, 1 ;  /* 0x3f80000009097421 */ /* 0x001fcc0000010000 */
[----:B------:R-:W0:Y:S01]  /*9670*/  MUFU.RCP R9, R9 ;  /* 0x0000000900097308 */ /* 0x000e220000001000 */
[----:B----4-:R-:W-:-:S05]  /*9680*/  SHF.L.U32 R12, R12, 0x10, RZ ;  /* 0x000000100c0c7819 */ /* 0x010fca00000006ff */
[----:B------:R-:W-:-:S04]  /*9690*/  FADD.FTZ R12, R12, -UR28 ;  /* 0x8000001c0c0c7e21 */ /* 0x000fc80008010000 */
[----:B------:R-:W-:Y:S01]  /*96a0*/  FMUL.FTZ R0, R12, UR16 ;  /* 0x000000100c007c20 */ /* 0x000fe20008410000 */
[----:B0-----:R-:W-:Y:S01]  /*96b0*/  FMUL.FTZ R11, R11, R9 ;  /* 0x000000090b0b7220 */ /* 0x001fe20000410000 */
[----:B------:R-:W-:-:S04]  /*96c0*/  FADD.FTZ R9, -R9, 1 ;  /* 0x3f80000009097421 */ /* 0x000fc80000010100 */
[----:B------:R-:W-:-:S04]  /*96d0*/  FFMA.FTZ R9, R10, R9, 1 ;  /* 0x3f8000000a097423 */ /* 0x000fc80000010009 */
[----:B------:R-:W-:Y:S01]  /*96e0*/  FMUL.FTZ R11, R11, R9 ;  /* 0x000000090b0b7220 */ /* 0x000fe20000410000 */
[----:B------:R-:W-:-:S04]  /*96f0*/  FFMA.FTZ R9, R5, R0, R3 ;  /* 0x0000000005097223 */ /* 0x000fc80000010003 */
[----:B------:R-:W-:-:S06]  /*9700*/  FMUL.FTZ R10, R9, -1.4426950216293334961 ;  /* 0xbfb8aa3b090a7820 */ /* 0x000fcc0000410000 */
[----:B------:R-:W0:Y:S02]  /*9710*/  MUFU.EX2 R10, R10 ;  /* 0x0000000a000a7308 */ /* 0x000e240000000800 */
[----:B0-----:R-:W-:-:S06]  /*9720*/  FADD.FTZ R10, R10, 1 ;  /* 0x3f8000000a0a7421 */ /* 0x001fcc0000010000 */
[----:B------:R-:W0:Y:S01]  /*9730*/  MUFU.RCP R10, R10 ;  /* 0x0000000a000a7308 */ /* 0x000e220000001000 */
[----:B------:R-:W-:-:S05]  /*9740*/  SHF.L.U32 R12, R14, 0x10, RZ ;  /* 0x000000100e0c7819 */ /* 0x000fca00000006ff */
[----:B0-----:R-:W-:Y:S01]  /*9750*/  FMUL.FTZ R12, R12, R10 ;  /* 0x0000000a0c0c7220 */ /* 0x001fe20000410000 */
[----:B------:R-:W-:-:S04]  /*9760*/  FADD.FTZ R10, -R10, 1 ;  /* 0x3f8000000a0a7421 */ /* 0x000fc80000010100 */
[----:B------:R-:W-:-:S04]  /*9770*/  FFMA.FTZ R10, R9, R10, 1 ;  /* 0x3f800000090a7423 */ /* 0x000fc8000001000a */
[----:B-1----:R-:W-:Y:S01]  /*9780*/  FMUL.FTZ R6, R12, R10 ;  /* 0x0000000a0c067220 */ /* 0x002fe20000410000 */
[----:B------:R-:W-:Y:S01]  /*9790*/  SHF.L.U32 R12, R13, 0x10, RZ ;  /* 0x000000100d0c7819 */ /* 0x000fe200000006ff */
[----:B------:R-:W-:-:S04]  /*97a0*/  FMUL.FTZ R10, R4, R11 ;  /* 0x0000000b040a7220 */ /* 0x000fc80000410000 */
[----:B------:R-:W-:Y:S01]  /*97b0*/  FADD.FTZ R12, R12, -UR28 ;  /* 0x8000001c0c0c7e21 */ /* 0x000fe20008010000 */
[----:B------:R-:W-:Y:S01]  /*97c0*/  FFMA.FTZ R9, R8, R10, RZ ;  /* 0x0000000a08097223 */ /* 0x000fe200000100ff */
[----:B------:R-:W-:Y:S01]  /*97d0*/  FADD.FTZ R10, RZ, R10 ;  /* 0x0000000aff0a7221 */ /* 0x000fe20000010000 */
[----:B------:R-:W-:Y:S01]  /*97e0*/  FMUL.FTZ R13, R5, R6 ;  /* 0x00000006050d7220 */ /* 0x000fe20000410000 */
[----:B------:R-:W-:-:S03]  /*97f0*/  FMUL.FTZ R12, R12, UR16 ;  /* 0x000000100c0c7c20 */ /* 0x000fc60008410000 */
[----:B------:R-:W-:Y:S01]  /*9800*/  FFMA.FTZ R9, R0, R13, R9 ;  /* 0x0000000d00097223 */ /* 0x000fe20000010009 */
[----:B------:R-:W-:Y:S01]  /*9810*/  FADD.FTZ R10, R13, R10 ;  /* 0x0000000a0d0a7221 */ /* 0x000fe20000010000 */
[----:B------:R-:W-:-:S04]  /*9820*/  FFMA.FTZ R13, R4, R12, R2 ;  /* 0x0000000c040d7223 */ /* 0x000fc80000010002 */
[----:B------:R-:W-:-:S06]  /*9830*/  FMUL.FTZ R14, R13, -1.4426950216293334961 ;  /* 0xbfb8aa3b0d0e7820 */ /* 0x000fcc0000410000 */
[----:B------:R-:W0:Y:S02]  /*9840*/  MUFU.EX2 R14, R14 ;  /* 0x0000000e000e7308 */ /* 0x000e240000000800 */
[----:B0-----:R-:W-:-:S06]  /*9850*/  FADD.FTZ R14, R14, 1 ;  /* 0x3f8000000e0e7421 */ /* 0x001fcc0000010000 */
[----:B------:R-:W0:Y:S01]  /*9860*/  MUFU.RCP R14, R14 ;  /* 0x0000000e000e7308 */ /* 0x000e220000001000 */
[----:B------:R-:W-:Y:S02]  /*9870*/  SHF.L.U32 R15, R22, 0x10, RZ ;  /* 0x00000010160f7819 */ /* 0x000fe400000006ff */
[----:B------:R-:W4:Y:S03]  /*9880*/  LDL.LU R22, [R1+0x1fc] ;  /* 0x0001fc0001167983 */ /* 0x000f260000300800 */
[----:B0-----:R-:W-:Y:S01]  /*9890*/  FMUL.FTZ R15, R15, R14 ;  /* 0x0000000e0f0f7220 */ /* 0x001fe20000410000 */
[----:B------:R-:W-:-:S04]  /*98a0*/  FADD.FTZ R14, -R14, 1 ;  /* 0x3f8000000e0e7421 */ /* 0x000fc80000010100 */
[----:B------:R-:W-:Y:S01]  /*98b0*/  FFMA.FTZ R14, R13, R14, 1 ;  /* 0x3f8000000d0e7423 */ /* 0x000fe2000001000e */
[----:B--2---:R-:W-:Y:S02]  /*98c0*/  SHF.L.U32 R13, R16, 0x10, RZ ;  /* 0x00000010100d7819 */ /* 0x004fe400000006ff */
[----:B------:R-:W2:Y:S01]  /*98d0*/  LDL.LU R16, [R1+0x234] ;  /* 0x0002340001107983 */ /* 0x000ea20000300800 */
[----:B------:R-:W-:Y:S01]  /*98e0*/  FFMA.FTZ R8, R8, R11, RZ ;  /* 0x0000000b08087223 */ /* 0x000fe200000100ff */
[----:B------:R-:W-:Y:S01]  /*98f0*/  FMUL.FTZ R14, R15, R14 ;  /* 0x0000000e0f0e7220 */ /* 0x000fe20000410000 */
[----:B------:R-:W-:Y:S01]  /*9900*/  FADD.FTZ R11, RZ, R11 ;  /* 0x0000000bff0b7221 */ /* 0x000fe20000010000 */
[----:B------:R0:W-:Y:S01]  /*9910*/  STL [R1+0x354], R0 ;  /* 0x0003540001007387 */ /* 0x0001e20000100800 */
[----:B------:R-:W-:-:S03]  /*9920*/  FADD.FTZ R13, R13, -UR28 ;  /* 0x8000001c0d0d7e21 */ /* 0x000fc60008010000 */
[----:B------:R1:W-:Y:S01]  /*9930*/  STL [R1+0x110], R6 ;  /* 0x0001100601007387 */ /* 0x0003e20000100800 */
[----:B0-----:R-:W-:-:S05]  /*9940*/  FADD.FTZ R0, R11, R14 ;  /* 0x0000000e0b007221 */ /* 0x001fca0000010000 */
[----:B------:R0:W-:Y:S01]  /*9950*/  STL [R1+0x3a8], R0 ;  /* 0x0003a80001007387 */ /* 0x0001e20000100800 */
[-C--:B-1----:R-:W-:Y:S01]  /*9960*/  FFMA.FTZ R6, R12, R14.reuse, R8 ;  /* 0x0000000e0c067223 */ /* 0x082fe20000010008 */
[----:B------:R-:W-:Y:S01]  /*9970*/  FMUL.FTZ R14, R4, R14 ;  /* 0x0000000e040e7220 */ /* 0x000fe20000410000 */
[----:B------:R-:W-:Y:S02]  /*9980*/  SHF.L.U32 R11, R18, 0x10, RZ ;  /* 0x00000010120b7819 */ /* 0x000fe400000006ff */
[----:B------:R-:W4:Y:S01]  /*9990*/  LDL.LU R18, [R1+0x17c] ;  /* 0x00017c0001127983 */ /* 0x000f220000300800 */
[----:B0-----:R-:W-:-:S03]  /*99a0*/  FMUL.FTZ R0, R13, UR16 ;  /* 0x000000100d007c20 */ /* 0x001fc60008410000 */
[----:B------:R0:W-:Y:S01]  /*99b0*/  STL [R1+0x3a4], R6 ;  /* 0x0003a40601007387 */ /* 0x0001e20000100800 */
[----:B------:R-:W-:Y:S01]  /*99c0*/  FFMA.FTZ R8, R5, R0, R3 ;  /* 0x0000000005087223 */ /* 0x000fe20000010003 */
[----:B0-----:R-:W-:-:S03]  /*99d0*/  FFMA.FTZ R6, R12, R14, R9 ;  /* 0x0000000e0c067223 */ /* 0x001fc60000010009 */
[----:B------:R-:W-:-:S06]  /*99e0*/  FMUL.FTZ R9, R8, -1.4426950216293334961 ;  /* 0xbfb8aa3b08097820 */ /* 0x000fcc0000410000 */
[----:B------:R-:W0:Y:S02]  /*99f0*/  MUFU.EX2 R9, R9 ;  /* 0x0000000900097308 */ /* 0x000e240000000800 */
[----:B0-----:R-:W-:-:S06]  /*9a00*/  FADD.FTZ R9, R9, 1 ;  /* 0x3f80000009097421 */ /* 0x001fcc0000010000 */
[----:B------:R-:W0:Y:S02]  /*9a10*/  MUFU.RCP R9, R9 ;  /* 0x0000000900097308 */ /* 0x000e240000001000 */
[----:B0-----:R-:W-:Y:S01]  /*9a20*/  FMUL.FTZ R11, R11, R9 ;  /* 0x000000090b0b7220 */ /* 0x001fe20000410000 */
[----:B------:R-:W-:-:S04]  /*9a30*/  FADD.FTZ R9, -R9, 1 ;  /* 0x3f80000009097421 */ /* 0x000fc80000010100 */
[----:B------:R-:W-:Y:S01]  /*9a40*/  FFMA.FTZ R9, R8, R9, 1 ;  /* 0x3f80000008097423 */ /* 0x000fe20000010009 */
[----:B---3--:R-:W-:Y:S02]  /*9a50*/  SHF.L.U32 R8, R17, 0x10, RZ ;  /* 0x0000001011087819 */ /* 0x008fe400000006ff */
[----:B------:R-:W3:Y:S01]  /*9a60*/  LDL.LU R17, [R1+0x180] ;  /* 0x0001800001117983 */ /* 0x000ee20000300800 */
[----:B------:R-:W-:-:S03]  /*9a70*/  FMUL.FTZ R7, R11, R9 ;  /* 0x000000090b077220 */ /* 0x000fc60000410000 */
[----:B------:R0:W-:Y:S01]  /*9a80*/  STL [R1+0x3a0], R6 ;  /* 0x0003a00601007387 */ /* 0x0001e20000100800 */
[----:B------:R-:W-:Y:S01]  /*9a90*/  FADD.FTZ R8, R8, -UR28 ;  /* 0x8000001c08087e21 */ /* 0x000fe20008010000 */
[----:B0-----:R-:W-:Y:S02]  /*9aa0*/  FADD.FTZ R6, R10, R14 ;  /* 0x0000000e0a067221 */ /* 0x001fe40000010000 */
[----:B------:R0:W-:Y:S01]  /*9ab0*/  STL [R1+0x340], R0 ;  /* 0x0003400001007387 */ /* 0x0001e20000100800 */
[----:B--2---:R-:W-:-:S03]  /*9ac0*/  SHF.L.U32 R11, R16, 0x10, RZ ;  /* 0x00000010100b7819 */ /* 0x004fc600000006ff */
[----:B------:R-:W2:Y:S01]  /*9ad0*/  LDL.LU R16, [R1+0x16c] ;  /* 0x00016c0001107983 */ /* 0x000ea20000300800 */
[----:B----4-:R-:W-:-:S03]  /*9ae0*/  SHF.L.U32 R10, R22, 0x10, RZ ;  /* 0x00000010160a7819 */ /* 0x010fc600000006ff */
[----:B------:R-:W4:Y:S01]  /*9af0*/  LDL.LU R22, [R1+0x230] ;  /* 0x0002300001167983 */ /* 0x000f220000300800 */
[----:B0-----:R-:W-:-:S04]  /*9b00*/  FMUL.FTZ R0, R8, UR16 ;  /* 0x0000001008007c20 */ /* 0x001fc80008410000 */
[----:B------:R-:W-:-:S04]  /*9b10*/  FFMA.FTZ R9, R4, R0, R2 ;  /* 0x0000000004097223 */ /* 0x000fc80000010002 */
[----:B------:R-:W-:-:S06]  /*9b20*/  FMUL.FTZ R8, R9, -1.4426950216293334961 ;  /* 0xbfb8aa3b09087820 */ /* 0x000fcc0000410000 */
[----:B------:R-:W0:Y:S01]  /*9b30*/  MUFU.EX2 R8, R8 ;  /* 0x0000000800087308 */ /* 0x000e220000000800 */
[----:B------:R-:W-:Y:S01]  /*9b40*/  FADD.FTZ R11, R11, -UR28 ;  /* 0x8000001c0b0b7e21 */ /* 0x000fe20008010000 */
[----:B------:R1:W-:Y:S01]  /*9b50*/  STL [R1+0x12c], R0 ;  /* 0x00012c0001007387 */ /* 0x0003e20000100800 */
[----:B0-----:R-:W-:-:S06]  /*9b60*/  FADD.FTZ R8, R8, 1 ;  /* 0x3f80000008087421 */ /* 0x001fcc0000010000 */
[----:B------:R-:W0:Y:S01]  /*9b70*/  MUFU.RCP R8, R8 ;  /* 0x0000000800087308 */ /* 0x000e220000001000 */
[----:B-1----:R-:W-:Y:S01]  /*9b80*/  FMUL.FTZ R0, R11, UR16 ;  /* 0x000000100b007c20 */ /* 0x002fe20008410000 */
[----:B------:R-:W-:Y:S02]  /*9b90*/  SHF.L.U32 R11, R18, 0x10, RZ ;  /* 0x00000010120b7819 */ /* 0x000fe400000006ff */
[----:B------:R-:W4:Y:S04]  /*9ba0*/  LDL.LU R18, [R1+0x174] ;  /* 0x0001740001127983 */ /* 0x000f280000300800 */
[----:B------:R1:W-:Y:S01]  /*9bb0*/  STL [R1+0x39c], R6 ;  /* 0x00039c0601007387 */ /* 0x0003e20000100800 */
[----:B0-----:R-:W-:Y:S01]  /*9bc0*/  FMUL.FTZ R10, R10, R8 ;  /* 0x000000080a0a7220 */ /* 0x001fe20000410000 */
[----:B------:R-:W-:-:S04]  /*9bd0*/  FADD.FTZ R8, -R8, 1 ;  /* 0x3f80000008087421 */ /* 0x000fc80000010100 */
[----:B------:R-:W-:Y:S01]  /*9be0*/  FFMA.FTZ R8, R9, R8, 1 ;  /* 0x3f80000009087423 */ /* 0x000fe20000010008 */
[----:B------:R-:W-:-:S03]  /*9bf0*/  FFMA.FTZ R9, R5, R0, R3 ;  /* 0x0000000005097223 */ /* 0x000fc60000010003 */
[----:B-1----:R-:W-:Y:S01]  /*9c00*/  FMUL.FTZ R6, R10, R8 ;  /* 0x000000080a067220 */ /* 0x002fe20000410000 */
[----:B------:R-:W-:-:S06]  /*9c10*/  FMUL.FTZ R8, R9, -1.4426950216293334961 ;  /* 0xbfb8aa3b09087820 */ /* 0x000fcc0000410000 */
[----:B------:R-:W0:Y:S01]  /*9c20*/  MUFU.EX2 R8, R8 ;  /* 0x0000000800087308 */ /* 0x000e220000000800 */
[----:B------:R-:W-:Y:S01]  /*9c30*/  FADD.FTZ R11, R11, -UR28 ;  /* 0x8000001c0b0b7e21 */ /* 0x000fe20008010000 */
[----:B------:R1:W-:Y:S01]  /*9c40*/  STL [R1+0x33c], R0 ;  /* 0x00033c0001007387 */ /* 0x0003e20000100800 */
[----:B0-----:R-:W-:-:S06]  /*9c50*/  FADD.FTZ R8, R8, 1 ;  /* 0x3f80000008087421 */ /* 0x001fcc0000010000 */
[----:B------:R-:W0:Y:S01]  /*9c60*/  MUFU.RCP R8, R8 ;  /* 0x0000000800087308 */ /* 0x000e220000001000 */
[----:B-1----:R-:W-:Y:S01]  /*9c70*/  FMUL.FTZ R0, R11, UR16 ;  /* 0x000000100b007c20 */ /* 0x002fe20008410000 */
[----:B---3--:R-:W-:Y:S02]  /*9c80*/  SHF.L.U32 R11, R17, 0x10, RZ ;  /* 0x00000010110b7819 */ /* 0x008fe400000006ff */
[----:B------:R-:W3:Y:S01]  /*9c90*/  LDL.LU R17, [R1+0x178] ;  /* 0x0001780001117983 */ /* 0x000ee20000300800 */
[----:B------:R-:W-:Y:S02]  /*9ca0*/  SHF.L.U32 R10, R21, 0x10, RZ ;  /* 0x00000010150a7819 */ /* 0x000fe400000006ff */
[----:B------:R-:W-:Y:S01]  /*9cb0*/  FADD.FTZ R11, R11, -UR28 ;  /* 0x8000001c0b0b7e21 */ /* 0x000fe20008010000 */
[----:B------:R1:W-:Y:S04]  /*9cc0*/  STL [R1+0x338], R0 ;  /* 0x0003380001007387 */ /* 0x0003e80000100800 */
[----:B------:R1:W-:Y:S04]  /*9cd0*/  STL [R1+0x118], R6 ;  /* 0x0001180601007387 */ /* 0x0003e80000100800 */
[----:B------:R-:W3:Y:S01]  /*9ce0*/  LDL.LU R21, [R1+0x300] ;  /* 0x0003000001157983 */ /* 0x000ee20000300800 */
[----:B0-----:R-:W-:Y:S01]  /*9cf0*/  FMUL.FTZ R10, R10, R8 ;  /* 0x000000080a0a7220 */ /* 0x001fe20000410000 */
[----:B------:R-:W-:-:S04]  /*9d00*/  FADD.FTZ R8, -R8, 1 ;  /* 0x3f80000008087421 */ /* 0x000fc80000010100 */
[----:B------:R-:W-:Y:S01]  /*9d10*/  FFMA.FTZ R8, R9, R8, 1 ;  /* 0x3f80000009087423 */ /* 0x000fe20000010008 */
[----:B------:R-:W-:Y:S01]  /*9d20*/  FFMA.FTZ R9, R4, R0, R2 ;  /* 0x0000000004097223 */ /* 0x000fe20000010002 */
[----:B-1----:R-:W-:Y:S02]  /*9d30*/  FMUL.FTZ R0, R11, UR16 ;  /* 0x000000100b007c20 */ /* 0x002fe40008410000 */
[----:B------:R-:W-:Y:S01]  /*9d40*/  FMUL.FTZ R6, R10, R8 ;  /* 0x000000080a067220 */ /* 0x000fe20000410000 */
[----:B------:R-:W-:-:S06]  /*9d50*/  FMUL.FTZ R8, R9, -1.4426950216293334961 ;  /* 0xbfb8aa3b09087820 */ /* 0x000fcc0000410000 */
[----:B------:R-:W0:Y:S02]  /*9d60*/  MUFU.EX2 R8, R8 ;  /* 0x0000000800087308 */ /* 0x000e240000000800 */
[----:B0-----:R-:W-:-:S06]  /*9d70*/  FADD.FTZ R8, R8, 1 ;  /* 0x3f80000008087421 */ /* 0x001fcc0000010000 */
[----:B------:R-:W0:Y:S01]  /*9d80*/  MUFU.RCP R8, R8 ;  /* 0x0000000800087308 */ /* 0x000e220000001000 */
[----:B------:R-:W-:Y:S01]  /*9d90*/  SHF.L.U32 R10, R23, 0x10, RZ ;  /* 0x00000010170a7819 */ /* 0x000fe200000006ff */
[----:B------:R1:W-:Y:S01]  /*9da0*/  STL [R1+0x22c], R6 ;  /* 0x00022c0601007387 */ /* 0x0003e20000100800 */
[----:B--2---:R-:W-:-:S03]  /*9db0*/  SHF.L.U32 R11, R16, 0x10, RZ ;  /* 0x00000010100b7819 */ /* 0x004fc600000006ff */
[----:B------:R2:W-:Y:S04]  /*9dc0*/  STL [R1+0x334], R0 ;  /* 0x0003340001007387 */ /* 0x0005e80000100800 */
[----:B------:R-:W3:Y:S01]  /*9dd0*/  LDL.LU R16, [R1+0x168] ;  /* 0x0001680001107983 */ /* 0x000ee20000300800 */
[----:B0-----:R-:W-:Y:S01]  /*9de0*/  FMUL.FTZ R10, R10, R8 ;  /* 0x000000080a0a7220 */ /* 0x001fe20000410000 */
[----:B------:R-:W-:Y:S02]  /*9df0*/  FADD.FTZ R8, -R8, 1 ;  /* 0x3f80000008087421 */ /* 0x000fe40000010100 */
[----:B------:R-:W3:Y:S02]  /*9e00*/  LDL.LU R23, [R1+0x2cc] ;  /* 0x0002cc0001177983 */ /* 0x000ee40000300800 */
[----:B------:R-:W-:Y:S01]  /*9e10*/  FFMA.FTZ R8, R9, R8, 1 ;  /* 0x3f80000009087423 */ /* 0x000fe20000010008 */
[----:B------:R-:W-:-:S03]  /*9e20*/  FFMA.FTZ R9, R5, R0, R3 ;  /* 0x0000000005097223 */ /* 0x000fc60000010003 */
[----:B-1----:R-:W-:Y:S01]  /*9e30*/  FMUL.FTZ R6, R10, R8 ;  /* 0x000000080a067220 */ /* 0x002fe20000410000 */
[----:B------:R-:W-:-:S06]  /*9e40*/  FMUL.FTZ R8, R9, -1.4426950216293334961 ;  /* 0xbfb8aa3b09087820 */ /* 0x000fcc0000410000 */
[----:B------:R-:W0:Y:S02]  /*9e50*/  MUFU.EX2 R8, R8 ;  /* 0x0000000800087308 */ /* 0x000e240000000800 */
[----:B0-----:R-:W-:-:S06]  /*9e60*/  FADD.FTZ R8, R8, 1 ;  /* 0x3f80000008087421 */ /* 0x001fcc0000010000 */
[----:B------:R-:W0:Y:S01]  /*9e70*/  MUFU.RCP R8, R8 ;  /* 0x0000000800087308 */ /* 0x000e220000001000 */
[----:B----4-:R-:W-:Y:S01]  /*9e80*/  SHF.L.U32 R10, R22, 0x10, RZ ;  /* 0x00000010160a7819 */ /* 0x010fe200000006ff */
[----:B------:R-:W-:Y:S01]  /*9e90*/  FADD.FTZ R11, R11, -UR28 ;  /* 0x8000001c0b0b7e21 */ /* 0x000fe20008010000 */
[----:B------:R1:W-:Y:S03]  /*9ea0*/  STL [R1+0x224], R6 ;  /* 0x0002240601007387 */ /* 0x0003e60000100800 */
[----:B--2---:R-:W-:Y:S01]  /*9eb0*/  FMUL.FTZ R0, R11, UR16 ;  /* 0x000000100b007c20 */ /* 0x004fe20008410000 */
[----:B------:R-:W2:Y:S01]  /*9ec0*/  LDL.LU R22, [R1+0x2c8] ;  /* 0x0002c80001167983 */ /* 0x000ea20000300800 */
[----:B0-----:R-:W-:Y:S01]  /*9ed0*/  FMUL.FTZ R10, R10, R8 ;  /* 0x000000080a0a7220 */ /* 0x001fe20000410000 */
[----:B------:R-:W-:-:S04]  /*9ee0*/  FADD.FTZ R8, -R8, 1 ;  /* 0x3f80000008087421 */ /* 0x000fc80000010100 */
[----:B------:R-:W-:Y:S01]  /*9ef0*/  FFMA.FTZ R8, R9, R8, 1 ;  /* 0x3f80000009087423 */ /* 0x000fe20000010008 */
[----:B------:R-:W-:-:S03]  /*9f00*/  FFMA.FTZ R9, R4, R0, R2 ;  /* 0x0000000004097223 */ /* 0x000fc60000010002 */
[----:B-1----:R-:W-:Y:S01]  /*9f10*/  FMUL.FTZ R6, R10, R8 ;  /* 0x000000080a067220 */ /* 0x002fe20000410000 */
[----:B------:R-:W-:-:S06]  /*9f20*/  FMUL.FTZ R8, R9, -1.4426950216293334961 ;  /* 0xbfb8aa3b09087820 */ /* 0x000fcc0000410000 */
[----:B------:R-:W0:Y:S01]  /*9f30*/  MUFU.EX2 R8, R8 ;  /* 0x0000000800087308 */ /* 0x000e220000000800 */
[----:B------:R-:W-:Y:S01]  /*9f40*/  SHF.L.U32 R11, R37, 0x10, RZ ;  /* 0x00000010250b7819 */ /* 0x000fe200000006ff */
[----:B0-----:R-:W-:-:S06]  /*9f50*/  FADD.FTZ R8, R8, 1 ;  /* 0x3f80000008087421 */ /* 0x001fcc0000010000 */
[----:B------:R-:W0:Y:S01]  /*9f60*/  MUFU.RCP R8, R8 ;  /* 0x0000000800087308 */ /* 0x000e220000001000 */
[----:B------:R-:W-:Y:S02]  /*9f70*/  SHF.L.U32 R10, R18, 0x10, RZ ;  /* 0x00000010120a7819 */ /* 0x000fe400000006ff */
[----:B------:R-:W4:Y:S01]  /*9f80*/  LDL.LU R18, [R1+0x2bc] ;  /* 0x0002bc0001127983 */ /* 0x000f220000300800 */
[----:B------:R-:W-:-:S03]  /*9f90*/  FADD.FTZ R11, R11, -UR28 ;  /* 0x8000001c0b0b7e21 */ /* 0x000fc60008010000 */
[----:B------:R1:W-:Y:S01]  /*9fa0*/  STL [R1+0x32c], R0 ;  /* 0x00032c0001007387 */ /* 0x0003e20000100800 */
[----:B0-----:R-:W-:Y:S01]  /*9fb0*/  FMUL.FTZ R10, R10, R8 ;  /* 0x000000080a0a7220 */ /* 0x001fe20000410000 */
[----:B------:R-:W-:Y:S01]  /*9fc0*/  FADD.FTZ R8, -R8, 1 ;  /* 0x3f80000008087421 */ /* 0x000fe20000010100 */
[----:B-1----:R-:W-:-:S03]  /*9fd0*/  FMUL.FTZ R0, R11, UR16 ;  /* 0x000000100b007c20 */ /* 0x002fc60008410000 */
[----:B------:R-:W-:Y:S01]  /*9fe0*/  FFMA.FTZ R8, R9, R8, 1 ;  /* 0x3f80000009087423 */ /* 0x000fe20000010008 */
[----:B------:R-:W-:-:S03]  /*9ff0*/  FFMA.FTZ R9, R5, R0, R3 ;  /* 0x0000000005097223 */ /* 0x000fc60000010003 */
[----:B------:R-:W-:Y:S01]  /*a000*/  FMUL.FTZ R37, R10, R8 ;  /* 0x000000080a257220 */ /* 0x000fe20000410000 */
[----:B------:R-:W-:-:S06]  /*a010*/  FMUL.FTZ R8, R9, -1.4426950216293334961 ;  /* 0xbfb8aa3b09087820 */ /* 0x000fcc0000410000 */
[----:B------:R-:W0:Y:S02]  /*a020*/  MUFU.EX2 R8, R8 ;  /* 0x0000000800087308 */ /* 0x000e240000000800 */
[----:B0-----:R-:W-:-:S06]  /*a030*/  FADD.FTZ R8, R8, 1 ;  /* 0x3f80000008087421 */ /* 0x001fcc0000010000 */
[----:B------:R-:W0:Y:S01]  /*a040*/  MUFU.RCP R8, R8 ;  /* 0x0000000800087308 */ /* 0x000e220000001000 */
[----:B---3--:R-:W-:Y:S02]  /*a050*/  SHF.L.U32 R10, R17, 0x10, RZ ;  /* 0x00000010110a7819 */ /* 0x008fe400000006ff */
[----:B------:R-:W3:Y:S01]  /*a060*/  LDL.LU R17, [R1+0x158] ;  /* 0x0001580001117983 */ /* 0x000ee20000300800 */
[----:B------:R-:W-:Y:S02]  /*a070*/  SHF.L.U32 R11, R31, 0x10, RZ ;  /* 0x000000101f0b7819 */ /* 0x000fe400000006ff */
[----:B0-----:R-:W-:Y:S01]  /*a080*/  FMUL.FTZ R10, R10, R8 ;  /* 0x000000080a0a7220 */ /* 0x001fe20000410000 */
[----:B------:R-:W-:-:S04]  /*a090*/  FADD.FTZ R8, -R8, 1 ;  /* 0x3f80000008087421 */ /* 0x000fc80000010100 */
[----:B------:R-:W-:-:S04]  /*a0a0*/  FFMA.FTZ R8, R9, R8, 1 ;  /* 0x3f80000009087423 */ /* 0x000fc80000010008 */
[----:B------:R-:W-:Y:S01]  /*a0b0*/  FMUL.FTZ R31, R10, R8 ;  /* 0x000000080a1f7220 */ /* 0x000fe20000410000 */
[----:B------:R-:W-:Y:S01]  /*a0c0*/  FADD.FTZ R11, R11, -UR28 ;  /* 0x8000001c0b0b7e21 */ /* 0x000fe20008010000 */
[----:B------:R-:W-:Y:S02]  /*a0d0*/  SHF.L.U32 R10, R16, 0x10, RZ ;  /* 0x00000010100a7819 */ /* 0x000fe400000006ff */
[----:B------:R-:W2:Y:S04]  /*a0e0*/  LDL.LU R16, [R1+0x2f8] ;  /* 0x0002f80001107983 */ /* 0x000ea80000300800 */
[----:B------:R0:W-:Y:S02]  /*a0f0*/  STL [R1+0x328], R0 ;  /* 0x0003280001007387 */ /* 0x0001e40000100800 */
[----:B0-----:R-:W-:-:S04]  /*a100*/  FMUL.FTZ R0, R11, UR16 ;  /* 0x000000100b007c20 */ /* 0x001fc80008410000 */
[----:B------:R-:W-:-:S04]  /*a110*/  FFMA.FTZ R9, R4, R0, R2 ;  /* 0x0000000004097223 */ /* 0x000fc80000010002 */
[----:B------:R-:W-:-:S06]  /*a120*/  FMUL.FTZ R8, R9, -1.4426950216293334961 ;  /* 0xbfb8aa3b09087820 */ /* 0x000fcc0000410000 */
[----:B------:R-:W0:Y:S01]  /*a130*/  MUFU.EX2 R8, R8 ;  /* 0x0000000800087308 */ /* 0x000e220000000800 */
[----:B------:R-:W-:Y:S01]  /*a140*/  SHF.L.U32 R11, R35, 0x10, RZ ;  /* 0x00000010230b7819 */ /* 0x000fe200000006ff */
[----:B0-----:R-:W-:-:S06]  /*a150*/  FADD.FTZ R8, R8, 1 ;  /* 0x3f80000008087421 */ /* 0x001fcc0000010000 */
[----:B------:R-:W0:Y:S01]  /*a160*/  MUFU.RCP R8, R8 ;  /* 0x0000000800087308 */ /* 0x000e220000001000 */
[----:B------:R-:W-:Y:S01]  /*a170*/  FADD.FTZ R11, R11, -UR28 ;  /* 0x8000001c0b0b7e21 */ /* 0x000fe20008010000 */
[----:B------:R1:W-:Y:S03]  /*a180*/  STL [R1+0x320], R0 ;  /* 0x0003200001007387 */ /* 0x0003e60000100800 */
[----:B-1----:R-:W-:Y:S01]  /*a190*/  FMUL.FTZ R0, R11, UR16 ;  /* 0x000000100b007c20 */ /* 0x002fe20008410000 */
[----:B0-----:R-:W-:Y:S01]  /*a1a0*/  FMUL.FTZ R10, R10, R8 ;  /* 0x000000080a0a7220 */ /* 0x001fe20000410000 */
[----:B------:R-:W-:-:S04]  /*a1b0*/  FADD.FTZ R8, -R8, 1 ;  /* 0x3f80000008087421 */ /* 0x000fc80000010100 */
[----:B------:R-:W-:Y:S01]  /*a1c0*/  FFMA.FTZ R8, R9, R8, 1 ;  /* 0x3f80000009087423 */ /* 0x000fe20000010008 */
[----:B------:R-:W-:-:S03]  /*a1d0*/  FFMA.FTZ R9, R5, R0, R3 ;  /* 0x0000000005097223 */ /* 0x000fc60000010003 */
[----:B------:R-:W-:Y:S01]  /*a1e0*/  FMUL.FTZ R35, R10, R8 ;  /* 0x000000080a237220 */ /* 0x000fe20000410000 */
[----:B------:R-:W-:-:S06]  /*a1f0*/  FMUL.FTZ R8, R9, -1.4426950216293334961 ;  /* 0xbfb8aa3b09087820 */ /* 0x000fcc0000410000 */
[----:B------:R-:W0:Y:S01]  /*a200*/  MUFU.EX2 R8, R8 ;  /* 0x0000000800087308 */ /* 0x000e220000000800 */
[----:B------:R-:W-:Y:S01]  /*a210*/  SHF.L.U32 R11, R30, 0x10, RZ ;  /* 0x000000101e0b7819 */ /* 0x000fe200000006ff */
[----:B0-----:R-:W-:-:S06]  /*a220*/  FADD.FTZ R8, R8, 1 ;  /* 0x3f80000008087421 */ /* 0x001fcc0000010000 */
[----:B------:R-:W0:Y:S01]  /*a230*/  MUFU.RCP R8, R8 ;  /* 0x0000000800087308 */ /* 0x000e220000001000 */
[----:B----4-:R-:W-:Y:S01]  /*a240*/  SHF.L.U32 R10, R18, 0x10, RZ ;  /* 0x00000010120a7819 */ /* 0x010fe200000006ff */
[----:B------:R-:W-:Y:S01]  /*a250*/  FADD.FTZ R11, R11, -UR28 ;  /* 0x8000001c0b0b7e21 */ /* 0x000fe20008010000 */
[----:B------:R1:W-:Y:S04]  /*a260*/  STL [R1+0x31c], R0 ;  /* 0x00031c0001007387 */ /* 0x0003e80000100800 */
[----:B------:R-:W4:Y:S01]  /*a270*/  LDL.LU R18, [R1+0x2fc] ;  /* 0x0002fc0001127983 */ /* 0x000f220000300800 */
[----:B-1----:R-:W-:Y:S01]  /*a280*/  FMUL.FTZ R0, R11, UR16 ;  /* 0x000000100b007c20 */ /* 0x002fe20008410000 */
[----:B0-----:R-:W-:Y:S01]  /*a290*/  FMUL.FTZ R10, R10, R8 ;  /* 0x000000080a0a7220 */ /* 0x001fe20000410000 */
[----:B------:R-:W-:-:S04]  /*a2a0*/  FADD.FTZ R8, -R8, 1 ;  /* 0x3f80000008087421 */ /* 0x000fc80000010100 */
        /* <DEDUP_REMOVED lines=14> */
[----:B--2---:R-:W-:Y:S02]  /*a390*/  SHF.L.U32 R10, R16, 0x10, RZ ;  /* 0x00000010100a7819 */ /* 0x004fe400000006ff */
[----:B------:R-:W2:Y:S01]  /*a3a0*/  LDL.LU R16, [R1+0x160] ;  /* 0x0001600001107983 */ /* 0x000ea20000300800 */
[----:B------:R-:W-:-:S03]  /*a3b0*/  FADD.FTZ R11, R11, -UR28 ;  /* 0x8000001c0b0b7e21 */ /* 0x000fc60008010000 */
[----:B------:R0:W-:Y:S02]  /*a3c0*/  STL [R1+0x318], R0 ;  /* 0x0003180001007387 */ /* 0x0001e40000100800 */
[----:B0-----:R-:W-:-:S04]  /*a3d0*/  FMUL.FTZ R0, R11, UR16 ;  /* 0x000000100b007c20 */ /* 0x001fc80008410000 */
[----:B------:R-:W-:-:S04]  /*a3e0*/  FFMA.FTZ R9, R5, R0, R3 ;  /* 0x0000000005097223 */ /* 0x000fc80000010003 */
[----:B------:R-:W-:-:S06]  /*a3f0*/  FMUL.FTZ R8, R9, -1.4426950216293334961 ;  /* 0xbfb8aa3b09087820 */ /* 0x000fcc0000410000 */
[----:B------:R-:W0:Y:S02]  /*a400*/  MUFU.EX2 R8, R8 ;  /* 0x0000000800087308 */ /* 0x000e240000000800 */
[----:B0-----:R-:W-:-:S06]  /*a410*/  FADD.FTZ R8, R8, 1 ;  /* 0x3f80000008087421 */ /* 0x001fcc0000010000 */
[----:B------:R-:W0:Y:S01]  /*a420*/  MUFU.RCP R8, R8 ;  /* 0x0000000800087308 */ /* 0x000e220000001000 */
[----:B------:R-:W-:Y:S01]  /*a430*/  SHF.L.U32 R11, R29, 0x10, RZ ;  /* 0x000000101d0b7819 */ /* 0x000fe200000006ff */
[----:B------:R1:W-:Y:S04]  /*a440*/  STL [R1+0x314], R0 ;  /* 0x0003140001007387 */ /* 0x0003e80000100800 */
[----:B------:R-:W-:Y:S01]  /*a450*/  FADD.FTZ R11, R11, -UR28 ;  /* 0x8000001c0b0b7e21 */ /* 0x000fe20008010000 */
[----:B0-----:R-:W-:Y:S01]  /*a460*/  FMUL.FTZ R10, R10, R8 ;  /* 0x000000080a0a7220 */ /* 0x001fe20000410000 */
[----:B------:R-:W-:-:S04]  /*a470*/  FADD.FTZ R8, -R8, 1 ;  /* 0x3f80000008087421 */ /* 0x000fc80000010100 */
[----:B------:R-:W-:-:S04]  /*a480*/  FFMA.FTZ R8, R9, R8, 1 ;  /* 0x3f80000009087423 */ /* 0x000fc80000010008 */
[----:B------:R-:W-:Y:S01]  /*a490*/  FMUL.FTZ R29, R10, R8 ;  /* 0x000000080a1d7220 */ /* 0x000fe20000410000 */
[----:B-1----:R-:W-:-:S04]  /*a4a0*/  FMUL.FTZ R0, R11, UR16 ;  /* 0x000000100b007c20 */ /* 0x002fc80008410000 */
[----:B------:R-:W-:Y:S01]  /*a4b0*/  FFMA.FTZ R9, R4, R0, R2 ;  /* 0x0000000004097223 */ /* 0x000fe20000010002 */
[----:B------:R0:W-:Y:S01]  /*a4c0*/  STL [R1+0x2f8], R0 ;  /* 0x0002f80001007387 */ /* 0x0001e20000100800 */
[----:B----4-:R-:W-:-:S03]  /*a4d0*/  SHF.L.U32 R10, R18, 0x10, RZ ;  /* 0x00000010120a7819 */ /* 0x010fc600000006ff */
[----:B------:R-:W4:Y:S01]  /*a4e0*/  LDL.LU R18, [R1+0x2d8] ;  /* 0x0002d80001127983 */ /* 0x000f220000300800 */
[----:B---3--:R-:W-:Y:S01]  /*a4f0*/  SHF.L.U32 R11, R17, 0x10, RZ ;  /* 0x00000010110b7819 */ /* 0x008fe200000006ff */
[----:B------:R-:W-:Y:S02]  /*a500*/  FMUL.FTZ R8, R9, -1.4426950216293334961 ;  /* 0xbfb8aa3b09087820 */ /* 0x000fe40000410000 */
[----:B------:R1:W-:Y:S02]  /*a510*/  STL [R1+0x1e4], R6 ;  /* 0x0001e40601007387 */ /* 0x0003e40000100800 */
[----:B------:R-:W-:Y:S02]  /*a520*/  FADD.FTZ R11, R11, -UR28 ;  /* 0x8000001c0b0b7e21 */ /* 0x000fe40008010000 */
[----:B------:R-:W3:Y:S02]  /*a530*/  LDL.LU R17, [R1+0x2b4] ;  /* 0x0002b40001117983 */ /* 0x000ee40000300800 */
[----:B0-----:R-:W-:Y:S01]  /*a540*/  FMUL.FTZ R0, R11, UR16 ;  /* 0x000000100b007c20 */ /* 0x001fe20008410000 */
[----:B------:R-:W0:Y:S02]  /*a550*/  MUFU.EX2 R8, R8 ;  /* 0x0000000800087308 */ /* 0x000e240000000800 */
[----:B0-----:R-:W-:Y:S01]  /*a560*/  FADD.FTZ R8, R8, 1 ;  /* 0x3f80000008087421 */ /* 0x001fe20000010000 */
[----:B--2---:R-:W-:-:S02]  /*a570*/  SHF.L.U32 R11, R16, 0x10, RZ ;  /* 0x00000010100b7819 */ /* 0x004fc400000006ff */
[----:B------:R-:W2:Y:S03]  /*a580*/  LDL.LU R16, [R1+0x2d0] ;  /* 0x0002d00001107983 */ /* 0x000ea60000300800 */
[----:B------:R-:W0:Y:S02]  /*a590*/  MUFU.RCP R8, R8 ;  /* 0x0000000800087308 */ /* 0x000e240000001000 */
[----:B0-----:R-:W-:Y:S01]  /*a5a0*/  FMUL.FTZ R10, R10, R8 ;  /* 0x000000080a0a7220 */ /* 0x001fe20000410000 */
[----:B------:R-:W-:-:S04]  /*a5b0*/  FADD.FTZ R8, -R8, 1 ;  /* 0x3f80000008087421 */ /* 0x000fc80000010100 */
[----:B------:R-:W-:Y:S01]  /*a5c0*/  FFMA.FTZ R8, R9, R8, 1 ;  /* 0x3f80000009087423 */ /* 0x000fe20000010008 */
[----:B------:R-:W-:-:S03]  /*a5d0*/  FFMA.FTZ R9, R5, R0, R3 ;  /* 0x0000000005097223 */ /* 0x000fc60000010003 */
[----:B-1----:R-:W-:Y:S01]  /*a5e0*/  FMUL.FTZ R6, R10, R8 ;  /* 0x000000080a067220 */ /* 0x002fe20000410000 */
[----:B------:R-:W-:-:S06]  /*a5f0*/  FMUL.FTZ R8, R9, -1.4426950216293334961 ;  /* 0xbfb8aa3b09087820 */ /* 0x000fcc0000410000 */
[----:B------:R-:W0:Y:S02]  /*a600*/  MUFU.EX2 R8, R8 ;  /* 0x0000000800087308 */ /* 0x000e240000000800 */
[----:B0-----:R-:W-:-:S06]  /*a610*/  FADD.FTZ R8, R8, 1 ;  /* 0x3f80000008087421 */ /* 0x001fcc0000010000 */
[----:B------:R-:W0:Y:S01]  /*a620*/  MUFU.RCP R8, R8 ;  /* 0x0000000800087308 */ /* 0x000e220000001000 */
[----:B------:R-:W-:Y:S01]  /*a630*/  SHF.L.U32 R10, R21, 0x10, RZ ;  /* 0x00000010150a7819 */ /* 0x000fe200000006ff */
[----:B------:R-:W-:Y:S01]  /*a640*/  FADD.FTZ R11, R11, -UR28 ;  /* 0x8000001c0b0b7e21 */ /* 0x000fe20008010000 */
[----:B------:R1:W-:Y:S04]  /*a650*/  STL [R1+0x2f4], R0 ;  /* 0x0002f40001007387 */ /* 0x0003e80000100800 */
[----:B------:R0:W-:Y:S04]  /*a660*/  STL [R1+0x130], R6 ;  /* 0x0001300601007387 */ /* 0x0001e80000100800 */
[----:B------:R-:W3:Y:S01]  /*a670*/  LDL.LU R21, [R1+0x1cc] ;  /* 0x0001cc0001157983 */ /* 0x000ee20000300800 */
        /* <DEDUP_REMOVED lines=8> */
[----:B------:R-:W-:Y:S02]  /*a700*/  SHF.L.U32 R11, R22, 0x10, RZ ;  /* 0x00000010160b7819 */ /* 0x000fe400000006ff */
[----:B------:R-:W-:Y:S01]  /*a710*/  SHF.L.U32 R10, R23, 0x10, RZ ;  /* 0x00000010170a7819 */ /* 0x000fe200000006ff */
[----:B------:R1:W-:Y:S01]  /*a720*/  STL [R1+0x2f0], R0 ;  /* 0x0002f00001007387 */ /* 0x0003e20000100800 */
[----:B0-----:R-:W-:Y:S01]  /*a730*/  FADD.FTZ R8, R8, 1 ;  /* 0x3f80000008087421 */ /* 0x001fe20000010000 */
[----:B------:R-:W-:Y:S02]  /*a740*/  FADD.FTZ R11, R11, -UR28 ;  /* 0x8000001c0b0b7e21 */ /* 0x000fe40008010000 */
[----:B------:R0:W-:Y:S03]  /*a750*/  STL [R1+0x134], R6 ;  /* 0x0001340601007387 */ /* 0x0001e60000100800 */
[----:B------:R-:W4:Y:S01]  /*a760*/  MUFU.RCP R8, R8 ;  /* 0x0000000800087308 */ /* 0x000f220000001000 */
[----:B-1----:R-:W-:Y:S01]  /*a770*/  FMUL.FTZ R0, R11, UR16 ;  /* 0x000000100b007c20 */ /* 0x002fe20008410000 */
[----:B------:R-:W3:Y:S04]  /*a780*/  LDL.LU R23, [R1+0x2d4] ;  /* 0x0002d40001177983 */ /* 0x000ee80000300800 */
[----:B------:R-:W3:Y:S01]  /*a790*/  LDL.LU R22, [R1+0x2ac] ;  /* 0x0002ac0001167983 */ /* 0x000ee20000300800 */
[----:B----4-:R-:W-:Y:S01]  /*a7a0*/  FMUL.FTZ R10, R10, R8 ;  /* 0x000000080a0a7220 */ /* 0x010fe20000410000 */
[----:B------:R-:W-:-:S04]  /*a7b0*/  FADD.FTZ R8, -R8, 1 ;  /* 0x3f80000008087421 */ /* 0x000fc80000010100 */
[----:B------:R-:W-:Y:S01]  /*a7c0*/  FFMA.FTZ R8, R9, R8, 1 ;  /* 0x3f80000009087423 */ /* 0x000fe20000010008 */
[----:B------:R-:W-:-:S03]  /*a7d0*/  FFMA.FTZ R9, R5, R0, R3 ;  /* 0x0000000005097223 */ /* 0x000fc60000010003 */
[----:B0-----:R-:W-:Y:S01]  /*a7e0*/  FMUL.FTZ R6, R10, R8 ;  /* 0x000000080a067220 */ /* 0x001fe20000410000 */
[----:B------:R-:W-:-:S06]  /*a7f0*/  FMUL.FTZ R8, R9, -1.4426950216293334961 ;  /* 0xbfb8aa3b09087820 */ /* 0x000fcc0000410000 */
[----:B------:R-:W0:Y:S02]  /*a800*/  MUFU.EX2 R8, R8 ;  /* 0x0000000800087308 */ /* 0x000e240000000800 */
[----:B0-----:R-:W-:-:S06]  /*a810*/  FADD.FTZ R8, R8, 1 ;  /* 0x3f80000008087421 */ /* 0x001fcc0000010000 */
[----:B------:R-:W0:Y:S01]  /*a820*/  MUFU.RCP R8, R8 ;  /* 0x0000000800087308 */ /* 0x000e220000001000 */
[----:B------:R-:W-:Y:S01]  /*a830*/  SHF.L.U32 R10, R18, 0x10, RZ ;  /* 0x00000010120a7819 */ /* 0x000fe200000006ff */
[----:B------:R1:W-:Y:S04]  /*a840*/  STL [R1+0x138], R6 ;  /* 0x0001380601007387 */ /* 0x0003e80000100800 */
[----:B------:R-:W4:Y:S01]  /*a850*/  LDL.LU R18, [R1+0x2c0] ;  /* 0x0002c00001127983 */ /* 0x000f220000300800 */
[----:B0-----:R-:W-:Y:S01]  /*a860*/  FMUL.FTZ R10, R10, R8 ;  /* 0x000000080a0a7220 */ /* 0x001fe20000410000 */
[----:B------:R-:W-:-:S04]  /*a870*/  FADD.FTZ R8, -R8, 1 ;  /* 0x3f80000008087421 */ /* 0x000fc80000010100 */
[----:B------:R-:W-:-:S04]  /*a880*/  FFMA.FTZ R8, R9, R8, 1 ;  /* 0x3f80000009087423 */ /* 0x000fc80000010008 */
[----:B-1----:R-:W-:Y:S01]  /*a890*/  FMUL.FTZ R6, R10, R8 ;  /* 0x000000080a067220 */ /* 0x002fe20000410000 */
[----:B--2---:R-:W-:Y:S02]  /*a8a0*/  SHF.L.U32 R10, R16, 0x10, RZ ;  /* 0x00000010100a7819 */ /* 0x004fe400000006ff */
[----:B------:R-:W2:Y:S01]  /*a8b0*/  LDL.LU R16, [R1+0x2b0] ;  /* 0x0002b00001107983 */ /* 0x000ea20000300800 */
[----:B---3--:R-:W-:-:S03]  /*a8c0*/  SHF.L.U32 R11, R17, 0x10, RZ ;  /* 0x00000010110b7819 */ /* 0x008fc600000006ff */
[----:B------:R-:W3:Y:S02]  /*a8d0*/  LDL.LU R17, [R1+0x2c4] ;  /* 0x0002c40001117983 */ /* 0x000ee40000300800 */
[----:B------:R-:W-:Y:S02]  /*a8e0*/  FADD.FTZ R11, R11, -UR28 ;  /* 0x8000001c0b0b7e21 */ /* 0x000fe40008010000 */
        /* <DEDUP_REMOVED lines=17> */
[----:B------:R-:W-:-:S03]  /*aa00*/  SHF.L.U32 R10, R23, 0x10, RZ ;  /* 0x00000010170a7819 */ /* 0x000fc600000006ff */
[----:B------:R-:W3:Y:S01]  /*aa10*/  LDL.LU R23, [R1+0x2a8] ;  /* 0x0002a80001177983 */ /* 0x000ee20000300800 */
[----:B------:R-:W-:Y:S01]  /*aa20*/  SHF.L.U32 R11, R22, 0x10, RZ ;  /* 0x00000010160b7819 */ /* 0x000fe200000006ff */
[----:B------:R-:W-:Y:S02]  /*aa30*/  FMUL.FTZ R8, R9, -1.4426950216293334961 ;  /* 0xbfb8aa3b09087820 */ /* 0x000fe40000410000 */
[----:B------:R-:W3:Y:S02]  /*aa40*/  LDL.LU R22, [R1+0x294] ;  /* 0x0002940001167983 */ /* 0x000ee40000300800 */
[----:B------:R-:W-:-:S04]  /*aa50*/  FADD.FTZ R11, R11, -UR28 ;  /* 0x8000001c0b0b7e21 */ /* 0x000fc80008010000 */
[----:B0-----:R-:W-:Y:S01]  /*aa60*/  FMUL.FTZ R0, R11, UR16 ;  /* 0x000000100b007c20 */ /* 0x001fe20008410000 */
[----:B------:R-:W0:Y:S02]  /*aa70*/  MUFU.EX2 R8, R8 ;  /* 0x0000000800087308 */ /* 0x000e240000000800 */
[----:B0-----:R-:W-:-:S06]  /*aa80*/  FADD.FTZ R8, R8, 1 ;  /* 0x3f80000008087421 */ /* 0x001fcc0000010000 */
[----:B------:R-:W0:Y:S01]  /*aa90*/  MUFU.RCP R8, R8 ;  /* 0x0000000800087308 */ /* 0x000e220000001000 */
[----:B------:R1:W-:Y:S01]  /*aaa0*/  STL [R1+0x13c], R6 ;  /* 0x00013c0601007387 */ /* 0x0003e20000100800 */
[----:B0-----:R-:W-:Y:S01]  /*aab0*/  FMUL.FTZ R10, R10, R8 ;  /* 0x000000080a0a7220 */ /* 0x001fe20000410000 */
[----:B------:R-:W-:-:S04]  /*aac0*/  FADD.FTZ R8, -R8, 1 ;  /* 0x3f80000008087421 */ /* 0x000fc80000010100 */
[----:B------:R-:W-:Y:S01]  /*aad0*/  FFMA.FTZ R8, R9, R8, 1 ;  /* 0x3f80000009087423 */ /* 0x000fe20000010008 */
[----:B--2---:R-:W-:Y:S02]  /*aae0*/  SHF.L.U32 R11, R16, 0x10, RZ ;  /* 0x00000010100b7819 */ /* 0x004fe400000006ff */
[----:B------:R-:W2:Y:S01]  /*aaf0*/  LDL.LU R16, [R1+0x2dc] ;  /* 0x0002dc0001107983 */ /* 0x000ea20000300800 */
[----:B------:R-:W-:Y:S01]  /*ab00*/  FFMA.FTZ R9, R4, R0, R2 ;  /* 0x0000000004097223 */ /* 0x000fe20000010002 */
[----:B-1----:R-:W-:-:S03]  /*ab10*/  FMUL.FTZ R6, R10, R8 ;  /* 0x000000080a067220 */ /* 0x002fc60000410000 */
[----:B------:R-:W-:-:S06]  /*ab20*/  FMUL.FTZ R8, R9, -1.4426950216293334961 ;  /* 0xbfb8aa3b09087820 */ /* 0x000fcc0000410000 */
[----:B------:R-:W0:Y:S01]  /*ab30*/  MUFU.EX2 R8, R8 ;  /* 0x0000000800087308 */ /* 0x000e220000000800 */
[----:B----4-:R-:W-:Y:S02]  /*ab40*/  SHF.L.U32 R10, R18, 0x10, RZ ;  /* 0x00000010120a7819 */ /* 0x010fe400000006ff */
[----:B------:R-:W4:Y:S01]  /*ab50*/  LDL.LU R18, [R1+0x260] ;  /* 0x0002600001127983 */ /* 0x000f220000300800 */
[----:B0-----:R-:W-:-:S06]  /*ab60*/  FADD.FTZ R8, R8, 1 ;  /* 0x3f80000008087421 */ /* 0x001fcc0000010000 */
[----:B------:R-:W0:Y:S01]  /*ab70*/  MUFU.RCP R8, R8 ;  /* 0x0000000800087308 */ /* 0x000e220000001000 */
[----:B------:R-:W-:Y:S01]  /*ab80*/  FADD.FTZ R11, R11, -UR28 ;  /* 0x8000001c0b0b7e21 */ /* 0x000fe20008010000 */
[----:B------:R1:W-:Y:S04]  /*ab90*/  STL [R1+0x2b4], R0 ;  /* 0x0002b40001007387 */ /* 0x0003e80000100800 */
[----:B------:R0:W-:Y:S01]  /*aba0*/  STL [R1+0x14c], R6 ;  /* 0x00014c0601007387 */ /* 0x0001e20000100800 */
[----:B-1----:R-:W-:Y:S01]  /*abb0*/  FMUL.FTZ R0, R11, UR16 ;  /* 0x000000100b007c20 */ /* 0x002fe20008410000 */
[----:B0-----:R-:W-:Y:S01]  /*abc0*/  FMUL.FTZ R10, R10, R8 ;  /* 0x000000080a0a7220 */ /* 0x001fe20000410000 */
[----:B------:R-:W-:-:S04]  /*abd0*/  FADD.FTZ R8, -R8, 1 ;  /* 0x3f80000008087421 */ /* 0x000fc80000010100 */
[----:B------:R-:W-:Y:S01]  /*abe0*/  FFMA.FTZ R8, R9, R8, 1 ;  /* 0x3f80000009087423 */ /* 0x000fe20000010008 */
[----:B------:R-:W-:-:S03]  /*abf0*/  FFMA.FTZ R9, R5, R0, R3 ;  /* 0x0000000005097223 */ /* 0x000fc60000010003 */
[----:B------:R-:W-:Y:S01]  /*ac00*/  FMUL.FTZ R6, R10, R8 ;  /* 0x000000080a067220 */ /* 0x000fe20000410000 */
[----:B------:R-:W-:Y:S01]  /*ac10*/  FMUL.FTZ R8, R9, -1.4426950216293334961 ;  /* 0xbfb8aa3b09087820 */ /* 0x000fe20000410000 */
[----:B---3--:R-:W-:Y:S02]  /*ac20*/  SHF.L.U32 R10, R17, 0x10, RZ ;  /* 0x00000010110a7819 */ /* 0x008fe400000006ff */
[----:B------:R-:W3:Y:S03]  /*ac30*/  LDL.LU R17, [R1+0x2e0] ;  /* 0x0002e00001117983 */ /* 0x000ee60000300800 */
        /* <DEDUP_REMOVED lines=16> */
[----:B------:R-:W-:Y:S01]  /*ad40*/  SHF.L.U32 R10, R23, 0x10, RZ ;  /* 0x00000010170a7819 */ /* 0x000fe200000006ff */
[----:B------:R1:W-:Y:S04]  /*ad50*/  STL [R1+0x154], R6 ;  /* 0x0001540601007387 */ /* 0x0003e80000100800 */
[----:B------:R-:W3:Y:S01]  /*ad60*/  LDL.LU R23, [R1+0x2e4] ;  /* 0x0002e40001177983 */ /* 0x000ee20000300800 */
[----:B0-----:R-:W-:Y:S01]  /*ad70*/  FMUL.FTZ R10, R10, R8 ;  /* 0x000000080a0a7220 */ /* 0x001fe20000410000 */
[----:B------:R-:W-:-:S04]  /*ad80*/  FADD.FTZ R8, -R8, 1 ;  /* 0x3f80000008087421 */ /* 0x000fc80000010100 */
[----:B------:R-:W-:-:S04]  /*ad90*/  FFMA.FTZ R8, R9, R8, 1 ;  /* 0x3f80000009087423 */ /* 0x000fc80000010008 */
[----:B-1----:R-:W-:Y:S01]  /*ada0*/  FMUL.FTZ R6, R10, R8 ;  /* 0x000000080a067220 */ /* 0x002fe20000410000 */
[----:B------:R-:W-:Y:S01]  /*adb0*/  SHF.L.U32 R11, R22, 0x10, RZ ;  /* 0x00000010160b7819 */ /* 0x000fe200000006ff */
[----:B------:R0:W-:Y:S01]  /*adc0*/  STL [R1+0x2ac], R0 ;  /* 0x0002ac0001007387 */ /* 0x0001e20000100800 */
[----:B--2---:R-:W-:-:S03]  /*add0*/  SHF.L.U32 R10, R16, 0x10, RZ ;  /* 0x00000010100a7819 */ /* 0x004fc600000006ff */
[----:B------:R-:W2:Y:S04]  /*ade0*/  LDL.LU R22, [R1+0x288] ;  /* 0x0002880001167983 */ /* 0x000ea80000300800 */
[----:B------:R-:W2:Y:S01]  /*adf0*/  LDL.LU R16, [R1+0x23c] ;  /* 0x00023c0001107983 */ /* 0x000ea20000300800 */
[----:B------:R-:W-:-:S04]  /*ae00*/  FADD.FTZ R11, R11, -UR28 ;  /* 0x8000001c0b0b7e21 */ /* 0x000fc80008010000 */
[----:B0-----:R-:W-:-:S04]  /*ae10*/  FMUL.FTZ R0, R11, UR16 ;  /* 0x000000100b007c20 */ /* 0x001fc80008410000 */
[----:B------:R-:W-:-:S04]  /*ae20*/  FFMA.FTZ R9, R5, R0, R3 ;  /* 0x0000000005097223 */ /* 0x000fc80000010003 */
[----:B------:R-:W-:Y:S01]  /*ae30*/  FMUL.FTZ R8, R9, -1.4426950216293334961 ;  /* 0xbfb8aa3b09087820 */ /* 0x000fe20000410000 */
[----:B----4-:R-:W-:Y:S02]  /*ae40*/  SHF.L.U32 R11, R18, 0x10, RZ ;  /* 0x00000010120b7819 */ /* 0x010fe400000006ff */
[----:B------:R-:W4:Y:S03]  /*ae50*/  LDL.LU R18, [R1+0x268] ;  /* 0x0002680001127983 */ /* 0x000f260000300800 */
[----:B------:R-:W0:Y:S02]  /*ae60*/  MUFU.EX2 R8, R8 ;  /* 0x0000000800087308 */ /* 0x000e240000000800 */
[----:B0-----:R-:W-:-:S06]  /*ae70*/  FADD.FTZ R8, R8, 1 ;  /* 0x3f80000008087421 */ /* 0x001fcc0000010000 */
[----:B------:R-:W0:Y:S01]  /*ae80*/  MUFU.RCP R8, R8 ;  /* 0x0000000800087308 */ /* 0x000e220000001000 */
[----:B------:R1:W-:Y:S01]  /*ae90*/  STL [R1+0x158], R6 ;  /* 0x0001580601007387 */ /* 0x0003e20000100800 */
[----:B0-----:R-:W-:Y:S01]  /*aea0*/  FMUL.FTZ R10, R10, R8 ;  /* 0x000000080a0a7220 */ /* 0x001fe20000410000 */
[----:B------:R-:W-:-:S04]  /*aeb0*/  FADD.FTZ R8, -R8, 1 ;  /* 0x3f80000008087421 */ /* 0x000fc80000010100 */
[----:B------:R-:W-:-:S04]  /*aec0*/  FFMA.FTZ R8, R9, R8, 1 ;  /* 0x3f80000009087423 */ /* 0x000fc80000010008 */
[----:B-1----:R-:W-:Y:S01]  /*aed0*/  FMUL.FTZ R6, R10, R8 ;  /* 0x000000080a067220 */ /* 0x002fe20000410000 */
[----:B---3--:R-:W-:Y:S02]  /*aee0*/  SHF.L.U32 R10, R17, 0x10, RZ ;  /* 0x00000010110a7819 */ /* 0x008fe400000006ff */
[----:B------:R-:W3:Y:S01]  /*aef0*/  LDL.LU R17, [R1+0x28c] ;  /* 0x00028c0001117983 */ /* 0x000ee20000300800 */
[----:B------:R-:W-:-:S03]  /*af00*/  FADD.FTZ R11, R11, -UR28 ;  /* 0x8000001c0b0b7e21 */ /* 0x000fc60008010000 */
[----:B------:R0:W-:Y:S02]  /*af10*/  STL [R1+0x294], R0 ;  /* 0x0002940001007387 */ /* 0x0001e40000100800 */
[----:B0-----:R-:W-:Y:S01]  /*af20*/  FMUL.FTZ R0, R11, UR16 ;  /* 0x000000100b007c20 */ /* 0x001fe20008410000 */
[----:B------:R-:W-:-:S05]  /*af30*/  SHF.L.U32 R11, R28, 0x10, RZ ;  /* 0x000000101c0b7819 */ /* 0x000fca00000006ff */
[----:B------:R-:W-:Y:S01]  /*af40*/  FADD.FTZ R11, R11, -UR28 ;  /* 0x8000001c0b0b7e21 */ /* 0x000fe20008010000 */
[----:B------:R0:W-:Y:S01]  /*af50*/  STL [R1+0x290], R0 ;  /* 0x0002900001007387 */ /* 0x0001e20000100800 */
[----:B------:R-:W-:Y:S02]  /*af60*/  FFMA.FTZ R9, R4, R0, R2 ;  /* 0x0000000004097223 */ /* 0x000fe40000010002 */
[----:B0-----:R-:W-:Y:S02]  /*af70*/  FMUL.FTZ R0, R11, UR16 ;  /* 0x000000100b007c20 */ /* 0x001fe40008410000 */
[----:B------:R-:W-:-:S06]  /*af80*/  FMUL.FTZ R8, R9, -1.4426950216293334961 ;  /* 0xbfb8aa3b09087820 */ /* 0x000fcc0000410000 */
[----:B------:R-:W0:Y:S02]  /*af90*/  MUFU.EX2 R8, R8 ;  /* 0x0000000800087308 */ /* 0x000e240000000800 */
[----:B0-----:R-:W-:-:S06]  /*afa0*/  FADD.FTZ R8, R8, 1 ;  /* 0x3f80000008087421 */ /* 0x001fcc0000010000 */
[----:B------:R-:W0:Y:S02]  /*afb0*/  MUFU.RCP R8, R8 ;  /* 0x0000000800087308 */ /* 0x000e240000001000 */
        /* <DEDUP_REMOVED lines=8> */
[----:B------:R-:W3:Y:S01]  /*b040*/  LDL.LU R23, [R1+0x264] ;  /* 0x0002640001177983 */ /* 0x000ee20000300800 */
[----:B0-----:R-:W-:Y:S01]  /*b050*/  FADD.FTZ R8, R8, 1 ;  /* 0x3f80000008087421 */ /* 0x001fe20000010000 */
[----:B--2---:R-:W-:Y:S02]  /*b060*/  SHF.L.U32 R11, R16, 0x10, RZ ;  /* 0x00000010100b7819 */ /* 0x004fe400000006ff */
[----:B------:R-:W2:Y:S03]  /*b070*/  LDL.LU R16, [R1+0x278] ;  /* 0x0002780001107983 */ /* 0x000ea60000300800 */
        /* <DEDUP_REMOVED lines=9> */
[----:B----4-:R-:W-:Y:S01]  /*b110*/  FMUL.FTZ R6, R10, R8 ;  /* 0x000000080a067220 */ /* 0x010fe20000410000 */
[----:B------:R-:W-:Y:S01]  /*b120*/  FMUL.FTZ R8, R9, -1.4426950216293334961 ;  /* 0xbfb8aa3b09087820 */ /* 0x000fe20000410000 */
[----:B------:R-:W-:Y:S02]  /*b130*/  SHF.L.U32 R11, R18, 0x10, RZ ;  /* 0x00000010120b7819 */ /* 0x000fe400000006ff */
[----:B------:R-:W4:Y:S03]  /*b140*/  LDL.LU R18, [R1+0x298] ;  /* 0x0002980001127983 */ /* 0x000f260000300800 */
[----:B------:R-:W0:Y:S02]  /*b150*/  MUFU.EX2 R8, R8 ;  /* 0x0000000800087308 */ /* 0x000e240000000800 */
[----:B0-----:R-:W-:-:S06]  /*b160*/  FADD.FTZ R8, R8, 1 ;  /* 0x3f80000008087421 */ /* 0x001fcc0000010000 */
[----:B------:R-:W0:Y:S01]  /*b170*/  MUFU.RCP R8, R8 ;  /* 0x0000000800087308 */ /* 0x000e220000001000 */
[----:B------:R-:W-:Y:S01]  /*b180*/  SHF.L.U32 R10, R22, 0x10, RZ ;  /* 0x00000010160a7819 */ /* 0x000fe200000006ff */
[----:B------:R1:W-:Y:S01]  /*b190*/  STL [R1+0x160], R6 ;  /* 0x0001600601007387 */ /* 0x0003e20000100800 */
[----:B------:R-:W-:-:S03]  /*b1a0*/  FADD.FTZ R11, R11, -UR28 ;  /* 0x8000001c0b0b7e21 */ /* 0x000fc60008010000 */
[----:B------:R3:W-:Y:S04]  /*b1b0*/  STL [R1+0x260], R0 ;  /* 0x0002600001007387 */ /* 0x0007e80000100800 */
[----:B------:R-:W4:Y:S01]  /*b1c0*/  LDL.LU R22, [R1+0x27c] ;  /* 0x00027c0001167983 */ /* 0x000f220000300800 */
[----:B0-----:R-:W-:Y:S01]  /*b1d0*/  FMUL.FTZ R10, R10, R8 ;  /* 0x000000080a0a7220 */ /* 0x001fe20000410000 */
[----:B------:R-:W-:-:S04]  /*b1e0*/  FADD.FTZ R8, -R8, 1 ;  /* 0x3f80000008087421 */ /* 0x000fc80000010100 */
[----:B------:R-:W-:-:S04]  /*b1f0*/  FFMA.FTZ R8, R9, R8, 1 ;  /* 0x3f80000009087423 */ /* 0x000fc80000010008 */
[----:B-1----:R-:W-:Y:S01]  /*b200*/  FMUL.FTZ R6, R10, R8 ;  /* 0x000000080a067220 */ /* 0x002fe20000410000 */
[----:B---3--:R-:W-:Y:S02]  /*b210*/  SHF.L.U32 R10, R17, 0x10, RZ ;  /* 0x00000010110a7819 */ /* 0x008fe400000006ff */
[----:B------:R-:W3:Y:S01]  /*b220*/  LDL.LU R17, [R1+0x144] ;  /* 0x0001440001117983 */ /* 0x000ee20000300800 */
[----:B------:R-:W-:-:S04]  /*b230*/  FMUL.FTZ R0, R11, UR16 ;  /* 0x000000100b007c20 */ /* 0x000fc80008410000 */
[----:B------:R-:W-:-:S04]  /*b240*/  FFMA.FTZ R9, R5, R0, R3 ;  /* 0x0000000005097223 */ /* 0x000fc80000010003 */
[----:B------:R-:W-:-:S06]  /*b250*/  FMUL.FTZ R8, R9, -1.4426950216293334961 ;  /* 0xbfb8aa3b09087820 */ /* 0x000fcc0000410000 */
[----:B------:R-:W0:Y:S02]  /*b260*/  MUFU.EX2 R8, R8 ;  /* 0x0000000800087308 */ /* 0x000e240000000800 */
[----:B0-----:R-:W-:-:S06]  /*b270*/  FADD.FTZ R8, R8, 1 ;  /* 0x3f80000008087421 */ /* 0x001fcc0000010000 */
[----:B------:R-:W0:Y:S01]  /*b280*/  MUFU.RCP R8, R8 ;  /* 0x0000000800087308 */ /* 0x000e220000001000 */
[----:B------:R-:W-:Y:S01]  /*b290*/  SHF.L.U32 R11, R26, 0x10, RZ ;  /* 0x000000101a0b7819 */ /* 0x000fe200000006ff */
[----:B0-----:R-:W-:Y:S01]  /*b2a0*/  FMUL.FTZ R10, R10, R8 ;  /* 0x000000080a0a7220 */ /* 0x001fe20000410000 */
[----:B------:R-:W-:-:S04]  /*b2b0*/  FADD.FTZ R8, -R8, 1 ;  /* 0x3f80000008087421 */ /* 0x000fc80000010100 */
[----:B------:R-:W-:-:S04]  /*b2c0*/  FFMA.FTZ R8, R9, R8, 1 ;  /* 0x3f80000009087423 */ /* 0x000fc80000010008 */
[----:B------:R-:W-:Y:S01]  /*b2d0*/  FMUL.FTZ R26, R10, R8 ;  /* 0x000000080a1a7220 */ /* 0x000fe20000410000 */
[----:B------:R-:W-:Y:S01]  /*b2e0*/  FADD.FTZ R11, R11, -UR28 ;  /* 0x8000001c0b0b7e21 */ /* 0x000fe20008010000 */
[----:B------:R0:W-:Y:S03]  /*b2f0*/  STL [R1+0x254], R0 ;  /* 0x0002540001007387 */ /* 0x0001e60000100800 */
[----:B0-----:R-:W-:-:S04]  /*b300*/  FMUL.FTZ R0, R11, UR16 ;  /* 0x000000100b007c20 */ /* 0x001fc80008410000 */
[----:B------:R-:W-:-:S04]  /*b310*/  FFMA.FTZ R9, R4, R0, R2 ;  /* 0x0000000004097223 */ /* 0x000fc80000010002 */
[----:B------:R-:W-:Y:S01]  /*b320*/  FMUL.FTZ R8, R9, -1.4426950216293334961 ;  /* 0xbfb8aa3b09087820 */ /* 0x000fe20000410000 */
[----:B------:R-:W-:Y:S02]  /*b330*/  SHF.L.U32 R11, R23, 0x10, RZ ;  /* 0x00000010170b7819 */ /* 0x000fe400000006ff */
[----:B------:R-:W3:Y:S03]  /*b340*/  LDL.LU R23, [R1+0x280] ;  /* 0x0002800001177983 */ /* 0x000ee60000300800 */
[----:B------:R-:W0:Y:S01]  /*b350*/  MUFU.EX2 R8, R8 ;  /* 0x0000000800087308 */ /* 0x000e220000000800 */
[----:B--2---:R-:W-:Y:S02]  /*b360*/  SHF.L.U32 R10, R16, 0x10, RZ ;  /* 0x00000010100a7819 */ /* 0x004fe400000006ff */
[----:B------:R-:W2:Y:S01]  /*b370*/  LDL.LU R16, [R1+0x148] ;  /* 0x0001480001107983 */ /* 0x000ea20000300800 */
[----:B0-----:R-:W-:-:S06]  /*b380*/  FADD.FTZ R8, R8, 1 ;  /* 0x3f80000008087421 */ /* 0x001fcc0000010000 */
[----:B------:R-:W0:Y:S01]  /*b390*/  MUFU.RCP R8, R8 ;  /* 0x0000000800087308 */ /* 0x000e220000001000 */
[----:B------:R1:W-:Y:S01]  /*b3a0*/  STL [R1+0x164], R6 ;  /* 0x0001640601007387 */ /* 0x0003e20000100800 */
[----:B0-----:R-:W-:Y:S01]  /*b3b0*/  FMUL.FTZ R10, R10, R8 ;  /* 0x000000080a0a7220 */ /* 0x001fe20000410000 */
[----:B------:R-:W-:-:S04]  /*b3c0*/  FADD.FTZ R8, -R8, 1 ;  /* 0x3f80000008087421 */ /* 0x000fc80000010100 */
[----:B------:R-:W-:-:S04]  /*b3d0*/  FFMA.FTZ R8, R9, R8, 1 ;  /* 0x3f80000009087423 */ /* 0x000fc80000010008 */
[----:B-1----:R-:W-:Y:S01]  /*b3e0*/  FMUL.FTZ R6, R10, R8 ;  /* 0x000000080a067220 */ /* 0x002fe20000410000 */
[----:B----4-:R-:W-:Y:S02]  /*b3f0*/  SHF.L.U32 R10, R18, 0x10, RZ ;  /* 0x00000010120a7819 */ /* 0x010fe400000006ff */
[----:B------:R-:W4:Y:S01]  /*b400*/  LDL.LU R18, [R1+0x140] ;  /* 0x0001400001127983 */ /* 0x000f220000300800 */
[----:B------:R-:W-:-:S03]  /*b410*/  FADD.FTZ R11, R11, -UR28 ;  /* 0x8000001c0b0b7e21 */ /* 0x000fc60008010000 */
[----:B------:R0:W-:Y:S02]  /*b420*/  STL [R1+0x240], R0 ;  /* 0x0002400001007387 */ /* 0x0001e40000100800 */
[----:B0-----:R-:W-:-:S04]  /*b430*/  FMUL.FTZ R0, R11, UR16 ;  /* 0x000000100b007c20 */ /* 0x001fc80008410000 */
[----:B------:R-:W-:-:S04]  /*b440*/  FFMA.FTZ R9, R5, R0, R3 ;  /* 0x0000000005097223 */ /* 0x000fc80000010003 */
[----:B------:R-:W-:-:S06]  /*b450*/  FMUL.FTZ R8, R9, -1.4426950216293334961 ;  /* 0xbfb8aa3b09087820 */ /* 0x000fcc0000410000 */
[----:B------:R-:W0:Y:S01]  /*b460*/  MUFU.EX2 R8, R8 ;  /* 0x0000000800087308 */ /* 0x000e220000000800 */
[----:B---3--:R-:W-:Y:S02]  /*b470*/  SHF.L.U32 R11, R17, 0x10, RZ ;  /* 0x00000010110b7819 */ /* 0x008fe400000006ff */
[----:B------:R-:W3:Y:S01]  /*b480*/  LDL.LU R17, [R1+0x258] ;  /* 0x0002580001117983 */ /* 0x000ee20000300800 */
[----:B0-----:R-:W-:-:S06]  /*b490*/  FADD.FTZ R8, R8, 1 ;  /* 0x3f80000008087421 */ /* 0x001fcc0000010000 */
[----:B------:R-:W0:Y:S01]  /*b4a0*/  MUFU.RCP R8, R8 ;  /* 0x0000000800087308 */ /* 0x000e220000001000 */
[----:B------:R1:W-:Y:S01]  /*b4b0*/  STL [R1+0x168], R6 ;  /* 0x0001680601007387 */ /* 0x0003e20000100800 */
[----:B0-----:R-:W-:Y:S01]  /*b4c0*/  FMUL.FTZ R10, R10, R8 ;  /* 0x000000080a0a7220 */ /* 0x001fe20000410000 */
[----:B------:R-:W-:-:S04]  /*b4d0*/  FADD.FTZ R8, -R8, 1 ;  /* 0x3f80000008087421 */ /* 0x000fc80000010100 */
[----:B------:R-:W-:-:S04]  /*b4e0*/  FFMA.FTZ R8, R9, R8, 1 ;  /* 0x3f80000009087423 */ /* 0x000fc80000010008 */
[----:B-1----:R-:W-:Y:S01]  /*b4f0*/  FMUL.FTZ R6, R10, R8 ;  /* 0x000000080a067220 */ /* 0x002fe20000410000 */
[----:B------:R-:W-:Y:S02]  /*b500*/  SHF.L.U32 R10, R22, 0x10, RZ ;  /* 0x00000010160a7819 */ /* 0x000fe400000006ff */
[----:B------:R-:W3:Y:S01]  /*b510*/  LDL.LU R22, [R1+0x25c] ;  /* 0x00025c0001167983 */ /* 0x000ee20000300800 */
        /* <DEDUP_REMOVED lines=8> */
[----:B------:R-:W-:Y:S04]  /*b5a0*/  STL [R1+0x238], R0 ;  /* 0x0002380001007387 */ /* 0x000fe80000100800 */
[----:B------:R1:W-:Y:S01]  /*b5b0*/  STL [R1+0x16c], R6 ;  /* 0x00016c0601007387 */ /* 0x0003e20000100800 */
[----:B0-----:R-:W-:Y:S01]  /*b5c0*/  FMUL.FTZ R10, R10, R8 ;  /* 0x000000080a0a7220 */ /* 0x001fe20000410000 */
[----:B------:R-:W-:-:S04]  /*b5d0*/  FADD.FTZ R8, -R8, 1 ;  /* 0x3f80000008087421 */ /* 0x000fc80000010100 */
[----:B------:R-:W-:Y:S01]  /*b5e0*/  FFMA.FTZ R8, R9, R8, 1 ;  /* 0x3f80000009087423 */ /* 0x000fe20000010008 */
[----:B--2---:R-:W-:Y:S02]  /*b5f0*/  SHF.L.U32 R11, R16, 0x10, RZ ;  /* 0x00000010100b7819 */ /* 0x004fe400000006ff */
[----:B------:R-:W2:Y:S03]  /*b600*/  LDL.LU R16, [R1+0x270] ;  /* 0x0002700001107983 */ /* 0x000ea60000300800 */
[----:B------:R-:W-:Y:S01]  /*b610*/  FADD.FTZ R11, R11, -UR28 ;  /* 0x8000001c0b0b7e21 */ /* 0x000fe20008010000 */
[----:B-1----:R-:W-:Y:S01]  /*b620*/  FMUL.FTZ R6, R10, R8 ;  /* 0x000000080a067220 */ /* 0x002fe20000410000 */
[----:B------:R-:W-:Y:S02]  /*b630*/  SHF.L.U32 R10, R23, 0x10, RZ ;  /* 0x00000010170a7819 */ /* 0x000fe400000006ff */
[----:B------:R-:W-:Y:S01]  /*b640*/  FMUL.FTZ R0, R11, UR16 ;  /* 0x000000100b007c20 */ /* 0x000fe20008410000 */
[----:B------:R-:W2:Y:S03]  /*b650*/  LDL.LU R23, [R1+0x248] ;  /* 0x0002480001177983 */ /* 0x000ea60000300800 */
[----:B------:R-:W-:-:S04]  /*b660*/  FFMA.FTZ R9, R5, R0, R3 ;  /* 0x0000000005097223 */ /* 0x000fc80000010003 */
[----:B------:R-:W-:-:S06]  /*b670*/  FMUL.FTZ R8, R9, -1.4426950216293334961 ;  /* 0xbfb8aa3b09087820 */ /* 0x000fcc0000410000 */
[----:B------:R-:W0:Y:S02]  /*b680*/  MUFU.EX2 R8, R8 ;  /* 0x0000000800087308 */ /* 0x000e240000000800 */
[----:B0-----:R-:W-:-:S06]  /*b690*/  FADD.FTZ R8, R8, 1 ;  /* 0x3f80000008087421 */ /* 0x001fcc0000010000 */
[----:B------:R-:W0:Y:S01]  /*b6a0*/  MUFU.RCP R8, R8 ;  /* 0x0000000800087308 */ /* 0x000e220000001000 */
[----:B----4-:R-:W-:Y:S02]  /*b6b0*/  SHF.L.U32 R11, R18, 0x10, RZ ;  /* 0x00000010120b7819 */ /* 0x010fe400000006ff */
[----:B------:R-:W4:Y:S03]  /*b6c0*/  LDL.LU R18, [R1+0x24c] ;  /* 0x00024c0001127983 */ /* 0x000f260000300800 */
[----:B------:R-:W-:Y:S01]  /*b6d0*/  FADD.FTZ R11, R11, -UR28 ;  /* 0x8000001c0b0b7e21 */ /* 0x000fe20008010000 */
[----:B------:R1:W-:Y:S01]  /*b6e0*/  STL [R1+0x234], R0 ;  /* 0x0002340001007387 */ /* 0x0003e20000100800 */
[----:B0-----:R-:W-:Y:S01]  /*b6f0*/  FMUL.FTZ R10, R10, R8 ;  /* 0x000000080a0a7220 */ /* 0x001fe20000410000 */
[----:B------:R-:W-:Y:S01]  /*b700*/  FADD.FTZ R8, -R8, 1 ;  /* 0x3f80000008087421 */ /* 0x000fe20000010100 */
[----:B-1----:R-:W-:-:S03]  /*b710*/  FMUL.FTZ R0, R11, UR16 ;  /* 0x000000100b007c20 */ /* 0x002fc60008410000 */
[----:B------:R-:W-:Y:S01]  /*b720*/  FFMA.FTZ R8, R9, R8, 1 ;  /* 0x3f80000009087423 */ /* 0x000fe20000010008 */
[----:B------:R-:W-:Y:S01]  /*b730*/  FFMA.FTZ R9, R4, R0, R2 ;  /* 0x0000000004097223 */ /* 0x000fe20000010002 */
[----:B------:R0:W-:Y:S02]  /*b740*/  STL [R1+0x170], R6 ;  /* 0x0001700601007387 */ /* 0x0001e40000100800 */
[----:B0-----:R-:W-:Y:S01]  /*b750*/  FMUL.FTZ R6, R10, R8 ;  /* 0x000000080a067220 */ /* 0x001fe20000410000 */
[----:B------:R-:W-:-:S06]  /*b760*/  FMUL.FTZ R8, R9, -1.4426950216293334961 ;  /* 0xbfb8aa3b09087820 */ /* 0x000fcc0000410000 */
[----:B------:R-:W0:Y:S02]  /*b770*/  MUFU.EX2 R8, R8 ;  /* 0x0000000800087308 */ /* 0x000e240000000800 */
[----:B0-----:R-:W-:-:S06]  /*b780*/  FADD.FTZ R8, R8, 1 ;  /* 0x3f80000008087421 */ /* 0x001fcc0000010000 */
[----:B------:R3:W0:Y:S02]  /*b790*/  MUFU.RCP R11, R8 ;  /* 0x00000008000b7308 */ /* 0x0006240000001000 */
[----:B---3--:R-:W-:Y:S02]  /*b7a0*/  SHF.L.U32 R8, R17, 0x10, RZ ;  /* 0x0000001011087819 */ /* 0x008fe400000006ff */
[----:B------:R-:W3:Y:S01]  /*b7b0*/  LDL.LU R17, [R1+0x250] ;  /* 0x0002500001117983 */ /* 0x000ee20000300800 */
[----:B------:R-:W-:-:S03]  /*b7c0*/  SHF.L.U32 R10, R22, 0x10, RZ ;  /* 0x00000010160a7819 */ /* 0x000fc600000006ff */
[----:B------:R-:W3:Y:S01]  /*b7d0*/  LDL.LU R22, [R1+0x274] ;  /* 0x0002740001167983 */ /* 0x000ee20000300800 */
[----:B0-----:R-:W-:Y:S01]  /*b7e0*/  FMUL.FTZ R8, R8, R11 ;  /* 0x0000000b08087220 */ /* 0x001fe20000410000 */
[----:B------:R-:W-:Y:S02]  /*b7f0*/  FADD.FTZ R10, R10, -UR28 ;  /* 0x8000001c0a0a7e21 */ /* 0x000fe40008010000 */
[----:B------:R0:W-:Y:S01]  /*b800*/  STL [R1+0x230], R0 ;  /* 0x0002300001007387 */ /* 0x0001e20000100800 */
[----:B------:R-:W-:-:S04]  /*b810*/  FADD.FTZ R11, -R11, 1 ;  /* 0x3f8000000b0b7421 */ /* 0x000fc80000010100 */
[----:B------:R-:W-:Y:S01]  /*b820*/  FFMA.FTZ R11, R9, R11, 1 ;  /* 0x3f800000090b7423 */ /* 0x000fe2000001000b */
[----:B0-----:R-:W-:Y:S01]  /*b830*/  FMUL.FTZ R0, R10, UR16 ;  /* 0x000000100a007c20 */ /* 0x001fe20008410000 */
[----:B------:R0:W-:Y:S03]  /*b840*/  STL [R1+0x174], R6 ;  /* 0x0001740601007387 */ /* 0x0001e60000100800 */
[----:B------:R-:W-:Y:S01]  /*b850*/  FFMA.FTZ R9, R5, R0, R3 ;  /* 0x0000000005097223 */ /* 0x000fe20000010003 */
[----:B0-----:R-:W-:-:S03]  /*b860*/  FMUL.FTZ R6, R8, R11 ;  /* 0x0000000b08067220 */ /* 0x001fc60000410000 */
[----:B------:R-:W-:-:S06]  /*b870*/  FMUL.FTZ R8, R9, -1.4426950216293334961 ;  /* 0xbfb8aa3b09087820 */ /* 0x000fcc0000410000 */
[----:B------:R-:W0:Y:S02]  /*b880*/  MUFU.EX2 R8, R8 ;  /* 0x0000000800087308 */ /* 0x000e240000000800 */
[----:B0-----:R-:W-:-:S06]  /*b890*/  FADD.FTZ R8, R8, 1 ;  /* 0x3f80000008087421 */ /* 0x001fcc0000010000 */
[----:B------:R2:W0:Y:S01]  /*b8a0*/  MUFU.RCP R11, R8 ;  /* 0x00000008000b7308 */ /* 0x0004220000001000 */
[----:B------:R1:W-:Y:S01]  /*b8b0*/  STL [R1+0x228], R0 ;  /* 0x0002280001007387 */ /* 0x0003e20000100800 */
[----:B--2---:R-:W-:-:S03]  /*b8c0*/  SHF.L.U32 R8, R16, 0x10, RZ ;  /* 0x0000001010087819 */ /* 0x004fc600000006ff */
[----:B------:R-:W2:Y:S01]  /*b8d0*/  LDL.LU R16, [R1+0x244] ;  /* 0x0002440001107983 */ /* 0x000ea20000300800 */
[----:B------:R-:W-:-:S03]  /*b8e0*/  SHF.L.U32 R10, R23, 0x10, RZ ;  /* 0x00000010170a7819 */ /* 0x000fc600000006ff */
[----:B------:R-:W2:Y:S01]  /*b8f0*/  LDL.LU R23, [R1+0x284] ;  /* 0x0002840001177983 */ /* 0x000ea20000300800 */
[----:B0-----:R-:W-:Y:S01]  /*b900*/  FMUL.FTZ R8, R8, R11 ;  /* 0x0000000b08087220 */ /* 0x001fe20000410000 */
[----:B------:R-:W-:Y:S01]  /*b910*/  FADD.FTZ R10, R10, -UR28 ;  /* 0x8000001c0a0a7e21 */ /* 0x000fe20008010000 */
[----:B------:R-:W-:-:S03]  /*b920*/  FADD.FTZ R11, -R11, 1 ;  /* 0x3f8000000b0b7421 */ /* 0x000fc60000010100 */
[----:B-1----:R-:W-:Y:S01]  /*b930*/  FMUL.FTZ R0, R10, UR16 ;  /* 0x000000100a007c20 */ /* 0x002fe20008410000 */
[----:B------:R-:W-:Y:S01]  /*b940*/  FFMA.FTZ R11, R9, R11, 1 ;  /* 0x3f800000090b7423 */ /* 0x000fe2000001000b */
[----:B------:R0:W-:Y:S02]  /*b950*/  STL [R1+0x1c4], R6 ;  /* 0x0001c40601007387 */ /* 0x0001e40000100800 */
[----:B------:R-:W-:Y:S01]  /*b960*/  FFMA.FTZ R9, R4, R0, R2 ;  /* 0x0000000004097223 */ /* 0x000fe20000010002 */
[----:B0-----:R-:W-:-:S03]  /*b970*/  FMUL.FTZ R6, R8, R11 ;  /* 0x0000000b08067220 */ /* 0x001fc60000410000 */
[----:B------:R-:W-:-:S06]  /*b980*/  FMUL.FTZ R8, R9, -1.4426950216293334961 ;  /* 0xbfb8aa3b09087820 */ /* 0x000fcc0000410000 */
[----:B------:R-:W0:Y:S02]  /*b990*/  MUFU.EX2 R8, R8 ;  /* 0x0000000800087308 */ /* 0x000e240000000800 */
[----:B0-----:R-:W-:-:S06]  /*b9a0*/  FADD.FTZ R8, R8, 1 ;  /* 0x3f80000008087421 */ /* 0x001fcc0000010000 */
[----:B------:R4:W0:Y:S02]  /*b9b0*/  MUFU.RCP R11, R8 ;  /* 0x00000008000b7308 */ /* 0x0008240000001000 */
[----:B----4-:R-:W-:Y:S02]  /*b9c0*/  SHF.L.U32 R8, R18, 0x10, RZ ;  /* 0x0000001012087819 */ /* 0x010fe400000006ff */
[----:B------:R-:W4:Y:S04]  /*b9d0*/  LDL.LU R18, [R1+0x29c] ;  /* 0x00029c0001127983 */ /* 0x000f280000300800 */
[----:B------:R-:W-:Y:S01]  /*b9e0*/  STL [R1+0x220], R0 ;  /* 0x0002200001007387 */ /* 0x000fe20000100800 */
[----:B0-----:R-:W-:Y:S01]  /*b9f0*/  FMUL.FTZ R8, R8, R11 ;  /* 0x0000000b08087220 */ /* 0x001fe20000410000 */
[----:B------:R-:W-:-:S02]  /*ba00*/  FADD.FTZ R11, -R11, 1 ;  /* 0x3f8000000b0b7421 */ /* 0x000fc40000010100 */
[----:B------:R0:W-:Y:S02]  /*ba10*/  STL [R1+0x1c0], R6 ;  /* 0x0001c00601007387 */ /* 0x0001e40000100800 */
[----:B------:R-:W-:-:S04]  /*ba20*/  FFMA.FTZ R11, R9, R11, 1 ;  /* 0x3f800000090b7423 */ /* 0x000fc8000001000b */
[----:B0-----:R-:W-:Y:S01]  /*ba30*/  FMUL.FTZ R6, R8, R11 ;  /* 0x0000000b08067220 */ /* 0x001fe20000410000 */
[----:B---3--:R-:W-:Y:S02]  /*ba40*/  SHF.L.U32 R10, R17, 0x10, RZ ;  /* 0x00000010110a7819 */ /* 0x008fe400000006ff */
[----:B------:R-:W3:Y:S03]  /*ba50*/  LDL.LU R17, [R1+0x2a0] ;  /* 0x0002a00001117983 */ /* 0x000ee60000300800 */
[----:B------:R-:W-:-:S04]  /*ba60*/  FADD.FTZ R10, R10, -UR28 ;  /* 0x8000001c0a0a7e21 */ /* 0x000fc80008010000 */
[----:B------:R-:W-:-:S04]  /*ba70*/  FMUL.FTZ R0, R10, UR16 ;  /* 0x000000100a007c20 */ /* 0x000fc80008410000 */
[----:B------:R-:W-:-:S04]  /*ba80*/  FFMA.FTZ R9, R5, R0, R3 ;  /* 0x0000000005097223 */ /* 0x000fc80000010003 */
[----:B------:R-:W-:-:S06]  /*ba90*/  FMUL.FTZ R8, R9, -1.4426950216293334961 ;  /* 0xbfb8aa3b09087820 */ /* 0x000fcc0000410000 */
[----:B------:R-:W0:Y:S02]  /*baa0*/  MUFU.EX2 R8, R8 ;  /* 0x0000000800087308 */ /* 0x000e240000000800 */
[----:B0-----:R-:W-:-:S06]  /*bab0*/  FADD.FTZ R8, R8, 1 ;  /* 0x3f80000008087421 */ /* 0x001fcc0000010000 */
[----:B------:R0:W1:Y:S02]  /*bac0*/  MUFU.RCP R11, R8 ;  /* 0x00000008000b7308 */ /* 0x0000640000001000 */
[----:B0-----:R-:W-:Y:S02]  /*bad0*/  SHF.L.U32 R8, R22, 0x10, RZ ;  /* 0x0000001016087819 */ /* 0x001fe400000006ff */
[----:B------:R-:W3:Y:S04]  /*bae0*/  LDL.LU R22, [R1+0x210] ;  /* 0x0002100001167983 */ /* 0x000ee80000300800 */
[----:B------:R-:W-:Y:S01]  /*baf0*/  STL [R1+0x21c], R0 ;  /* 0x00021c0001007387 */ /* 0x000fe20000100800 */
[----:B-1----:R-:W-:Y:S01]  /*bb00*/  FMUL.FTZ R8, R8, R11 ;  /* 0x0000000b08087220 */ /* 0x002fe20000410000 */
[----:B------:R-:W-:-:S02]  /*bb10*/  FADD.FTZ R11, -R11, 1 ;  /* 0x3f8000000b0b7421 */ /* 0x000fc40000010100 */
[----:B------:R0:W-:Y:S02]  /*bb20*/  STL [R1+0x1bc], R6 ;  /* 0x0001bc0601007387 */ /* 0x0001e40000100800 */
[----:B------:R-:W-:-:S04]  /*bb30*/  FFMA.FTZ R11, R9, R11, 1 ;  /* 0x3f800000090b7423 */ /* 0x000fc8000001000b */
[----:B0-----:R-:W-:Y:S01]  /*bb40*/  FMUL.FTZ R6, R8, R11 ;  /* 0x0000000b08067220 */ /* 0x001fe20000410000 */
[----:B--2---:R-:W-:Y:S02]  /*bb50*/  SHF.L.U32 R10, R16, 0x10, RZ ;  /* 0x00000010100a7819 */ /* 0x004fe400000006ff */
[----:B------:R-:W2:Y:S03]  /*bb60*/  LDL.LU R16, [R1+0x2a4] ;  /* 0x0002a40001107983 */ /* 0x000ea60000300800 */
        /* <DEDUP_REMOVED lines=8> */
[----:B------:R-:W2:Y:S01]  /*bbf0*/  LDL.LU R23, [R1+0x2e8] ;  /* 0x0002e80001177983 */ /* 0x000ea20000300800 */
[----:B----4-:R-:W-:-:S03]  /*bc00*/  SHF.L.U32 R10, R18, 0x10, RZ ;  /* 0x00000010120a7819 */ /* 0x010fc600000006ff */
[----:B------:R-:W4:Y:S01]  /*bc10*/  LDL.LU R18, [R1+0x2ec] ;  /* 0x0002ec0001127983 */ /* 0x000f220000300800 */
[----:B-1----:R-:W-:Y:S01]  /*bc20*/  FMUL.FTZ R8, R8, R11 ;  /* 0x0000000b08087220 */ /* 0x002fe20000410000 */
        /* <DEDUP_REMOVED lines=11> */
[----:B------:R3:W0:Y:S02]  /*bce0*/  MUFU.RCP R11, R8 ;  /* 0x00000008000b7308 */ /* 0x0006240000001000 */
[----:B---3--:R-:W-:Y:S02]  /*bcf0*/  SHF.L.U32 R8, R17, 0x10, RZ ;  /* 0x0000001011087819 */ /* 0x008fe400000006ff */
[----:B------:R-:W3:Y:S04]  /*bd00*/  LDL.LU R17, [R1+0x200] ;  /* 0x0002000001117983 */ /* 0x000ee80000300800 */
[----:B------:R-:W-:Y:S01]  /*bd10*/  STL [R1+0x214], R0 ;  /* 0x0002140001007387 */ /* 0x000fe20000100800 */
[----:B0-----:R-:W-:Y:S01]  /*bd20*/  FMUL.FTZ R8, R8, R11 ;  /* 0x0000000b08087220 */ /* 0x001fe20000410000 */
[----:B------:R-:W-:-:S02]  /*bd30*/  FADD.FTZ R11, -R11, 1 ;  /* 0x3f8000000b0b7421 */ /* 0x000fc40000010100 */
[----:B------:R0:W-:Y:S02]  /*bd40*/  STL [R1+0x1b0], R6 ;  /* 0x0001b00601007387 */ /* 0x0001e40000100800 */
[----:B------:R-:W-:-:S04]  /*bd50*/  FFMA.FTZ R11, R9, R11, 1 ;  /* 0x3f800000090b7423 */ /* 0x000fc8000001000b */
[----:B0-----:R-:W-:Y:S01]  /*bd60*/  FMUL.FTZ R6, R8, R11 ;  /* 0x0000000b08067220 */ /* 0x001fe20000410000 */
[----:B------:R-:W-:Y:S02]  /*bd70*/  SHF.L.U32 R10, R22, 0x10, RZ ;  /* 0x00000010160a7819 */ /* 0x000fe400000006ff */
[----:B------:R-:W3:Y:S03]  /*bd80*/  LDL.LU R22, [R1+0x204] ;  /* 0x0002040001167983 */ /* 0x000ee60000300800 */
[----:B------:R-:W-:-:S04]  /*bd90*/  FADD.FTZ R10, R10, -UR28 ;  /* 0x8000001c0a0a7e21 */ /* 0x000fc80008010000 */
[----:B------:R-:W-:-:S04]  /*bda0*/  FMUL.FTZ R0, R10, UR16 ;  /* 0x000000100a007c20 */ /* 0x000fc80008410000 */
[----:B------:R-:W-:-:S04]  /*bdb0*/  FFMA.FTZ R9, R4, R0, R2 ;  /* 0x0000000004097223 */ /* 0x000fc80000010002 */
[----:B------:R-:W-:-:S06]  /*bdc0*/  FMUL.FTZ R8, R9, -1.4426950216293334961 ;  /* 0xbfb8aa3b09087820 */ /* 0x000fcc0000410000 */
[----:B------:R-:W0:Y:S02]  /*bdd0*/  MUFU.EX2 R8, R8 ;  /* 0x0000000800087308 */ /* 0x000e240000000800 */
[----:B0-----:R-:W-:-:S06]  /*bde0*/  FADD.FTZ R8, R8, 1 ;  /* 0x3f80000008087421 */ /* 0x001fcc0000010000 */
[----:B------:R2:W0:Y:S02]  /*bdf0*/  MUFU.RCP R11, R8 ;  /* 0x00000008000b7308 */ /* 0x0004240000001000 */
[----:B--2---:R-:W-:Y:S02]  /*be00*/  SHF.L.U32 R8, R16, 0x10, RZ ;  /* 0x0000001010087819 */ /* 0x004fe400000006ff */
[----:B------:R-:W2:Y:S03]  /*be10*/  LDL.LU R16, [R1+0x304] ;  /* 0x0003040001107983 */ /* 0x000ea60000300800 */
[----:B0-----:R-:W-:Y:S01]  /*be20*/  FMUL.FTZ R8, R8, R11 ;  /* 0x0000000b08087220 */ /* 0x001fe20000410000 */
[----:B------:R-:W-:Y:S01]  /*be30*/  STL [R1+0x210], R0 ;  /* 0x0002100001007387 */ /* 0x000fe20000100800 */
[----:B------:R-:W-:-:S04]  /*be40*/  FADD.FTZ R11, -R11, 1 ;  /* 0x3f8000000b0b7421 */ /* 0x000fc80000010100 */
[----:B------:R-:W-:Y:S01]  /*be50*/  FFMA.FTZ R11, R9, R11, 1 ;  /* 0x3f800000090b7423 */ /* 0x000fe2000001000b */
[----:B------:R0:W-:Y:S03]  /*be60*/  STL [R1+0x1ac], R6 ;  /* 0x0001ac0601007387 */ /* 0x0001e60000100800 */
[----:B0-----:R-:W-:Y:S01]  /*be70*/  FMUL.FTZ R6, R8, R11 ;  /* 0x0000000b08067220 */ /* 0x001fe20000410000 */
[----:B------:R-:W-:Y:S02]  /*be80*/  SHF.L.U32 R10, R23, 0x10, RZ ;  /* 0x00000010170a7819 */ /* 0x000fe400000006ff */
[----:B------:R-:W2:Y:S03]  /*be90*/  LDL.LU R23, [R1+0x308] ;  /* 0x0003080001177983 */ /* 0x000ea60000300800 */
[----:B------:R-:W-:-:S04]  /*bea0*/  FADD.FTZ R10, R10, -UR28 ;  /* 0x8000001c0a0a7e21 */ /* 0x000fc80008010000 */
[----:B------:R-:W-:-:S04]  /*beb0*/  FMUL.FTZ R0, R10, UR16 ;  /* 0x000000100a007c20 */ /* 0x000fc80008410000 */
[----:B------:R-:W-:-:S04]  /*bec0*/  FFMA.FTZ R9, R5, R0, R3 ;  /* 0x0000000005097223 */ /* 0x000fc80000010003 */
[----:B------:R-:W-:-:S06]  /*bed0*/  FMUL.FTZ R8, R9, -1.4426950216293334961 ;  /* 0xbfb8aa3b09087820 */ /* 0x000fcc0000410000 */
[----:B------:R-:W0:Y:S02]  /*bee0*/  MUFU.EX2 R8, R8 ;  /* 0x0000000800087308 */ /* 0x000e240000000800 */
[----:B0-----:R-:W-:-:S06]  /*bef0*/  FADD.FTZ R8, R8, 1 ;  /* 0x3f80000008087421 */ /* 0x001fcc0000010000 */
[----:B------:R4:W0:Y:S02]  /*bf00*/  MUFU.RCP R11, R8 ;  /* 0x00000008000b7308 */ /* 0x0008240000001000 */
[----:B----4-:R-:W-:Y:S02]  /*bf10*/  SHF.L.U32 R8, R18, 0x10, RZ ;  /* 0x0000001012087819 */ /* 0x010fe400000006ff */
[----:B------:R-:W4:Y:S01]  /*bf20*/  LDL.LU R18, [R1+0x1e8] ;  /* 0x0001e80001127983 */ /* 0x000f220000300800 */
[----:B---3--:R-:W-:-:S03]  /*bf30*/  SHF.L.U32 R10, R17, 0x10, RZ ;  /* 0x00000010110a7819 */ /* 0x008fc600000006ff */
        /* <DEDUP_REMOVED lines=32> */
[----:B------:R-:W2:Y:S04]  /*c140*/  LDL.LU R23, [R1+0x1d8] ;  /* 0x0001d80001177983 */ /* 0x000ea80000300800 */
[----:B------:R-:W-:Y:S01]  /*c150*/  STL [R1+0x204], R0 ;  /* 0x0002040001007387 */ /* 0x000fe20000100800 */
[----:B-1----:R-:W-:Y:S01]  /*c160*/  FMUL.FTZ R8, R8, R11 ;  /* 0x0000000b08087220 */ /* 0x002fe20000410000 */
[----:B------:R-:W-:-:S02]  /*c170*/  FADD.FTZ R11, -R11, 1 ;  /* 0x3f8000000b0b7421 */ /* 0x000fc40000010100 */
[----:B------:R0:W-:Y:S02]  /*c180*/  STL [R1+0x19c], R6 ;  /* 0x00019c0601007387 */ /* 0x0001e40000100800 */
[----:B------:R-:W-:-:S04]  /*c190*/  FFMA.FTZ R11, R9, R11, 1 ;  /* 0x3f800000090b7423 */ /* 0x000fc8000001000b */
[----:B0-----:R-:W-:Y:S01]  /*c1a0*/  FMUL.FTZ R6, R8, R11 ;  /* 0x0000000b08067220 */ /* 0x001fe20000410000 */
[----:B----4-:R-:W-:Y:S02]  /*c1b0*/  SHF.L.U32 R10, R18, 0x10, RZ ;  /* 0x00000010120a7819 */ /* 0x010fe400000006ff */
[----:B------:R-:W4:Y:S03]  /*c1c0*/  LDL.LU R18, [R1+0x1dc] ;  /* 0x0001dc0001127983 */ /* 0x000f260000300800 */
[----:B------:R-:W-:-:S04]  /*c1d0*/  FADD.FTZ R10, R10, -UR28 ;  /* 0x8000001c0a0a7e21 */ /* 0x000fc80008010000 */
[----:B------:R-:W-:-:S04]  /*c1e0*/  FMUL.FTZ R0, R10, UR16 ;  /* 0x000000100a007c20 */ /* 0x000fc80008410000 */
[----:B------:R-:W-:-:S04]  /*c1f0*/  FFMA.FTZ R9, R4, R0, R2 ;  /* 0x0000000004097223 */ /* 0x000fc80000010002 */
        /* <DEDUP_REMOVED lines=10> */
[----:B------:R-:W-:Y:S01]  /*c2a0*/  FFMA.FTZ R11, R9, R11, 1 ;  /* 0x3f800000090b7423 */ /* 0x000fe2000001000b */
[----:B------:R-:W-:-:S03]  /*c2b0*/  SHF.L.U32 R10, R22, 0x10, RZ ;  /* 0x00000010160a7819 */ /* 0x000fc600000006ff */
[----:B0-----:R-:W-:Y:S01]  /*c2c0*/  FMUL.FTZ R6, R8, R11 ;  /* 0x0000000b08067220 */ /* 0x001fe20000410000 */
[----:B------:R-:W3:Y:S01]  /*c2d0*/  LDL.LU R22, [R1+0x324] ;  /* 0x0003240001167983 */ /* 0x000ee20000300800 */
        /* <DEDUP_REMOVED lines=27> */
[----:B------:R-:W3:Y:S02]  /*c490*/  LDL.LU R17, [R1+0x330] ;  /* 0x0003300001117983 */ /* 0x000ee40000300800 */
[----:B------:R-:W-:Y:S02]  /*c4a0*/  FADD.FTZ R10, R10, -UR28 ;  /* 0x8000001c0a0a7e21 */ /* 0x000fe40008010000 */
[----:B------:R1:W-:Y:S02]  /*c4b0*/  STL [R1+0x1f8], R0 ;  /* 0x0001f80001007387 */ /* 0x0003e40000100800 */
[----:B-1----:R-:W-:Y:S01]  /*c4c0*/  FMUL.FTZ R0, R10, UR16 ;  /* 0x000000100a007c20 */ /* 0x002fe20008410000 */
[----:B0-----:R-:W-:Y:S01]  /*c4d0*/  FMUL.FTZ R8, R8, R11 ;  /* 0x0000000b08087220 */ /* 0x001fe20000410000 */
[----:B------:R-:W-:Y:S01]  /*c4e0*/  FADD.FTZ R11, -R11, 1 ;  /* 0x3f8000000b0b7421 */ /* 0x000fe20000010100 */
[----:B------:R0:W-:Y:S03]  /*c4f0*/  STL [R1+0x18c], R6 ;  /* 0x00018c0601007387 */ /* 0x0001e60000100800 */
[----:B------:R-:W-:Y:S01]  /*c500*/  FFMA.FTZ R11, R9, R11, 1 ;  /* 0x3f800000090b7423 */ /* 0x000fe2000001000b */
[----:B------:R-:W-:-:S03]  /*c510*/  FFMA.FTZ R9, R5, R0, R3 ;  /* 0x0000000005097223 */ /* 0x000fc60000010003 */
[----:B0-----:R-:W-:Y:S01]  /*c520*/  FMUL.FTZ R6, R8, R11 ;  /* 0x0000000b08067220 */ /* 0x001fe20000410000 */
[----:B------:R-:W-:-:S06]  /*c530*/  FMUL.FTZ R8, R9, -1.4426950216293334961 ;  /* 0xbfb8aa3b09087820 */ /* 0x000fcc0000410000 */
[----:B------:R-:W0:Y:S02]  /*c540*/  MUFU.EX2 R8, R8 ;  /* 0x0000000800087308 */ /* 0x000e240000000800 */
[----:B0-----:R-:W-:Y:S01]  /*c550*/  FADD.FTZ R8, R8, 1 ;  /* 0x3f80000008087421 */ /* 0x001fe20000010000 */
[----:B--2---:R-:W-:Y:S02]  /*c560*/  SHF.L.U32 R10, R16, 0x10, RZ ;  /* 0x00000010100a7819 */ /* 0x004fe400000006ff */
[----:B------:R-:W2:Y:S03]  /*c570*/  LDL.LU R16, [R1+0x1d4] ;  /* 0x0001d40001107983 */ /* 0x000ea60000300800 */
[----:B------:R0:W1:Y:S01]  /*c580*/  MUFU.RCP R11, R8 ;  /* 0x00000008000b7308 */ /* 0x0000620000001000 */
[----:B------:R-:W-:Y:S01]  /*c590*/  FADD.FTZ R10, R10, -UR28 ;  /* 0x8000001c0a0a7e21 */ /* 0x000fe20008010000 */
[----:B------:R0:W-:Y:S02]  /*c5a0*/  STL [R1+0x1f4], R0 ;  /* 0x0001f40001007387 */ /* 0x0001e40000100800 */
[----:B0-----:R-:W-:-:S02]  /*c5b0*/  SHF.L.U32 R8, R22, 0x10, RZ ;  /* 0x0000001016087819 */ /* 0x001fc400000006ff */
[----:B------:R-:W2:Y:S01]  /*c5c0*/  LDL.LU R22, [R1+0x1d0] ;  /* 0x0001d00001167983 */ /* 0x000ea20000300800 */
[----:B------:R-:W-:Y:S02]  /*c5d0*/  FMUL.FTZ R0, R10, UR16 ;  /* 0x000000100a007c20 */ /* 0x000fe40008410000 */
[----:B-1----:R-:W-:Y:S01]  /*c5e0*/  FMUL.FTZ R8, R8, R11 ;  /* 0x0000000b08087220 */ /* 0x002fe20000410000 */
[----:B------:R-:W-:Y:S01]  /*c5f0*/  FADD.FTZ R11, -R11, 1 ;  /* 0x3f8000000b0b7421 */ /* 0x000fe20000010100 */
[----:B------:R0:W-:Y:S03]  /*c600*/  STL [R1+0x188], R6 ;  /* 0x0001880601007387 */ /* 0x0001e60000100800 */
[----:B------:R-:W-:Y:S01]  /*c610*/  FFMA.FTZ R11, R9, R11, 1 ;  /* 0x3f800000090b7423 */ /* 0x000fe2000001000b */
[----:B------:R-:W-:-:S03]  /*c620*/  FFMA.FTZ R9, R4, R0, R2 ;  /* 0x0000000004097223 */ /* 0x000fc60000010002 */
[----:B0-----:R-:W-:Y:S01]  /*c630*/  FMUL.FTZ R6, R8, R11 ;  /* 0x0000000b08067220 */ /* 0x001fe20000410000 */
[----:B------:R-:W-:-:S06]  /*c640*/  FMUL.FTZ R8, R9, -1.4426950216293334961 ;  /* 0xbfb8aa3b09087820 */ /* 0x000fcc0000410000 */
[----:B------:R-:W0:Y:S02]  /*c650*/  MUFU.EX2 R8, R8 ;  /* 0x0000000800087308 */ /* 0x000e240000000800 */
[----:B0-----:R-:W-:-:S06]  /*c660*/  FADD.FTZ R8, R8, 1 ;  /* 0x3f80000008087421 */ /* 0x001fcc0000010000 */
[----:B------:R0:W1:Y:S01]  /*c670*/  MUFU.RCP R11, R8 ;  /* 0x00000008000b7308 */ /* 0x0000620000001000 */
[----:B------:R-:W-:Y:S01]  /*c680*/  STL [R1+0x1f0], R0 ;  /* 0x0001f00001007387 */ /* 0x000fe20000100800 */
[----:B0-----:R-:W-:-:S03]  /*c690*/  SHF.L.U32 R8, R21, 0x10, RZ ;  /* 0x0000001015087819 */ /* 0x001fc600000006ff */
[----:B------:R0:W-:Y:S04]  /*c6a0*/  STL [R1+0x184], R6 ;  /* 0x0001840601007387 */ /* 0x0001e80000100800 */
[----:B------:R-:W2:Y:S01]  /*c6b0*/  LDL.LU R21, [R1+0x114] ;  /* 0x0001140001157983 */ /* 0x000ea20000300800 */
[----:B-1----:R-:W-:Y:S01]  /*c6c0*/  FMUL.FTZ R8, R8, R11 ;  /* 0x0000000b08087220 */ /* 0x002fe20000410000 */
[----:B------:R-:W-:-:S04]  /*c6d0*/  FADD.FTZ R11, -R11, 1 ;  /* 0x3f8000000b0b7421 */ /* 0x000fc80000010100 */
        /* <DEDUP_REMOVED lines=12> */
[----:B------:R-:W3:Y:S01]  /*c7a0*/  LDL.LU R17, [R1+0x11c] ;  /* 0x00011c0001117983 */ /* 0x000ee20000300800 */
[----:B------:R-:W-:Y:S02]  /*c7b0*/  SHF.L.U32 R10, R23, 0x10, RZ ;  /* 0x00000010170a7819 */ /* 0x000fe400000006ff */
[----:B0-----:R-:W-:Y:S01]  /*c7c0*/  FMUL.FTZ R8, R8, R11 ;  /* 0x0000000b08087220 */ /* 0x001fe20000410000 */
[----:B------:R-:W-:Y:S02]  /*c7d0*/  FADD.FTZ R11, -R11, 1 ;  /* 0x3f8000000b0b7421 */ /* 0x000fe40000010100 */
[----:B------:R-:W-:Y:S01]  /*c7e0*/  FADD.FTZ R10, R10, -UR28 ;  /* 0x8000001c0a0a7e21 */ /* 0x000fe20008010000 */
[----:B------:R0:W-:Y:S01]  /*c7f0*/  STL [R1+0x1ec], R0 ;  /* 0x0001ec0001007387 */ /* 0x0001e20000100800 */
[----:B------:R-:W-:-:S03]  /*c800*/  FFMA.FTZ R11, R9, R11, 1 ;  /* 0x3f800000090b7423 */ /* 0x000fc6000001000b */
[----:B------:R1:W-:Y:S01]  /*c810*/  STL [R1+0x17c], R6 ;  /* 0x00017c0601007387 */ /* 0x0003e20000100800 */
[----:B0-----:R-:W-:Y:S01]  /*c820*/  FMUL.FTZ R0, R10, UR16 ;  /* 0x000000100a007c20 */ /* 0x001fe20008410000 */
[----:B-1----:R-:W-:-:S03]  /*c830*/  FMUL.FTZ R6, R8, R11 ;  /* 0x0000000b08067220 */ /* 0x002fc60000410000 */
[----:B------:R-:W-:-:S04]  /*c840*/  FFMA.FTZ R8, R4, R0, R2 ;  /* 0x0000000004087223 */ /* 0x000fc80000010002 */
[----:B------:R-:W-:-:S06]  /*c850*/  FMUL.FTZ R9, R8, -1.4426950216293334961 ;  /* 0xbfb8aa3b08097820 */ /* 0x000fcc0000410000 */
[----:B------:R-:W0:Y:S02]  /*c860*/  MUFU.EX2 R9, R9 ;  /* 0x0000000900097308 */ /* 0x000e240000000800 */
[----:B0-----:R-:W-:-:S06]  /*c870*/  FADD.FTZ R9, R9, 1 ;  /* 0x3f80000009097421 */ /* 0x001fcc0000010000 */
[----:B------:R2:W0:Y:S02]  /*c880*/  MUFU.RCP R10, R9 ;  /* 0x00000009000a7308 */ /* 0x0004240000001000 */
[----:B--2---:R-:W-:Y:S02]  /*c890*/  SHF.L.U32 R9, R16, 0x10, RZ ;  /* 0x0000001010097819 */ /* 0x004fe400000006ff */
[----:B------:R-:W2:Y:S01]  /*c8a0*/  LDL.LU R16, [R1+0x348] ;  /* 0x0003480001107983 */ /* 0x000ea20000300800 */
[----:B------:R-:W-:-:S03]  /*c8b0*/  SHF.L.U32 R23, R22, 0x10, RZ ;  /* 0x0000001016177819 */ /* 0x000fc600000006ff */
[----:B------:R-:W2:Y:S01]  /*c8c0*/  LDL.LU R22, [R1+0x344] ;  /* 0x0003440001167983 */ /* 0x000ea20000300800 */
[----:B------:R-:W-:Y:S01]  /*c8d0*/  FADD.FTZ R9, R9, -UR28 ;  /* 0x8000001c09097e21 */ /* 0x000fe20008010000 */
[----:B0-----:R-:W-:Y:S02]  /*c8e0*/  FMUL.FTZ R23, R23, R10 ;  /* 0x0000000a17177220 */ /* 0x001fe40000410000 */
[----:B------:R0:W-:Y:S01]  /*c8f0*/  STL [R1+0x1e8], R0 ;  /* 0x0001e80001007387 */ /* 0x0001e20000100800 */
[----:B------:R-:W-:-:S04]  /*c900*/  FADD.FTZ R10, -R10, 1 ;  /* 0x3f8000000a0a7421 */ /* 0x000fc80000010100 */
[----:B------:R-:W-:Y:S01]  /*c910*/  FFMA.FTZ R10, R8, R10, 1 ;  /* 0x3f800000080a7423 */ /* 0x000fe2000001000a */
[----:B0-----:R-:W-:-:S04]  /*c920*/  FMUL.FTZ R0, R9, UR16 ;  /* 0x0000001009007c20 */ /* 0x001fc80008410000 */
[----:B------:R-:W-:-:S04]  /*c930*/  FFMA.FTZ R8, R5, R0, R3 ;  /* 0x0000000005087223 */ /* 0x000fc80000010003 */
[----:B------:R-:W-:-:S06]  /*c940*/  FMUL.FTZ R9, R8, -1.4426950216293334961 ;  /* 0xbfb8aa3b08097820 */ /* 0x000fcc0000410000 */
[----:B------:R-:W0:Y:S01]  /*c950*/  MUFU.EX2 R9, R9 ;  /* 0x0000000900097308 */ /* 0x000e220000000800 */
[----:B------:R-:W-:Y:S01]  /*c960*/  FMUL.FTZ R23, R23, R10 ;  /* 0x0000000a17177220 */ /* 0x000fe20000410000 */
[----:B0-----:R-:W-:-:S06]  /*c970*/  FADD.FTZ R9, R9, 1 ;  /* 0x3f80000009097421 */ /* 0x001fcc0000010000 */
[----:B------:R3:W0:Y:S01]  /*c980*/  MUFU.RCP R10, R9 ;  /* 0x00000009000a7308 */ /* 0x0006220000001000 */
        /* <DEDUP_REMOVED lines=15> */
[----:B------:R2:W0:Y:S02]  /*ca80*/  MUFU.RCP R10, R9 ;  /* 0x00000009000a7308 */ /* 0x0004240000001000 */
[----:B--2---:R-:W-:Y:S02]  /*ca90*/  SHF.L.U32 R9, R16, 0x10, RZ ;  /* 0x0000001010097819 */ /* 0x004fe400000006ff */
[----:B------:R-:W2:Y:S03]  /*caa0*/  LDL.LU R16, [R1+0x128] ;  /* 0x0001280001107983 */ /* 0x000ea60000300800 */
[----:B------:R-:W-:Y:S01]  /*cab0*/  FADD.FTZ R9, R9, -UR28 ;  /* 0x8000001c09097e21 */ /* 0x000fe20008010000 */
[----:B------:R1:W-:Y:S01]  /*cac0*/  STL [R1+0x1dc], R0 ;  /* 0x0001dc0001007387 */ /* 0x0003e20000100800 */
[----:B------:R-:W-:-:S05]  /*cad0*/  SHF.L.U32 R22, R22, 0x10, RZ ;  /* 0x0000001016167819 */ /* 0x000fca00000006ff */
[----:B0-----:R-:W-:Y:S01]  /*cae0*/  FMUL.FTZ R22, R22, R10 ;  /* 0x0000000a16167220 */ /* 0x001fe20000410000 */
[----:B------:R-:W-:Y:S01]  /*caf0*/  FADD.FTZ R10, -R10, 1 ;  /* 0x3f8000000a0a7421 */ /* 0x000fe20000010100 */
[----:B-1----:R-:W-:-:S03]  /*cb00*/  FMUL.FTZ R0, R9, UR16 ;  /* 0x0000001009007c20 */ /* 0x002fc60008410000 */
[----:B------:R-:W-:Y:S01]  /*cb10*/  FFMA.FTZ R10, R8, R10, 1 ;  /* 0x3f800000080a7423 */ /* 0x000fe2000001000a */
[----:B------:R-:W-:-:S04]  /*cb20*/  FFMA.FTZ R8, R5, R0, R3 ;  /* 0x0000000005087223 */ /* 0x000fc80000010003 */
[----:B------:R-:W-:-:S06]  /*cb30*/  FMUL.FTZ R9, R8, -1.4426950216293334961 ;  /* 0xbfb8aa3b08097820 */ /* 0x000fcc0000410000 */
[----:B------:R-:W0:Y:S01]  /*cb40*/  MUFU.EX2 R9, R9 ;  /* 0x0000000900097308 */ /* 0x000e220000000800 */
[----:B------:R-:W-:Y:S01]  /*cb50*/  FMUL.FTZ R22, R22, R10 ;  /* 0x0000000a16167220 */ /* 0x000fe20000410000 */
[----:B------:R1:W-:Y:S04]  /*cb60*/  STL [R1+0x120], R7 ;  /* 0x0001200701007387 */ /* 0x0003e80000100800 */
[----:B-1----:R-:W2:Y:S01]  /*cb70*/  LDL.LU R7, [R1+0x350] ;  /* 0x0003500001077983 */ /* 0x002ea20000300800 */
[----:B0-----:R-:W-:-:S04]  /*cb80*/  FADD.FTZ R9, R9, 1 ;  /* 0x3f80000009097421 */ /* 0x001fc80000010000 */
[----:B------:R0:W1:Y:S01]  /*cb90*/  MUFU.RCP R10, R9 ;  /* 0x00000009000a7308 */ /* 0x0000620000001000 */
[----:B------:R1:W-:Y:S01]  /*cba0*/  STL [R1+0x1d8], R0 ;  /* 0x0001d80001007387 */ /* 0x0003e20000100800 */
[----:B0-----:R-:W-:-:S05]  /*cbb0*/  SHF.L.U32 R9, R36, 0x10, RZ ;  /* 0x0000001024097819 */ /* 0x001fca00000006ff */
[----:B------:R-:W-:-:S04]  /*cbc0*/  FADD.FTZ R9, R9, -UR28 ;  /* 0x8000001c09097e21 */ /* 0x000fc80008010000 */
[----:B-1----:R-:W-:Y:S01]  /*cbd0*/  FMUL.FTZ R0, R9, UR16 ;  /* 0x0000001009007c20 */ /* 0x002fe20008410000 */
[----:B----4-:R-:W-:-:S05]  /*cbe0*/  SHF.L.U32 R18, R18, 0x10, RZ ;  /* 0x0000001012127819 */ /* 0x010fca00000006ff */
[----:B------:R-:W-:Y:S01]  /*cbf0*/  FMUL.FTZ R18, R18, R10 ;  /* 0x0000000a12127220 */ /* 0x000fe20000410000 */
[----:B------:R-:W-:-:S04]  /*cc00*/  FADD.FTZ R10, -R10, 1 ;  /* 0x3f8000000a0a7421 */ /* 0x000fc80000010100 */
[----:B------:R-:W-:Y:S01]  /*cc10*/  FFMA.FTZ R10, R8, R10, 1 ;  /* 0x3f800000080a7423 */ /* 0x000fe2000001000a */
[----:B------:R-:W-:-:S04]  /*cc20*/  FFMA.FTZ R8, R4, R0, R2 ;  /* 0x0000000004087223 */ /* 0x000fc80000010002 */
[----:B------:R-:W-:-:S06]  /*cc30*/  FMUL.FTZ R9, R8, -1.4426950216293334961 ;  /* 0xbfb8aa3b08097820 */ /* 0x000fcc0000410000 */
[----:B------:R-:W0:Y:S01]  /*cc40*/  MUFU.EX2 R9, R9 ;  /* 0x0000000900097308 */ /* 0x000e220000000800 */
[----:B------:R-:W-:Y:S01]  /*cc50*/  FMUL.FTZ R18, R18, R10 ;  /* 0x0000000a12127220 */ /* 0x000fe20000410000 */
[----:B0-----:R-:W-:-:S06]  /*cc60*/  FADD.FTZ R9, R9, 1 ;  /* 0x3f80000009097421 */ /* 0x001fcc0000010000 */
[----:B------:R3:W0:Y:S02]  /*cc70*/  MUFU.RCP R10, R9 ;  /* 0x00000009000a7308 */ /* 0x0006240000001000 */
[----:B---3--:R-:W-:Y:S02]  /*cc80*/  SHF.L.U32 R9, R17, 0x10, RZ ;  /* 0x0000001011097819 */ /* 0x008fe400000006ff */
[----:B------:R-:W3:Y:S04]  /*cc90*/  LDL.LU R17, [R1+0x35c] ;  /* 0x00035c0001117983 */ /* 0x000ee80000300800 */
[----:B------:R1:W-:Y:S04]  /*cca0*/  STL [R1+0x3c4], R25 ;  /* 0x0003c41901007387 */ /* 0x0003e80000100800 */
[----:B-1----:R-:W4:Y:S04]  /*ccb0*/  LDL.LU R25, [R1+0x360] ;  /* 0x0003600001197983 */ /* 0x002f280000300800 */
[----:B------:R1:W-:Y:S04]  /*ccc0*/  STL [R1+0x3c0], R24 ;  /* 0x0003c01801007387 */ /* 0x0003e80000100800 */
[----:B-1----:R-:W4:Y:S01]  /*ccd0*/  LDL.LU R24, [R1+0x364] ;  /* 0x0003640001187983 */ /* 0x002f220000300800 */
[----:B------:R-:W-:Y:S01]  /*cce0*/  SHF.L.U32 R21, R21, 0x10, RZ ;  /* 0x0000001015157819 */ /* 0x000fe200000006ff */
[----:B------:R-:W-:-:S02]  /*ccf0*/  FADD.FTZ R9, R9, -UR28 ;  /* 0x8000001c09097e21 */ /* 0x000fc40008010000 */
[----:B------:R1:W-:Y:S02]  /*cd00*/  STL [R1+0x1d4], R0 ;  /* 0x0001d40001007387 */ /* 0x0003e40000100800 */
[----:B0-----:R-:W-:Y:S01]  /*cd10*/  FMUL.FTZ R21, R21, R10 ;  /* 0x0000000a15157220 */ /* 0x001fe20000410000 */
[----:B------:R-:W-:-:S04]  /*cd20*/  FADD.FTZ R10, -R10, 1 ;  /* 0x3f8000000a0a7421 */ /* 0x000fc80000010100 */
[----:B------:R-:W-:Y:S01]  /*cd30*/  FFMA.FTZ R10, R8, R10, 1 ;  /* 0x3f800000080a7423 */ /* 0x000fe2000001000a */
[----:B-1----:R-:W-:-:S04]  /*cd40*/  FMUL.FTZ R0, R9, UR16 ;  /* 0x0000001009007c20 */ /* 0x002fc80008410000 */
[----:B------:R-:W-:-:S04]  /*cd50*/  FFMA.FTZ R8, R5, R0, R3 ;  /* 0x0000000005087223 */ /* 0x000fc80000010003 */
[----:B------:R-:W-:-:S06]  /*cd60*/  FMUL.FTZ R9, R8, -1.4426950216293334961 ;  /* 0xbfb8aa3b08097820 */ /* 0x000fcc0000410000 */
[----:B------:R-:W0:Y:S01]  /*cd70*/  MUFU.EX2 R9, R9 ;  /* 0x0000000900097308 */ /* 0x000e220000000800 */
[----:B--2---:R-:W-:Y:S02]  /*cd80*/  SHF.L.U32 R13, R16, 0x10, RZ ;  /* 0x00000010100d7819 */ /* 0x004fe400000006ff */
[----:B------:R-:W2:Y:S01]  /*cd90*/  LDL.LU R16, [R1+0x368] ;  /* 0x0003680001107983 */ /* 0x000ea20000300800 */
[----:B0-----:R-:W-:Y:S01]  /*cda0*/  FADD.FTZ R9, R9, 1 ;  /* 0x3f80000009097421 */ /* 0x001fe20000010000 */
[----:B------:R-:W-:-:S03]  /*cdb0*/  FMUL.FTZ R21, R21, R10 ;  /* 0x0000000a15157220 */ /* 0x000fc60000410000 */
[----:B------:R0:W1:Y:S01]  /*cdc0*/  MUFU.RCP R10, R9 ;  /* 0x00000009000a7308 */ /* 0x0000620000001000 */
[----:B------:R1:W-:Y:S01]  /*cdd0*/  STL [R1+0x1d0], R0 ;  /* 0x0001d00001007387 */ /* 0x0003e20000100800 */
[----:B0-----:R-:W-:-:S05]  /*cde0*/  SHF.L.U32 R9, R19, 0x10, RZ ;  /* 0x0000001013097819 */ /* 0x001fca00000006ff */
[----:B------:R-:W-:Y:S01]  /*cdf0*/  FADD.FTZ R9, R9, -UR28 ;  /* 0x8000001c09097e21 */ /* 0x000fe20008010000 */
[----:B-1----:R-:W-:Y:S01]  /*ce00*/  FMUL.FTZ R13, R13, R10 ;  /* 0x0000000a0d0d7220 */ /* 0x002fe20000410000 */
[----:B------:R-:W-:Y:S02]  /*ce10*/  FADD.FTZ R10, -R10, 1 ;  /* 0x3f8000000a0a7421 */ /* 0x000fe40000010100 */
[----:B------:R-:W-:Y:S02]  /*ce20*/  FMUL.FTZ R0, R9, UR16 ;  /* 0x0000001009007c20 */ /* 0x000fe40008410000 */
[----:B------:R-:W-:Y:S02]  /*ce30*/  FFMA.FTZ R10, R8, R10, 1 ;  /* 0x3f800000080a7423 */ /* 0x000fe4000001000a */
[----:B------:R-:W-:-:S04]  /*ce40*/  FFMA.FTZ R8, R4, R0, R2 ;  /* 0x0000000004087223 */ /* 0x000fc80000010002 */
[----:B------:R-:W-:-:S06]  /*ce50*/  FMUL.FTZ R9, R8, -1.4426950216293334961 ;  /* 0xbfb8aa3b08097820 */ /* 0x000fcc0000410000 */
[----:B------:R-:W0:Y:S01]  /*ce60*/  MUFU.EX2 R9, R9 ;  /* 0x0000000900097308 */ /* 0x000e220000000800 */
[----:B------:R-:W-:Y:S01]  /*ce70*/  FMUL.FTZ R13, R13, R10 ;  /* 0x0000000a0d0d7220 */ /* 0x000fe20000410000 */
[----:B0-----:R-:W-:-:S06]  /*ce80*/  FADD.FTZ R9, R9, 1 ;  /* 0x3f80000009097421 */ /* 0x001fcc0000010000 */
[----:B------:R0:W1:Y:S01]  /*ce90*/  MUFU.RCP R10, R9 ;  /* 0x00000009000a7308 */ /* 0x0000620000001000 */
[----:B------:R-:W-:Y:S02]  /*cea0*/  SHF.L.U32 R20, R20, 0x10, RZ ;  /* 0x0000001014147819 */ /* 0x000fe400000006ff */
[----:B0-----:R-:W-:Y:S01]  /*ceb0*/  SHF.L.U32 R9, R7, 0x10, RZ ;  /* 0x0000001007097819 */ /* 0x001fe200000006ff */
[----:B------:R0:W-:Y:S04]  /*cec0*/  STL [R1+0x1cc], R0 ;  /* 0x0001cc0001007387 */ /* 0x0001e80000100800 */
[----:B------:R-:W-:Y:S01]  /*ced0*/  FADD.FTZ R9, R9, -UR28 ;  /* 0x8000001c09097e21 */ /* 0x000fe20008010000 */
[----:B------:R-:W2:Y:S01]  /*cee0*/  LDL.LU R7, [R1+0x370] ;  /* 0x0003700001077983 */ /* 0x000ea20000300800 */
[----:B-1----:R-:W-:Y:S01]  /*cef0*/  FMUL.FTZ R20, R20, R10 ;  /* 0x0000000a14147220 */ /* 0x002fe20000410000 */
[----:B------:R-:W-:Y:S01]  /*cf00*/  FADD.FTZ R10, -R10, 1 ;  /* 0x3f8000000a0a7421 */ /* 0x000fe20000010100 */
[----:B0-----:R-:W-:-:S03]  /*cf10*/  FMUL.FTZ R0, R9, UR16 ;  /* 0x0000001009007c20 */ /* 0x001fc60008410000 */
[----:B------:R-:W-:Y:S01]  /*cf20*/  FFMA.FTZ R10, R8, R10, 1 ;  /* 0x3f800000080a7423 */ /* 0x000fe2000001000a */
[----:B------:R-:W-:-:S04]  /*cf30*/  FFMA.FTZ R8, R5, R0, R3 ;  /* 0x0000000005087223 */ /* 0x000fc80000010003 */
[----:B------:R-:W-:-:S06]  /*cf40*/  FMUL.FTZ R9, R8, -1.4426950216293334961 ;  /* 0xbfb8aa3b08097820 */ /* 0x000fcc0000410000 */
[----:B------:R-:W0:Y:S02]  /*cf50*/  MUFU.EX2 R9, R9 ;  /* 0x0000000900097308 */ /* 0x000e240000000800 */
[----:B0-----:R-:W-:-:S06]  /*cf60*/  FADD.FTZ R9, R9, 1 ;  /* 0x3f80000009097421 */ /* 0x001fcc0000010000 */
[----:B------:R3:W0:Y:S02]  /*cf70*/  MUFU.RCP R11, R9 ;  /* 0x00000009000b7308 */ /* 0x0006240000001000 */
[----:B---3--:R-:W-:Y:S02]  /*cf80*/  SHF.L.U32 R9, R17, 0x10, RZ ;  /* 0x0000001011097819 */ /* 0x008fe400000006ff */
[----:B------:R-:W3:Y:S01]  /*cf90*/  LDL.LU R17, [R1+0x36c] ;  /* 0x00036c0001117983 */ /* 0x000ee20000300800 */
[----:B------:R-:W-:-:S03]  /*cfa0*/  FMUL.FTZ R20, R20, R10 ;  /* 0x0000000a14147220 */ /* 0x000fc60000410000 */
[----:B------:R1:W-:Y:S01]  /*cfb0*/  STL [R1+0x178], R6 ;  /* 0x0001780601007387 */ /* 0x0003e20000100800 */
[----:B----4-:R-:W-:-:S03]  /*cfc0*/  SHF.L.U32 R10, R25, 0x10, RZ ;  /* 0x00000010190a7819 */ /* 0x010fc600000006ff */
[----:B------:R-:W4:Y:S04]  /*cfd0*/  LDL.LU R25, [R1+0x378] ;  /* 0x0003780001197983 */ /* 0x000f280000300800 */
[----:B-1----:R-:W4:Y:S01]  /*cfe0*/  LDL.LU R6, [R1+0x374] ;  /* 0x0003740001067983 */ /* 0x002f220000300800 */
[----:B------:R-:W-:Y:S01]  /*cff0*/  FADD.FTZ R10, R10, -UR28 ;  /* 0x8000001c0a0a7e21 */ /* 0x000fe20008010000 */
[----:B0-----:R-:W-:Y:S01]  /*d000*/  FMUL.FTZ R9, R9, R11 ;  /* 0x0000000b09097220 */ /* 0x001fe20000410000 */
[----:B------:R-:W-:Y:S01]  /*d010*/  FADD.FTZ R11, -R11, 1 ;  /* 0x3f8000000b0b7421 */ /* 0x000fe20000010100 */
[----:B------:R0:W-:Y:S03]  /*d020*/  STL [R1+0x1c8], R0 ;  /* 0x0001c80001007387 */ /* 0x0001e60000100800 */
[----:B------:R-:W-:Y:S01]  /*d030*/  FFMA.FTZ R11, R8, R11, 1 ;  /* 0x3f800000080b7423 */ /* 0x000fe2000001000b */
[----:B0-----:R-:W-:-:S04]  /*d040*/  FMUL.FTZ R0, R10, UR16 ;  /* 0x000000100a007c20 */ /* 0x001fc80008410000 */
[----:B------:R-:W-:-:S04]  /*d050*/  FFMA.FTZ R8, R4, R0, R2 ;  /* 0x0000000004087223 */ /* 0x000fc80000010002 */
[----:B------:R-:W-:-:S06]  /*d060*/  FMUL.FTZ R10, R8, -1.4426950216293334961 ;  /* 0xbfb8aa3b080a7820 */ /* 0x000fcc0000410000 */
[----:B------:R-:W0:Y:S01]  /*d070*/  MUFU.EX2 R10, R10 ;  /* 0x0000000a000a7308 */ /* 0x000e220000000800 */
[----:B------:R-:W-:Y:S01]  /*d080*/  FMUL.FTZ R9, R9, R11 ;  /* 0x0000000b09097220 */ /* 0x000fe20000410000 */
[----:B------:R-:W-:Y:S02]  /*d090*/  SHF.L.U32 R19, R24, 0x10, RZ ;  /* 0x0000001018137819 */ /* 0x000fe400000006ff */
[----:B------:R-:W4:Y:S01]  /*d0a0*/  LDL.LU R24, [R1+0x380] ;  /* 0x0003800001187983 */ /* 0x000f220000300800 */
[----:B0-----:R-:W-:-:S04]  /*d0b0*/  FADD.FTZ R10, R10, 1 ;  /* 0x3f8000000a0a7421 */ /* 0x001fc80000010000 */
[----:B------:R2:W0:Y:S01]  /*d0c0*/  MUFU.RCP R11, R10 ;  /* 0x0000000a000b7308 */ /* 0x0004220000001000 */
[----:B------:R1:W-:Y:S04]  /*d0d0*/  STL [R1+0x3fc], R37 ;  /* 0x0003fc2501007387 */ /* 0x0003e80000100800 */
[----:B-1----:R-:W4:Y:S01]  /*d0e0*/  LDL.LU R37, [R1+0x38c] ;  /* 0x00038c0001257983 */ /* 0x002f220000300800 */
[----:B--2---:R-:W-:-:S03]  /*d0f0*/  SHF.L.U32 R10, R16, 0x10, RZ ;  /* 0x00000010100a7819 */ /* 0x004fc600000006ff */
[----:B------:R-:W2:Y:S01]  /*d100*/  LDL.LU R16, [R1+0x37c] ;  /* 0x00037c0001107983 */ /* 0x000ea20000300800 */
        /* <DEDUP_REMOVED lines=11> */
[----:B------:R0:W1:Y:S01]  /*d1c0*/  MUFU.RCP R11, R10 ;  /* 0x0000000a000b7308 */ /* 0x0000620000001000 */
[----:B------:R1:W-:Y:S01]  /*d1d0*/  STL [R1+0x1a4], R0 ;  /* 0x0001a40001007387 */ /* 0x0003e20000100800 */
[----:B0-----:R-:W-:-:S03]  /*d1e0*/  SHF.L.U32 R10, R7, 0x10, RZ ;  /* 0x00000010070a7819 */ /* 0x001fc600000006ff */
[----:B------:R-:W2:Y:S02]  /*d1f0*/  LDL.LU R7, [R1+0x384] ;  /* 0x0003840001077983 */ /* 0x000ea40000300800 */
[----:B------:R-:W-:-:S04]  /*d200*/  FADD.FTZ R10, R10, -UR28 ;  /* 0x8000001c0a0a7e21 */ /* 0x000fc80008010000 */
[----:B-1----:R-:W-:-:S04]  /*d210*/  FMUL.FTZ R0, R10, UR16 ;  /* 0x000000100a007c20 */ /* 0x002fc80008410000 */
[----:B------:R-:W-:Y:S01]  /*d220*/  FFMA.FTZ R10, R4, R0, R2 ;  /* 0x00000000040a7223 */ /* 0x000fe20000010002 */
[----:B---3--:R-:W-:-:S05]  /*d230*/  SHF.L.U32 R17, R17, 0x10, RZ ;  /* 0x0000001011117819 */ /* 0x008fca00000006ff */
[----:B------:R-:W-:Y:S01]  /*d240*/  FMUL.FTZ R17, R17, R11 ;  /* 0x0000000b11117220 */ /* 0x000fe20000410000 */
[----:B------:R-:W-:-:S04]  /*d250*/  FADD.FTZ R11, -R11, 1 ;  /* 0x3f8000000b0b7421 */ /* 0x000fc80000010100 */
[----:B------:R-:W-:Y:S01]  /*d260*/  FFMA.FTZ R11, R8, R11, 1 ;  /* 0x3f800000080b7423 */ /* 0x000fe2000001000b */
[----:B------:R-:W-:-:S06]  /*d270*/  FMUL.FTZ R8, R10, -1.4426950216293334961 ;  /* 0xbfb8aa3b0a087820 */ /* 0x000fcc0000410000 */
[----:B------:R-:W0:Y:S01]  /*d280*/  MUFU.EX2 R8, R8 ;  /* 0x0000000800087308 */ /* 0x000e220000000800 */
[----:B------:R-:W-:Y:S01]  /*d290*/  FMUL.FTZ R17, R17, R11 ;  /* 0x0000000b11117220 */ /* 0x000fe20000410000 */
[----:B----4-:R-:W-:Y:S01]  /*d2a0*/  SHF.L.U32 R11, R25, 0x10, RZ ;  /* 0x00000010190b7819 */ /* 0x010fe200000006ff */
[----:B0-----:R-:W-:-:S05]  /*d2b0*/  FADD.FTZ R8, R8, 1 ;  /* 0x3f80000008087421 */ /* 0x001fca0000010000 */
[----:B------:R0:W1:Y:S01]  /*d2c0*/  MUFU.RCP R12, R8 ;  /* 0x00000008000c7308 */ /* 0x0000620000001000 */
[----:B------:R-:W-:Y:S01]  /*d2d0*/  FADD.FTZ R11, R11, -UR28 ;  /* 0x8000001c0b0b7e21 */ /* 0x000fe20008010000 */
[----:B0-----:R-:W-:-:S03]  /*d2e0*/  SHF.L.U32 R8, R6, 0x10, RZ ;  /* 0x0000001006087819 */ /* 0x001fc600000006ff */
[----:B------:R-:W-:Y:S01]  /*d2f0*/  FMUL.FTZ R25, R11, UR16 ;  /* 0x000000100b197c20 */ /* 0x000fe20008410000 */
[----:B------:R-:W3:Y:S01]  /*d300*/  LDL.LU R6, [R1+0x388] ;  /* 0x0003880001067983 */ /* 0x000ee20000300800 */
[----:B-1----:R-:W-:Y:S01]  /*d310*/  FMUL.FTZ R8, R8, R12 ;  /* 0x0000000c08087220 */ /* 0x002fe20000410000 */
[----:B------:R-:W-:-:S04]  /*d320*/  FADD.FTZ R12, -R12, 1 ;  /* 0x3f8000000c0c7421 */ /* 0x000fc80000010100 */
[----:B------:R-:W-:Y:S01]  /*d330*/  FFMA.FTZ R12, R10, R12, 1 ;  /* 0x3f8000000a0c7423 */ /* 0x000fe2000001000c */
[----:B------:R-:W-:-:S04]  /*d340*/  FFMA.FTZ R10, R5, R25, R3 ;  /* 0x00000019050a7223 */ /* 0x000fc80000010003 */
[----:B------:R-:W-:-:S06]  /*d350*/  FMUL.FTZ R11, R10, -1.4426950216293334961 ;  /* 0xbfb8aa3b0a0b7820 */ /* 0x000fcc0000410000 */
[----:B------:R-:W0:Y:S01]  /*d360*/  MUFU.EX2 R11, R11 ;  /* 0x0000000b000b7308 */ /* 0x000e220000000800 */
[----:B------:R-:W-:Y:S01]  /*d370*/  FMUL.FTZ R8, R8, R12 ;  /* 0x0000000c08087220 */ /* 0x000fe20000410000 */
[----:B0-----:R-:W-:-:S06]  /*d380*/  FADD.FTZ R11, R11, 1 ;  /* 0x3f8000000b0b7421 */ /* 0x001fcc0000010000 */
[----:B------:R0:W1:Y:S02]  /*d390*/  MUFU.RCP R12, R11 ;  /* 0x0000000b000c7308 */ /* 0x0000640000001000 */
[----:B0-----:R-:W-:-:S05]  /*d3a0*/  SHF.L.U32 R11, R24, 0x10, RZ ;  /* 0x00000010180b7819 */ /* 0x001fca00000006ff */
[----:B------:R-:W-:-:S04]  /*d3b0*/  FADD.FTZ R11, R11, -UR28 ;  /* 0x8000001c0b0b7e21 */ /* 0x000fc80008010000 */
[----:B------:R-:W-:Y:S01]  /*d3c0*/  FMUL.FTZ R24, R11, UR16 ;  /* 0x000000100b187c20 */ /* 0x000fe20008410000 */
[----:B------:R0:W-:Y:S04]  /*d3d0*/  STL [R1+0x190], R0 ;  /* 0x0001900001007387 */ /* 0x0001e80000100800 */
[----:B------:R4:W-:Y:S04]  /*d3e0*/  STL [R1+0x3f8], R31 ;  /* 0x0003f81f01007387 */ /* 0x0009e80000100800 */
[----:B0-----:R-:W3:Y:S04]  /*d3f0*/  LDL.LU R0, [R1+0x394] ;  /* 0x0003940001007983 */ /* 0x001ee80000300800 */
[----:B----4-:R-:W4:Y:S01]  /*d400*/  LDL.LU R31, [R1+0x390] ;  /* 0x00039000011f7983 */ /* 0x010f220000300800 */
[----:B--2---:R-:W-:-:S05]  /*d410*/  SHF.L.U32 R16, R16, 0x10, RZ ;  /* 0x0000001010107819 */ /* 0x004fca00000006ff */
        /* <DEDUP_REMOVED lines=8> */
[----:B------:R-:W0:Y:S01]  /*d4a0*/  MUFU.RCP R12, R11 ;  /* 0x0000000b000c7308 */ /* 0x000e220000001000 */
[----:B------:R-:W-:-:S05]  /*d4b0*/  SHF.L.U32 R14, R33, 0x10, RZ ;  /* 0x00000010210e7819 */ /* 0x000fca00000006ff */
[----:B0-----:R-:W-:Y:S01]  /*d4c0*/  FMUL.FTZ R14, R14, R12 ;  /* 0x0000000c0e0e7220 */ /* 0x001fe20000410000 */
[----:B------:R-:W-:-:S04]  /*d4d0*/  FADD.FTZ R12, -R12, 1 ;  /* 0x3f8000000c0c7421 */ /* 0x000fc80000010100 */
[----:B------:R-:W-:-:S04]  /*d4e0*/  FFMA.FTZ R12, R10, R12, 1 ;  /* 0x3f8000000a0c7423 */ /* 0x000fc8000001000c */
[----:B------:R-:W-:Y:S01]  /*d4f0*/  FMUL.FTZ R14, R14, R12 ;  /* 0x0000000c0e0e7220 */ /* 0x000fe20000410000 */
[----:B------:R-:W-:Y:S02]  /*d500*/  SHF.L.U32 R12, R37, 0x10, RZ ;  /* 0x00000010250c7819 */ /* 0x000fe400000006ff */
[----:B------:R-:W2:Y:S01]  /*d510*/  LDL.LU R37, [R1+0x398] ;  /* 0x0003980001257983 */ /* 0x000ea20000300800 */
[----:B------:R-:W-:-:S05]  /*d520*/  SHF.L.U32 R11, R7, 0x10, RZ ;  /* 0x00000010070b7819 */ /* 0x000fca00000006ff */
        /* <DEDUP_REMOVED lines=11> */
[----:B---3--:R-:W-:-:S05]  /*d5e0*/  SHF.L.U32 R11, R6, 0x10, RZ ;  /* 0x00000010060b7819 */ /* 0x008fca00000006ff */
[----:B------:R-:W-:-:S04]  /*d5f0*/  FADD.FTZ R11, R11, -UR28 ;  /* 0x8000001c0b0b7e21 */ /* 0x000fc80008010000 */
[----:B------:R-:W-:-:S04]  /*d600*/  FMUL.FTZ R6, R11, UR16 ;  /* 0x000000100b067c20 */ /* 0x000fc80008410000 */
[----:B------:R-:W-:-:S04]  /*d610*/  FFMA.FTZ R11, R4, R6, R2 ;  /* 0x00000006040b7223 */ /* 0x000fc80000010002 */
[----:B------:R-:W-:-:S06]  /*d620*/  FMUL.FTZ R10, R11, -1.4426950216293334961 ;  /* 0xbfb8aa3b0b0a7820 */ /* 0x000fcc0000410000 */
[----:B------:R-:W0:Y:S02]  /*d630*/  MUFU.EX2 R10, R10 ;  /* 0x0000000a000a7308 */ /* 0x000e240000000800 */
[----:B0-----:R-:W-:-:S06]  /*d640*/  FADD.FTZ R10, R10, 1 ;  /* 0x3f8000000a0a7421 */ /* 0x001fcc0000010000 */
[----:B------:R4:W0:Y:S01]  /*d650*/  MUFU.RCP R36, R10 ;  /* 0x0000000a00247308 */ /* 0x0008220000001000 */
[----:B------:R-:W-:Y:S02]  /*d660*/  SHF.L.U32 R33, R0, 0x10, RZ ;  /* 0x0000001000217819 */ /* 0x000fe400000006ff */
[----:B----4-:R-:W-:-:S03]  /*d670*/  SHF.L.U32 R10, R31, 0x10, RZ ;  /* 0x000000101f0a7819 */ /* 0x010fc600000006ff */
[----:B------:R-:W-:Y:S01]  /*d680*/  FADD.FTZ R33, R33, -UR28 ;  /* 0x8000001c21217e21 */ /* 0x000fe20008010000 */
[----:B------:R1:W-:Y:S03]  /*d690*/  STL [R1+0x3e8], R32 ;  /* 0x0003e82001007387 */ /* 0x0003e60000100800 */
[----:B------:R-:W-:Y:S01]  /*d6a0*/  FMUL.FTZ R0, R33, UR16 ;  /* 0x0000001021007c20 */ /* 0x000fe20008410000 */
[----:B0-----:R-:W-:Y:S01]  /*d6b0*/  FMUL.FTZ R10, R10, R36 ;  /* 0x000000240a0a7220 */ /* 0x001fe20000410000 */
[----:B------:R-:W-:Y:S01]  /*d6c0*/  FADD.FTZ R36, -R36, 1 ;  /* 0x3f80000024247421 */ /* 0x000fe20000010100 */
[----:B------:R0:W-:Y:S01]  /*d6d0*/  STL [R1+0x3c8], R15 ;  /* 0x0003c80f01007387 */ /* 0x0001e20000100800 */
[----:B------:R-:W-:Y:S02]  /*d6e0*/  FFMA.FTZ R33, R5, R0, R3 ;  /* 0x0000000005217223 */ /* 0x000fe40000010003 */
[----:B------:R-:W-:Y:S01]  /*d6f0*/  FFMA.FTZ R36, R11, R36, 1 ;  /* 0x3f8000000b247423 */ /* 0x000fe20000010024 */
[----:B-1----:R-:W3:Y:S01]  /*d700*/  LDL.LU R32, [R1+0x110] ;  /* 0x0001100001207983 */ /* 0x002ee20000300800 */
[----:B------:R-:W-:-:S03]  /*d710*/  FMUL.FTZ R11, R33, -1.4426950216293334961 ;  /* 0xbfb8aa3b210b7820 */ /* 0x000fc60000410000 */
[----:B------:R1:W-:Y:S03]  /*d720*/  STL [R1+0x3cc], R23 ;  /* 0x0003cc1701007387 */ /* 0x0003e60000100800 */
[----:B------:R-:W4:Y:S01]  /*d730*/  MUFU.EX2 R11, R11 ;  /* 0x0000000b000b7308 */ /* 0x000f220000000800 */
[----:B------:R-:W-:Y:S01]  /*d740*/  FMUL.FTZ R10, R10, R36 ;  /* 0x000000240a0a7220 */ /* 0x000fe20000410000 */
[----:B0-----:R-:W3:Y:S04]  /*d750*/  LDL.LU R15, [R1+0x354] ;  /* 0x00035400010f7983 */ /* 0x001ee80000300800 */
[----:B------:R0:W-:Y:S04]  /*d760*/  STL [R1+0x3d4], R18 ;  /* 0x0003d41201007387 */ /* 0x0001e80000100800 */
[----:B-1----:R-:W3:Y:S04]  /*d770*/  LDL.LU R23, [R1+0x340] ;  /* 0x0003400001177983 */ /* 0x002ee80000300800 */
[----:B------:R-:W-:Y:S01]  /*d780*/  STL [R1+0x3ec], R29 ;  /* 0x0003ec1d01007387 */ /* 0x000fe20000100800 */
[----:B----4-:R-:W-:-:S03]  /*d790*/  FADD.FTZ R11, R11, 1 ;  /* 0x3f8000000b0b7421 */ /* 0x010fc60000010000 */
[----:B------:R1:W-:Y:S01]  /*d7a0*/  STL [R1+0x3e4], R27 ;  /* 0x0003e41b01007387 */ /* 0x0003e20000100800 */
[----:B------:R2:W4:Y:S03]  /*d7b0*/  MUFU.RCP R36, R11 ;  /* 0x0000000b00247308 */ /* 0x0005260000001000 */
[----:B------:R4:W-:Y:S04]  /*d7c0*/  STL [R1+0x3d8], R21 ;  /* 0x0003d81501007387 */ /* 0x0009e80000100800 */
[----:B0-----:R-:W3:Y:S04]  /*d7d0*/  LDL.LU R18, [R1+0x3a0] ;  /* 0x0003a00001127983 */ /* 0x001ee80000300800 */
[----:B-1----:R-:W3:Y:S04]  /*d7e0*/  LDL.LU R27, [R1+0x12c] ;  /* 0x00012c00011b7983 */ /* 0x002ee80000300800 */
[----:B------:R-:W3:Y:S04]  /*d7f0*/  LDL.LU R29, [R1+0x3a8] ;  /* 0x0003a800011d7983 */ /* 0x000ee80000300800 */
[----:B----4-:R-:W4:Y:S04]  /*d800*/  LDL.LU R21, [R1+0x3a4] ;  /* 0x0003a40001157983 */ /* 0x010f280000300800 */
[----:B------:R0:W-:Y:S04]  /*d810*/  STL [R1+0x3e0], R28 ;  /* 0x0003e01c01007387 */ /* 0x0001e80000100800 */
[----:B------:R1:W-:Y:S04]  /*d820*/  STL [R1+0x3dc], R13 ;  /* 0x0003dc0d01007387 */ /* 0x0003e80000100800 */
[----:B------:R-:W4:Y:S04]  /*d830*/  LDL.LU R31, [R1+0x33c] ;  /* 0x00033c00011f7983 */ /* 0x000f280000300800 */
[----:B0-----:R-:W4:Y:S01]  /*d840*/  LDL.LU R28, [R1+0x39c] ;  /* 0x00039c00011c7983 */ /* 0x001f220000300800 */
[----:B--2---:R-:W-:-:S05]  /*d850*/  SHF.L.U32 R11, R37, 0x10, RZ ;  /* 0x00000010250b7819 */ /* 0x004fca00000006ff */
[----:B------:R-:W-:Y:S01]  /*d860*/  FMUL.FTZ R37, R11, R36 ;  /* 0x000000240b257220 */ /* 0x000fe20000410000 */
[----:B------:R-:W-:-:S04]  /*d870*/  FADD.FTZ R36, -R36, 1 ;  /* 0x3f80000024247421 */ /* 0x000fc80000010100 */
[----:B------:R-:W-:Y:S02]  /*d880*/  FFMA.FTZ R33, R33, R36, 1 ;  /* 0x3f80000021217423 */ /* 0x000fe40000010024 */
[----:B------:R-:W2:Y:S01]  /*d890*/  LDL.LU R36, [R1+0x120] ;  /* 0x0001200001247983 */ /* 0x000ea20000300800 */
[----:B---3--:R-:W-:-:S04]  /*d8a0*/  FFMA.FTZ R11, R15, R32, RZ ;  /* 0x000000200f0b7223 */ /* 0x008fc800000100ff */
[----:B--2---:R-:W-:Y:S01]  /*d8b0*/  FFMA.FTZ R15, R23, R36, R11 ;  /* 0x00000024170f7223 */ /* 0x004fe2000001000b */
[----:B------:R-:W-:Y:S02]  /*d8c0*/  FMUL.FTZ R11, R37, R33 ;  /* 0x00000021250b7220 */ /* 0x000fe40000410000 */
[----:B------:R-:W2:Y:S01]  /*d8d0*/  LDL.LU R33, [R1+0x118] ;  /* 0x0001180001217983 */ /* 0x000ea20000300800 */
[----:B-1----:R-:W-:-:S03]  /*d8e0*/  FADD.FTZ R13, RZ, R32 ;  /* 0x00000020ff0d7221 */ /* 0x002fc60000010000 */
[----:B------:R0:W-:Y:S01]  /*d8f0*/  STL [R1+0x3f4], R35 ;  /* 0x0003f42301007387 */ /* 0x0001e20000100800 */
[----:B------:R-:W-:Y:S01]  /*d900*/  FADD.FTZ R13, R13, R36 ;  /* 0x000000240d0d7221 */ /* 0x000fe20000010000 */
[----:B------:R-:W-:Y:S02]  /*d910*/  FMUL.FTZ R36, R5, R36 ;  /* 0x0000002405247220 */ /* 0x000fe40000410000 */
[----:B------:R1:W-:Y:S02]  /*d920*/  STL [R1+0x3f0], R30 ;  /* 0x0003f01e01007387 */ /* 0x0003e40000100800 */
[----:B------:R-:W-:Y:S01]  /*d930*/  FFMA.FTZ R23, R23, R36, R18 ;  /* 0x0000002417177223 */ /* 0x000fe20000010012 */
[----:B----4-:R-:W-:Y:S01]  /*d940*/  FADD.FTZ R28, R36, R28 ;  /* 0x0000001c241c7221 */ /* 0x010fe20000010000 */
[----:B------:R3:W-:Y:S04]  /*d950*/  STL [R1+0x3d0], R22 ;  /* 0x0003d01601007387 */ /* 0x0007e80000100800 */
[----:B------:R-:W4:Y:S04]  /*d960*/  LDL.LU R36, [R1+0x22c] ;  /* 0x00022c0001247983 */ /* 0x000f280000300800 */
[----:B0-----:R-:W4:Y:S04]  /*d970*/  LDL.LU R35, [R1+0x338] ;  /* 0x0003380001237983 */ /* 0x001f280000300800 */
[----:B-1----:R-:W4:Y:S04]  /*d980*/  LDL.LU R30, [R1+0x1e4] ;  /* 0x0001e400011e7983 */ /* 0x002f280000300800 */
[----:B---3--:R-:W3:Y:S04]  /*d990*/  LDL.LU R22, [R1+0x334] ;  /* 0x0003340001167983 */ /* 0x008ee80000300800 */
[----:B------:R-:W3:Y:S04]  /*d9a0*/  LDL.LU R37, [R1+0x3fc] ;  /* 0x0003fc0001257983 */ /* 0x000ee80000300800 */
[----:B------:R-:W3:Y:S01]  /*d9b0*/  LDL.LU R32, [R1+0x32c] ;  /* 0x00032c0001207983 */ /* 0x000ee20000300800 */
[----:B--2---:R-:W-:Y:S01]  /*d9c0*/  FADD.FTZ R18, R29, R33 ;  /* 0x000000211d127221 */ /* 0x004fe20000010000 */
[CC--:B------:R-:W-:Y:S01]  /*d9d0*/  FFMA.FTZ R21, R27.reuse, R33.reuse, R21 ;  /* 0x000000211b157223 */ /* 0x0c0fe20000010015 */
[----:B------:R-:W-:Y:S01]  /*d9e0*/  FMUL.FTZ R33, R4, R33 ;  /* 0x0000002104217220 */ /* 0x000fe20000410000 */
[----:B------:R-:W2:Y:S03]  /*d9f0*/  LDL.LU R29, [R1+0x328] ;  /* 0x00032800011d7983 */ /* 0x000ea60000300800 */
[----:B------:R-:W-:Y:S01]  /*da00*/  FFMA.FTZ R27, R27, R33, R23 ;  /* 0x000000211b1b7223 */ /* 0x000fe20000010017 */
[----:B------:R-:W-:Y:S01]  /*da10*/  FADD.FTZ R28, R28, R33 ;  /* 0x000000211c1c7221 */ /* 0x000fe20000010000 */
[----:B------:R-:W2:Y:S04]  /*da20*/  LDL.LU R23, [R1+0x320] ;  /* 0x0003200001177983 */ /* 0x000ea80000300800 */
[----:B------:R-:W2:Y:S01]  /*da30*/  LDL.LU R33, [R1+0x224] ;  /* 0x0002240001217983 */ /* 0x000ea20000300800 */
[----:B----4-:R-:W-:Y:S01]  /*da40*/  FADD.FTZ R13, R13, R36 ;  /* 0x000000240d0d7221 */ /* 0x010fe20000010000 */
[-C--:B------:R-:W-:Y:S01]  /*da50*/  FFMA.FTZ R15, R31, R36.reuse, R15 ;  /* 0x000000241f0f7223 */ /* 0x080fe2000001000f */
[----:B------:R-:W-:-:S04]  /*da60*/  FMUL.FTZ R36, R5, R36 ;  /* 0x0000002405247220 */ /* 0x000fc80000410000 */
[----:B------:R-:W-:Y:S01]  /*da70*/  FFMA.FTZ R31, R31, R36, R27 ;  /* 0x000000241f1f7223 */ /* 0x000fe2000001001b */
[----:B------:R-:W-:Y:S01]  /*da80*/  FADD.FTZ R28, R36, R28 ;  /* 0x0000001c241c7221 */ /* 0x000fe20000010000 */
[-C--:B------:R-:W-:Y:S01]  /*da90*/  FMUL.FTZ R36, R5, R30.reuse ;  /* 0x0000001e05247220 */ /* 0x080fe20000410000 */
[----:B------:R-:W-:Y:S01]  /*daa0*/  FADD.FTZ R13, R13, R30 ;  /* 0x0000001e0d0d7221 */ /* 0x000fe20000010000 */
[----:B------:R-:W4:Y:S01]  /*dab0*/  LDL.LU R27, [R1+0x31c] ;  /* 0x00031c00011b7983 */ /* 0x000f220000300800 */
[----:B---3--:R-:W-:Y:S01]  /*dac0*/  FFMA.FTZ R15, R22, R30, R15 ;  /* 0x0000001e160f7223 */ /* 0x008fe2000001000f */
[----:B--2---:R-:W-:Y:S01]  /*dad0*/  FADD.FTZ R18, R18, R33 ;  /* 0x0000002112127221 */ /* 0x004fe20000010000 */
[-C--:B------:R-:W-:Y:S01]  /*dae0*/  FFMA.FTZ R21, R35, R33.reuse, R21 ;  /* 0x0000002123157223 */ /* 0x080fe20000010015 */
[----:B------:R-:W-:-:S04]  /*daf0*/  FMUL.FTZ R33, R4, R33 ;  /* 0x0000002104217220 */ /* 0x000fc80000410000 */
[----:B------:R-:W-:Y:S01]  /*db00*/  FFMA.FTZ R35, R35, R33, R31 ;  /* 0x0000002123237223 */ /* 0x000fe2000001001f */
[----:B------:R-:W-:Y:S01]  /*db10*/  FADD.FTZ R28, R28, R33 ;  /* 0x000000211c1c7221 */ /* 0x000fe20000010000 */
[----:B------:R-:W2:Y:S01]  /*db20*/  LDL.LU R31, [R1+0x3f8] ;  /* 0x0003f800011f7983 */ /* 0x000ea20000300800 */
[-C--:B------:R-:W-:Y:S01]  /*db30*/  FMUL.FTZ R33, R4, R37.reuse ;  /* 0x0000002504217220 */ /* 0x080fe20000410000 */
[----:B------:R-:W-:Y:S01]  /*db40*/  FFMA.FTZ R22, R22, R36, R35 ;  /* 0x0000002416167223 */ /* 0x000fe20000010023 */
[----:B------:R-:W-:Y:S01]  /*db50*/  FADD.FTZ R30, R36, R28 ;  /* 0x0000001c241e7221 */ /* 0x000fe20000010000 */
[----:B------:R-:W3:Y:S01]  /*db60*/  LDL.LU R35, [R1+0x3f4] ;  /* 0x0003f40001237983 */ /* 0x000ee20000300800 */
[C---:B------:R-:W-:Y:S01]  /*db70*/  FFMA.FTZ R21, R32.reuse, R37, R21 ;  /* 0x0000002520157223 */ /* 0x040fe20000010015 */
[----:B------:R-:W-:Y:S01]  /*db80*/  FFMA.FTZ R32, R32, R33, R22 ;  /* 0x0000002120207223 */ /* 0x000fe20000010016 */
[----:B------:R-:W-:Y:S01]  /*db90*/  FADD.FTZ R33, R30, R33 ;  /* 0x000000211e217221 */ /* 0x000fe20000010000 */
[----:B------:R-:W-:Y:S01]  /*dba0*/  FADD.FTZ R18, R18, R37 ;  /* 0x0000002512127221 */ /* 0x000fe20000010000 */
[----:B------:R-:W4:Y:S04]  /*dbb0*/  LDL.LU R30, [R1+0x3f0] ;  /* 0x0003f000011e7983 */ /* 0x000f280000300800 */
[----:B------:R-:W4:Y:S04]  /*dbc0*/  LDL.LU R28, [R1+0x314] ;  /* 0x00031400011c7983 */ /* 0x000f280000300800 */
[----:B------:R-:W4:Y:S01]  /*dbd0*/  LDL.LU R22, [R1+0x130] ;  /* 0x0001300001167983 */ /* 0x000f220000300800 */
[-C--:B--2---:R-:W-:Y:S01]  /*dbe0*/  FMUL.FTZ R36, R5, R31.reuse ;  /* 0x0000001f05247220 */ /* 0x084fe20000410000 */
[----:B------:R-:W-:-:S03]  /*dbf0*/  FFMA.FTZ R15, R29, R31, R15 ;  /* 0x0000001f1d0f7223 */ /* 0x000fc6000001000f */
[----:B------:R-:W-:Y:S01]  /*dc00*/  FFMA.FTZ R29, R29, R36, R32 ;  /* 0x000000241d1d7223 */ /* 0x000fe20000010020 */
[-C--:B---3--:R-:W-:Y:S01]  /*dc10*/  FMUL.FTZ R37, R4, R35.reuse ;  /* 0x0000002304257220 */ /* 0x088fe20000410000 */
[----:B------:R-:W-:Y:S01]  /*dc20*/  FADD.FTZ R33, R36, R33 ;  /* 0x0000002124217221 */ /* 0x000fe20000010000 */
[----:B------:R-:W-:Y:S01]  /*dc30*/  FADD.FTZ R13, R13, R31 ;  /* 0x0000001f0d0d7221 */ /* 0x000fe20000010000 */
[C---:B------:R-:W-:Y:S01]  /*dc40*/  FFMA.FTZ R21, R23.reuse, R35, R21 ;  /* 0x0000002317157223 */ /* 0x040fe20000010015 */
[----:B------:R-:W-:Y:S01]  /*dc50*/  FFMA.FTZ R36, R23, R37, R29 ;  /* 0x0000002517247223 */ /* 0x000fe2000001001d */
[----:B----4-:R-:W-:Y:S01]  /*dc60*/  FMUL.FTZ R31, R5, R30 ;  /* 0x0000001e051f7220 */ /* 0x010fe20000410000 */
[----:B------:R-:W-:Y:S01]  /*dc70*/  FADD.FTZ R37, R33, R37 ;  /* 0x0000002521257221 */ /* 0x000fe20000010000 */
[----:B------:R-:W2:Y:S02]  /*dc80*/  LDL.LU R29, [R1+0x3ec] ;  /* 0x0003ec00011d7983 */ /* 0x000ea40000300800 */
[----:B------:R-:W-:Y:S01]  /*dc90*/  FFMA.FTZ R36, R27, R31, R36 ;  /* 0x0000001f1b247223 */ /* 0x000fe20000010024 */
[----:B------:R-:W-:Y:S01]  /*dca0*/  FADD.FTZ R37, R31, R37 ;  /* 0x000000251f257221 */ /* 0x000fe20000010000 */
[----:B------:R-:W-:Y:S01]  /*dcb0*/  FADD.FTZ R18, R18, R35 ;  /* 0x0000002312127221 */ /* 0x000fe20000010000 */
[----:B------:R-:W3:Y:S01]  /*dcc0*/  LDL.LU R31, [R1+0x318] ;  /* 0x00031800011f7983 */ /* 0x000ee20000300800 */
[----:B------:R-:W-:Y:S01]  /*dcd0*/  FMUL.FTZ R35, R4, R34 ;  /* 0x0000002204237220 */ /* 0x000fe20000410000 */
[----:B------:R-:W-:Y:S01]  /*dce0*/  FFMA.FTZ R33, R27, R30, R15 ;  /* 0x0000001e1b217223 */ /* 0x000fe2000001000f */
[----:B------:R-:W-:Y:S01]  /*dcf0*/  FADD.FTZ R13, R13, R30 ;  /* 0x0000001e0d0d7221 */ /* 0x000fe20000010000 */
[----:B------:R-:W4:Y:S01]  /*dd00*/  LDL.LU R32, [R1+0x134] ;  /* 0x0001340001207983 */ /* 0x000f220000300800 */
[----:B------:R-:W-:-:S03]  /*dd10*/  FADD.FTZ R37, R37, R35 ;  /* 0x0000002325257221 */ /* 0x000fc60000010000 */
[----:B------:R-:W4:Y:S04]  /*dd20*/  LDL.LU R23, [R1+0x138] ;  /* 0x0001380001177983 */ /* 0x000f280000300800 */
[----:B------:R-:W4:Y:S04]  /*dd30*/  LDL.LU R27, [R1+0x13c] ;  /* 0x00013c00011b7983 */ /* 0x000f280000300800 */
[----:B------:R-:W4:Y:S01]  /*dd40*/  LDL.LU R15, [R1+0x2f0] ;  /* 0x0002f000010f7983 */ /* 0x000f220000300800 */
[C---:B---3--:R-:W-:Y:S01]  /*dd50*/  FFMA.FTZ R30, R31.reuse, R34, R21 ;  /* 0x000000221f1e7223 */ /* 0x048fe20000010015 */
[----:B------:R-:W-:Y:S01]  /*dd60*/  FFMA.FTZ R36, R31, R35, R36 ;  /* 0x000000231f247223 */ /* 0x000fe20000010024 */
[----:B--2---:R-:W-:Y:S01]  /*dd70*/  FMUL.FTZ R31, R5, R29 ;  /* 0x0000001d051f7220 */ /* 0x004fe20000410000 */
[----:B------:R-:W2:Y:S03]  /*dd80*/  LDL.LU R21, [R1+0x2c8] ;  /* 0x0002c80001157983 */ /* 0x000ea60000300800 */
[----:B------:R-:W-:Y:S01]  /*dd90*/  FFMA.FTZ R36, R28, R31, R36 ;  /* 0x0000001f1c247223 */ /* 0x000fe20000010024 */
[----:B------:R-:W-:-:S02]  /*dda0*/  FADD.FTZ R37, R31, R37 ;  /* 0x000000251f257221 */ /* 0x000fc40000010000 */
[----:B------:R-:W3:Y:S01]  /*ddb0*/  LDL.LU R31, [R1+0x2f8] ;  /* 0x0002f800011f7983 */ /* 0x000ee20000300800 */
[----:B------:R-:W-:-:S04]  /*ddc0*/  FMUL.FTZ R35, R4, R22 ;  /* 0x0000001604237220 */ /* 0x000fc80000410000 */
[----:B------:R-:W-:Y:S01]  /*ddd0*/  FADD.FTZ R37, R37, R35 ;  /* 0x0000002325257221 */ /* 0x000fe20000010000 */
[C---:B---3--:R-:W-:Y:S02]  /*dde0*/  FFMA.FTZ R36, R31.reuse, R35, R36 ;  /* 0x000000231f247223 */ /* 0x048fe40000010024 */
[----:B------:R-:W3:Y:S01]  /*ddf0*/  LDL.LU R35, [R1+0x2f4] ;  /* 0x0002f40001237983 */ /* 0x000ee20000300800 */
[----:B------:R-:W-:Y:S01]  /*de00*/  FFMA.FTZ R30, R31, R22, R30 ;  /* 0x000000161f1e7223 */ /* 0x000fe2000001001e */
[----:B------:R-:W-:Y:S01]  /*de10*/  FFMA.FTZ R33, R28, R29, R33 ;  /* 0x0000001d1c217223 */ /* 0x000fe20000010021 */
[----:B----4-:R-:W-:Y:S01]  /*de20*/  FMUL.FTZ R31, R5, R32 ;  /* 0x00000020051f7220 */ /* 0x010fe20000410000 */
[----:B------:R-:W-:Y:S01]  /*de30*/  FADD.FTZ R29, R13, R29 ;  /* 0x0000001d0d1d7221 */ /* 0x000fe20000010000 */
[----:B------:R-:W4:Y:S02]  /*de40*/  LDL.LU R28, [R1+0x14c] ;  /* 0x00014c00011c7983 */ /* 0x000f240000300800 */
[----:B------:R-:W-:Y:S01]  /*de50*/  FADD.FTZ R37, R31, R37 ;  /* 0x000000251f257221 */ /* 0x000fe20000010000 */
[----:B------:R-:W-:Y:S01]  /*de60*/  FADD.FTZ R29, R29, R32 ;  /* 0x000000201d1d7221 */ /* 0x000fe20000010000 */
[----:B------:R-:W-:Y:S01]  /*de70*/  FADD.FTZ R34, R18, R34 ;  /* 0x0000002212227221 */ /* 0x000fe20000010000 */
[----:B------:R-:W4:Y:S04]  /*de80*/  LDL.LU R13, [R1+0x2b8] ;  /* 0x0002b800010d7983 */ /* 0x000f280000300800 */
[----:B------:R-:W4:Y:S01]  /*de90*/  LDL.LU R18, [R1+0x154] ;  /* 0x0001540001127983 */ /* 0x000f220000300800 */
[----:B------:R-:W-:-:S03]  /*dea0*/  FADD.FTZ R34, R34, R22 ;  /* 0x0000001622227221 */ /* 0x000fc60000010000 */
[----:B------:R-:W4:Y:S01]  /*deb0*/  LDL.LU R22, [R1+0x2b4] ;  /* 0x0002b40001167983 */ /* 0x000f220000300800 */
[C---:B---3--:R-:W-:Y:S01]  /*dec0*/  FFMA.FTZ R33, R35.reuse, R32, R33 ;  /* 0x0000002023217223 */ /* 0x048fe20000010021 */
[----:B------:R-:W-:Y:S01]  /*ded0*/  FFMA.FTZ R36, R35, R31, R36 ;  /* 0x0000001f23247223 */ /* 0x000fe20000010024 */
[----:B------:R-:W-:Y:S01]  /*dee0*/  FMUL.FTZ R35, R4, R23 ;  /* 0x0000001704237220 */ /* 0x000fe20000410000 */
[----:B------:R-:W-:Y:S01]  /*def0*/  FMUL.FTZ R31, R5, R27 ;  /* 0x0000001b051f7220 */ /* 0x000fe20000410000 */
[----:B------:R-:W3:Y:S02]  /*df00*/  LDL.LU R32, [R1+0x3e8] ;  /* 0x0003e80001207983 */ /* 0x000ee40000300800 */
[----:B------:R-:W-:Y:S01]  /*df10*/  FFMA.FTZ R36, R15, R35, R36 ;  /* 0x000000230f247223 */ /* 0x000fe20000010024 */
[----:B------:R-:W-:-:S03]  /*df20*/  FADD.FTZ R37, R37, R35 ;  /* 0x0000002325257221 */ /* 0x000fc60000010000 */
[----:B--2---:R-:W-:Y:S01]  /*df30*/  FFMA.FTZ R36, R21, R31, R36 ;  /* 0x0000001f15247223 */ /* 0x004fe20000010024 */
[----:B------:R-:W-:Y:S02]  /*df40*/  FADD.FTZ R37, R31, R37 ;  /* 0x000000251f257221 */ /* 0x000fe40000010000 */
[----:B------:R-:W2:Y:S01]  /*df50*/  LDL.LU R31, [R1+0x2bc] ;  /* 0x0002bc00011f7983 */ /* 0x000ea20000300800 */
[----:B------:R-:W-:Y:S01]  /*df60*/  FFMA.FTZ R30, R15, R23, R30 ;  /* 0x000000170f1e7223 */ /* 0x000fe2000001001e */
[----:B------:R-:W-:Y:S01]  /*df70*/  FADD.FTZ R34, R34, R23 ;  /* 0x0000001722227221 */ /* 0x000fe20000010000 */
[----:B------:R-:W-:Y:S01]  /*df80*/  FFMA.FTZ R33, R21, R27, R33 ;  /* 0x0000001b15217223 */ /* 0x000fe20000010021 */
[----:B------:R-:W-:Y:S01]  /*df90*/  FADD.FTZ R29, R29, R27 ;  /* 0x0000001b1d1d7221 */ /* 0x000fe20000010000 */
[----:B------:R-:W4:Y:S04]  /*dfa0*/  LDL.LU R15, [R1+0x158] ;  /* 0x00015800010f7983 */ /* 0x000f280000300800 */
[----:B------:R-:W4:Y:S04]  /*dfb0*/  LDL.LU R27, [R1+0x3e4] ;  /* 0x0003e400011b7983 */ /* 0x000f280000300800 */
[----:B------:R-:W4:Y:S04]  /*dfc0*/  LDL.LU R21, [R1+0x15c] ;  /* 0x00015c0001157983 */ /* 0x000f280000300800 */
[----:B------:R-:W4:Y:S01]  /*dfd0*/  LDL.LU R23, [R1+0x2ac] ;  /* 0x0002ac0001177983 */ /* 0x000f220000300800 */
[----:B---3--:R-:W-:Y:S01]  /*dfe0*/  FMUL.FTZ R35, R4, R32 ;  /* 0x0000002004237220 */ /* 0x008fe20000410000 */
[----:B------:R-:W-:-:S03]  /*dff0*/  FADD.FTZ R34, R34, R32 ;  /* 0x0000002022227221 */ /* 0x000fc60000010000 */
[----:B------:R-:W-:Y:S01]  /*e000*/  FADD.FTZ R37, R37, R35 ;  /* 0x0000002325257221 */ /* 0x000fe20000010000 */
[C---:B--2---:R-:W-:Y:S01]  /*e010*/  FFMA.FTZ R30, R31.reuse, R32, R30 ;  /* 0x000000201f1e7223 */ /* 0x044fe2000001001e */
[----:B------:R-:W-:Y:S01]  /*e020*/  FFMA.FTZ R36, R31, R35, R36 ;  /* 0x000000231f247223 */ /* 0x000fe20000010024 */
[----:B----4-:R-:W-:Y:S01]  /*e030*/  FMUL.FTZ R31, R5, R28 ;  /* 0x0000001c051f7220 */ /* 0x010fe20000410000 */
[----:B------:R-:W-:Y:S01]  /*e040*/  FMUL.FTZ R32, R4, R18 ;  /* 0x0000001204207220 */ /* 0x000fe20000410000 */
[----:B------:R-:W-:Y:S01]  /*e050*/  FFMA.FTZ R33, R13, R28, R33 ;  /* 0x0000001c0d217223 */ /* 0x000fe20000010021 */
[----:B------:R-:W-:Y:S01]  /*e060*/  FADD.FTZ R29, R29, R28 ;  /* 0x0000001c1d1d7221 */ /* 0x000fe20000010000 */
[----:B------:R-:W-:Y:S01]  /*e070*/  FFMA.FTZ R36, R13, R31, R36 ;  /* 0x0000001f0d247223 */ /* 0x000fe20000010024 */
[----:B------:R-:W-:Y:S01]  /*e080*/  FADD.FTZ R37, R31, R37 ;  /* 0x000000251f257221 */ /* 0x000fe20000010000 */
[----:B------:R-:W2:Y:S02]  /*e090*/  LDL.LU R28, [R1+0x3e0] ;  /* 0x0003e000011c7983 */ /* 0x000ea40000300800 */
[----:B------:R-:W-:Y:S01]  /*e0a0*/  FFMA.FTZ R36, R22, R32, R36 ;  /* 0x0000002016247223 */ /* 0x000fe20000010024 */
[----:B------:R-:W-:Y:S01]  /*e0b0*/  FADD.FTZ R37, R37, R32 ;  /* 0x0000002025257221 */ /* 0x000fe20000010000 */
[----:B------:R-:W-:Y:S01]  /*e0c0*/  FADD.FTZ R29, R29, R27 ;  /* 0x0000001b1d1d7221 */ /* 0x000fe20000010000 */
[----:B------:R-:W3:Y:S01]  /*e0d0*/  LDL.LU R32, [R1+0x2b0] ;  /* 0x0002b00001207983 */ /* 0x000ee20000300800 */
[----:B------:R-:W-:-:S03]  /*e0e0*/  FMUL.FTZ R31, R5, R27 ;  /* 0x0000001b051f7220 */ /* 0x000fc60000410000 */
[----:B------:R-:W4:Y:S01]  /*e0f0*/  LDL.LU R13, [R1+0x160] ;  /* 0x00016000010d7983 */ /* 0x000f220000300800 */
[----:B------:R-:W-:Y:S01]  /*e100*/  FADD.FTZ R37, R31, R37 ;  /* 0x000000251f257221 */ /* 0x000fe20000010000 */
[----:B------:R-:W-:Y:S02]  /*e110*/  FFMA.FTZ R30, R22, R18, R30 ;  /* 0x00000012161e7223 */ /* 0x000fe4000001001e */
[----:B------:R-:W4:Y:S01]  /*e120*/  LDL.LU R35, [R1+0x26c] ;  /* 0x00026c0001237983 */ /* 0x000f220000300800 */
[----:B------:R-:W-:-:S03]  /*e130*/  FADD.FTZ R34, R34, R18 ;  /* 0x0000001222227221 */ /* 0x000fc60000010000 */
[----:B------:R-:W4:Y:S01]  /*e140*/  LDL.LU R22, [R1+0x164] ;  /* 0x0001640001167983 */ /* 0x000f220000300800 */
[C---:B---3--:R-:W-:Y:S01]  /*e150*/  FFMA.FTZ R36, R32.reuse, R31, R36 ;  /* 0x0000001f20247223 */ /* 0x048fe20000010024 */
[----:B------:R-:W-:Y:S02]  /*e160*/  FFMA.FTZ R33, R32, R27, R33 ;  /* 0x0000001b20217223 */ /* 0x000fe40000010021 */
[----:B------:R-:W3:Y:S01]  /*e170*/  LDL.LU R31, [R1+0x294] ;  /* 0x00029400011f7983 */ /* 0x000ee20000300800 */
[----:B------:R-:W-:Y:S01]  /*e180*/  FMUL.FTZ R32, R4, R15 ;  /* 0x0000000f04207220 */ /* 0x000fe20000410000 */
[----:B------:R-:W-:Y:S02]  /*e190*/  FMUL.FTZ R27, R5, R21 ;  /* 0x00000015051b7220 */ /* 0x000fe40000410000 */
[----:B------:R-:W4:Y:S01]  /*e1a0*/  LDL.LU R18, [R1+0x260] ;  /* 0x0002600001127983 */ /* 0x000f220000300800 */
[----:B------:R-:W-:Y:S01]  /*e1b0*/  FFMA.FTZ R36, R23, R32, R36 ;  /* 0x0000002017247223 */ /* 0x000fe20000010024 */
[----:B------:R-:W-:Y:S01]  /*e1c0*/  FADD.FTZ R37, R37, R32 ;  /* 0x0000002025257221 */ /* 0x000fe20000010000 */
[----:B------:R-:W-:Y:S01]  /*e1d0*/  FFMA.FTZ R30, R23, R15, R30 ;  /* 0x0000000f171e7223 */ /* 0x000fe2000001001e */
[----:B------:R-:W-:Y:S01]  /*e1e0*/  FADD.FTZ R34, R34, R15 ;  /* 0x0000000f22227221 */ /* 0x000fe20000010000 */
[----:B------:R-:W4:Y:S01]  /*e1f0*/  LDL.LU R23, [R1+0x254] ;  /* 0x0002540001177983 */ /* 0x000f220000300800 */
[----:B------:R-:W-:-:S03]  /*e200*/  FADD.FTZ R37, R27, R37 ;  /* 0x000000251b257221 */ /* 0x000fc60000010000 */
[----:B------:R-:W4:Y:S04]  /*e210*/  LDL.LU R15, [R1+0x168] ;  /* 0x00016800010f7983 */ /* 0x000f280000300800 */
[----:B------:R-:W4:Y:S01]  /*e220*/  LDL.LU R32, [R1+0x240] ;  /* 0x0002400001207983 */ /* 0x000f220000300800 */
[----:B---3--:R-:W-:-:S03]  /*e230*/  FFMA.FTZ R36, R31, R27, R36 ;  /* 0x0000001b1f247223 */ /* 0x008fc60000010024 */
[----:B------:R-:W3:Y:S01]  /*e240*/  LDL.LU R27, [R1+0x290] ;  /* 0x00029000011b7983 */ /* 0x000ee20000300800 */
[----:B------:R-:W-:Y:S01]  /*e250*/  FFMA.FTZ R33, R31, R21, R33 ;  /* 0x000000151f217223 */ /* 0x000fe20000010021 */
[----:B--2---:R-:W-:Y:S01]  /*e260*/  FMUL.FTZ R31, R4, R28 ;  /* 0x0000001c041f7220 */ /* 0x004fe20000410000 */
[----:B------:R-:W-:-:S03]  /*e270*/  FADD.FTZ R34, R34, R28 ;  /* 0x0000001c22227221 */ /* 0x000fc60000010000 */
[----:B------:R-:W-:Y:S01]  /*e280*/  FADD.FTZ R37, R37, R31 ;  /* 0x0000001f25257221 */ /* 0x000fe20000010000 */
[----:B------:R-:W-:Y:S02]  /*e290*/  FADD.FTZ R29, R29, R21 ;  /* 0x000000151d1d7221 */ /* 0x000fe40000010000 */
[----:B------:R-:W2:Y:S01]  /*e2a0*/  LDL.LU R21, [R1+0x16c] ;  /* 0x00016c0001157983 */ /* 0x000ea20000300800 */
[----:B----4-:R-:W-:Y:S01]  /*e2b0*/  FFMA.FTZ R33, R35, R13, R33 ;  /* 0x0000000d23217223 */ /* 0x010fe20000010021 */
[----:B------:R-:W-:Y:S01]  /*e2c0*/  FADD.FTZ R29, R29, R13 ;  /* 0x0000000d1d1d7221 */ /* 0x000fe20000010000 */
[----:B------:R-:W-:Y:S02]  /*e2d0*/  FADD.FTZ R34, R34, R22 ;  /* 0x0000001622227221 */ /* 0x000fe40000010000 */
[----:B------:R-:W-:Y:S01]  /*e2e0*/  FFMA.FTZ R33, R23, R26, R33 ;  /* 0x0000001a17217223 */ /* 0x000fe20000010021 */
[C---:B---3--:R-:W-:Y:S01]  /*e2f0*/  FFMA.FTZ R30, R27.reuse, R28, R30 ;  /* 0x0000001c1b1e7223 */ /* 0x048fe2000001001e */
[----:B------:R-:W-:Y:S01]  /*e300*/  FFMA.FTZ R36, R27, R31, R36 ;  /* 0x0000001f1b247223 */ /* 0x000fe20000010024 */
[----:B------:R-:W-:Y:S01]  /*e310*/  FMUL.FTZ R27, R5, R13 ;  /* 0x0000000d051b7220 */ /* 0x000fe20000410000 */
[----:B------:R-:W-:Y:S01]  /*e320*/  FMUL.FTZ R28, R4, R22 ;  /* 0x00000016041c7220 */ /* 0x000fe20000410000 */
[----:B------:R-:W3:Y:S02]  /*e330*/  LDL.LU R31, [R1+0x170] ;  /* 0x00017000011f7983 */ /* 0x000ee40000300800 */
[----:B------:R-:W-:Y:S01]  /*e340*/  FFMA.FTZ R36, R35, R27, R36 ;  /* 0x0000001b23247223 */ /* 0x000fe20000010024 */
[----:B------:R-:W-:Y:S01]  /*e350*/  FADD.FTZ R37, R27, R37 ;  /* 0x000000251b257221 */ /* 0x000fe20000010000 */
[----:B------:R-:W-:Y:S01]  /*e360*/  FMUL.FTZ R27, R5, R26 ;  /* 0x0000001a051b7220 */ /* 0x000fe20000410000 */
[----:B------:R-:W4:Y:S01]  /*e370*/  LDL.LU R35, [R1+0x174] ;  /* 0x0001740001237983 */ /* 0x000f220000300800 */
[----:B------:R-:W-:Y:S01]  /*e380*/  FFMA.FTZ R36, R18, R28, R36 ;  /* 0x0000001c12247223 */ /* 0x000fe20000010024 */
[----:B------:R-:W-:Y:S01]  /*e390*/  FADD.FTZ R37, R37, R28 ;  /* 0x0000001c25257221 */ /* 0x000fe20000010000 */
[----:B------:R-:W-:Y:S01]  /*e3a0*/  FMUL.FTZ R28, R4, R15 ;  /* 0x0000000f041c7220 */ /* 0x000fe20000410000 */
[----:B------:R-:W-:Y:S01]  /*e3b0*/  FFMA.FTZ R30, R18, R22, R30 ;  /* 0x00000016121e7223 */ /* 0x000fe2000001001e */
[----:B------:R-:W-:Y:S01]  /*e3c0*/  FFMA.FTZ R36, R23, R27, R36 ;  /* 0x0000001b17247223 */ /* 0x000fe20000010024 */
[----:B------:R-:W-:Y:S01]  /*e3d0*/  FADD.FTZ R37, R27, R37 ;  /* 0x000000251b257221 */ /* 0x000fe20000010000 */
[----:B------:R-:W4:Y:S04]  /*e3e0*/  LDL.LU R18, [R1+0x234] ;  /* 0x0002340001127983 */ /* 0x000f280000300800 */
[----:B------:R-:W3:Y:S01]  /*e3f0*/  LDL.LU R27, [R1+0x23c] ;  /* 0x00023c00011b7983 */ /* 0x000ee20000300800 */
[----:B------:R-:W-:Y:S01]  /*e400*/  FFMA.FTZ R36, R32, R28, R36 ;  /* 0x0000001c20247223 */ /* 0x000fe20000010024 */
[----:B------:R-:W-:-:S02]  /*e410*/  FADD.FTZ R37, R37, R28 ;  /* 0x0000001c25257221 */ /* 0x000fc40000010000 */
[----:B------:R-:W4:Y:S04]  /*e420*/  LDL.LU R28, [R1+0x238] ;  /* 0x00023800011c7983 */ /* 0x000f280000300800 */
[----:B------:R-:W4:Y:S04]  /*e430*/  LDL.LU R13, [R1+0x1c4] ;  /* 0x0001c400010d7983 */ /* 0x000f280000300800 */
[----:B------:R-:W4:Y:S01]  /*e440*/  LDL.LU R23, [R1+0x1c0] ;  /* 0x0001c00001177983 */ /* 0x000f220000300800 */
[----:B------:R-:W-:-:S03]  /*e450*/  FFMA.FTZ R30, R32, R15, R30 ;  /* 0x0000000f201e7223 */ /* 0x000fc6000001001e */
[----:B------:R-:W4:Y:S04]  /*e460*/  LDL.LU R22, [R1+0x230] ;  /* 0x0002300001167983 */ /* 0x000f280000300800 */
[----:B------:R-:W4:Y:S01]  /*e470*/  LDL.LU R32, [R1+0x228] ;  /* 0x0002280001207983 */ /* 0x000f220000300800 */
[----:B------:R-:W-:Y:S01]  /*e480*/  FADD.FTZ R29, R29, R26 ;  /* 0x0000001a1d1d7221 */ /* 0x000fe20000010000 */
[----:B--2---:R-:W-:-:S04]  /*e490*/  FMUL.FTZ R26, R5, R21 ;  /* 0x00000015051a7220 */ /* 0x004fc80000410000 */
[----:B------:R-:W-:Y:S01]  /*e4a0*/  FADD.FTZ R37, R26, R37 ;  /* 0x000000251a257221 */ /* 0x000fe20000010000 */
[----:B------:R-:W-:Y:S02]  /*e4b0*/  FADD.FTZ R34, R34, R15 ;  /* 0x0000000f22227221 */ /* 0x000fe40000010000 */
[----:B------:R-:W2:Y:S01]  /*e4c0*/  LDL.LU R15, [R1+0x1bc] ;  /* 0x0001bc00010f7983 */ /* 0x000ea20000300800 */
[C---:B---3--:R-:W-:Y:S01]  /*e4d0*/  FFMA.FTZ R33, R27.reuse, R21, R33 ;  /* 0x000000151b217223 */ /* 0x048fe20000010021 */
[----:B------:R-:W-:Y:S01]  /*e4e0*/  FFMA.FTZ R36, R27, R26, R36 ;  /* 0x0000001a1b247223 */ /* 0x000fe20000010024 */
[----:B------:R-:W-:Y:S01]  /*e4f0*/  FMUL.FTZ R27, R4, R31 ;  /* 0x0000001f041b7220 */ /* 0x000fe20000410000 */
[----:B----4-:R-:W-:-:S03]  /*e500*/  FMUL.FTZ R26, R5, R35 ;  /* 0x00000023051a7220 */ /* 0x010fc60000410000 */
[----:B------:R-:W-:Y:S01]  /*e510*/  FFMA.FTZ R36, R28, R27, R36 ;  /* 0x0000001b1c247223 */ /* 0x000fe20000010024 */
[----:B------:R-:W-:Y:S01]  /*e520*/  FADD.FTZ R37, R37, R27 ;  /* 0x0000001b25257221 */ /* 0x000fe20000010000 */
[----:B------:R-:W-:Y:S02]  /*e530*/  FMUL.FTZ R27, R4, R13 ;  /* 0x0000000d041b7220 */ /* 0x000fe40000410000 */
[----:B------:R-:W-:Y:S01]  /*e540*/  FFMA.FTZ R36, R18, R26, R36 ;  /* 0x0000001a12247223 */ /* 0x000fe20000010024 */
[----:B------:R-:W-:Y:S01]  /*e550*/  FADD.FTZ R37, R26, R37 ;  /* 0x000000251a257221 */ /* 0x000fe20000010000 */
[----:B------:R-:W-:-:S03]  /*e560*/  FMUL.FTZ R26, R5, R23 ;  /* 0x00000017051a7220 */ /* 0x000fc60000410000 */
[----:B------:R-:W-:Y:S01]  /*e570*/  FADD.FTZ R37, R37, R27 ;  /* 0x0000001b25257221 */ /* 0x000fe20000010000 */
[----:B------:R-:W-:-:S03]  /*e580*/  FFMA.FTZ R36, R22, R27, R36 ;  /* 0x0000001b16247223 */ /* 0x000fc60000010024 */
[----:B------:R-:W-:Y:S01]  /*e590*/  FADD.FTZ R37, R26, R37 ;  /* 0x000000251a257221 */ /* 0x000fe20000010000 */
[----:B------:R-:W-:Y:S02]  /*e5a0*/  FFMA.FTZ R36, R32, R26, R36 ;  /* 0x0000001a20247223 */ /* 0x000fe40000010024 */
[----:B------:R-:W3:Y:S01]  /*e5b0*/  LDL.LU R26, [R1+0x220] ;  /* 0x00022000011a7983 */ /* 0x000ee20000300800 */
[----:B------:R-:W-:-:S03]  /*e5c0*/  FADD.FTZ R29, R29, R21 ;  /* 0x000000151d1d7221 */ /* 0x000fc60000010000 */
[----:B------:R-:W4:Y:S01]  /*e5d0*/  LDL.LU R21, [R1+0x1b4] ;  /* 0x0001b40001157983 */ /* 0x000f220000300800 */
[----:B--2---:R-:W-:Y:S01]  /*e5e0*/  FMUL.FTZ R27, R4, R15 ;  /* 0x0000000f041b7220 */ /* 0x004fe20000410000 */
[----:B------:R-:W-:Y:S02]  /*e5f0*/  FFMA.FTZ R30, R28, R31, R30 ;  /* 0x0000001f1c1e7223 */ /* 0x000fe4000001001e */
[----:B------:R-:W2:Y:S01]  /*e600*/  LDL.LU R28, [R1+0x1b0] ;  /* 0x0001b000011c7983 */ /* 0x000ea20000300800 */
[----:B------:R-:W-:Y:S01]  /*e610*/  FADD.FTZ R37, R37, R27 ;  /* 0x0000001b25257221 */ /* 0x000fe20000010000 */
[----:B------:R-:W-:Y:S01]  /*e620*/  FADD.FTZ R34, R34, R31 ;  /* 0x0000001f22227221 */ /* 0x000fe20000010000 */
[----:B------:R-:W-:Y:S01]  /*e630*/  FFMA.FTZ R33, R18, R35, R33 ;  /* 0x0000002312217223 */ /* 0x000fe20000010021 */
[----:B------:R-:W2:Y:S01]  /*e640*/  LDL.LU R31, [R1+0x1ac] ;  /* 0x0001ac00011f7983 */ /* 0x000ea20000300800 */
[----:B------:R-:W-:-:S03]  /*e650*/  FADD.FTZ R29, R29, R35 ;  /* 0x000000231d1d7221 */ /* 0x000fc60000010000 */
[----:B------:R-:W2:Y:S01]  /*e660*/  LDL.LU R18, [R1+0x218] ;  /* 0x0002180001127983 */ /* 0x000ea20000300800 */
[----:B------:R-:W-:-:S03]  /*e670*/  FFMA.FTZ R30, R22, R13, R30 ;  /* 0x0000000d161e7223 */ /* 0x000fc6000001001e */
[----:B------:R-:W2:Y:S01]  /*e680*/  LDL.LU R35, [R1+0x1a8] ;  /* 0x0001a80001237983 */ /* 0x000ea20000300800 */
[----:B------:R-:W-:-:S03]  /*e690*/  FFMA.FTZ R33, R32, R23, R33 ;  /* 0x0000001720217223 */ /* 0x000fc60000010021 */
[----:B------:R-:W2:Y:S04]  /*e6a0*/  LDL.LU R22, [R1+0x214] ;  /* 0x0002140001167983 */ /* 0x000ea80000300800 */
[----:B------:R-:W2:Y:S01]  /*e6b0*/  LDL.LU R32, [R1+0x210] ;  /* 0x0002100001207983 */ /* 0x000ea20000300800 */
[----:B---3--:R-:W-:-:S03]  /*e6c0*/  FFMA.FTZ R36, R26, R27, R36 ;  /* 0x0000001b1a247223 */ /* 0x008fc60000010024 */
[----:B------:R-:W3:Y:S01]  /*e6d0*/  LDL.LU R27, [R1+0x21c] ;  /* 0x00021c00011b7983 */ /* 0x000ee20000300800 */
[----:B------:R-:W-:Y:S01]  /*e6e0*/  FFMA.FTZ R30, R26, R15, R30 ;  /* 0x0000000f1a1e7223 */ /* 0x000fe2000001001e */
[----:B----4-:R-:W-:-:S04]  /*e6f0*/  FMUL.FTZ R26, R5, R21 ;  /* 0x00000015051a7220 */ /* 0x010fc80000410000 */
[----:B------:R-:W-:Y:S01]  /*e700*/  FADD.FTZ R37, R26, R37 ;  /* 0x000000251a257221 */ /* 0x000fe20000010000 */
[----:B------:R-:W-:Y:S02]  /*e710*/  FADD.FTZ R29, R29, R23 ;  /* 0x000000171d1d7221 */ /* 0x000fe40000010000 */
[----:B------:R-:W4:Y:S01]  /*e720*/  LDL.LU R23, [R1+0x1a0] ;  /* 0x0001a00001177983 */ /* 0x000f220000300800 */
[C---:B---3--:R-:W-:Y:S01]  /*e730*/  FFMA.FTZ R33, R27.reuse, R21, R33 ;  /* 0x000000151b217223 */ /* 0x048fe20000010021 */
[----:B------:R-:W-:Y:S01]  /*e740*/  FFMA.FTZ R36, R27, R26, R36 ;  /* 0x0000001a1b247223 */ /* 0x000fe20000010024 */
[----:B--2---:R-:W-:Y:S01]  /*e750*/  FMUL.FTZ R27, R4, R28 ;  /* 0x0000001c041b7220 */ /* 0x004fe20000410000 */
[----:B------:R-:W-:-:S03]  /*e760*/  FMUL.FTZ R26, R5, R31 ;  /* 0x0000001f051a7220 */ /* 0x000fc60000410000 */
[----:B------:R-:W-:Y:S01]  /*e770*/  FFMA.FTZ R36, R18, R27, R36 ;  /* 0x0000001b12247223 */ /* 0x000fe20000010024 */
[----:B------:R-:W-:Y:S01]  /*e780*/  FADD.FTZ R37, R37, R27 ;  /* 0x0000001b25257221 */ /* 0x000fe20000010000 */
[----:B------:R-:W-:Y:S02]  /*e790*/  FMUL.FTZ R27, R4, R35 ;  /* 0x00000023041b7220 */ /* 0x000fe40000410000 */
[----:B------:R-:W-:Y:S01]  /*e7a0*/  FFMA.FTZ R36, R22, R26, R36 ;  /* 0x0000001a16247223 */ /* 0x000fe20000010024 */
[----:B------:R-:W-:-:S03]  /*e7b0*/  FADD.FTZ R37, R26, R37 ;  /* 0x000000251a257221 */ /* 0x000fc60000010000 */
[----:B------:R-:W-:Y:S01]  /*e7c0*/  FFMA.FTZ R36, R32, R27, R36 ;  /* 0x0000001b20247223 */ /* 0x000fe20000010024 */
[----:B------:R-:W-:Y:S02]  /*e7d0*/  FADD.FTZ R37, R37, R27 ;  /* 0x0000001b25257221 */ /* 0x000fe40000010000 */
[----:B------:R-:W2:Y:S01]  /*e7e0*/  LDL.LU R27, [R1+0x20c] ;  /* 0x00020c00011b7983 */ /* 0x000ea20000300800 */
[----:B------:R-:W-:Y:S01]  /*e7f0*/  FADD.FTZ R34, R34, R13 ;  /* 0x0000000d22227221 */ /* 0x000fe20000010000 */
[----:B----4-:R-:W-:Y:S01]  /*e800*/  FMUL.FTZ R26, R5, R23 ;  /* 0x00000017051a7220 */ /* 0x010fe20000410000 */
[----:B------:R-:W-:Y:S01]  /*e810*/  FFMA.FTZ R33, R22, R31, R33 ;  /* 0x0000001f16217223 */ /* 0x000fe20000010021 */
[----:B------:R-:W-:Y:S01]  /*e820*/  FADD.FTZ R29, R29, R21 ;  /* 0x000000151d1d7221 */ /* 0x000fe20000010000 */
[----:B------:R-:W-:Y:S01]  /*e830*/  FADD.FTZ R34, R34, R15 ;  /* 0x0000000f22227221 */ /* 0x000fe20000010000 */
[----:B------:R-:W-:Y:S01]  /*e840*/  FADD.FTZ R37, R26, R37 ;  /* 0x000000251a257221 */ /* 0x000fe20000010000 */
[----:B------:R-:W3:Y:S04]  /*e850*/  LDL.LU R15, [R1+0x19c] ;  /* 0x00019c00010f7983 */ /* 0x000ee80000300800 */
[----:B------:R-:W4:Y:S01]  /*e860*/  LDL.LU R21, [R1+0x198] ;  /* 0x0001980001157983 */ /* 0x000f220000300800 */
[----:B------:R-:W-:-:S03]  /*e870*/  FFMA.FTZ R30, R18, R28, R30 ;  /* 0x0000001c121e7223 */ /* 0x000fc6000001001e */
[----:B------:R-:W4:Y:S04]  /*e880*/  LDL.LU R18, [R1+0x194] ;  /* 0x0001940001127983 */ /* 0x000f280000300800 */
[----:B------:R-:W4:Y:S01]  /*e890*/  LDL.LU R13, [R1+0x3dc] ;  /* 0x0003dc00010d7983 */ /* 0x000f220000300800 */
[----:B--2---:R-:W-:-:S03]  /*e8a0*/  FFMA.FTZ R36, R27, R26, R36 ;  /* 0x0000001a1b247223 */ /* 0x004fc60000010024 */
[----:B------:R-:W2:Y:S04]  /*e8b0*/  LDL.LU R22, [R1+0x18c] ;  /* 0x00018c0001167983 */ /* 0x000ea80000300800 */
[----:B------:R-:W4:Y:S01]  /*e8c0*/  LDL.LU R26, [R1+0x208] ;  /* 0x00020800011a7983 */ /* 0x000f220000300800 */
[----:B------:R-:W-:Y:S01]  /*e8d0*/  FFMA.FTZ R33, R27, R23, R33 ;  /* 0x000000171b217223 */ /* 0x000fe20000010021 */
[----:B---3--:R-:W-:-:S04]  /*e8e0*/  FMUL.FTZ R27, R4, R15 ;  /* 0x0000000f041b7220 */ /* 0x008fc80000410000 */
[----:B------:R-:W-:Y:S01]  /*e8f0*/  FADD.FTZ R37, R37, R27 ;  /* 0x0000001b25257221 */ /* 0x000fe20000010000 */
[----:B------:R-:W-:Y:S02]  /*e900*/  FADD.FTZ R34, R34, R28 ;  /* 0x0000001c22227221 */ /* 0x000fe40000010000 */
[----:B------:R-:W3:Y:S01]  /*e910*/  LDL.LU R28, [R1+0x200] ;  /* 0x00020000011c7983 */ /* 0x000ee20000300800 */
[----:B------:R-:W-:-:S03]  /*e920*/  FADD.FTZ R29, R29, R31 ;  /* 0x0000001f1d1d7221 */ /* 0x000fc60000010000 */
[----:B------:R-:W3:Y:S01]  /*e930*/  LDL.LU R31, [R1+0x1fc] ;  /* 0x0001fc00011f7983 */ /* 0x000ee20000300800 */
[----:B----4-:R-:W-:-:S03]  /*e940*/  FFMA.FTZ R36, R26, R27, R36 ;  /* 0x0000001b1a247223 */ /* 0x010fc60000010024 */
[----:B------:R-:W4:Y:S01]  /*e950*/  LDL.LU R27, [R1+0x204] ;  /* 0x00020400011b7983 */ /* 0x000f220000300800 */
[----:B------:R-:W-:-:S03]  /*e960*/  FFMA.FTZ R30, R32, R35, R30 ;  /* 0x00000023201e7223 */ /* 0x000fc6000001001e */
[----:B------:R-:W3:Y:S01]  /*e970*/  LDL.LU R32, [R1+0x188] ;  /* 0x0001880001207983 */ /* 0x000ee20000300800 */
[----:B------:R-:W-:Y:S01]  /*e980*/  FFMA.FTZ R30, R26, R15, R30 ;  /* 0x0000000f1a1e7223 */ /* 0x000fe2000001001e */
[----:B------:R-:W-:-:S04]  /*e990*/  FMUL.FTZ R26, R5, R21 ;  /* 0x00000015051a7220 */ /* 0x000fc80000410000 */
[----:B------:R-:W-:Y:S01]  /*e9a0*/  FADD.FTZ R37, R26, R37 ;  /* 0x000000251a257221 */ /* 0x000fe20000010000 */
[C---:B----4-:R-:W-:Y:S01]  /*e9b0*/  FFMA.FTZ R33, R27.reuse, R21, R33 ;  /* 0x000000151b217223 */ /* 0x050fe20000010021 */
[----:B------:R-:W-:Y:S01]  /*e9c0*/  FFMA.FTZ R36, R27, R26, R36 ;  /* 0x0000001a1b247223 */ /* 0x000fe20000010024 */
[----:B------:R-:W-:Y:S01]  /*e9d0*/  FMUL.FTZ R27, R4, R18 ;  /* 0x00000012041b7220 */ /* 0x000fe20000410000 */
[----:B--2---:R-:W-:-:S03]  /*e9e0*/  FMUL.FTZ R26, R5, R22 ;  /* 0x00000016051a7220 */ /* 0x004fc60000410000 */
[----:B---3--:R-:W-:Y:S01]  /*e9f0*/  FFMA.FTZ R36, R28, R27, R36 ;  /* 0x0000001b1c247223 */ /* 0x008fe20000010024 */
[----:B------:R-:W-:-:S03]  /*ea00*/  FADD.FTZ R37, R37, R27 ;  /* 0x0000001b25257221 */ /* 0x000fc60000010000 */
[----:B------:R-:W-:Y:S01]  /*ea10*/  FFMA.FTZ R36, R31, R26, R36 ;  /* 0x0000001a1f247223 */ /* 0x000fe20000010024 */
[----:B------:R-:W-:Y:S02]  /*ea20*/  FADD.FTZ R37, R26, R37 ;  /* 0x000000251a257221 */ /* 0x000fe40000010000 */
[----:B------:R-:W2:Y:S01]  /*ea30*/  LDL.LU R26, [R1+0x1f8] ;  /* 0x0001f800011a7983 */ /* 0x000ea20000300800 */
[----:B------:R-:W-:Y:S01]  /*ea40*/  FADD.FTZ R34, R34, R35 ;  /* 0x0000002322227221 */ /* 0x000fe20000010000 */
[----:B------:R-:W-:Y:S02]  /*ea50*/  FMUL.FTZ R27, R4, R32 ;  /* 0x00000020041b7220 */ /* 0x000fe40000410000 */
[----:B------:R-:W3:Y:S02]  /*ea60*/  LDL.LU R35, [R1+0x184] ;  /* 0x0001840001237983 */ /* 0x000ee40000300800 */
[----:B------:R-:W-:Y:S01]  /*ea70*/  FADD.FTZ R37, R37, R27 ;  /* 0x0000001b25257221 */ /* 0x000fe20000010000 */
[----:B------:R-:W-:Y:S01]  /*ea80*/  FFMA.FTZ R30, R28, R18, R30 ;  /* 0x000000121c1e7223 */ /* 0x000fe2000001001e */
[----:B------:R-:W-:Y:S01]  /*ea90*/  FADD.FTZ R29, R29, R23 ;  /* 0x000000171d1d7221 */ /* 0x000fe20000010000 */
[----:B------:R-:W-:Y:S01]  /*eaa0*/  FFMA.FTZ R33, R31, R22, R33 ;  /* 0x000000161f217223 */ /* 0x000fe20000010021 */
[----:B------:R-:W4:Y:S01]  /*eab0*/  LDL.LU R23, [R1+0x17c] ;  /* 0x00017c0001177983 */ /* 0x000f220000300800 */
[----:B------:R-:W-:-:S03]  /*eac0*/  FADD.FTZ R34, R34, R15 ;  /* 0x0000000f22227221 */ /* 0x000fc60000010000 */
[----:B------:R-:W4:Y:S04]  /*ead0*/  LDL.LU R15, [R1+0x178] ;  /* 0x00017800010f7983 */ /* 0x000f280000300800 */
[----:B------:R-:W4:Y:S01]  /*eae0*/  LDL.LU R28, [R1+0x1e8] ;  /* 0x0001e800011c7983 */ /* 0x000f220000300800 */
[C---:B--2---:R-:W-:Y:S01]  /*eaf0*/  FFMA.FTZ R36, R26.reuse, R27, R36 ;  /* 0x0000001b1a247223 */ /* 0x044fe20000010024 */
[----:B------:R-:W-:Y:S02]  /*eb00*/  FFMA.FTZ R30, R26, R32, R30 ;  /* 0x000000201a1e7223 */ /* 0x000fe4000001001e */
[----:B------:R-:W2:Y:S01]  /*eb10*/  LDL.LU R27, [R1+0x1f4] ;  /* 0x0001f400011b7983 */ /* 0x000ea20000300800 */
[-C--:B---3--:R-:W-:Y:S01]  /*eb20*/  FMUL.FTZ R26, R5, R35.reuse ;  /* 0x00000023051a7220 */ /* 0x088fe20000410000 */
[----:B------:R-:W-:Y:S01]  /*eb30*/  FADD.FTZ R29, R29, R21 ;  /* 0x000000151d1d7221 */ /* 0x000fe20000010000 */
[----:B------:R-:W-:Y:S01]  /*eb40*/  FADD.FTZ R34, R34, R18 ;  /* 0x0000001222227221 */ /* 0x000fe20000010000 */
[----:B------:R-:W3:Y:S01]  /*eb50*/  LDL.LU R31, [R1+0x1e0] ;  /* 0x0001e000011f7983 */ /* 0x000ee20000300800 */
[----:B------:R-:W-:Y:S01]  /*eb60*/  FADD.FTZ R37, R26, R37 ;  /* 0x000000251a257221 */ /* 0x000fe20000010000 */
[C---:B--2---:R-:W-:Y:S01]  /*eb70*/  FFMA.FTZ R36, R27.reuse, R26, R36 ;  /* 0x0000001a1b247223 */ /* 0x044fe20000010024 */
[----:B------:R-:W-:Y:S01]  /*eb80*/  FFMA.FTZ R33, R27, R35, R33 ;  /* 0x000000231b217223 */ /* 0x000fe20000010021 */
[----:B------:R-:W2:Y:S01]  /*eb90*/  LDL.LU R26, [R1+0x1f0] ;  /* 0x0001f000011a7983 */ /* 0x000ea20000300800 */
[----:B----4-:R-:W-:Y:S01]  /*eba0*/  FMUL.FTZ R27, R4, R23 ;  /* 0x00000017041b7220 */ /* 0x010fe20000410000 */
[----:B------:R-:W-:Y:S01]  /*ebb0*/  FADD.FTZ R29, R29, R22 ;  /* 0x000000161d1d7221 */ /* 0x000fe20000010000 */
[----:B------:R-:W-:Y:S01]  /*ebc0*/  FADD.FTZ R34, R34, R32 ;  /* 0x0000002022227221 */ /* 0x000fe20000010000 */
[----:B------:R-:W4:Y:S01]  /*ebd0*/  LDL.LU R22, [R1+0x3d0] ;  /* 0x0003d00001167983 */ /* 0x000f220000300800 */
[----:B------:R-:W-:-:S03]  /*ebe0*/  FADD.FTZ R37, R37, R27 ;  /* 0x0000001b25257221 */ /* 0x000fc60000010000 */
[----:B------:R-:W3:Y:S04]  /*ebf0*/  LDL.LU R18, [R1+0x3d4] ;  /* 0x0003d40001127983 */ /* 0x000ee80000300800 */
[----:B------:R-:W3:Y:S01]  /*ec00*/  LDL.LU R21, [R1+0x3d8] ;  /* 0x0003d80001157983 */ /* 0x000ee20000300800 */
[C---:B--2---:R-:W-:Y:S01]  /*ec10*/  FFMA.FTZ R36, R26.reuse, R27, R36 ;  /* 0x0000001b1a247223 */ /* 0x044fe20000010024 */
[----:B------:R-:W-:Y:S02]  /*ec20*/  FADD.FTZ R29, R29, R35 ;  /* 0x000000231d1d7221 */ /* 0x000fe40000010000 */
[----:B------:R-:W2:Y:S01]  /*ec30*/  LDL.LU R27, [R1+0x1ec] ;  /* 0x0001ec00011b7983 */ /* 0x000ea20000300800 */
[----:B------:R-:W-:Y:S01]  /*ec40*/  FFMA.FTZ R30, R26, R23, R30 ;  /* 0x000000171a1e7223 */ /* 0x000fe2000001001e */
[----:B------:R-:W-:-:S02]  /*ec50*/  FADD.FTZ R34, R34, R23 ;  /* 0x0000001722227221 */ /* 0x000fc40000010000 */
[----:B------:R-:W4:Y:S01]  /*ec60*/  LDL.LU R23, [R1+0x3cc] ;  /* 0x0003cc0001177983 */ /* 0x000f220000300800 */
[-C--:B------:R-:W-:Y:S01]  /*ec70*/  FMUL.FTZ R26, R5, R15.reuse ;  /* 0x0000000f051a7220 */ /* 0x080fe20000410000 */
[----:B------:R-:W-:Y:S02]  /*ec80*/  FADD.FTZ R29, R29, R15 ;  /* 0x0000000f1d1d7221 */ /* 0x000fe40000010000 */
[----:B------:R-:W3:Y:S04]  /*ec90*/  LDL.LU R32, [R1+0x1dc] ;  /* 0x0001dc0001207983 */ /* 0x000ee80000300800 */
[----:B------:R-:W3:Y:S01]  /*eca0*/  LDL.LU R35, [R1+0x1d8] ;  /* 0x0001d80001237983 */ /* 0x000ee20000300800 */
[----:B--2---:R-:W-:-:S03]  /*ecb0*/  FFMA.FTZ R33, R27, R15, R33 ;  /* 0x0000000f1b217223 */ /* 0x004fc60000010021 */
[----:B------:R-:W2:Y:S01]  /*ecc0*/  LDL.LU R15, [R1+0x3c8] ;  /* 0x0003c800010f7983 */ /* 0x000ea20000300800 */
[----:B------:R-:W-:Y:S01]  /*ecd0*/  FFMA.FTZ R36, R27, R26, R36 ;  /* 0x0000001a1b247223 */ /* 0x000fe20000010024 */
[-C--:B----4-:R-:W-:Y:S01]  /*ece0*/  FMUL.FTZ R27, R4, R23.reuse ;  /* 0x00000017041b7220 */ /* 0x090fe20000410000 */
[----:B------:R-:W-:Y:S01]  /*ecf0*/  FADD.FTZ R37, R26, R37 ;  /* 0x000000251a257221 */ /* 0x000fe20000010000 */
[C---:B------:R-:W-:Y:S02]  /*ed00*/  FFMA.FTZ R30, R28.reuse, R23, R30 ;  /* 0x000000171c1e7223 */ /* 0x040fe4000001001e */
[----:B------:R-:W-:Y:S01]  /*ed10*/  FFMA.FTZ R36, R28, R27, R36 ;  /* 0x0000001b1c247223 */ /* 0x000fe20000010024 */
[----:B------:R-:W-:Y:S01]  /*ed20*/  FADD.FTZ R37, R37, R27 ;  /* 0x0000001b25257221 */ /* 0x000fe20000010000 */
[----:B------:R-:W-:Y:S01]  /*ed30*/  FADD.FTZ R34, R34, R23 ;  /* 0x0000001722227221 */ /* 0x000fe20000010000 */
[-C--:B------:R-:W-:Y:S01]  /*ed40*/  FMUL.FTZ R23, R4, R22.reuse ;  /* 0x0000001604177220 */ /* 0x080fe20000410000 */
[----:B------:R-:W4:Y:S04]  /*ed50*/  LDL.LU R27, [R1+0x1cc] ;  /* 0x0001cc00011b7983 */ /* 0x000f280000300800 */
[----:B------:R-:W4:Y:S01]  /*ed60*/  LDL.LU R28, [R1+0x1c8] ;  /* 0x0001c800011c7983 */ /* 0x000f220000300800 */
[----:B---3--:R-:W-:Y:S01]  /*ed70*/  FFMA.FTZ R30, R32, R22, R30 ;  /* 0x00000016201e7223 */ /* 0x008fe2000001001e */
[----:B--2---:R-:W-:-:S04]  /*ed80*/  FMUL.FTZ R26, R5, R15 ;  /* 0x0000000f051a7220 */ /* 0x004fc80000410000 */
[----:B------:R-:W-:Y:S01]  /*ed90*/  FFMA.FTZ R36, R31, R26, R36 ;  /* 0x0000001a1f247223 */ /* 0x000fe20000010024 */
[----:B------:R-:W-:Y:S02]  /*eda0*/  FADD.FTZ R37, R26, R37 ;  /* 0x000000251a257221 */ /* 0x000fe40000010000 */
[----:B------:R-:W2:Y:S01]  /*edb0*/  LDL.LU R26, [R1+0x1d0] ;  /* 0x0001d000011a7983 */ /* 0x000ea20000300800 */
[----:B------:R-:W-:Y:S01]  /*edc0*/  FFMA.FTZ R36, R32, R23, R36 ;  /* 0x0000001720247223 */ /* 0x000fe20000010024 */
[----:B------:R-:W-:Y:S02]  /*edd0*/  FADD.FTZ R37, R37, R23 ;  /* 0x0000001725257221 */ /* 0x000fe40000010000 */
[----:B------:R-:W3:Y:S01]  /*ede0*/  LDL.LU R23, [R1+0x1d4] ;  /* 0x0001d40001177983 */ /* 0x000ee20000300800 */
[----:B------:R-:W-:Y:S01]  /*edf0*/  FFMA.FTZ R33, R31, R15, R33 ;  /* 0x0000000f1f217223 */ /* 0x000fe20000010021 */
[----:B------:R-:W-:Y:S02]  /*ee00*/  FADD.FTZ R29, R29, R15 ;  /* 0x0000000f1d1d7221 */ /* 0x000fe40000010000 */
[----:B------:R-:W4:Y:S01]  /*ee10*/  LDL.LU R31, [R1+0x1b8] ;  /* 0x0001b800011f7983 */ /* 0x000f220000300800 */
[----:B------:R-:W-:-:S03]  /*ee20*/  FMUL.FTZ R15, R5, R18 ;  /* 0x00000012050f7220 */ /* 0x000fc60000410000 */
[----:B------:R-:W4:Y:S01]  /*ee30*/  LDL.LU R32, [R1+0x1a4] ;  /* 0x0001a40001207983 */ /* 0x000f220000300800 */
[C---:B------:R-:W-:Y:S01]  /*ee40*/  FFMA.FTZ R33, R35.reuse, R18, R33 ;  /* 0x0000001223217223 */ /* 0x040fe20000010021 */
[----:B------:R-:W-:Y:S02]  /*ee50*/  FFMA.FTZ R36, R35, R15, R36 ;  /* 0x0000000f23247223 */ /* 0x000fe40000010024 */
[----:B------:R-:W4:Y:S01]  /*ee60*/  LDL.LU R35, [R1+0x190] ;  /* 0x0001900001237983 */ /* 0x000f220000300800 */
[----:B------:R-:W-:Y:S01]  /*ee70*/  FADD.FTZ R34, R34, R22 ;  /* 0x0000001622227221 */ /* 0x000fe20000010000 */
[C---:B------:R-:W-:Y:S01]  /*ee80*/  FMUL.FTZ R22, R4.reuse, R21 ;  /* 0x0000001504167220 */ /* 0x040fe20000410000 */
[----:B------:R-:W-:Y:S01]  /*ee90*/  FADD.FTZ R37, R15, R37 ;  /* 0x000000250f257221 */ /* 0x000fe20000010000 */
[----:B------:R-:W-:Y:S01]  /*eea0*/  FMUL.FTZ R15, R5, R13 ;  /* 0x0000000d050f7220 */ /* 0x000fe20000410000 */
[----:B------:R-:W-:Y:S02]  /*eeb0*/  FADD.FTZ R29, R29, R18 ;  /* 0x000000121d1d7221 */ /* 0x000fe40000010000 */
[----:B------:R-:W-:Y:S01]  /*eec0*/  FADD.FTZ R37, R37, R22 ;  /* 0x0000001625257221 */ /* 0x000fe20000010000 */
[----:B------:R-:W-:Y:S01]  /*eed0*/  FMUL.FTZ R18, R4, R20 ;  /* 0x0000001404127220 */ /* 0x000fe20000410000 */
[----:B------:R-:W-:-:S02]  /*eee0*/  FADD.FTZ R29, R29, R13 ;  /* 0x0000000d1d1d7221 */ /* 0x000fc40000010000 */
[----:B------:R-:W-:Y:S01]  /*eef0*/  FADD.FTZ R37, R15, R37 ;  /* 0x000000250f257221 */ /* 0x000fe20000010000 */
[----:B------:R-:W-:-:S04]  /*ef00*/  FADD.FTZ R34, R34, R21 ;  /* 0x0000001522227221 */ /* 0x000fc80000010000 */
[----:B------:R-:W-:Y:S01]  /*ef10*/  FADD.FTZ R34, R34, R20 ;  /* 0x0000001422227221 */ /* 0x000fe20000010000 */
[----:B---3--:R-:W-:Y:S01]  /*ef20*/  FFMA.FTZ R36, R23, R22, R36 ;  /* 0x0000001617247223 */ /* 0x008fe20000010024 */
[----:B--2---:R-:W-:-:S03]  /*ef30*/  FFMA.FTZ R33, R26, R13, R33 ;  /* 0x0000000d1a217223 */ /* 0x004fc60000010021 */
[----:B------:R-:W-:Y:S01]  /*ef40*/  FFMA.FTZ R36, R26, R15, R36 ;  /* 0x0000000f1a247223 */ /* 0x000fe20000010024 */
[----:B------:R-:W-:-:S03]  /*ef50*/  FMUL.FTZ R13, R5, R9 ;  /* 0x00000009050d7220 */ /* 0x000fc60000410000 */
[----:B----4-:R-:W-:Y:S01]  /*ef60*/  FFMA.FTZ R36, R27, R18, R36 ;  /* 0x000000121b247223 */ /* 0x010fe20000010024 */
[----:B------:R-:W-:Y:S01]  /*ef70*/  FADD.FTZ R18, R37, R18 ;  /* 0x0000001225127221 */ /* 0x000fe20000010000 */
[----:B------:R-:W-:Y:S02]  /*ef80*/  FMUL.FTZ R15, R4, R19 ;  /* 0x00000013040f7220 */ /* 0x000fe40000410000 */
[----:B------:R-:W-:Y:S01]  /*ef90*/  FFMA.FTZ R36, R28, R13, R36 ;  /* 0x0000000d1c247223 */ /* 0x000fe20000010024 */
[----:B------:R-:W-:Y:S01]  /*efa0*/  FFMA.FTZ R30, R23, R21, R30 ;  /* 0x00000015171e7223 */ /* 0x000fe2000001001e */
[----:B------:R-:W-:Y:S01]  /*efb0*/  FADD.FTZ R18, R13, R18 ;  /* 0x000000120d127221 */ /* 0x000fe20000010000 */
[----:B------:R-:W-:Y:S01]  /*efc0*/  FMUL.FTZ R13, R5, R17 ;  /* 0x00000011050d7220 */ /* 0x000fe20000410000 */
[----:B------:R-:W-:Y:S01]  /*efd0*/  FFMA.FTZ R36, R31, R15, R36 ;  /* 0x0000000f1f247223 */ /* 0x000fe20000010024 */
[----:B------:R-:W-:Y:S01]  /*efe0*/  FFMA.FTZ R30, R27, R20, R30 ;  /* 0x000000141b1e7223 */ /* 0x000fe2000001001e */
[----:B------:R-:W-:Y:S01]  /*eff0*/  FADD.FTZ R26, R18, R15 ;  /* 0x0000000f121a7221 */ /* 0x000fe20000010000 */
[----:B------:R-:W-:Y:S01]  /*f000*/  FFMA.FTZ R20, R28, R9, R33 ;  /* 0x000000091c147223 */ /* 0x000fe20000010021 */
[----:B------:R-:W-:Y:S01]  /*f010*/  FFMA.FTZ R21, R32, R13, R36 ;  /* 0x0000000d20157223 */ /* 0x000fe20000010024 */
[----:B------:R-:W-:Y:S01]  /*f020*/  FMUL.FTZ R18, R4, R8 ;  /* 0x0000000804127220 */ /* 0x000fe20000410000 */
[----:B------:R-:W-:Y:S01]  /*f030*/  FADD.FTZ R22, R29, R9 ;  /* 0x000000091d167221 */ /* 0x000fe20000010000 */
[----:B------:R-:W-:Y:S01]  /*f040*/  FFMA.FTZ R9, R31, R19, R30 ;  /* 0x000000131f097223 */ /* 0x000fe2000001001e */
[----:B------:R-:W-:Y:S01]  /*f050*/  FADD.FTZ R13, R13, R26 ;  /* 0x0000001a0d0d7221 */ /* 0x000fe20000010000 */
[----:B------:R-:W-:Y:S01]  /*f060*/  FADD.FTZ R19, R34, R19 ;  /* 0x0000001322137221 */ /* 0x000fe20000010000 */
[----:B------:R-:W-:Y:S01]  /*f070*/  FFMA.FTZ R15, R32, R17, R20 ;  /* 0x00000011200f7223 */ /* 0x000fe20000010014 */
[----:B------:R-:W-:Y:S01]  /*f080*/  FFMA.FTZ R21, R35, R18, R21 ;  /* 0x0000001223157223 */ /* 0x000fe20000010015 */
[----:B------:R-:W-:Y:S01]  /*f090*/  FMUL.FTZ R20, R5, R16 ;  /* 0x0000001005147220 */ /* 0x000fe20000410000 */
[----:B------:R-:W-:Y:S01]  /*f0a0*/  FADD.FTZ R13, R13, R18 ;  /* 0x000000120d0d7221 */ /* 0x000fe20000010000 */
[----:B------:R-:W-:Y:S01]  /*f0b0*/  FADD.FTZ R17, R22, R17 ;  /* 0x0000001116117221 */ /* 0x000fe20000010000 */
[----:B------:R-:W-:Y:S01]  /*f0c0*/  FFMA.FTZ R9, R35, R8, R9 ;  /* 0x0000000823097223 */ /* 0x000fe20000010009 */
[----:B------:R-:W-:Y:S01]  /*f0d0*/  FADD.FTZ R19, R19, R8 ;  /* 0x0000000813137221 */ /* 0x000fe20000010000 */
[C---:B------:R-:W-:Y:S01]  /*f0e0*/  FFMA.FTZ R21, R25.reuse, R20, R21 ;  /* 0x0000001419157223 */ /* 0x040fe20000010015 */
[----:B------:R-:W-:Y:S01]  /*f0f0*/  FMUL.FTZ R8, R4, R14 ;  /* 0x0000000e04087220 */ /* 0x000fe20000410000 */
[----:B------:R-:W-:Y:S01]  /*f100*/  FADD.FTZ R13, R20, R13 ;  /* 0x0000000d140d7221 */ /* 0x000fe20000010000 */
[----:B------:R-:W-:Y:S01]  /*f110*/  FFMA.FTZ R15, R25, R16, R15 ;  /* 0x00000010190f7223 */ /* 0x000fe2000001000f */
[----:B------:R-:W-:Y:S01]  /*f120*/  FADD.FTZ R17, R17, R16 ;  /* 0x0000001011117221 */ /* 0x000fe20000010000 */
[----:B------:R-:W-:Y:S01]  /*f130*/  FMUL.FTZ R16, R5, R12 ;  /* 0x0000000c05107220 */ /* 0x000fe20000410000 */
[----:B------:R-:W-:Y:S01]  /*f140*/  FFMA.FTZ R21, R24, R8, R21 ;  /* 0x0000000818157223 */ /* 0x000fe20000010015 */
[----:B------:R-:W-:Y:S01]  /*f150*/  FADD.FTZ R13, R13, R8 ;  /* 0x000000080d0d7221 */ /* 0x000fe20000010000 */
[----:B------:R-:W-:Y:S01]  /*f160*/  FMUL.FTZ R8, R4, R10 ;  /* 0x0000000a04087220 */ /* 0x000fe20000410000 */
[----:B------:R-:W-:Y:S01]  /*f170*/  FFMA.FTZ R9, R24, R14, R9 ;  /* 0x0000000e18097223 */ /* 0x000fe20000010009 */
[----:B------:R-:W-:Y:S01]  /*f180*/  FFMA.FTZ R21, R7, R16, R21 ;  /* 0x0000001007157223 */ /* 0x000fe20000010015 */
[----:B------:R-:W-:Y:S01]  /*f190*/  FADD.FTZ R13, R16, R13 ;  /* 0x0000000d100d7221 */ /* 0x000fe20000010000 */
[----:B------:R-:W-:Y:S01]  /*f1a0*/  FADD.FTZ R19, R19, R14 ;  /* 0x0000000e13137221 */ /* 0x000fe20000010000 */
[-C--:B------:R-:W-:Y:S01]  /*f1b0*/  FMUL.FTZ R16, R5, R11.reuse ;  /* 0x0000000b05107220 */ /* 0x080fe20000410000 */
[C---:B------:R-:W-:Y:S01]  /*f1c0*/  FFMA.FTZ R21, R6.reuse, R8, R21 ;  /* 0x0000000806157223 */ /* 0x040fe20000010015 */
[----:B------:R-:W-:Y:S01]  /*f1d0*/  FFMA.FTZ R14, R7, R12, R15 ;  /* 0x0000000c070e7223 */ /* 0x000fe2000001000f */
[----:B------:R-:W-:Y:S01]  /*f1e0*/  FADD.FTZ R13, R13, R8 ;  /* 0x000000080d0d7221 */ /* 0x000fe20000010000 */
[----:B------:R-:W-:Y:S01]  /*f1f0*/  FFMA.FTZ R8, R6, R10, R9 ;  /* 0x0000000a06087223 */ /* 0x000fe20000010009 */
[C---:B------:R-:W-:Y:S01]  /*f200*/  FFMA.FTZ R21, R0.reuse, R16, R21 ;  /* 0x0000001000157223 */ /* 0x040fe20000010015 */
[----:B------:R-:W-:Y:S01]  /*f210*/  FFMA.FTZ R9, R0, R11, R14 ;  /* 0x0000000b00097223 */ /* 0x000fe2000001000e */
[----:B------:R0:W5:Y:S04]  /*f220*/  LDL.LU R25, [R1+0x3c4] ;  /* 0x0003c40001197983 */ /* 0x0001680000300800 */
[----:B------:R0:W5:Y:S04]  /*f230*/  LDL.LU R24, [R1+0x3c0] ;  /* 0x0003c00001187983 */ /* 0x0001680000300800 */
[----:B------:R0:W5:Y:S04]  /*f240*/  LDL.LU R7, [R1+0x3bc] ;  /* 0x0003bc0001077983 */ /* 0x0001680000300800 */
[----:B------:R0:W5:Y:S04]  /*f250*/  LDL.LU R6, [R1+0x3b8] ;  /* 0x0003b80001067983 */ /* 0x0001680000300800 */
[----:B------:R0:W5:Y:S01]  /*f260*/  LDL.LU R0, [R1+0x3b4] ;  /* 0x0003b40001007983 */ /* 0x0001620000300800 */
[----:B------:R-:W-:Y:S01]  /*f270*/  FADD.FTZ R12, R17, R12 ;  /* 0x0000000c110c7221 */ /* 0x000fe20000010000 */
[----:B------:R-:W-:Y:S01]  /*f280*/  FADD.FTZ R15, R16, R13 ;  /* 0x0000000d100f7221 */ /* 0x000fe20000010000 */
[----:B------:R-:W-:-:S02]  /*f290*/  FADD.FTZ R10, R19, R10 ;  /* 0x0000000a130a7221 */ /* 0x000fc40000010000 */
[----:B------:R-:W-:-:S07]  /*f2a0*/  FADD.FTZ R11, R12, R11 ;  /* 0x0000000b0c0b7221 */ /* 0x000fce0000010000 */
.L_x_174:
[----:B------:R-:W1:Y:S01]  /*f2b0*/  S2R R17, SR_LANEID ;  /* 0x0000000000117919 */ /* 0x000e620000000000 */
[----:B------:R-:W2:Y:S01]  /*f2c0*/  S2UR UR7, SR_CgaCtaId ;  /* 0x00000000000779c3 */ /* 0x000ea20000008800 */
[----:B------:R-:W-:Y:S01]  /*f2d0*/  UMOV UR6, 0x400 ;  /* 0x0000040000067882 */ /* 0x000fe20000000000 */
[----:B------:R-:W3:Y:S01]  /*f2e0*/  LDCU UR9, c[0x0][0x374] ;  /* 0x00006e80ff0977ac */ /* 0x000ee20008000800 */
[----:B------:R-:W4:Y:S01]  /*f2f0*/  SHFL.DOWN PT, R12, R21, 0x1, 0x1f ;  /* 0x08201f00150c7f89 */ /* 0x000f2200000e0000 */
[----:B------:R-:W-:Y:S01]  /*f300*/  BSSY.RECONVERGENT B0, `(.L_x_175) ;  /* 0x000002a000007945 */ /* 0x000fe20003800200 */
[----:B------:R-:W-:Y:S02]  /*f310*/  UIADD3 UR5, UPT, UPT, UR6, 0xf0, URZ ;  /* 0x000000f006057890 */ /* 0x000fe4000fffe0ff */
[----:B------:R-:W0:Y:S01]  /*f320*/  SHFL.DOWN PT, R13, R15, 0x1, 0x1f ;  /* 0x08201f000f0d7f89 */ /* 0x000e2200000e0000 */
[----:B------:R-:W0:Y:S01]  /*f330*/  LDCU UR12, c[0x0][0x370] ;  /* 0x00006e00ff0c77ac */ /* 0x000e220008000800 */
[----:B------:R-:W3:Y:S01]  /*f340*/  S2R R37, SR_TID.X ;  /* 0x0000000000257919 */ /* 0x000ee20000002100 */
[----:B--2---:R-:W-:Y:S01]  /*f350*/  ULEA UR5, UR7, UR5, 0x18 ;  /* 0x0000000507057291 */ /* 0x004fe2000f8ec0ff */
[----:B-1----:R-:W-:-:S02]  /*f360*/  ISETP.GT.AND P0, PT, R17, 0x1e, PT ;  /* 0x0000001e1100780c */ /* 0x002fc40003f04270 */
[C---:B------:R-:W-:Y:S02]  /*f370*/  ISETP.GT.AND P2, PT, R17.reuse, 0xf, PT ;  /* 0x0000000f1100780c */ /* 0x040fe40003f44270 */
[----:B------:R-:W-:Y:S02]  /*f380*/  ISETP.GT.AND P1, PT, R17, 0x17, PT ;  /* 0x000000171100780c */ /* 0x000fe40003f24270 */
[----:B---3--:R-:W-:-:S07]  /*f390*/  LEA R36, R37, UR5, 0x4 ;  /* 0x0000000525247c11 */ /* 0x008fce000f8e20ff */
[----:B----4-:R-:W-:Y:S01]  /*f3a0*/  @!P0 FADD.FTZ R21, R12, R21 ;  /* 0x000000150c158221 */ /* 0x010fe20000010000 */
[----:B0-----:R-:W-:Y:S01]  /*f3b0*/  @!P0 FADD.FTZ R15, R13, R15 ;  /* 0x0000000f0d0f8221 */ /* 0x001fe20000010000 */
[----:B------:R-:W-:Y:S01]  /*f3c0*/  ISETP.GT.AND P0, PT, R17, 0x1d, PT ;  /* 0x0000001d1100780c */ /* 0x000fe20003f04270 */
[----:B------:R-:W-:Y:S01]  /*f3d0*/  STS.128 [R36], R8 ;  /* 0x0000000824007388 */ /* 0x000fe20000000c00 */
[----:B------:R-:W-:-:S03]  /*f3e0*/  ISETP.GT.U32.AND P3, PT, R37, 0x2f, PT ;  /* 0x0000002f2500780c */ /* 0x000fc60003f64070 */
[----:B------:R-:W0:Y:S04]  /*f3f0*/  SHFL.DOWN PT, R12, R21, 0x2, 0x1f ;  /* 0x08401f00150c7f89 */ /* 0x000e2800000e0000 */
[----:B------:R-:W1:Y:S04]  /*f400*/  SHFL.DOWN PT, R13, R15, 0x2, 0x1f ;  /* 0x08401f000f0d7f89 */ /* 0x000e6800000e0000 */
        /* <DEDUP_REMOVED lines=25> */
.L_x_176:
[----:B------:R-:W-:Y:S05]  /*f5a0*/  BSYNC.RECONVERGENT B0 ;  /* 0x0000000000007941 */ /* 0x000fea0003800200 */
.L_x_175:
[----:B------:R-:W-:Y:S06]  /*f5b0*/  BAR.SYNC.DEFER_BLOCKING 0x0 ;  /* 0x0000000000007b1d */ /* 0x000fec0000010000 */
[----:B------:R-:W-:Y:S04]  /*f5c0*/  BSSY.RECONVERGENT B0, `(.L_x_177) ;  /* 0x0000064000007945 */ /* 0x000fe80003800200 */
[----:B------:R-:W-:Y:S05]  /*f5d0*/  @P0 BRA `(.L_x_178) ;  /* 0x0000000400880947 */ /* 0x000fea0003800000 */
[----:B------:R-:W-:Y:S01]  /*f5e0*/  ULEA UR5, UR7, UR6, 0x18 ;  /* 0x0000000607057291 */ /* 0x000fe2000f8ec0ff */
[----:B------:R-:W-:Y:S04]  /*f5f0*/  STL.128 [R1+0x3d0], R8 ;  /* 0x0003d00801007387 */ /* 0x000fe80000100c00 */
[----:B-----5:R-:W-:Y:S04]  /*f600*/  STL [R1+0x3b4], R0 ;  /* 0x0003b40001007387 */ /* 0x020fe80000100800 */
[----:B------:R-:W4:Y:S04]  /*f610*/  LDS.128 R28, [UR5+0x50] ;  /* 0x00005005ff1c7984 */ /* 0x000f280008000c00 */
[----:B------:R-:W0:Y:S04]  /*f620*/  LDS.128 R8, [UR5+0x60] ;  /* 0x00006005ff087984 */ /* 0x000e280008000c00 */
[----:B------:R-:W0:Y:S04]  /*f630*/  LDS.128 R16, [UR5+0x20] ;  /* 0x00002005ff107984 */ /* 0x000e280008000c00 */
[----:B-123--:R-:W1:Y:S04]  /*f640*/  LDS.128 R12, [UR5+0x30] ;  /* 0x00003005ff0c7984 */ /* 0x00ee680008000c00 */
[----:B------:R2:W-:Y:S04]  /*f650*/  STL.128 [R1+0x3c0], R4 ;  /* 0x0003c00401007387 */ /* 0x0005e80000100c00 */
[----:B------:R-:W3:Y:S04]  /*f660*/  LDS.128 R32, [UR5+0x40] ;  /* 0x00004005ff207984 */ /* 0x000ee80008000c00 */
[----:B------:R3:W-:Y:S01]  /*f670*/  STL [R1+0x3b8], R2 ;  /* 0x0003b80201007387 */ /* 0x0007e20000100800 */
[----:B----4-:R-:W-:-:S02]  /*f680*/  MOV R0, R31 ;  /* 0x0000001f00007202 */ /* 0x010fc40000000f00 */
[----:B--2---:R-:W-:Y:S02]  /*f690*/  MOV R4, R30 ;  /* 0x0000001e00047202 */ /* 0x004fe40000000f00 */
[----:B0-----:R-:W-:Y:S02]  /*f6a0*/  MOV R5, R8 ;  /* 0x0000000800057202 */ /* 0x001fe40000000f00 */
[----:B------:R-:W-:Y:S02]  /*f6b0*/  MOV R31, R9 ;  /* 0x00000009001f7202 */ /* 0x000fe40000000f00 */
[----:B------:R-:W-:Y:S01]  /*f6c0*/  MOV R26, R10 ;  /* 0x0000000a001a7202 */ /* 0x000fe20000000f00 */
[----:B------:R-:W-:Y:S01]  /*f6d0*/  FADD.FTZ R16, R20, R16 ;  /* 0x0000001014107221 */ /* 0x000fe20000010000 */
[----:B------:R-:W-:Y:S02]  /*f6e0*/  MOV R23, R11 ;  /* 0x0000000b00177202 */ /* 0x000fe40000000f00 */
[----:B------:R-:W0:Y:S01]  /*f6f0*/  LDS.128 R8, [UR5+0x70] ;  /* 0x00007005ff087984 */ /* 0x000e220008000c00 */
[----:B------:R-:W-:Y:S01]  /*f700*/  FADD.FTZ R17, R21, R17 ;  /* 0x0000001115117221 */ /* 0x000fe20000010000 */
[----:B------:R-:W-:Y:S01]  /*f710*/  FADD.FTZ R16, R16, R18 ;  /* 0x0000001210107221 */ /* 0x000fe20000010000 */
[----:B------:R-:W-:-:S02]  /*f720*/  MOV R21, R5 ;  /* 0x0000000500157202 */ /* 0x000fc40000000f00 */
[----:B------:R-:W-:Y:S02]  /*f730*/  MOV R18, R4 ;  /* 0x0000000400127202 */ /* 0x000fe40000000f00 */
[----:B------:R-:W2:Y:S01]  /*f740*/  LDS.128 R4, [UR5+0x80] ;  /* 0x00008005ff047984 */ /* 0x000ea20008000c00 */
[----:B------:R-:W-:Y:S01]  /*f750*/  FADD.FTZ R17, R17, R19 ;  /* 0x0000001311117221 */ /* 0x000fe20000010000 */
[----:B-1----:R-:W-:Y:S01]  /*f760*/  FADD.FTZ R12, R16, R12 ;  /* 0x0000000c100c7221 */ /* 0x002fe20000010000 */
[----:B------:R-:W-:Y:S02]  /*f770*/  MOV R20, R0 ;  /* 0x0000000000147202 */ /* 0x000fe40000000f00 */
[----:B------:R-:W-:Y:S01]  /*f780*/  FADD.FTZ R13, R17, R13 ;  /* 0x0000000d110d7221 */ /* 0x000fe20000010000 */
[----:B------:R-:W-:Y:S01]  /*f790*/  FADD.FTZ R12, R12, R14 ;  /* 0x0000000e0c0c7221 */ /* 0x000fe20000010000 */
[----:B------:R-:W-:Y:S02]  /*f7a0*/  MOV R30, R28 ;  /* 0x0000001c001e7202 */ /* 0x000fe40000000f00 */
[----:B------:R-:W-:Y:S01]  /*f7b0*/  FADD.FTZ R13, R13, R15 ;  /* 0x0000000f0d0d7221 */ /* 0x000fe20000010000 */
[----:B------:R-:W-:Y:S01]  /*f7c0*/  MOV R17, R31 ;  /* 0x0000001f00117202 */ /* 0x000fe20000000f00 */
[----:B---3--:R-:W-:Y:S01]  /*f7d0*/  FADD.FTZ R32, R12, R32 ;  /* 0x000000200c207221 */ /* 0x008fe20000010000 */
[----:B------:R-:W-:Y:S01]  /*f7e0*/  MOV R2, R29 ;  /* 0x0000001d00027202 */ /* 0x000fe20000000f00 */
[----:B------:R-:W-:Y:S01]  /*f7f0*/  FADD.FTZ R33, R13, R33 ;  /* 0x000000210d217221 */ /* 0x000fe20000010000 */
[----:B------:R-:W-:-:S02]  /*f800*/  MOV R14, R30 ;  /* 0x0000001e000e7202 */ /* 0x000fc40000000f00 */
[----:B------:R-:W-:Y:S01]  /*f810*/  MOV R13, R17 ;  /* 0x00000011000d7202 */ /* 0x000fe20000000f00 */
[----:B------:R-:W-:Y:S01]  /*f820*/  FADD.FTZ R17, R32, R34 ;  /* 0x0000002220117221 */ /* 0x000fe20000010000 */
[----:B------:R-:W-:-:S03]  /*f830*/  MOV R19, R2 ;  /* 0x0000000200137202 */ /* 0x000fc60000000f00 */
[----:B------:R-:W-:Y:S01]  /*f840*/  FADD.FTZ R17, R17, R14 ;  /* 0x0000000e11117221 */ /* 0x000fe20000010000 */
[----:B0-----:R-:W-:Y:S02]  /*f850*/  MOV R0, R11 ;  /* 0x0000000b00007202 */ /* 0x001fe40000000f00 */
[----:B------:R-:W-:Y:S02]  /*f860*/  MOV R29, R10 ;  /* 0x0000000a001d7202 */ /* 0x000fe40000000f00 */
[----:B------:R-:W-:Y:S02]  /*f870*/  MOV R16, R0 ;  /* 0x0000000000107202 */ /* 0x000fe40000000f00 */
[----:B------:R-:W-:Y:S02]  /*f880*/  MOV R28, R9 ;  /* 0x00000009001c7202 */ /* 0x000fe40000000f00 */
[----:B------:R-:W-:Y:S01]  /*f890*/  MOV R34, R16 ;  /* 0x0000001000227202 */ /* 0x000fe20000000f00 */
[----:B------:R-:W-:Y:S01]  /*f8a0*/  FADD.FTZ R16, R33, R35 ;  /* 0x0000002321107221 */ /* 0x000fe20000010000 */
[----:B------:R-:W-:Y:S01]  /*f8b0*/  FADD.FTZ R17, R17, R18 ;  /* 0x0000001211117221 */ /* 0x000fe20000010000 */
[----:B------:R-:W-:-:S02]  /*f8c0*/  MOV R22, R8 ;  /* 0x0000000800167202 */ /* 0x000fc40000000f00 */
[----:B------:R-:W-:Y:S01]  /*f8d0*/  FADD.FTZ R16, R16, R19 ;  /* 0x0000001310107221 */ /* 0x000fe20000010000 */
[----:B------:R-:W-:Y:S01]  /*f8e0*/  MOV R32, R13 ;  /* 0x0000000d00207202 */ /* 0x000fe20000000f00 */
        /* <DEDUP_REMOVED lines=9> */
[----:B--2---:R-:W-:Y:S01]  /*f980*/  MOV R27, R4 ;  /* 0x00000004001b7202 */ /* 0x004fe20000000f00 */
[----:B------:R-:W-:Y:S01]  /*f990*/  FADD.FTZ R32, R20, R23 ;  /* 0x0000001714207221 */ /* 0x000fe20000010000 */
[----:B------:R-:W-:Y:S01]  /*f9a0*/  MOV R2, R5 ;  /* 0x0000000500027202 */ /* 0x000fe20000000f00 */
[----:B------:R-:W-:Y:S01]  /*f9b0*/  FADD.FTZ R26, R26, R35 ;  /* 0x000000231a1a7221 */ /* 0x000fe20000010000 */
[----:B------:R-:W-:Y:S01]  /*f9c0*/  MOV R0, R6 ;  /* 0x0000000600007202 */ /* 0x000fe20000000f00 */
[----:B------:R-:W-:Y:S01]  /*f9d0*/  FADD.FTZ R32, R32, R33 ;  /* 0x0000002120207221 */ /* 0x000fe20000010000 */
[----:B------:R-:W-:Y:S01]  /*f9e0*/  MOV R37, R7 ;  /* 0x0000000700257202 */ /* 0x000fe20000000f00 */
[----:B------:R-:W-:Y:S01]  /*f9f0*/  FADD.FTZ R33, R26, R27 ;  /* 0x0000001b1a217221 */ /* 0x000fe20000010000 */
[----:B------:R4:W5:Y:S01]  /*fa00*/  LDL.LU.128 R8, [R1+0x3d0] ;  /* 0x0003d00001087983 */ /* 0x0009620000300c00 */
[----:B------:R-:W-:-:S02]  /*fa10*/  FADD.FTZ R32, R32, R34 ;  /* 0x0000002220207221 */ /* 0x000fc40000010000 */
[----:B------:R-:W-:Y:S01]  /*fa20*/  FADD.FTZ R33, R33, R0 ;  /* 0x0000000021217221 */ /* 0x000fe20000010000 */
[----:B------:R4:W5:Y:S01]  /*fa30*/  LDL.LU.128 R4, [R1+0x3c0] ;  /* 0x0003c00001047983 */ /* 0x0009620000300c00 */
[----:B------:R-:W-:-:S03]  /*fa40*/  FADD.FTZ R32, R32, R2 ;  /* 0x0000000220207221 */ /* 0x000fc60000010000 */
[----:B------:R4:W5:Y:S04]  /*fa50*/  LDL.LU R2, [R1+0x3b8] ;  /* 0x0003b80001027983 */ /* 0x0009680000300800 */
[----:B------:R4:W5:Y:S04]  /*fa60*/  LDL.LU R0, [R1+0x3b4] ;  /* 0x0003b40001007983 */ /* 0x0009680000300800 */
[----:B------:R-:W0:Y:S04]  /*fa70*/  LDS.128 R28, [UR5+0x90] ;  /* 0x00009005ff1c7984 */ /* 0x000e280008000c00 */
[----:B------:R-:W1:Y:S04]  /*fa80*/  LDS.128 R12, [UR5+0xa0] ;  /* 0x0000a005ff0c7984 */ /* 0x000e680008000c00 */
[----:B------:R-:W2:Y:S04]  /*fa90*/  LDS.128 R16, [UR5+0xb0] ;  /* 0x0000b005ff107984 */ /* 0x000ea80008000c00 */
[----:B------:R-:W3:Y:S04]  /*faa0*/  LDS.128 R20, [UR5+0xc0] ;  /* 0x0000c005ff147984 */ /* 0x000ee80008000c00 */
[----:B------:R-:W4:Y:S01]  /*fab0*/  LDS.64 R26, [UR5+0xd0] ;  /* 0x0000d005ff1a7984 */ /* 0x000f220008000a00 */
[----:B------:R-:W-:-:S02]  /*fac0*/  FADD.FTZ R32, R32, R37 ;  /* 0x0000002520207221 */ /* 0x000fc40000010000 */
[----:B------:R-:W2:Y:S01]  /*fad0*/  S2R R37, SR_TID.X ;  /* 0x0000000000257919 */ /* 0x000ea20000002100 */
[----:B0-----:R-:W-:Y:S01]  /*fae0*/  FADD.FTZ R33, R33, R28 ;  /* 0x0000001c21217221 */ /* 0x001fe20000010000 */
[----:B------:R-:W-:-:S03]  /*faf0*/  FADD.FTZ R32, R32, R29 ;  /* 0x0000001d20207221 */ /* 0x000fc60000010000 */
[----:B------:R-:W-:Y:S01]  /*fb00*/  FADD.FTZ R33, R33, R30 ;  /* 0x0000001e21217221 */ /* 0x000fe20000010000 */
[----:B------:R-:W-:-:S03]  /*fb10*/  FADD.FTZ R32, R32, R31 ;  /* 0x0000001f20207221 */ /* 0x000fc60000010000 */
[----:B-1----:R-:W-:Y:S01]  /*fb20*/  FADD.FTZ R33, R33, R12 ;  /* 0x0000000c21217221 */ /* 0x002fe20000010000 */
[----:B------:R-:W-:-:S03]  /*fb30*/  FADD.FTZ R32, R32, R13 ;  /* 0x0000000d20207221 */ /* 0x000fc60000010000 */
[----:B------:R-:W-:Y:S01]  /*fb40*/  FADD.FTZ R33, R33, R14 ;  /* 0x0000000e21217221 */ /* 0x000fe20000010000 */
[----:B------:R-:W-:-:S03]  /*fb50*/  FADD.FTZ R32, R32, R15 ;  /* 0x0000000f20207221 */ /* 0x000fc60000010000 */
[----:B--2---:R-:W-:Y:S01]  /*fb60*/  FADD.FTZ R33, R33, R16 ;  /* 0x0000001021217221 */ /* 0x004fe20000010000 */
[----:B------:R-:W-:-:S03]  /*fb70*/  FADD.FTZ R32, R32, R17 ;  /* 0x0000001120207221 */ /* 0x000fc60000010000 */
[----:B------:R-:W-:Y:S01]  /*fb80*/  FADD.FTZ R33, R33, R18 ;  /* 0x0000001221217221 */ /* 0x000fe20000010000 */
[----:B------:R-:W-:-:S03]  /*fb90*/  FADD.FTZ R32, R32, R19 ;  /* 0x0000001320207221 */ /* 0x000fc60000010000 */
[----:B---3--:R-:W-:Y:S01]  /*fba0*/  FADD.FTZ R33, R33, R20 ;  /* 0x0000001421217221 */ /* 0x008fe20000010000 */
[----:B------:R-:W-:-:S03]  /*fbb0*/  FADD.FTZ R32, R32, R21 ;  /* 0x0000001520207221 */ /* 0x000fc60000010000 */
[----:B------:R-:W-:Y:S01]  /*fbc0*/  FADD.FTZ R33, R33, R22 ;  /* 0x0000001621217221 */ /* 0x000fe20000010000 */
[----:B------:R-:W-:-:S03]  /*fbd0*/  FADD.FTZ R32, R32, R23 ;  /* 0x0000001720207221 */ /* 0x000fc60000010000 */
[----:B----4-:R-:W-:Y:S01]  /*fbe0*/  FADD.FTZ R20, R33, R26 ;  /* 0x0000001a21147221 */ /* 0x010fe20000010000 */
[----:B------:R-:W-:-:S07]  /*fbf0*/  FADD.FTZ R21, R32, R27 ;  /* 0x0000001b20157221 */ /* 0x000fce0000010000 */
.L_x_178:
[----:B------:R-:W-:Y:S05]  /*fc00*/  BSYNC.RECONVERGENT B0 ;  /* 0x0000000000007941 */ /* 0x000fea0003800200 */
.L_x_177:
[----:B------:R-:W-:Y:S06]  /*fc10*/  BAR.SYNC.DEFER_BLOCKING 0x0 ;  /* 0x0000000000007b1d */ /* 0x000fec0000010000 */
[----:B------:R-:W-:Y:S04]  /*fc20*/  BSSY.RECONVERGENT B0, `(.L_x_179) ;  /* 0x00000a1000007945 */ /* 0x000fe80003800200 */
[----:B------:R-:W-:Y:S05]  /*fc30*/  @P3 BRA `(.L_x_180) ;  /* 0x00000008007c3947 */ /* 0x000fea0003800000 */
[----:B-----5:R-:W-:Y:S04]  /*fc40*/  STL [R1+0x3cc], R7 ;  /* 0x0003cc0701007387 */ /* 0x020fe80000100800 */
[----:B------:R-:W-:Y:S04]  /*fc50*/  STL [R1+0x3c8], R6 ;  /* 0x0003c80601007387 */ /* 0x000fe80000100800 */
[----:B------:R-:W-:Y:S04]  /*fc60*/  STL [R1+0x3c4], R5 ;  /* 0x0003c40501007387 */ /* 0x000fe80000100800 */
[----:B------:R-:W-:Y:S04]  /*fc70*/  STL [R1+0x3c0], R4 ;  /* 0x0003c00401007387 */ /* 0x000fe80000100800 */
[----:B------:R-:W4:Y:S04]  /*fc80*/  LDS.128 R4, [R36+0xc00] ;  /* 0x000c000024047984 */ /* 0x000f280000000c00 */
[----:B------:R-:W0:Y:S04]  /*fc90*/  LDS.128 R32, [R36+0x900] ;  /* 0x0009000024207984 */ /* 0x000e280000000c00 */
[----:B------:R0:W-:Y:S04]  /*fca0*/  STL [R1+0x3b8], R2 ;  /* 0x0003b80201007387 */ /* 0x0001e80000100800 */
[----:B------:R0:W-:Y:S04]  /*fcb0*/  STL [R1+0x3b4], R0 ;  /* 0x0003b40001007387 */ /* 0x0001e80000100800 */
[----:B------:R-:W-:Y:S04]  /*fcc0*/  STL [R1+0x3dc], R25 ;  /* 0x0003dc1901007387 */ /* 0x000fe80000100800 */
[----:B------:R-:W-:Y:S04]  /*fcd0*/  STL [R1+0x3d8], R24 ;  /* 0x0003d81801007387 */ /* 0x000fe80000100800 */
[----:B------:R-:W-:Y:S04]  /*fce0*/  STL [R1+0x3d4], R21 ;  /* 0x0003d41501007387 */ /* 0x000fe80000100800 */
[----:B------:R-:W-:Y:S04]  /*fcf0*/  STL [R1+0x3d0], R20 ;  /* 0x0003d01401007387 */ /* 0x000fe80000100800 */
[----:B-123--:R-:W1:Y:S04]  /*fd00*/  LDS.128 R12, [R36+0x300] ;  /* 0x00030000240c7984 */ /* 0x00ee680000000c00 */
[----:B------:R-:W-:Y:S01]  /*fd10*/  STL [R1+0x3bc], R3 ;  /* 0x0003bc0301007387 */ /* 0x000fe20000100800 */
[----:B----4-:R-:W-:-:S03]  /*fd20*/  MOV R28, R4 ;  /* 0x00000004001c7202 */ /* 0x010fc60000000f00 */
[----:B------:R-:W-:Y:S01]  /*fd30*/  LDS.128 R16, [R36+0x600] ;  /* 0x0006000024107984 */ /* 0x000fe20000000c00 */
[----:B------:R-:W-:Y:S02]  /*fd40*/  MOV R27, R5 ;  /* 0x00000005001b7202 */ /* 0x000fe40000000f00 */
[----:B------:R-:W-:Y:S02]  /*fd50*/  MOV R22, R6 ;  /* 0x0000000600167202 */ /* 0x000fe40000000f00 */
[----:B------:R-:W-:Y:S02]  /*fd60*/  MOV R23, R7 ;  /* 0x0000000700177202 */ /* 0x000fe40000000f00 */
[----:B------:R-:W2:Y:S01]  /*fd70*/  LDS.128 R4, [R36+0xf00] ;  /* 0x000f000024047984 */ /* 0x000ea20000000c00 */
[----:B0-----:R-:W-:Y:S02]  /*fd80*/  MOV R2, R34 ;  /* 0x0000002200027202 */ /* 0x001fe40000000f00 */
[----:B------:R-:W-:-:S02]  /*fd90*/  MOV R0, R33 ;  /* 0x0000002100007202 */ /* 0x000fc40000000f00 */
[----:B------:R-:W-:Y:S02]  /*fda0*/  MOV R30, R32 ;  /* 0x00000020001e7202 */ /* 0x000fe40000000f00 */
[----:B------:R-:W-:Y:S02]  /*fdb0*/  MOV R29, R35 ;  /* 0x00000023001d7202 */ /* 0x000fe40000000f00 */
[----:B------:R-:W0:Y:S01]  /*fdc0*/  LDS.128 R32, [R36+0x1500] ;  /* 0x0015000024207984 */ /* 0x000e220000000c00 */
[----:B-1----:R-:W-:Y:S01]  /*fdd0*/  FADD.FTZ R12, R8, R12 ;  /* 0x0000000c080c7221 */ /* 0x002fe20000010000 */
[----:B------:R-:W-:Y:S01]  /*fde0*/  FADD.FTZ R13, R9, R13 ;  /* 0x0000000d090d7221 */ /* 0x000fe20000010000 */
[----:B------:R-:W-:Y:S02]  /*fdf0*/  MOV R8, R2 ;  /* 0x0000000200087202 */ /* 0x000fe40000000f00 */
[----:B------:R-:W-:Y:S02]  /*fe00*/  MOV R9, R0 ;  /* 0x0000000000097202 */ /* 0x000fe40000000f00 */
[----:B--2---:R-:W-:Y:S01]  /*fe10*/  MOV R31, R5 ;  /* 0x00000005001f7202 */ /* 0x004fe20000000f00 */
[----:B------:R-:W-:Y:S01]  /*fe20*/  STL.64 [R1+0x188], R6 ;  /* 0x0001880601007387 */ /* 0x000fe20000100a00 */
[----:B------:R-:W-:-:S03]  /*fe30*/  MOV R26, R4 ;  /* 0x00000004001a7202 */ /* 0x000fc60000000f00 */
[----:B------:R-:W1:Y:S04]  /*fe40*/  LDS.128 R4, [R36+0x1200] ;  /* 0x0012000024047984 */ /* 0x000e680000000c00 */
[----:B0-----:R-:W-:Y:S04]  /*fe50*/  STL.128 [R1+0x160], R32 ;  /* 0x0001602001007387 */ /* 0x001fe80000100c00 */
[----:B------:R-:W-:Y:S04]  /*fe60*/  LDS.128 R32, [R36+0x1b00] ;  /* 0x001b000024207984 */ /* 0x000fe80000000c00 */
[----:B-1----:R-:W-:Y:S04]  /*fe70*/  STL.128 [R1+0x170], R4 ;  /* 0x0001700401007387 */ /* 0x002fe80000100c00 */
[----:B------:R-:W0:Y:S02]  /*fe80*/  LDS.128 R4, [R36+0x1800] ;  /* 0x0018000024047984 */ /* 0x000e240000000c00 */
[----:B0-----:R-:W-:-:S02]  /*fe90*/  MOV R25, R4 ;  /* 0x0000000400197202 */ /* 0x001fc40000000f00 */
[----:B------:R-:W-:Y:S02]  /*fea0*/  MOV R24, R5 ;  /* 0x0000000500187202 */ /* 0x000fe40000000f00 */
[----:B------:R-:W-:Y:S01]  /*feb0*/  MOV R21, R6 ;  /* 0x0000000600157202 */ /* 0x000fe20000000f00 */
[----:B------:R-:W-:Y:S01]  /*fec0*/  STL [R1+0x3e0], R25 ;  /* 0x0003e01901007387 */ /* 0x000fe20000100800 */
[----:B------:R-:W-:Y:S02]  /*fed0*/  MOV R20, R7 ;  /* 0x0000000700147202 */ /* 0x000fe40000000f00 */
[----:B------:R-:W-:Y:S01]  /*fee0*/  MOV R7, R32 ;  /* 0x0000002000077202 */ /* 0x000fe20000000f00 */
[----:B------:R0:W-:Y:S01]  /*fef0*/  STL [R1+0x3e8], R21 ;  /* 0x0003e81501007387 */ /* 0x0001e20000100800 */
[----:B------:R-:W-:Y:S02]  /*ff00*/  MOV R6, R33 ;  /* 0x0000002100067202 */ /* 0x000fe40000000f00 */
[----:B------:R-:W-:Y:S01]  /*ff10*/  MOV R5, R34 ;  /* 0x0000002200057202 */ /* 0x000fe20000000f00 */
[----:B------:R-:W-:Y:S01]  /*ff20*/  STL [R1+0x3f0], R7 ;  /* 0x0003f00701007387 */ /* 0x000fe20000100800 */
[----:B------:R-:W-:-:S03]  /*ff30*/  MOV R4, R35 ;  /* 0x0000002300047202 */ /* 0x000fc60000000f00 */
[----:B------:R-:W-:Y:S04]  /*ff40*/  STL [R1+0x3f8], R5 ;  /* 0x0003f80501007387 */ /* 0x000fe80000100800 */
[----:B------:R-:W-:Y:S04]  /*ff50*/  STL [R1+0x3fc], R4 ;  /* 0x0003fc0401007387 */ /* 0x000fe80000100800 */
[----:B------:R-:W-:Y:S04]  /*ff60*/  STL [R1+0x3f4], R6 ;  /* 0x0003f40601007387 */ /* 0x000fe80000100800 */
[----:B------:R-:W1:Y:S04]  /*ff70*/  LDS.128 R4, [R36+0x1e00] ;  /* 0x001e000024047984 */ /* 0x000e680000000c00 */
[----:B------:R2:W-:Y:S04]  /*ff80*/  STL [R1+0x3e4], R24 ;  /* 0x0003e41801007387 */ /* 0x0005e80000100800 */
[----:B0-----:R-:W3:Y:S04]  /*ff90*/  LDL.LU R21, [R1+0x160] ;  /* 0x0001600001157983 */ /* 0x001ee80000300800 */
[----:B------:R-:W4:Y:S04]  /*ffa0*/  LDL.LU R25, [R1+0x168] ;  /* 0x0001680001197983 */ /* 0x000f280000300800 */
[----:B--2---:R-:W2:Y:S04]  /*ffb0*/  LDL.LU R24, [R1+0x164] ;  /* 0x0001640001187983 */ /* 0x004ea80000300800 */
[----:B------:R0:W-:Y:S01]  /*ffc0*/  STL [R1+0x3ec], R20 ;  /* 0x0003ec1401007387 */ /* 0x0001e20000100800 */
[----:B------:R-:W-:Y:S01]  /*ffd0*/  FADD.FTZ R14, R10, R14 ;  /* 0x0000000e0a0e7221 */ /* 0x000fe20000010000 */
[----:B------:R-:W-:Y:S01]  /*ffe0*/  FADD.FTZ R16, R12, R16 ;  /* 0x000000100c107221 */ /* 0x000fe20000010000 */
[----:B------:R-:W-:Y:S01]  /*fff0*/  FADD.FTZ R15, R11, R15 ;  /* 0x0000000f0b0f7221 */ /* 0x000fe20000010000 */
[----:B------:R-:W4:Y:S04]  /*10000*/  LDS.128 R32, [R36+0x2100] ;  /* 0x0021000024207984 */ /* 0x000f280000000c00 */
[----:B0-----:R-:W4:Y:S01]  /*10010*/  LDL.LU R20, [R1+0x17c] ;  /* 0x00017c0001147983 */ /* 0x001f220000300800 */
[----:B-1----:R-:W-:-:S02]  /*10020*/  MOV R3, R4 ;  /* 0x0000000400037202 */ /* 0x002fc40000000f00 */
[----:B------:R-:W-:Y:S01]  /*10030*/  MOV R2, R5 ;  /* 0x0000000500027202 */ /* 0x000fe20000000f00 */
[----:B------:R-:W3:Y:S01]  /*10040*/  LDL.LU R4, [R1+0x18c] ;  /* 0x00018c0001047983 */ /* 0x000ee20000300800 */
[----:B------:R-:W-:Y:S02]  /*10050*/  MOV R0, R6 ;  /* 0x0000000600007202 */ /* 0x000fe40000000f00 */
[----:B------:R-:W-:Y:S01]  /*10060*/  MOV R37, R7 ;  /* 0x0000000700257202 */ /* 0x000fe20000000f00 */
[----:B------:R0:W-:Y:S04]  /*10070*/  STL [R1+0x400], R3 ;  /* 0x0004000301007387 */ /* 0x0001e80000100800 */
[----:B------:R-:W2:Y:S04]  /*10080*/  LDL.LU R5, [R1+0x170] ;  /* 0x0001700001057983 */ /* 0x000ea80000300800 */
[----:B------:R-:W4:Y:S04]  /*10090*/  LDL.LU R6, [R1+0x174] ;  /* 0x0001740001067983 */ /* 0x000f280000300800 */
[----:B0-----:R-:W4:Y:S04]  /*100a0*/  LDL.LU R3, [R1+0x188] ;  /* 0x0001880001037983 */ /* 0x001f280000300800 */
[----:B------:R-:W4:Y:S01]  /*100b0*/  LDL.LU R7, [R1+0x178] ;  /* 0x0001780001077983 */ /* 0x000f220000300800 */
[----:B------:R-:W-:Y:S01]  /*100c0*/  MOV R10, R30 ;  /* 0x0000001e000a7202 */ /* 0x000fe20000000f00 */
[----:B------:R-:W-:Y:S01]  /*100d0*/  FADD.FTZ R12, R13, R17 ;  /* 0x000000110d0c7221 */ /* 0x000fe20000010000 */
[----:B------:R-:W-:Y:S01]  /*100e0*/  FADD.FTZ R18, R14, R18 ;  /* 0x000000120e127221 */ /* 0x000fe20000010000 */
[----:B------:R-:W-:Y:S01]  /*100f0*/  MOV R13, R28 ;  /* 0x0000001c000d7202 */ /* 0x000fe20000000f00 */
[----:B------:R0:W-:Y:S01]  /*10100*/  STL [R1+0x404], R2 ;  /* 0x0004040201007387 */ /* 0x0001e20000100800 */
[----:B------:R-:W-:Y:S01]  /*10110*/  FADD.FTZ R16, R16, R10 ;  /* 0x0000000a10107221 */ /* 0x000fe20000010000 */
[----:B------:R-:W-:Y:S01]  /*10120*/  FADD.FTZ R12, R12, R9 ;  /* 0x000000090c0c7221 */ /* 0x000fe20000010000 */
[----:B------:R-:W-:Y:S01]  /*10130*/  FADD.FTZ R18, R18, R8 ;  /* 0x0000000812127221 */ /* 0x000fe20000010000 */
[----:B------:R-:W-:Y:S01]  /*10140*/  MOV R17, R29 ;  /* 0x0000001d00117202 */ /* 0x000fe20000000f00 */
[----:B------:R-:W-:Y:S01]  /*10150*/  FADD.FTZ R15, R15, R19 ;  /* 0x000000130f0f7221 */ /* 0x000fe20000010000 */
[----:B------:R-:W-:Y:S01]  /*10160*/  FADD.FTZ R16, R16, R13 ;  /* 0x0000000d10107221 */ /* 0x000fe20000010000 */
[----:B------:R-:W-:Y:S01]  /*10170*/  FADD.FTZ R27, R12, R27 ;  /* 0x0000001b0c1b7221 */ /* 0x000fe20000010000 */
[----:B------:R-:W-:Y:S01]  /*10180*/  FADD.FTZ R22, R18, R22 ;  /* 0x0000001612167221 */ /* 0x000fe20000010000 */
[----:B0-----:R-:W-:Y:S01]  /*10190*/  MOV R2, R31 ;  /* 0x0000001f00027202 */ /* 0x001fe20000000f00 */
[----:B------:R-:W-:Y:S01]  /*101a0*/  FADD.FTZ R17, R15, R17 ;  /* 0x000000110f117221 */ /* 0x000fe20000010000 */
[----:B------:R-:W-:Y:S01]  /*101b0*/  FADD.FTZ R26, R16, R26 ;  /* 0x0000001a101a7221 */ /* 0x000fe20000010000 */
[----:B------:R-:W0:Y:S02]  /*101c0*/  LDS.128 R28, [R36+0x2400] ;  /* 0x00240000241c7984 */ /* 0x000e240000000c00 */
[----:B------:R-:W-:Y:S01]  /*101d0*/  FADD.FTZ R27, R27, R2 ;  /* 0x000000021b1b7221 */ /* 0x000fe20000010000 */
[----:B------:R-:W-:Y:S01]  /*101e0*/  FADD.FTZ R23, R17, R23 ;  /* 0x0000001711177221 */ /* 0x000fe20000010000 */
[----:B------:R-:W1:Y:S04]  /*101f0*/  LDS.128 R8, [R36+0x2700] ;  /* 0x0027000024087984 */ /* 0x000e680000000c00 */
[----:B------:R-:W1:Y:S04]  /*10200*/  LDS.128 R12, [R36+0x2a00] ;  /* 0x002a0000240c7984 */ /* 0x000e680000000c00 */
[----:B------:R0:W1:Y:S04]  /*10210*/  LDS.128 R16, [R36+0x2d00] ;  /* 0x002d000024107984 */ /* 0x0000680000000c00 */
[----:B------:R-:W4:Y:S04]  /*10220*/  LDL.LU R2, [R1+0x404] ;  /* 0x0004040001027983 */ /* 0x000f280000300800 */
[----:B0-----:R-:W4:Y:S01]  /*10230*/  LDL.LU R36, [R1+0x16c] ;  /* 0x00016c0001247983 */ /* 0x001f220000300800 */
[----:B---3--:R-:W-:-:S03]  /*10240*/  FADD.FTZ R23, R23, R4 ;  /* 0x0000000417177221 */ /* 0x008fc60000010000 */
[----:B------:R-:W3:Y:S01]  /*10250*/  LDL.LU R4, [R1+0x3fc] ;  /* 0x0003fc0001047983 */ /* 0x000ee20000300800 */
[----:B--2---:R-:W-:Y:S01]  /*10260*/  FADD.FTZ R26, R26, R5 ;  /* 0x000000051a1a7221 */ /* 0x004fe20000010000 */
[----:B----4-:R-:W-:Y:S01]  /*10270*/  FADD.FTZ R27, R27, R6 ;  /* 0x000000061b1b7221 */ /* 0x010fe20000010000 */
[----:B------:R-:W-:Y:S02]  /*10280*/  FADD.FTZ R22, R22, R3 ;  /* 0x0000000316167221 */ /* 0x000fe40000010000 */
[----:B------:R-:W-:Y:S01]  /*10290*/  FADD.FTZ R26, R26, R21 ;  /* 0x000000151a1a7221 */ /* 0x000fe20000010000 */
[----:B------:R-:W-:Y:S01]  /*102a0*/  FADD.FTZ R27, R27, R24 ;  /* 0x000000181b1b7221 */ /* 0x000fe20000010000 */
[----:B------:R-:W2:Y:S01]  /*102b0*/  LDL.LU R21, [R1+0x3e8] ;  /* 0x0003e80001157983 */ /* 0x000ea20000300800 */
[----:B------:R-:W-:-:S03]  /*102c0*/  FADD.FTZ R22, R22, R7 ;  /* 0x0000000716167221 */ /* 0x000fc60000010000 */
[----:B------:R-:W4:Y:S01]  /*102d0*/  LDL.LU R24, [R1+0x3e4] ;  /* 0x0003e40001187983 */ /* 0x000f220000300800 */
[----:B------:R-:W-:-:S03]  /*102e0*/  FADD.FTZ R22, R22, R25 ;  /* 0x0000001916167221 */ /* 0x000fc60000010000 */
[----:B------:R-:W3:Y:S01]  /*102f0*/  LDL.LU R25, [R1+0x3e0] ;  /* 0x0003e00001197983 */ /* 0x000ee20000300800 */
[----:B------:R-:W-:-:S03]  /*10300*/  FADD.FTZ R23, R23, R20 ;  /* 0x0000001417177221 */ /* 0x000fc60000010000 */
[----:B------:R-:W3:Y:S04]  /*10310*/  LDL.LU R5, [R1+0x3f8] ;  /* 0x0003f80001057983 */ /* 0x000ee80000300800 */
[----:B------:R-:W3:Y:S04]  /*10320*/  LDL.LU R6, [R1+0x3f4] ;  /* 0x0003f40001067983 */ /* 0x000ee80000300800 */
[----:B------:R-:W3:Y:S04]  /*10330*/  LDL.LU R7, [R1+0x3f0] ;  /* 0x0003f00001077983 */ /* 0x000ee80000300800 */
[----:B------:R-:W3:Y:S04]  /*10340*/  LDL.LU R20, [R1+0x3ec] ;  /* 0x0003ec0001147983 */ /* 0x000ee80000300800 */
[----:B------:R-:W3:Y:S01]  /*10350*/  LDL.LU R3, [R1+0x400] ;  /* 0x0004000001037983 */ /* 0x000ee20000300800 */
[----:B------:R-:W-:Y:S01]  /*10360*/  FADD.FTZ R23, R23, R36 ;  /* 0x0000002417177221 */ /* 0x000fe20000010000 */
[----:B--2---:R-:W-:-:S02]  /*10370*/  FADD.FTZ R22, R22, R21 ;  /* 0x0000001516167221 */ /* 0x004fc40000010000 */
[----:B------:R0:W5:Y:S01]  /*10380*/  LDL.LU R21, [R1+0x3d4] ;  /* 0x0003d40001157983 */ /* 0x0001620000300800 */
[----:B----4-:R-:W-:-:S03]  /*10390*/  FADD.FTZ R27, R27, R24 ;  /* 0x000000181b1b7221 */ /* 0x010fc60000010000 */
[----:B------:R0:W5:Y:S01]  /*103a0*/  LDL.LU R24, [R1+0x3d8] ;  /* 0x0003d80001187983 */ /* 0x0001620000300800 */
[----:B---3--:R-:W-:-:S03]  /*103b0*/  FADD.FTZ R26, R26, R25 ;  /* 0x000000191a1a7221 */ /* 0x008fc60000010000 */
[----:B------:R0:W5:Y:S01]  /*103c0*/  LDL.LU R25, [R1+0x3dc] ;  /* 0x0003dc0001197983 */ /* 0x0001620000300800 */
[----:B------:R-:W-:-:S03]  /*103d0*/  FADD.FTZ R22, R22, R5 ;  /* 0x0000000516167221 */ /* 0x000fc60000010000 */
[----:B------:R0:W5:Y:S01]  /*103e0*/  LDL.LU R5, [R1+0x3c4] ;  /* 0x0003c40001057983 */ /* 0x0001620000300800 */
[----:B------:R-:W-:Y:S01]  /*103f0*/  FADD.FTZ R27, R27, R6 ;  /* 0x000000061b1b7221 */ /* 0x000fe20000010000 */
[----:B------:R-:W-:Y:S01]  /*10400*/  FADD.FTZ R26, R26, R7 ;  /* 0x000000071a1a7221 */ /* 0x000fe20000010000 */
[----:B------:R-:W-:Y:S02]  /*10410*/  FADD.FTZ R23, R23, R20 ;  /* 0x0000001417177221 */ /* 0x000fe40000010000 */
[----:B------:R-:W-:Y:S01]  /*10420*/  FADD.FTZ R27, R27, R2 ;  /* 0x000000021b1b7221 */ /* 0x000fe20000010000 */
[----:B------:R-:W-:Y:S01]  /*10430*/  FADD.FTZ R22, R22, R0 ;  /* 0x0000000016167221 */ /* 0x000fe20000010000 */
[----:B------:R0:W5:Y:S01]  /*10440*/  LDL.LU R20, [R1+0x3d0] ;  /* 0x0003d00001147983 */ /* 0x0001620000300800 */
[----:B------:R-:W-:Y:S01]  /*10450*/  FADD.FTZ R23, R23, R4 ;  /* 0x0000000417177221 */ /* 0x000fe20000010000 */
[----:B------:R-:W-:Y:S02]  /*10460*/  FADD.FTZ R26, R26, R3 ;  /* 0x000000031a1a7221 */ /* 0x000fe40000010000 */
[----:B------:R0:W5:Y:S04]  /*10470*/  LDL.LU R7, [R1+0x3cc] ;  /* 0x0003cc0001077983 */ /* 0x0001680000300800 */
[----:B------:R0:W5:Y:S04]  /*10480*/  LDL.LU R6, [R1+0x3c8] ;  /* 0x0003c80001067983 */ /* 0x0001680000300800 */
[----:B------:R0:W5:Y:S04]  /*10490*/  LDL.LU R4, [R1+0x3c0] ;  /* 0x0003c00001047983 */ /* 0x0001680000300800 */
[----:B------:R0:W5:Y:S04]  /*104a0*/  LDL.LU R3, [R1+0x3bc] ;  /* 0x0003bc0001037983 */ /* 0x0001680000300800 */
[----:B------:R0:W5:Y:S04]  /*104b0*/  LDL.LU R2, [R1+0x3b8] ;  /* 0x0003b80001027983 */ /* 0x0001680000300800 */
[----:B------:R0:W5:Y:S01]  /*104c0*/  LDL.LU R0, [R1+0x3b4] ;  /* 0x0003b40001007983 */ /* 0x0001620000300800 */
[----:B------:R-:W-:Y:S01]  /*104d0*/  FADD.FTZ R23, R23, R37 ;  /* 0x0000002517177221 */ /* 0x000fe20000010000 */
[----:B------:R-:W-:Y:S01]  /*104e0*/  FADD.FTZ R26, R26, R32 ;  /* 0x000000201a1a7221 */ /* 0x000fe20000010000 */
[----:B------:R-:W4:Y:S01]  /*104f0*/  S2R R37, SR_TID.X ;  /* 0x0000000000257919 */ /* 0x000f220000002100 */
[----:B------:R-:W-:Y:S01]  /*10500*/  FADD.FTZ R32, R27, R33 ;  /* 0x000000211b207221 */ /* 0x000fe20000010000 */
[----:B------:R-:W-:Y:S01]  /*10510*/  FADD.FTZ R27, R22, R34 ;  /* 0x00000022161b7221 */ /* 0x000fe20000010000 */
[----:B------:R-:W-:Y:S01]  /*10520*/  FADD.FTZ R22, R23, R35 ;  /* 0x0000002317167221 */ /* 0x000fe20000010000 */
[----:B------:R-:W-:Y:S01]  /*10530*/  FADD.FTZ R23, R26, R28 ;  /* 0x0000001c1a177221 */ /* 0x000fe20000010000 */
[----:B------:R-:W-:Y:S01]  /*10540*/  FADD.FTZ R32, R32, R29 ;  /* 0x0000001d20207221 */ /* 0x000fe20000010000 */
[----:B------:R-:W-:Y:S01]  /*10550*/  FADD.FTZ R27, R27, R30 ;  /* 0x0000001e1b1b7221 */ /* 0x000fe20000010000 */
[----:B------:R-:W-:Y:S01]  /*10560*/  FADD.FTZ R22, R22, R31 ;  /* 0x0000001f16167221 */ /* 0x000fe20000010000 */
[----:B-1----:R-:W-:Y:S01]  /*10570*/  FADD.FTZ R23, R23, R8 ;  /* 0x0000000817177221 */ /* 0x002fe20000010000 */
[----:B------:R-:W-:Y:S01]  /*10580*/  FADD.FTZ R32, R32, R9 ;  /* 0x0000000920207221 */ /* 0x000fe20000010000 */
        /* <DEDUP_REMOVED lines=9> */
[----:B0-----:R-:W-:-:S07]  /*10620*/  FADD.FTZ R11, R22, R19 ;  /* 0x00000013160b7221 */ /* 0x001fce0000010000 */
.L_x_180:
[----:B------:R-:W-:Y:S05]  /*10630*/  BSYNC.RECONVERGENT B0 ;  /* 0x0000000000007941 */ /* 0x000fea0003800200 */
.L_x_179:
[----:B------:R-:W-:Y:S04]  /*10640*/  BSSY.RECONVERGENT B0, `(.L_x_181) ;  /* 0x000001e000007945 */ /* 0x000fe80003800200 */
[----:B------:R-:W-:Y:S05]  /*10650*/  @P3 BRA `(.L_x_182) ;  /* 0x0000000000703947 */ /* 0x000fea0003800000 */
[----:B--2---:R-:W2:Y:S01]  /*10660*/  LDC.64 R14, c[0x0][0x3f8] ;  /* 0x0000fe00ff0e7b82 */ /* 0x004ea20000000a00 */
[----:B------:R-:W-:-:S05]  /*10670*/  MOV R18, UR13 ;  /* 0x0000000d00127c02 */ /* 0x000fca0008000f00 */
[----:B----4-:R-:W-:Y:S02]  /*10680*/  IMAD R19, R18, 0x30, R37 ;  /* 0x0000003012137824 */ /* 0x010fe400078e0225 */
[----:B-1-3--:R-:W1:Y:S01]  /*10690*/  LDC.64 R12, c[0x0][0x3d8] ;  /* 0x0000f600ff0c7b82 */ /* 0x00ae620000000a00 */
        /* <DEDUP_REMOVED lines=9> */
[----:B-----5:R1:W-:Y:S01]  /*10730*/  REDG.E.ADD.F32.FTZ.RN.STRONG.GPU desc[UR10][R12.64], R8 ;  /* 0x000000080c0079a6 */ /* 0x0203e2000c12f30a */
        /* <DEDUP_REMOVED lines=14> */
.L_x_182:
[----:B------:R-:W-:Y:S05]  /*10820*/  BSYNC.RECONVERGENT B0 ;  /* 0x0000000000007941 */ /* 0x000fea0003800200 */
.L_x_181:
[----:B------:R-:W-:-:S09]  /*10830*/  UISETP.GE.U32.AND UP0, UPT, UR12, 0x2, UPT ;  /* 0x000000020c00788c */ /* 0x000fd2000bf06070 */
[----:B------:R-:W-:Y:S05]  /*10840*/  BRA.U !UP0, `(.L_x_183) ;  /* 0x0000000d08787547 */ /* 0x000fea000b800000 */
[----:B-1---5:R-:W1:Y:S01]  /*10850*/  LDC.64 R10, c[0x0][0x3d0] ;  /* 0x0000f400ff0a7b82 */ /* 0x022e620000000a00 */
[----:B------:R-:W-:Y:S01]  /*10860*/  ULOP3.LUT UR5, UR4, 0x1, URZ, 0xc0, !UPT ;  /* 0x0000000104057892 */ /* 0x000fe2000f8ec0ff */
[----:B------:R-:W-:Y:S03]  /*10870*/  BSSY.RECONVERGENT B0, `(.L_x_184) ;  /* 0x0000023000007945 */ /* 0x000fe60003800200 */
[----:B------:R-:W-:-:S03]  /*10880*/  UIMAD UR6, UR5, UR9, URZ ;  /* 0x00000009050672a4 */ /* 0x000fc6000f8e02ff */
[----:B------:R-:W0:Y:S01]  /*10890*/  S2UR UR29, SR_CTAID.X ;  /* 0x00000000001d79c3 */ /* 0x000e220000002500 */
[----:B------:R-:W-:-:S04]  /*108a0*/  UIMAD UR5, UR6, UR12, URZ ;  /* 0x0000000c060572a4 */ /* 0x000fc8000f8e02ff */
[----:B------:R-:W-:-:S03]  /*108b0*/  USHF.L.U32 UR5, UR5, 0x1, URZ ;  /* 0x0000000105057899 */ /* 0x000fc600080006ff */
[----:B------:R-:W0:Y:S03]  /*108c0*/  S2UR UR14, SR_CTAID.Y ;  /* 0x00000000000e79c3 */ /* 0x000e260000002600 */
[----:B------:R-:W-:-:S05]  /*108d0*/  MOV R9, UR5 ;  /* 0x0000000500097c02 */ /* 0x000fca0008000f00 */
[----:B-1----:R-:W-:Y:S01]  /*108e0*/  IMAD.WIDE R10, R9, 0x4, R10 ;  /* 0x00000004090a7825 */ /* 0x002fe200078e020a */
[----:B0-----:R-:W-:Y:S06]  /*108f0*/  @P0 BRA `(.L_x_185) ;  /* 0x0000000000680947 */ /* 0x001fec0003800000 */
[----:B------:R-:W0:Y:S01]  /*10900*/  LDC.64 R8, c[0x0][0x3c8] ;  /* 0x0000f200ff087b82 */ /* 0x000e220000000a00 */
[----:B------:R-:W-:Y:S02]  /*10910*/  UIADD3 UR7, UPT, UPT, UR6, UR14, URZ ;  /* 0x0000000e06077290 */ /* 0x000fe4000fffe0ff */
[----:B------:R-:W-:Y:S02]  /*10920*/  UIMAD UR13, UR29, UR9, UR14 ;  /* 0x000000091d0d72a4 */ /* 0x000fe4000f8e020e */
[----:B------:R-:W-:Y:S02]  /*10930*/  ULOP3.LUT UP0, UR5, UR4, 0x2, URZ, 0xc0, !UPT ;  /* 0x0000000204057892 */ /* 0x000fe4000f80c0ff */
[----:B--2---:R-:W-:Y:S02]  /*10940*/  MOV R15, UR7 ;  /* 0x00000007000f7c02 */ /* 0x004fe40008000f00 */
[----:B------:R-:W-:Y:S01]  /*10950*/  UIADD3 UR5, UPT, UPT, -UR5, 0x1, URZ ;  /* 0x0000000105057890 */ /* 0x000fe2000fffe1ff */
[----:B------:R-:W-:-:S05]  /*10960*/  MOV R13, UR13 ;  /* 0x0000000d000d7c02 */ /* 0x000fca0008000f00 */
[----:B---3--:R-:W-:-:S05]  /*10970*/  IMAD.WIDE.U32 R12, R13, 0x8, R10 ;  /* 0x000000080d0c7825 */ /* 0x008fca00078e000a */
[----:B------:R1:W-:Y:S01]  /*10980*/  STG.E.64 desc[UR10][R12.64], R20 ;  /* 0x000000140c007986 */ /* 0x0003e2000c101b0a */
[----:B0-----:R-:W-:Y:S01]  /*10990*/  IMAD.WIDE.U32 R14, R15, 0x4, R8 ;  /* 0x000000040f0e7825 */ /* 0x001fe200078e0008 */
[----:B------:R-:W-:Y:S02]  /*109a0*/  MOV R9, UR5 ;  /* 0x0000000500097c02 */ /* 0x000fe40008000f00 */
[----:B------:R-:W-:Y:S01]  /*109b0*/  MOV R8, 0xffffffff ;  /* 0xffffffff00087802 */ /* 0x000fe20000000f00 */
[----:B------:R-:W-:Y:S06]  /*109c0*/  MEMBAR.ALL.GPU ;  /* 0x0000000000007992 */ /* 0x000fec000000a000 */
[----:B------:R-:W-:-:S00]  /*109d0*/  ERRBAR ;  /* 0x00000000000079ab */ /* 0x000fc00000000000 */
[----:B------:R-:W-:Y:S06]  /*109e0*/  CGAERRBAR ;  /* 0x00000000000075ab */ /* 0x000fec0000000000 */
[----:B------:R1:W-:Y:S01]  /*109f0*/  REDG.E.ADD.S32.STRONG.GPU desc[UR10][R14.64], R9 ;  /* 0x000000090e00798e */ /* 0x0003e2000c12e30a */
[----:B------:R-:W-:Y:S01]  /*10a00*/  USEL UR5, UR12, URZ, !UP0 ;  /* 0x000000ff0c057287 */ /* 0x000fe2000c000000 */
[----:B------:R-:W-:Y:S02]  /*10a10*/  UMOV UR7, 0xffffffff ;  /* 0xffffffff00077882 */ /* 0x000fe40000000000 */
[----:B------:R1:W-:Y:S01]  /*10a20*/  STL [R1], R8 ;  /* 0x0000000801007387 */ /* 0x0003e20000100800 */
[----:B------:R-:W-:-:S09]  /*10a30*/  UISETP.NE.AND UP0, UPT, UR7, UR5, UPT ;  /* 0x000000050700728c */ /* 0x000fd2000bf05270 */
[----:B-1----:R-:W-:Y:S05]  /*10a40*/  BRA.U !UP0, `(.L_x_185) ;  /* 0x0000000108147547 */ /* 0x002fea000b800000 */
.L_x_186:
[----:B------:R-:W2:Y:S04]  /*10a50*/  LDG.E.STRONG.GPU R8, desc[UR10][R14.64] ;  /* 0x0000000a0e087981 */ /* 0x000ea8000c1ef900 */
[----:B--2---:R-:W-:Y:S04]  /*10a60*/  CCTL.IVALL ;  /* 0x00000000ff00798f */ /* 0x004fe80002000000 */
[----:B------:R0:W-:Y:S01]  /*10a70*/  STL [R1], R8 ;  /* 0x0000000801007387 */ /* 0x0001e20000100800 */
[----:B------:R-:W-:-:S13]  /*10a80*/  ISETP.NE.AND P0, PT, R8, UR5, PT ;  /* 0x0000000508007c0c */ /* 0x000fda000bf05270 */
[----:B0-----:R-:W-:Y:S05]  /*10a90*/  @P0 BRA `(.L_x_186) ;  /* 0xfffffffc00ec0947 */ /* 0x001fea000383ffff */
.L_x_185:
[----:B------:R-:W-:Y:S05]  /*10aa0*/  BSYNC.RECONVERGENT B0 ;  /* 0x0000000000007941 */ /* 0x000fea0003800200 */
.L_x_184:
[----:B------:R-:W-:Y:S01]  /*10ab0*/  BAR.SYNC.DEFER_BLOCKING 0x0 ;  /* 0x0000000000007b1d */ /* 0x000fe20000010000 */
[----:B------:R-:W-:-:S05]  /*10ac0*/  UISETP.GE.U32.AND UP0, UPT, UR12, 0x8, UPT ;  /* 0x000000080c00788c */ /* 0x000fca000bf06070 */
[----:B------:R-:W-:-:S04]  /*10ad0*/  UMOV UR5, URZ ;  /* 0x000000ff00057c82 */ /* 0x000fc80008000000 */
[----:B------:R-:W-:Y:S05]  /*10ae0*/  BRA.U !UP0, `(.L_x_187) ;  /* 0x0000000508607547 */ /* 0x000fea000b800000 */
[----:B------:R-:W-:Y:S02]  /*10af0*/  UIMAD UR13, UR9, 0x3, UR14 ;  /* 0x00000003090d78a4 */ /* 0x000fe4000f8e020e */
[----:B------:R-:W-:Y:S02]  /*10b00*/  ULEA UR17, UR9, UR14, 0x1 ;  /* 0x0000000e09117291 */ /* 0x000fe4000f8e08ff */
[----:B------:R-:W-:Y:S02]  /*10b10*/  UIMAD UR18, UR9, 0x5, UR14 ;  /* 0x00000005091278a4 */ /* 0x000fe4000f8e020e */
[----:B------:R-:W-:Y:S02]  /*10b20*/  UIMAD UR19, UR9, 0x7, UR14 ;  /* 0x00000007091378a4 */ /* 0x000fe4000f8e020e */
[----:B------:R-:W-:Y:S02]  /*10b30*/  UIMAD UR20, UR9, 0x6, UR14 ;  /* 0x00000006091478a4 */ /* 0x000fe4000f8e020e */
[----:B------:R-:W-:-:S02]  /*10b40*/  ULEA UR21, UR9, UR14, 0x2 ;  /* 0x0000000e09157291 */ /* 0x000fc4000f8e10ff */
[----:B------:R-:W-:Y:S02]  /*10b50*/  UIADD3 UR22, UPT, UPT, UR14, UR9, URZ ;  /* 0x000000090e167290 */ /* 0x000fe4000fffe0ff */
[----:B------:R-:W-:Y:S02]  /*10b60*/  UIADD3 UR23, UPT, UPT, -UR29, URZ, URZ ;  /* 0x000000ff1d177290 */ /* 0x000fe4000fffe1ff */
[----:B------:R-:W-:Y:S01]  /*10b70*/  ULOP3.LUT UR7, UR12, 0x7ffffff8, URZ, 0xc0, !UPT ;  /* 0x7ffffff80c077892 */ /* 0x000fe2000f8ec0ff */
[----:B------:R-:W-:Y:S01]  /*10b80*/  UMOV UR5, URZ ;  /* 0x000000ff00057c82 */ /* 0x000fe20008000000 */
[----:B------:R-:W-:-:S10]  /*10b90*/  UMOV UR6, UR14 ;  /* 0x0000000e00067c82 */ /* 0x000fd40008000000 */
.L_x_188:
[----:B------:R-:W-:Y:S02]  /*10ba0*/  ISETP.NE.AND P1, PT, RZ, UR23, PT ;  /* 0x00000017ff007c0c */ /* 0x000fe4000bf25270 */
[----:B------:R-:W-:Y:S02]  /*10bb0*/  MOV R9, UR6 ;  /* 0x0000000600097c02 */ /* 0x000fe40008000f00 */
[----:B----4-:R-:W-:-:S13]  /*10bc0*/  ISETP.NE.OR P1, PT, R37, RZ, !P1 ;  /* 0x000000ff2500720c */ /* 0x010fda0004f25670 */
[----:B------:R-:W-:-:S06]  /*10bd0*/  @!P1 IMAD.WIDE.U32 R8, R9, 0x8, R10 ;  /* 0x0000000809089825 */ /* 0x000fcc00078e000a */
[----:B------:R-:W4:Y:S01]  /*10be0*/  @!P1 LDG.E.64 R8, desc[UR10][R8.64] ;  /* 0x0000000a08089981 */ /* 0x000f22000c1e1b00 */
[----:B------:R-:W-:Y:S01]  /*10bf0*/  UIADD3 UR24, UPT, UPT, UR5, 0x1, URZ ;  /* 0x0000000105187890 */ /* 0x000fe2000fffe0ff */
[----:B------:R-:W-:Y:S01]  /*10c00*/  MOV R13, UR17 ;  /* 0x00000011000d7c02 */ /* 0x000fe20008000f00 */
[----:B------:R-:W-:Y:S01]  /*10c10*/  UIADD3 UR25, UPT, UPT, UR5, 0x2, URZ ;  /* 0x0000000205197890 */ /* 0x000fe2000fffe0ff */
[----:B---3--:R-:W0:Y:S01]  /*10c20*/  S2R R12, SR_CTAID.X ;  /* 0x00000000000c7919 */ /* 0x008e220000002500 */
[----:B------:R-:W-:Y:S01]  /*10c30*/  UIADD3 UR26, UPT, UPT, UR5, 0x3, URZ ;  /* 0x00000003051a7890 */ /* 0x000fe2000fffe0ff */
[----:B--2---:R-:W-:Y:S01]  /*10c40*/  MOV R15, UR13 ;  /* 0x0000000d000f7c02 */ /* 0x004fe20008000f00 */
[----:B------:R-:W-:Y:S01]  /*10c50*/  UIADD3 UR27, UPT, UPT, UR5, 0x4, URZ ;  /* 0x00000004051b7890 */ /* 0x000fe2000fffe0ff */
[----:B------:R-:W-:Y:S02]  /*10c60*/  MOV R17, UR21 ;  /* 0x0000001500117c02 */ /* 0x000fe40008000f00 */
[C---:B0-----:R-:W-:Y:S01]  /*10c70*/  ISETP.NE.AND P0, PT, R12.reuse, UR24, PT ;  /* 0x000000180c007c0c */ /* 0x041fe2000bf05270 */
[----:B------:R-:W-:Y:S01]  /*10c80*/  UIADD3 UR24, UPT, UPT, UR5, 0x5, URZ ;  /* 0x0000000505187890 */ /* 0x000fe2000fffe0ff */
[----:B------:R-:W-:Y:S01]  /*10c90*/  ISETP.NE.AND P4, PT, R12, UR25, PT ;  /* 0x000000190c007c0c */ /* 0x000fe2000bf85270 */
[----:B------:R-:W-:Y:S01]  /*10ca0*/  UIADD3 UR25, UPT, UPT, UR5, 0x6, URZ ;  /* 0x0000000605197890 */ /* 0x000fe2000fffe0ff */
[----:B------:R-:W-:-:S02]  /*10cb0*/  ISETP.NE.OR P0, PT, R37, RZ, !P0 ;  /* 0x000000ff2500720c */ /* 0x000fc40004705670 */
[C---:B------:R-:W-:Y:S01]  /*10cc0*/  ISETP.NE.AND P3, PT, R12.reuse, UR26, PT ;  /* 0x0000001a0c007c0c */ /* 0x040fe2000bf65270 */
[----:B------:R-:W-:Y:S01]  /*10cd0*/  UIADD3 UR26, UPT, UPT, UR5, 0x7, URZ ;  /* 0x00000007051a7890 */ /* 0x000fe2000fffe0ff */
[C---:B------:R-:W-:Y:S02]  /*10ce0*/  ISETP.NE.OR P4, PT, R37.reuse, RZ, !P4 ;  /* 0x000000ff2500720c */ /* 0x040fe40006785670 */
[C---:B------:R-:W-:Y:S02]  /*10cf0*/  ISETP.NE.AND P2, PT, R12.reuse, UR27, PT ;  /* 0x0000001b0c007c0c */ /* 0x040fe4000bf45270 */
[C---:B------:R-:W-:Y:S02]  /*10d00*/  ISETP.NE.OR P3, PT, R37.reuse, RZ, !P3 ;  /* 0x000000ff2500720c */ /* 0x040fe40005f65670 */
[----:B------:R-:W-:Y:S02]  /*10d10*/  ISETP.NE.OR P2, PT, R37, RZ, !P2 ;  /* 0x000000ff2500720c */ /* 0x000fe40005745670 */
[----:B------:R-:W-:-:S02]  /*10d20*/  ISETP.NE.AND P6, PT, R12, UR25, PT ;  /* 0x000000190c007c0c */ /* 0x000fc4000bfc5270 */
[----:B------:R-:W-:Y:S02]  /*10d30*/  ISETP.NE.AND P5, PT, R12, UR26, PT ;  /* 0x0000001a0c007c0c */ /* 0x000fe4000bfa5270 */
[----:B------:R-:W-:Y:S02]  /*10d40*/  ISETP.NE.OR P6, PT, R37, RZ, !P6 ;  /* 0x000000ff2500720c */ /* 0x000fe400077c5670 */
[----:B------:R-:W-:-:S03]  /*10d50*/  MOV R19, UR18 ;  /* 0x0000001200137c02 */ /* 0x000fc60008000f00 */
[----:B------:R-:W-:Y:S01]  /*10d60*/  @!P3 IMAD.WIDE.U32 R14, R15, 0x8, R10 ;  /* 0x000000080f0eb825 */ /* 0x000fe200078e000a */
[----:B------:R-:W-:-:S03]  /*10d70*/  ISETP.NE.OR P5, PT, R37, RZ, !P5 ;  /* 0x000000ff2500720c */ /* 0x000fc60006fa5670 */
[----:B------:R-:W-:Y:S01]  /*10d80*/  @!P2 IMAD.WIDE.U32 R16, R17, 0x8, R10 ;  /* 0x000000081110a825 */ /* 0x000fe200078e000a */
[----:B------:R-:W-:Y:S01]  /*10d90*/  MOV R23, UR20 ;  /* 0x0000001400177c02 */ /* 0x000fe20008000f00 */
[----:B------:R-:W2:Y:S01]  /*10da0*/  @!P3 LDG.E.64 R14, desc[UR10][R14.64] ;  /* 0x0000000a0e0eb981 */ /* 0x000ea2000c1e1b00 */
[----:B------:R-:W-:-:S03]  /*10db0*/  MOV R27, UR19 ;  /* 0x00000013001b7c02 */ /* 0x000fc60008000f00 */
[----:B------:R-:W3:Y:S01]  /*10dc0*/  @!P2 LDG.E.64 R16, desc[UR10][R16.64] ;  /* 0x0000000a1010a981 */ /* 0x000ee2000c1e1b00 */
[----:B------:R-:W-:-:S04]  /*10dd0*/  @!P6 IMAD.WIDE.U32 R22, R23, 0x8, R10 ;  /* 0x000000081716e825 */ /* 0x000fc800078e000a */
[----:B------:R-:W-:Y:S02]  /*10de0*/  @!P5 IMAD.WIDE.U32 R26, R27, 0x8, R10 ;  /* 0x000000081b1ad825 */ /* 0x000fe400078e000a */
[----:B------:R-:W5:Y:S04]  /*10df0*/  @!P6 LDG.E.64 R22, desc[UR10][R22.64] ;  /* 0x0000000a1616e981 */ /* 0x000f68000c1e1b00 */
[----:B------:R-:W5:Y:S01]  /*10e00*/  @!P5 LDG.E.64 R26, desc[UR10][R26.64] ;  /* 0x0000000a1a1ad981 */ /* 0x000f62000c1e1b00 */
[----:B----4-:R-:W-:Y:S01]  /*10e10*/  @!P1 FADD.FTZ R21, R21, R9 ;  /* 0x0000000915159221 */ /* 0x010fe20000010000 */
[----:B------:R-:W-:Y:S01]  /*10e20*/  MOV R9, UR22 ;  /* 0x0000001600097c02 */ /* 0x000fe20008000f00 */
[----:B------:R-:W-:Y:S01]  /*10e30*/  @!P1 FADD.FTZ R20, R20, R8 ;  /* 0x0000000814149221 */ /* 0x000fe20000010000 */
[----:B------:R-:W-:Y:S01]  /*10e40*/  ISETP.NE.AND P1, PT, R12, UR24, PT ;  /* 0x000000180c007c0c */ /* 0x000fe2000bf25270 */
[----:B------:R-:W-:-:S03]  /*10e50*/  @!P4 IMAD.WIDE.U32 R12, R13, 0x8, R10 ;  /* 0x000000080d0cc825 */ /* 0x000fc600078e000a */
[----:B------:R-:W-:Y:S01]  /*10e60*/  ISETP.NE.OR P1, PT, R37, RZ, !P1 ;  /* 0x000000ff2500720c */ /* 0x000fe20004f25670 */
[--C-:B------:R-:W-:Y:S02]  /*10e70*/  @!P0 IMAD.WIDE.U32 R8, R9, 0x8, R10.reuse ;  /* 0x0000000809088825 */ /* 0x100fe400078e000a */
[----:B------:R-:W4:Y:S04]  /*10e80*/  @!P4 LDG.E.64 R12, desc[UR10][R12.64] ;  /* 0x0000000a0c0cc981 */ /* 0x000f28000c1e1b00 */
[----:B------:R-:W2:Y:S06]  /*10e90*/  @!P0 LDG.E.64 R8, desc[UR10][R8.64] ;  /* 0x0000000a08088981 */ /* 0x000eac000c1e1b00 */
[----:B------:R-:W-:-:S06]  /*10ea0*/  @!P1 IMAD.WIDE.U32 R18, R19, 0x8, R10 ;  /* 0x0000000813129825 */ /* 0x000fcc00078e000a */
[----:B------:R-:W5:Y:S01]  /*10eb0*/  @!P1 LDG.E.64 R18, desc[UR10][R18.64] ;  /* 0x0000000a12129981 */ /* 0x000f62000c1e1b00 */
[----:B------:R-:W-:-:S04]  /*10ec0*/  UIADD3 UR5, UPT, UPT, UR5, 0x8, URZ ;  /* 0x0000000805057890 */ /* 0x000fc8000fffe0ff */
[----:B------:R-:W-:Y:S02]  /*10ed0*/  UISETP.NE.AND UP0, UPT, UR5, UR7, UPT ;  /* 0x000000070500728c */ /* 0x000fe4000bf05270 */
[----:B------:R-:W-:Y:S02]  /*10ee0*/  ULEA UR20, UR9, UR20, 0x3 ;  /* 0x0000001409147291 */ /* 0x000fe4000f8e18ff */
[----:B------:R-:W-:Y:S02]  /*10ef0*/  ULEA UR18, UR9, UR18, 0x3 ;  /* 0x0000001209127291 */ /* 0x000fe4000f8e18ff */
[----:B------:R-:W-:Y:S02]  /*10f00*/  ULEA UR21, UR9, UR21, 0x3 ;  /* 0x0000001509157291 */ /* 0x000fe4000f8e18ff */
[----:B------:R-:W-:Y:S02]  /*10f10*/  ULEA UR13, UR9, UR13, 0x3 ;  /* 0x0000000d090d7291 */ /* 0x000fe4000f8e18ff */
[----:B------:R-:W-:-:S02]  /*10f20*/  ULEA UR17, UR9, UR17, 0x3 ;  /* 0x0000001109117291 */ /* 0x000fc4000f8e18ff */
[----:B------:R-:W-:Y:S02]  /*10f30*/  ULEA UR22, UR9, UR22, 0x3 ;  /* 0x0000001609167291 */ /* 0x000fe4000f8e18ff */
[----:B------:R-:W-:Y:S02]  /*10f40*/  UIADD3 UR23, UPT, UPT, UR23, 0x8, URZ ;  /* 0x0000000817177890 */ /* 0x000fe4000fffe0ff */
[----:B------:R-:W-:Y:S02]  /*10f50*/  ULEA UR6, UR9, UR6, 0x3 ;  /* 0x0000000609067291 */ /* 0x000fe4000f8e18ff */
[----:B------:R-:W-:Y:S01]  /*10f60*/  ULEA UR19, UR9, UR19, 0x3 ;  /* 0x0000001309137291 */ /* 0x000fe2000f8e18ff */
[----:B--2---:R-:W-:Y:S01]  /*10f70*/  @!P0 FADD.FTZ R20, R20, R8 ;  /* 0x0000000814148221 */ /* 0x004fe20000010000 */
[----:B------:R-:W-:-:S03]  /*10f80*/  @!P0 FADD.FTZ R21, R21, R9 ;  /* 0x0000000915158221 */ /* 0x000fc60000010000 */
[----:B----4-:R-:W-:Y:S01]  /*10f90*/  @!P4 FADD.FTZ R20, R20, R12 ;  /* 0x0000000c1414c221 */ /* 0x010fe20000010000 */
[----:B------:R-:W-:-:S03]  /*10fa0*/  @!P4 FADD.FTZ R21, R21, R13 ;  /* 0x0000000d1515c221 */ /* 0x000fc60000010000 */
[----:B------:R-:W-:Y:S01]  /*10fb0*/  @!P3 FADD.FTZ R20, R20, R14 ;  /* 0x0000000e1414b221 */ /* 0x000fe20000010000 */
[----:B------:R-:W-:-:S03]  /*10fc0*/  @!P3 FADD.FTZ R21, R21, R15 ;  /* 0x0000000f1515b221 */ /* 0x000fc60000010000 */
[----:B---3--:R-:W-:Y:S01]  /*10fd0*/  @!P2 FADD.FTZ R20, R20, R16 ;  /* 0x000000101414a221 */ /* 0x008fe20000010000 */
[----:B------:R-:W-:-:S03]  /*10fe0*/  @!P2 FADD.FTZ R21, R21, R17 ;  /* 0x000000111515a221 */ /* 0x000fc60000010000 */
[----:B-----5:R-:W-:Y:S01]  /*10ff0*/  @!P1 FADD.FTZ R20, R20, R18 ;  /* 0x0000001214149221 */ /* 0x020fe20000010000 */
[----:B------:R-:W-:-:S03]  /*11000*/  @!P1 FADD.FTZ R21, R21, R19 ;  /* 0x0000001315159221 */ /* 0x000fc60000010000 */
[----:B------:R-:W-:Y:S01]  /*11010*/  @!P6 FADD.FTZ R20, R20, R22 ;  /* 0x000000161414e221 */ /* 0x000fe20000010000 */
[----:B------:R-:W-:-:S03]  /*11020*/  @!P6 FADD.FTZ R21, R21, R23 ;  /* 0x000000171515e221 */ /* 0x000fc60000010000 */
[----:B------:R-:W-:Y:S01]  /*11030*/  @!P5 FADD.FTZ R20, R20, R26 ;  /* 0x0000001a1414d221 */ /* 0x000fe20000010000 */
[----:B------:R-:W-:Y:S01]  /*11040*/  @!P5 FADD.FTZ R21, R21, R27 ;  /* 0x0000001b1515d221 */ /* 0x000fe20000010000 */
[----:B------:R-:W-:Y:S06]  /*11050*/  BRA.U UP0, `(.L_x_188) ;  /* 0xfffffff900d07547 */ /* 0x000fec000b83ffff */
[----:B------:R-:W-:-:S05]  /*11060*/  UMOV UR5, UR7 ;  /* 0x0000000700057c82 */ /* 0x000fca0008000000 */
.L_x_187:
[----:B------:R-:W-:-:S09]  /*11070*/  ULOP3.LUT UP0, UR6, UR12, 0x7, URZ, 0xc0, !UPT ;  /* 0x000000070c067892 */ /* 0x000fd2000f80c0ff */
[----:B------:R-:W-:Y:S05]  /*11080*/  BRA.U !UP0, `(.L_x_183) ;  /* 0x0000000508687547 */ /* 0x000fea000b800000 */
[----:B------:R-:W-:Y:S02]  /*11090*/  UIADD3 UR6, UPT, UPT, UR6, -0x1, URZ ;  /* 0xffffffff06067890 */ /* 0x000fe4000fffe0ff */
[----:B------:R-:W-:Y:S02]  /*110a0*/  ULOP3.LUT UP0, UR18, UR12, 0x3, URZ, 0xc0, !UPT ;  /* 0x000000030c127892 */ /* 0x000fe4000f80c0ff */
[----:B------:R-:W-:-:S09]  /*110b0*/  UISETP.GE.U32.AND UP1, UPT, UR6, 0x3, UPT ;  /* 0x000000030600788c */ /* 0x000fd2000bf26070 */
[----:B------:R-:W-:Y:S05]  /*110c0*/  BRA.U !UP1, `(.L_x_189) ;  /* 0x0000000109b87547 */ /* 0x000fea000b800000 */
[----:B------:R-:W0:Y:S01]  /*110d0*/  S2R R8, SR_CTAID.X ;  /* 0x0000000000087919 */ /* 0x000e220000002500 */
[----:B------:R-:W-:Y:S02]  /*110e0*/  UIADD3 UR6, UPT, UPT, UR5, 0x1, URZ ;  /* 0x0000000105067890 */ /* 0x000fe4000fffe0ff */
[----:B------:R-:W-:Y:S02]  /*110f0*/  UIADD3 UR7, UPT, UPT, UR5, 0x2, URZ ;  /* 0x0000000205077890 */ /* 0x000fe4000fffe0ff */
[----:B------:R-:W-:Y:S02]  /*11100*/  UISETP.NE.AND UP1, UPT, UR6, UR29, UPT ;  /* 0x0000001d0600728c */ /* 0x000fe4000bf25270 */
[----:B------:R-:W-:Y:S02]  /*11110*/  UIADD3 UR13, UPT, UPT, UR5, 0x3, URZ ;  /* 0x00000003050d7890 */ /* 0x000fe4000fffe0ff */
[----:B------:R-:W-:Y:S02]  /*11120*/  UISETP.NE.AND UP2, UPT, UR7, UR29, UPT ;  /* 0x0000001d0700728c */ /* 0x000fe4000bf45270 */
[----:B------:R-:W-:Y:S01]  /*11130*/  PLOP3.LUT P1, PT, PT, PT, UP1, 0x80, 0x8 ;  /* 0x000000000008781c */ /* 0x000fe20003f2f018 */
[----:B------:R-:W-:-:S03]  /*11140*/  UISETP.NE.AND UP3, UPT, UR13, UR29, UPT ;  /* 0x0000001d0d00728c */ /* 0x000fc6000bf65270 */
[----:B------:R-:W-:Y:S02]  /*11150*/  PLOP3.LUT P2, PT, PT, PT, UP2, 0x80, 0x8 ;  /* 0x000000000008781c */ /* 0x000fe40003f4f028 */
[C---:B----4-:R-:W-:Y:S02]  /*11160*/  ISETP.NE.OR P1, PT, R37.reuse, RZ, !P1 ;  /* 0x000000ff2500720c */ /* 0x050fe40004f25670 */
[----:B------:R-:W-:Y:S02]  /*11170*/  PLOP3.LUT P3, PT, PT, PT, UP3, 0x80, 0x8 ;  /* 0x000000000008781c */ /* 0x000fe40003f6f038 */
[C---:B------:R-:W-:Y:S02]  /*11180*/  ISETP.NE.OR P2, PT, R37.reuse, RZ, !P2 ;  /* 0x000000ff2500720c */ /* 0x040fe40005745670 */
[----:B------:R-:W-:-:S07]  /*11190*/  ISETP.NE.OR P3, PT, R37, RZ, !P3 ;  /* 0x000000ff2500720c */ /* 0x000fce0005f65670 */
[----:B------:R-:W-:Y:S01]  /*111a0*/  VOTEU.ALL UP2, P1 ;  /* 0x0000000000ff7886 */ /* 0x000fe20000840000 */
[----:B0-----:R-:W-:-:S04]  /*111b0*/  ISETP.NE.AND P0, PT, R8, UR5, PT ;  /* 0x0000000508007c0c */ /* 0x001fc8000bf05270 */
[----:B------:R-:W-:Y:S01]  /*111c0*/  @!UP2 UIMAD UR6, UR6, UR9, UR14 ;  /* 0x000000090606a2a4 */ /* 0x000fe2000f8e020e */
[----:B------:R-:W-:Y:S01]  /*111d0*/  ISETP.NE.OR P0, PT, R37, RZ, !P0 ;  /* 0x000000ff2500720c */ /* 0x000fe20004705670 */
[----:B------:R-:W-:-:S04]  /*111e0*/  VOTEU.ALL UP2, P3 ;  /* 0x0000000000ff7886 */ /* 0x000fc80001840000 */
[----:B------:R-:W-:Y:S01]  /*111f0*/  MOV R13, UR6 ;  /* 0x00000006000d7c02 */ /* 0x000fe20008000f00 */
[----:B------:R-:W-:-:S04]  /*11200*/  @!UP2 UIMAD UR6, UR13, UR9, UR14 ;  /* 0x000000090d06a2a4 */ /* 0x000fc8000f8e020e */
[----:B---3--:R-:W-:-:S03]  /*11210*/  @!P1 IMAD.WIDE.U32 R12, R13, 0x8, R10 ;  /* 0x000000080d0c9825 */ /* 0x008fc600078e000a */
[----:B------:R-:W-:Y:S01]  /*11220*/  VOTEU.ALL UP1, P0 ;  /* 0x0000000000ff7886 */ /* 0x000fe20000020000 */
[----:B------:R-:W-:Y:S02]  /*11230*/  MOV R17, UR6 ;  /* 0x0000000600117c02 */ /* 0x000fe40008000f00 */
[----:B------:R-:W3:Y:S02]  /*11240*/  @!P1 LDG.E.64 R12, desc[UR10][R12.64] ;  /* 0x0000000a0c0c9981 */ /* 0x000ee4000c1e1b00 */
[----:B------:R-:W-:Y:S01]  /*11250*/  @!UP1 UIMAD UR17, UR5, UR9, UR14 ;  /* 0x00000009051192a4 */ /* 0x000fe2000f8e020e */
[----:B------:R-:W-:-:S05]  /*11260*/  VOTEU.ALL UP1, P2 ;  /* 0x0000000000ff7886 */ /* 0x000fca0001020000 */
[----:B------:R-:W-:Y:S01]  /*11270*/  MOV R9, UR17 ;  /* 0x0000001100097c02 */ /* 0x000fe20008000f00 */
[----:B------:R-:W-:-:S04]  /*11280*/  @!UP1 UIMAD UR7, UR7, UR9, UR14 ;  /* 0x00000009070792a4 */ /* 0x000fc8000f8e020e */
[----:B------:R-:W-:Y:S02]  /*11290*/  @!P0 IMAD.WIDE.U32 R8, R9, 0x8, R10 ;  /* 0x0000000809088825 */ /* 0x000fe400078e000a */
[----:B--2---:R-:W-:-:S04]  /*112a0*/  MOV R15, UR7 ;  /* 0x00000007000f7c02 */ /* 0x004fc80008000f00 */
[----:B------:R-:W2:Y:S01]  /*112b0*/  @!P0 LDG.E.64 R8, desc[UR10][R8.64] ;  /* 0x0000000a08088981 */ /* 0x000ea2000c1e1b00 */
[----:B------:R-:W-:-:S04]  /*112c0*/  @!P2 IMAD.WIDE.U32 R14, R15, 0x8, R10 ;  /* 0x000000080f0ea825 */ /* 0x000fc800078e000a */
[----:B------:R-:W-:Y:S02]  /*112d0*/  @!P3 IMAD.WIDE.U32 R16, R17, 0x8, R10 ;  /* 0x000000081110b825 */ /* 0x000fe400078e000a */
[----:B------:R-:W4:Y:S04]  /*112e0*/  @!P2 LDG.E.64 R14, desc[UR10][R14.64] ;  /* 0x0000000a0e0ea981 */ /* 0x000f28000c1e1b00 */
[----:B------:R-:W5:Y:S01]  /*112f0*/  @!P3 LDG.E.64 R16, desc[UR10][R16.64] ;  /* 0x0000000a1010b981 */ /* 0x000f62000c1e1b00 */
[----:B------:R-:W-:-:S04]  /*11300*/  MOV R18, UR5 ;  /* 0x0000000500127c02 */ /* 0x000fc80008000f00 */
[----:B------:R-:W-:-:S04]  /*11310*/  IADD3 R18, PT, PT, R18, 0x4, RZ ;  /* 0x0000000412127810 */ /* 0x000fc80007ffe0ff */
[----:B------:R-:W-:Y:S01]  /*11320*/  R2UR UR5, R18 ;  /* 0x00000000120572ca */ /* 0x000fe200000e0000 */
        /* <DEDUP_REMOVED lines=8> */
.L_x_189:
[----:B------:R-:W-:Y:S05]  /*113b0*/  BRA.U !UP0, `(.L_x_183) ;  /* 0x00000001089c7547 */ /* 0x000fea000b800000 */
[----:B--2---:R-:W0:Y:S01]  /*113c0*/  S2R R15, SR_CTAID.X ;  /* 0x00000000000f7919 */ /* 0x004e220000002500 */
[----:B------:R-:W-:Y:S02]  /*113d0*/  UISETP.NE.AND UP0, UPT, UR18, 0x1, UPT ;  /* 0x000000011200788c */ /* 0x000fe4000bf05270 */
[----:B------:R-:W-:-:S07]  /*113e0*/  ULOP3.LUT UR6, UR12, 0x1, URZ, 0xc0, !UPT ;  /* 0x000000010c067892 */ /* 0x000fce000f8ec0ff */
[----:B------:R-:W-:Y:S05]  /*113f0*/  BRA.U !UP0, `(.L_x_190) ;  /* 0x0000000108587547 */ /* 0x000fea000b800000 */
[----:B------:R-:W1:Y:S01]  /*11400*/  S2R R9, SR_CTAID.X ;  /* 0x0000000000097919 */ /* 0x000e620000002500 */
[----:B------:R-:W-:Y:S01]  /*11410*/  MOV R14, UR5 ;  /* 0x00000005000e7c02 */ /* 0x000fe20008000f00 */
[----:B------:R-:W2:Y:S01]  /*11420*/  S2R R8, SR_CTAID.Y ;  /* 0x0000000000087919 */ /* 0x000ea20000002600 */
[----:B-1----:R-:W-:Y:S02]  /*11430*/  ISETP.NE.AND P0, PT, R9, UR5, PT ;  /* 0x0000000509007c0c */ /* 0x002fe4000bf05270 */
[----:B------:R-:W-:Y:S02]  /*11440*/  IADD3 R9, PT, PT, R14, 0x1, RZ ;  /* 0x000000010e097810 */ /* 0x000fe40007ffe0ff */
[----:B----4-:R-:W-:Y:S02]  /*11450*/  ISETP.NE.OR P1, PT, R37, RZ, !P0 ;  /* 0x000000ff2500720c */ /* 0x010fe40004725670 */
[----:B------:R-:W-:-:S04]  /*11460*/  ISETP.NE.AND P0, PT, R9, UR29, PT ;  /* 0x0000001d09007c0c */ /* 0x000fc8000bf05270 */
[----:B------:R-:W-:-:S07]  /*11470*/  ISETP.NE.OR P0, PT, R37, RZ, !P0 ;  /* 0x000000ff2500720c */ /* 0x000fce0004705670 */
[----:B------:R-:W-:-:S05]  /*11480*/  VOTEU.ALL UP0, P1 ;  /* 0x0000000000ff7886 */ /* 0x000fca0000800000 */
[----:B------:R-:W-:Y:S02]  /*11490*/  @!UP0 UIMAD UR5, UR5, UR9, UR14 ;  /* 0x00000009050582a4 */ /* 0x000fe4000f8e020e */
[----:B--2---:R-:W-:-:S04]  /*114a0*/  @!P0 IMAD R9, R9, UR9, R8 ;  /* 0x0000000909098c24 */ /* 0x004fc8000f8e0208 */
[----:B------:R-:W-:Y:S01]  /*114b0*/  @!P0 IMAD.WIDE.U32 R8, R9, 0x8, R10 ;  /* 0x0000000809088825 */ /* 0x000fe200078e000a */
[----:B------:R-:W-:-:S05]  /*114c0*/  MOV R13, UR5 ;  /* 0x00000005000d7c02 */ /* 0x000fca0008000f00 */
[----:B---3--:R-:W-:Y:S01]  /*114d0*/  @!P1 IMAD.WIDE.U32 R12, R13, 0x8, R10 ;  /* 0x000000080d0c9825 */ /* 0x008fe200078e000a */
[----:B------:R-:W2:Y:S05]  /*114e0*/  @!P0 LDG.E.64 R8, desc[UR10][R8.64] ;  /* 0x0000000a08088981 */ /* 0x000eaa000c1e1b00 */
[----:B------:R-:W3:Y:S01]  /*114f0*/  @!P1 LDG.E.64 R12, desc[UR10][R12.64] ;  /* 0x0000000a0c0c9981 */ /* 0x000ee2000c1e1b00 */
[----:B------:R-:W-:-:S04]  /*11500*/  IADD3 R14, PT, PT, R14, 0x2, RZ ;  /* 0x000000020e0e7810 */ /* 0x000fc80007ffe0ff */
[----:B------:R-:W-:Y:S01]  /*11510*/  R2UR UR5, R14 ;  /* 0x000000000e0572ca */ /* 0x000fe200000e0000 */
[----:B---3--:R-:W-:Y:S01]  /*11520*/  @!P1 FADD.FTZ R20, R20, R12 ;  /* 0x0000000c14149221 */ /* 0x008fe20000010000 */
[----:B------:R-:W-:-:S03]  /*11530*/  @!P1 FADD.FTZ R21, R21, R13 ;  /* 0x0000000d15159221 */ /* 0x000fc60000010000 */
[----:B--2---:R-:W-:Y:S01]  /*11540*/  @!P0 FADD.FTZ R20, R20, R8 ;  /* 0x0000000814148221 */ /* 0x004fe20000010000 */
[----:B------:R-:W-:-:S09]  /*11550*/  @!P0 FADD.FTZ R21, R21, R9 ;  /* 0x0000000915158221 */ /* 0x000fd20000010000 */
.L_x_190:
[----:B0-----:R-:W-:Y:S01]  /*11560*/  ISETP.NE.AND P0, PT, R15, UR5, PT ;  /* 0x000000050f007c0c */ /* 0x001fe2000bf05270 */
[----:B------:R-:W-:Y:S01]  /*11570*/  BSSY.RECONVERGENT B0, `(.L_x_183) ;  /* 0x000000b000007945 */ /* 0x000fe20003800200 */
[----:B------:R-:W-:Y:S02]  /*11580*/  MOV R8, UR6 ;  /* 0x0000000600087c02 */ /* 0x000fe40008000f00 */
[----:B----4-:R-:W-:-:S04]  /*11590*/  ISETP.NE.OR P0, PT, R37, RZ, !P0 ;  /* 0x000000ff2500720c */ /* 0x010fc80004705670 */
[----:B------:R-:W-:-:S13]  /*115a0*/  ISETP.NE.U32.OR P0, PT, R8, 0x1, P0 ;  /* 0x000000010800780c */ /* 0x000fda0000705470 */
[----:B------:R-:W-:Y:S05]  /*115b0*/  @P0 BRA `(.L_x_191) ;  /* 0x0000000000180947 */ /* 0x000fea0003800000 */
[----:B------:R-:W-:-:S06]  /*115c0*/  UIMAD UR6, UR9, UR5, UR14 ;  /* 0x00000005090672a4 */ /* 0x000fcc000f8e020e */
[----:B------:R-:W-:-:S05]  /*115d0*/  MOV R9, UR6 ;  /* 0x0000000600097c02 */ /* 0x000fca0008000f00 */
[----:B------:R-:W-:-:S06]  /*115e0*/  IMAD.WIDE.U32 R10, R9, 0x8, R10 ;  /* 0x00000008090a7825 */ /* 0x000fcc00078e000a */
[----:B------:R-:W3:Y:S02]  /*115f0*/  LDG.E.64 R10, desc[UR10][R10.64] ;  /* 0x0000000a0a0a7981 */ /* 0x000ee4000c1e1b00 */
[----:B---3--:R-:W-:Y:S01]  /*11600*/  FADD.FTZ R20, R20, R10 ;  /* 0x0000000a14147221 */ /* 0x008fe20000010000 */
[----:B------:R-:W-:-:S07]  /*11610*/  FADD.FTZ R21, R21, R11 ;  /* 0x0000000b15157221 */ /* 0x000fce0000010000 */
.L_x_191:
[----:B------:R-:W-:Y:S05]  /*11620*/  BSYNC.RECONVERGENT B0 ;  /* 0x0000000000007941 */ /* 0x000fea0003800200 */
.L_x_183:
[----:B------:R-:W0:Y:S01]  /*11630*/  S2UR UR6, SR_CgaCtaId ;  /* 0x00000000000679c3 */ /* 0x000e220000008800 */
[----:B----4-:R-:W-:Y:S01]  /*11640*/  ISETP.NE.AND P0, PT, R37, RZ, PT ;  /* 0x000000ff2500720c */ /* 0x010fe20003f05270 */
[----:B------:R-:W-:Y:S01]  /*11650*/  UMOV UR5, 0x400 ;  /* 0x0000040000057882 */ /* 0x000fe20000000000 */
[----:B------:R-:W4:Y:S01]  /*11660*/  LDCU.U8 UR12, c[0x0][0x414] ;  /* 0x00008280ff0c77ac */ /* 0x000f220008000000 */
[----:B-1----:R-:W-:Y:S01]  /*11670*/  HFMA2 R13, -RZ, RZ, 0, 0 ;  /* 0x00000000ff0d7431 */ /* 0x002fe200000001ff */
[----:B------:R-:W1:Y:S01]  /*11680*/  LDCU.64 UR20, c[0x0][0x3f8] ;  /* 0x00007f00ff1477ac */ /* 0x000e620008000a00 */
[----:B------:R-:W0:Y:S01]  /*11690*/  LDCU.64 UR18, c[0x0][0x400] ;  /* 0x00008000ff1277ac */ /* 0x000e220008000a00 */
[----:B----4-:R-:W-:Y:S02]  /*116a0*/  UISETP.NE.AND UP0, UPT, UR12, URZ, UPT ;  /* 0x000000ff0c00728c */ /* 0x010fe4000bf05270 */
[----:B0-----:R-:W-:Y:S01]  /*116b0*/  ULEA UR5, UR6, UR5, 0x18 ;  /* 0x0000000506057291 */ /* 0x001fe2000f8ec0ff */
[----:B------:R-:W0:Y:S03]  /*116c0*/  LDCU.64 UR6, c[0x0][0x380] ;  /* 0x00007000ff0677ac */ /* 0x000e260008000a00 */
[----:B------:R-:W-:-:S05]  /*116d0*/  PLOP3.LUT P1, PT, PT, PT, UP0, 0x80, 0x8 ;  /* 0x000000000008781c */ /* 0x000fca0003f2f008 */
[----:B-----5:R-:W-:Y:S01]  /*116e0*/  @!P0 STS.64 [UR5+0xe0], R20 ;  /* 0x0000e014ff008988 */ /* 0x020fe20008000a05 */
[----:B------:R-:W-:Y:S06]  /*116f0*/  BAR.SYNC.DEFER_BLOCKING 0x0 ;  /* 0x0000000000007b1d */ /* 0x000fec0000010000 */
[----:B------:R-:W4:Y:S01]  /*11700*/  LDS.64 R10, [UR5+0xe0] ;  /* 0x0000e005ff0a7984 */ /* 0x000f220008000a00 */
[----:B------:R-:W4:Y:S02]  /*11710*/  LDCU UR5, c[0x0][0x42c] ;  /* 0x00008580ff0577ac */ /* 0x000f240008000800 */
[----:B----4-:R-:W-:Y:S01]  /*11720*/  FMUL.FTZ R10, R10, UR5 ;  /* 0x000000050a0a7c20 */ /* 0x010fe20008410000 */
[----:B01----:R-:W-:-:S07]  /*11730*/  FMUL.FTZ R11, R11, UR5 ;  /* 0x000000050b0b7c20 */ /* 0x003fce0008410000 */
.L_x_197:
[----:B------:R-:W-:-:S05]  /*11740*/  LEA R19, R13, UR15, 0x2 ;  /* 0x0000000f0d137c11 */ /* 0x000fca000f8e10ff */
[----:B0-2---:R-:W3:Y:S04]  /*11750*/  LDL.64 R14, [R19+0x10] ;  /* 0x00001000130e7983 */ /* 0x005ee80000100a00 */
[----:B------:R-:W2:Y:S01]  /*11760*/  LDL.64 R8, [R19+0x90] ;  /* 0x0000900013087983 */ /* 0x000ea20000100a00 */
[----:B------:R-:W-:Y:S01]  /*11770*/  BSSY.RECONVERGENT B0, `(.L_x_192) ;  /* 0x0000036000007945 */ /* 0x000fe20003800200 */
[C---:B---3--:R-:W-:Y:S02]  /*11780*/  SHF.L.U32 R12, R14.reuse, 0x10, RZ ;  /* 0x000000100e0c7819 */ /* 0x048fe400000006ff */
[----:B------:R-:W-:Y:S02]  /*11790*/  PRMT R14, R14, 0x7632, R14 ;  /* 0x000076320e0e7816 */ /* 0x000fe4000000000e */
[----:B--2---:R-:W-:Y:S01]  /*117a0*/  SHF.L.U32 R19, R8, 0x10, RZ ;  /* 0x0000001008137819 */ /* 0x004fe200000006ff */
[----:B------:R-:W-:Y:S01]  /*117b0*/  FADD.FTZ R12, R12, -UR28 ;  /* 0x8000001c0c0c7e21 */ /* 0x000fe20008010000 */
[----:B------:R-:W-:-:S03]  /*117c0*/  SHF.L.U32 R14, R14, 0x10, RZ ;  /* 0x000000100e0e7819 */ /* 0x000fc600000006ff */
[----:B------:R-:W-:Y:S02]  /*117d0*/  FMUL.FTZ R17, R12, UR16 ;  /* 0x000000100c117c20 */ /* 0x000fe40008410000 */
[----:B------:R-:W-:Y:S02]  /*117e0*/  FADD.FTZ R12, R14, -UR28 ;  /* 0x8000001c0e0c7e21 */ /* 0x000fe40008010000 */
[-C--:B------:R-:W-:Y:S01]  /*117f0*/  @P1 FFMA.FTZ R14, R4, R17.reuse, R2 ;  /* 0x00000011040e1223 */ /* 0x080fe20000010002 */
[----:B------:R-:W-:Y:S01]  /*11800*/  FFMA.FTZ R17, R10, R17, R11 ;  /* 0x000000110a117223 */ /* 0x000fe2000001000b */
[----:B------:R-:W-:Y:S02]  /*11810*/  FMUL.FTZ R12, R12, UR16 ;  /* 0x000000100c0c7c20 */ /* 0x000fe40008410000 */
[----:B------:R-:W-:Y:S02]  /*11820*/  @P1 FMUL.FTZ R18, R14, -1.4426950216293334961 ;  /* 0xbfb8aa3b0e121820 */ /* 0x000fe40000410000 */
[----:B------:R-:W-:-:S04]  /*11830*/  @P1 FFMA.FTZ R16, R5, R12, R3 ;  /* 0x0000000c05101223 */ /* 0x000fc80000010003 */
[----:B------:R-:W0:Y:S01]  /*11840*/  @P1 MUFU.EX2 R18, R18 ;  /* 0x0000001200121308 */ /* 0x000e220000000800 */
[----:B------:R-:W-:-:S07]  /*11850*/  @P1 FMUL.FTZ R21, R16, -1.4426950216293334961 ;  /* 0xbfb8aa3b10151820 */ /* 0x000fce0000410000 */
[----:B------:R-:W1:Y:S01]  /*11860*/  @P1 MUFU.EX2 R21, R21 ;  /* 0x0000001500151308 */ /* 0x000e620000000800 */
[----:B0-----:R-:W-:-:S07]  /*11870*/  @P1 FADD.FTZ R20, R18, 1 ;  /* 0x3f80000012141421 */ /* 0x001fce0000010000 */
[----:B------:R-:W0:Y:S01]  /*11880*/  @P1 MUFU.RCP R20, R20 ;  /* 0x0000001400141308 */ /* 0x000e220000001000 */
[----:B-1----:R-:W-:-:S07]  /*11890*/  @P1 FADD.FTZ R22, R21, 1 ;  /* 0x3f80000015161421 */ /* 0x002fce0000010000 */
[----:B------:R-:W1:Y:S01]  /*118a0*/  @P1 MUFU.RCP R23, R22 ;  /* 0x0000001600171308 */ /* 0x000e620000001000 */
[----:B0-----:R-:W-:Y:S01]  /*118b0*/  @P1 FADD.FTZ R27, -R20, 1 ;  /* 0x3f800000141b1421 */ /* 0x001fe20000010100 */
[----:B------:R-:W-:-:S03]  /*118c0*/  @P1 FMUL.FTZ R18, R19, R20 ;  /* 0x0000001413121220 */ /* 0x000fc60000410000 */
[----:B------:R-:W-:Y:S01]  /*118d0*/  @P1 FFMA.FTZ R27, R14, R27, 1 ;  /* 0x3f8000000e1b1423 */ /* 0x000fe2000001001b */
[----:B------:R-:W-:Y:S02]  /*118e0*/  PRMT R14, R8, 0x7632, R14 ;  /* 0x00007632080e7816 */ /* 0x000fe4000000000e */
[----:B------:R-:W-:Y:S01]  /*118f0*/  LEA R8, R13, R0, 0x4 ;  /* 0x000000000d087211 */ /* 0x000fe200078e20ff */
[----:B-1----:R-:W-:Y:S01]  /*11900*/  @P1 FADD.FTZ R29, -R23, 1 ;  /* 0x3f800000171d1421 */ /* 0x002fe20000010100 */
[----:B------:R-:W-:Y:S01]  /*11910*/  SHF.L.U32 R14, R14, 0x10, RZ ;  /* 0x000000100e0e7819 */ /* 0x000fe200000006ff */
[----:B------:R-:W-:Y:S01]  /*11920*/  @P1 FMUL.FTZ R19, R18, R27 ;  /* 0x0000001b12131220 */ /* 0x000fe20000410000 */
[----:B------:R-:W-:Y:S01]  /*11930*/  ISETP.GE.U32.AND P0, PT, R8, UR18, PT ;  /* 0x0000001208007c0c */ /* 0x000fe2000bf06070 */
[----:B------:R-:W-:Y:S01]  /*11940*/  @P1 FFMA.FTZ R16, R16, R29, 1 ;  /* 0x3f80000010101423 */ /* 0x000fe2000001001d */
[----:B------:R-:W-:Y:S01]  /*11950*/  SHF.R.S32.HI R21, RZ, 0x1f, R8 ;  /* 0x0000001fff157819 */ /* 0x000fe20000011408 */
[----:B------:R-:W-:Y:S01]  /*11960*/  @P1 FMUL.FTZ R23, R14, R23 ;  /* 0x000000170e171220 */ /* 0x000fe20000410000 */
[----:B------:R-:W-:Y:S01]  /*11970*/  FFMA.FTZ R17, R4, R19, -R17 ;  /* 0x0000001304117223 */ /* 0x000fe20000010811 */
[----:B------:R-:W-:-:S02]  /*11980*/  PRMT R19, R15, 0x7632, R19 ;  /* 0x000076320f137816 */ /* 0x000fc40000000013 */
[----:B------:R-:W-:Y:S01]  /*11990*/  ISETP.GE.AND.EX P0, PT, R21, UR19, PT, P0 ;  /* 0x0000001315007c0c */ /* 0x000fe2000bf06300 */
[----:B------:R-:W-:Y:S01]  /*119a0*/  @P1 FMUL.FTZ R14, R23, R16 ;  /* 0x00000010170e1220 */ /* 0x000fe20000410000 */
[----:B------:R-:W-:Y:S01]  /*119b0*/  FFMA.FTZ R16, R10, R12, R11 ;  /* 0x0000000c0a107223 */ /* 0x000fe2000001000b */
[----:B------:R-:W-:Y:S02]  /*119c0*/  SHF.L.U32 R18, R15, 0x10, RZ ;  /* 0x000000100f127819 */ /* 0x000fe400000006ff */
[----:B------:R-:W-:Y:S01]  /*119d0*/  IADD3 R12, PT, PT, R8, 0x10, RZ ;  /* 0x00000010080c7810 */ /* 0x000fe20007ffe0ff */
[----:B------:R-:W-:Y:S01]  /*119e0*/  FFMA.FTZ R16, R5, R14, -R16 ;  /* 0x0000000e05107223 */ /* 0x000fe20000010810 */
[----:B------:R-:W-:-:S06]  /*119f0*/  SHF.L.U32 R19, R19, 0x10, RZ ;  /* 0x0000001013137819 */ /* 0x000fcc00000006ff */
[----:B------:R-:W-:Y:S05]  /*11a00*/  @P0 BRA `(.L_x_193) ;  /* 0x0000000000300947 */ /* 0x000fea0003800000 */
[----:B------:R-:W-:Y:S01]  /*11a10*/  MOV R14, R6 ;  /* 0x00000006000e7202 */ /* 0x000fe20000000f00 */
[----:B------:R-:W-:Y:S01]  /*11a20*/  IMAD R21, R21, UR20, RZ ;  /* 0x0000001415157c24 */ /* 0x000fe2000f8e02ff */
[----:B------:R-:W-:Y:S01]  /*11a30*/  MOV R15, R25 ;  /* 0x00000019000f7202 */ /* 0x000fe20000000f00 */
[----:B------:R-:W-:Y:S02]  /*11a40*/  FMUL.FTZ R23, R17, UR16 ;  /* 0x0000001011177c20 */ /* 0x000fe40008410000 */
[C---:B------:R-:W-:Y:S02]  /*11a50*/  IMAD R21, R8.reuse, UR21, R21 ;  /* 0x0000001508157c24 */ /* 0x040fe4000f8e0215 */
[----:B------:R-:W-:-:S04]  /*11a60*/  IMAD.WIDE.U32 R14, R8, UR20, R14 ;  /* 0x00000014080e7c25 */ /* 0x000fc8000f8e000e */
[----:B------:R-:W-:Y:S01]  /*11a70*/  FMUL.FTZ R8, R16, UR16 ;  /* 0x0000001010087c20 */ /* 0x000fe20008410000 */
[----:B------:R-:W-:Y:S02]  /*11a80*/  IADD3 R15, PT, PT, R15, R21, RZ ;  /* 0x000000150f0f7210 */ /* 0x000fe40007ffe0ff */
[----:B------:R-:W-:-:S04]  /*11a90*/  LEA R16, P0, R14, UR6, 0x1 ;  /* 0x000000060e107c11 */ /* 0x000fc8000f8008ff */
[----:B------:R-:W-:Y:S02]  /*11aa0*/  LEA.HI.X R17, R14, UR7, R15, 0x1, P0 ;  /* 0x000000070e117c11 */ /* 0x000fe400080f0c0f */
[----:B------:R-:W-:-:S05]  /*11ab0*/  F2FP.BF16.F32.PACK_AB R15, R8, R23 ;  /* 0x00000017080f723e */ /* 0x000fca00000010ff */
[----:B------:R0:W-:Y:S02]  /*11ac0*/  STG.E desc[UR10][R16.64], R15 ;  /* 0x0000000f10007986 */ /* 0x0001e4000c10190a */
.L_x_193:
[----:B------:R-:W-:Y:S05]  /*11ad0*/  BSYNC.RECONVERGENT B0 ;  /* 0x0000000000007941 */ /* 0x000fea0003800200 */
.L_x_192:
[----:B------:R-:W-:Y:S01]  /*11ae0*/  ISETP.NE.AND P1, PT, RZ, UR12, PT ;  /* 0x0000000cff007c0c */ /* 0x000fe2000bf25270 */
[----:B------:R-:W-:Y:S01]  /*11af0*/  FADD.FTZ R18, R18, -UR28 ;  /* 0x8000001c12127e21 */ /* 0x000fe20008010000 */
[----:B------:R-:W-:Y:S01]  /*11b00*/  FADD.FTZ R19, R19, -UR28 ;  /* 0x8000001c13137e21 */ /* 0x000fe20008010000 */
[----:B------:R-:W-:Y:S02]  /*11b10*/  ISETP.GE.U32.AND P0, PT, R12, UR18, PT ;  /* 0x000000120c007c0c */ /* 0x000fe4000bf06070 */
[----:B0-----:R-:W-:Y:S01]  /*11b20*/  FMUL.FTZ R17, R18, UR16 ;  /* 0x0000001012117c20 */ /* 0x001fe20008410000 */
[----:B------:R-:W-:Y:S01]  /*11b30*/  SHF.R.S32.HI R8, RZ, 0x1f, R12 ;  /* 0x0000001fff087819 */ /* 0x000fe2000001140c */
[----:B------:R-:W-:Y:S01]  /*11b40*/  FMUL.FTZ R18, R19, UR16 ;  /* 0x0000001013127c20 */ /* 0x000fe20008410000 */
[C---:B------:R-:W-:Y:S02]  /*11b50*/  PRMT R15, R9.reuse, 0x7632, R15 ;  /* 0x00007632090f7816 */ /* 0x040fe4000000000f */
[----:B------:R-:W-:Y:S01]  /*11b60*/  SHF.L.U32 R16, R9, 0x10, RZ ;  /* 0x0000001009107819 */ /* 0x000fe200000006ff */
[--C-:B------:R-:W-:Y:S01]  /*11b70*/  FFMA.FTZ R9, R10, R17, R11.reuse ;  /* 0x000000110a097223 */ /* 0x100fe2000001000b */
[----:B------:R-:W-:Y:S01]  /*11b80*/  ISETP.GE.AND.EX P0, PT, R8, UR19, PT, P0 ;  /* 0x0000001308007c0c */ /* 0x000fe2000bf06300 */
[----:B------:R-:W-:Y:S01]  /*11b90*/  FFMA.FTZ R14, R10, R18, R11 ;  /* 0x000000120a0e7223 */ /* 0x000fe2000001000b */
[----:B------:R-:W-:Y:S01]  /*11ba0*/  SHF.L.U32 R15, R15, 0x10, RZ ;  /* 0x000000100f0f7819 */ /* 0x000fe200000006ff */
[----:B------:R-:W-:Y:S10]  /*11bb0*/  @!P1 BRA `(.L_x_194) ;  /* 0x0000000000489947 */ /* 0x000ff40003800000 */
        /* <DEDUP_REMOVED lines=18> */
.L_x_194:
[----:B------:R-:W-:Y:S01]  /*11ce0*/  BSSY.RECONVERGENT B0, `(.L_x_195) ;  /* 0x0000010000007945 */ /* 0x000fe20003800200 */
[----:B------:R-:W-:Y:S01]  /*11cf0*/  FFMA.FTZ R16, R4, R16, -R9 ;  /* 0x0000001004107223 */ /* 0x000fe20000010809 */
[----:B------:R-:W-:Y:S02]  /*11d00*/  FFMA.FTZ R14, R5, R15, -R14 ;  /* 0x0000000f050e7223 */ /* 0x000fe4000001080e */
[----:B------:R-:W-:Y:S05]  /*11d10*/  @P0 BRA `(.L_x_196) ;  /* 0x0000000000300947 */ /* 0x000fea0003800000 */
[----:B------:R-:W-:Y:S01]  /*11d20*/  IMAD R15, R8, UR20, RZ ;  /* 0x00000014080f7c24 */ /* 0x000fe2000f8e02ff */
[----:B------:R-:W-:Y:S01]  /*11d30*/  MOV R8, R6 ;  /* 0x0000000600087202 */ /* 0x000fe20000000f00 */
[----:B------:R-:W-:Y:S01]  /*11d40*/  FMUL.FTZ R17, R16, UR16 ;  /* 0x0000001010117c20 */ /* 0x000fe20008410000 */
[----:B------:R-:W-:Y:S01]  /*11d50*/  MOV R9, R25 ;  /* 0x0000001900097202 */ /* 0x000fe20000000f00 */
        /* <DEDUP_REMOVED lines=8> */
.L_x_196:
[----:B------:R-:W-:Y:S05]  /*11de0*/  BSYNC.RECONVERGENT B0 ;  /* 0x0000000000007941 */ /* 0x000fea0003800200 */
.L_x_195:
[----:B------:R-:W-:-:S04]  /*11df0*/  IADD3 R13, PT, PT, R13, 0x2, RZ ;  /* 0x000000020d0d7810 */ /* 0x000fc80007ffe0ff */
[----:B------:R-:W-:-:S13]  /*11e00*/  ISETP.NE.AND P0, PT, R13, 0x20, PT ;  /* 0x000000200d00780c */ /* 0x000fda0003f05270 */
[----:B------:R-:W-:Y:S05]  /*11e10*/  @P0 BRA `(.L_x_197) ;  /* 0xfffffff800480947 */ /* 0x000fea000383ffff */
[----:B------:R-:W1:Y:S01]  /*11e20*/  LDCU UR5, c[0x0][0x410] ;  /* 0x00008200ff0577ac */ /* 0x000e620008000800 */
[----:B------:R-:W1:Y:S01]  /*11e30*/  LDCU UR6, c[0x0][0x3e0] ;  /* 0x00007c00ff0677ac */ /* 0x000e620008000800 */
[----:B------:R-:W-:Y:S02]  /*11e40*/  UIADD3 UR8, UPT, UPT, UR9, UR8, URZ ;  /* 0x0000000809087290 */ /* 0x000fe4000fffe0ff */
[----:B------:R-:W-:Y:S02]  /*11e50*/  UIADD3 UR4, UPT, UPT, UR4, 0x1, URZ ;  /* 0x0000000104047890 */ /* 0x000fe4000fffe0ff */
[----:B-1----:R-:W-:-:S04]  /*11e60*/  UIMAD UR5, UR5, UR6, URZ ;  /* 0x00000006050572a4 */ /* 0x002fc8000f8e02ff */
[----:B------:R-:W-:-:S09]  /*11e70*/  UISETP.GE.AND UP0, UPT, UR8, UR5, UPT ;  /* 0x000000050800728c */ /* 0x000fd2000bf06270 */
[----:B------:R-:W-:Y:S05]  /*11e80*/  BRA.U !UP0, `(.L_x_198) ;  /* 0xfffffee108cc7547 */ /* 0x000fea000b83ffff */
.L_x_172:
[----:B------:R-:W1:Y:S01]  /*11e90*/  S2R R24, SR_TID.X ;  /* 0x0000000000187919 */ /* 0x000e620000002100 */
[----:B------:R-:W2:Y:S01]  /*11ea0*/  LDC R4, c[0x0][0x370] ;  /* 0x0000dc00ff047b82 */ /* 0x000ea20000000800 */
[----:B------:R-:W-:Y:S07]  /*11eb0*/  BSSY.RECONVERGENT B0, `(.L_x_199) ;  /* 0x000000e000007945 */ /* 0x000fee0003800200 */
[----:B------:R-:W3:Y:S08]  /*11ec0*/  LDC R7, c[0x0][0x374] ;  /* 0x0000dd00ff077b82 */ /* 0x000ef00000000800 */
[----:B------:R-:W4:Y:S01]  /*11ed0*/  LDC.64 R2, c[0x0][0x3c8] ;  /* 0x0000f200ff027b82 */ /* 0x000f220000000a00 */
[----:B--2---:R-:W-:-:S02]  /*11ee0*/  ISETP.NE.AND P0, PT, R4, 0x1, PT ;  /* 0x000000010400780c */ /* 0x004fc40003f05270 */
[----:B-1----:R-:W-:Y:S02]  /*11ef0*/  ISETP.NE.AND P1, PT, R24, RZ, PT ;  /* 0x000000ff1800720c */ /* 0x002fe40003f25270 */
[----:B---3--:R-:W-:-:S04]  /*11f00*/  SHF.L.U32 R0, R7, 0x1, RZ ;  /* 0x0000000107007819 */ /* 0x008fc800000006ff */
[----:B------:R-:W-:-:S05]  /*11f10*/  SEL R5, R0, RZ, P0 ;  /* 0x000000ff00057207 */ /* 0x000fca0000000000 */
[----:B----4-:R-:W-:Y:S02]  /*11f20*/  IMAD.WIDE.U32 R2, R5, 0x4, R2 ;  /* 0x0000000405027825 */ /* 0x010fe400078e0002 */
[----:B------:R-:W-:Y:S05]  /*11f30*/  @P1 BRA `(.L_x_200) ;  /* 0x0000000000141947 */ /* 0x000fea0003800000 */
[----:B------:R-:W-:Y:S01]  /*11f40*/  HFMA2 R5, -RZ, RZ, 0, 5.9604644775390625e-08 ;  /* 0x00000001ff057431 */ /* 0x000fe200000001ff */
[----:B------:R-:W-:Y:S06]  /*11f50*/  MEMBAR.ALL.GPU ;  /* 0x0000000000007992 */ /* 0x000fec000000a000 */
[----:B------:R-:W-:-:S00]  /*11f60*/  ERRBAR ;  /* 0x00000000000079ab */ /* 0x000fc00000000000 */
[----:B------:R-:W-:Y:S06]  /*11f70*/  CGAERRBAR ;  /* 0x00000000000075ab */ /* 0x000fec0000000000 */
[----:B------:R1:W-:Y:S02]  /*11f80*/  REDG.E.ADD.S32.STRONG.GPU desc[UR10][R2.64], R5 ;  /* 0x000000050200798e */ /* 0x0003e4000c12e30a */
.L_x_200:
[----:B------:R-:W-:Y:S05]  /*11f90*/  BSYNC.RECONVERGENT B0 ;  /* 0x0000000000007941 */ /* 0x000fea0003800200 */
.L_x_199:
[----:B------:R-:W2:Y:S01]  /*11fa0*/  S2UR UR5, SR_CTAID.Y ;  /* 0x00000000000579c3 */ /* 0x000ea20000002600 */
[----:B-1----:R-:W-:Y:S02]  /*11fb0*/  IADD3 R5, PT, PT, R7, -0x1, RZ ;  /* 0xffffffff07057810 */ /* 0x002fe40007ffe0ff */
[----:B------:R-:W-:-:S05]  /*11fc0*/  IADD3 R0, PT, PT, R4, -0x1, RZ ;  /* 0xffffffff04007810 */ /* 0x000fca0007ffe0ff */
[----:B------:R-:W1:Y:S01]  /*11fd0*/  S2UR UR4, SR_CTAID.X ;  /* 0x00000000000479c3 */ /* 0x000e620000002500 */
[----:B--2---:R-:W-:-:S04]  /*11fe0*/  ISETP.NE.AND P0, PT, R5, UR5, PT ;  /* 0x0000000505007c0c */ /* 0x004fc8000bf05270 */
[----:B-1----:R-:W-:-:S13]  /*11ff0*/  ISETP.NE.OR P0, PT, R0, UR4, P0 ;  /* 0x0000000400007c0c */ /* 0x002fda0008705670 */
[----:B------:R-:W-:Y:S05]  /*12000*/  @P0 EXIT ;  /* 0x000000000000094d */ /* 0x000fea0003800000 */
[----:B------:R-:W-:Y:S05]  /*12010*/  @P1 BRA `(.L_x_201) ;  /* 0x0000000000201947 */ /* 0x000fea0003800000 */
[----:B------:R-:W-:-:S05]  /*12020*/  IMAD R0, R4, R7, RZ ;  /* 0x0000000704007224 */ /* 0x000fca00078e02ff */
[----:B------:R-:W-:-:S13]  /*12030*/  ISETP.NE.AND P0, PT, R0, -0x1, PT ;  /* 0xffffffff0000780c */ /* 0x000fda0003f05270 */
[----:B------:R-:W-:Y:S05]  /*12040*/  @!P0 BRA `(.L_x_201) ;  /* 0x0000000000148947 */ /* 0x000fea0003800000 */
.L_x_202:
[----:B------:R-:W2:Y:S04]  /*12050*/  LDG.E.STRONG.GPU R5, desc[UR10][R2.64] ;  /* 0x0000000a02057981 */ /* 0x000ea8000c1ef900 */
[----:B--2---:R-:W-:Y:S01]  /*12060*/  CCTL.IVALL ;  /* 0x00000000ff00798f */ /* 0x004fe20002000000 */
[----:B------:R-:W-:Y:S05]  /*12070*/  YIELD ;  /* 0x0000000000007946 */ /* 0x000fea0003800000 */
[----:B------:R-:W-:-:S13]  /*12080*/  ISETP.NE.AND P0, PT, R5, R0, PT ;  /* 0x000000000500720c */ /* 0x000fda0003f05270 */
[----:B------:R-:W-:Y:S05]  /*12090*/  @P0 BRA `(.L_x_202) ;  /* 0xfffffffc00ec0947 */ /* 0x000fea000383ffff */
.L_x_201:
        /* <DEDUP_REMOVED lines=10> */
[----:B0-----:R-:W-:Y:S01]  /*12140*/  IADD3 R9, P1, PT, R24, 0x300, RZ ;  /* 0x0000030018097810 */ /* 0x001fe20007f3e0ff */
        /* <DEDUP_REMOVED lines=30> */
[----:B------:R-:W-:Y:S02]  /*12330*/  IADD3.X R2, PT, PT, RZ, R9, RZ, P2, !PT ;  /* 0x00000009ff027210 */ /* 0x000fe400017fe4ff */
[----:B------:R-:W-:Y:S02]  /*12340*/  ISETP.NE.AND.EX P1, PT, RZ, RZ, PT, P1 ;  /* 0x000000ffff00720c */ /* 0x000fe40003f25310 */
[----:B------:R-:W-:Y:S02]  /*12350*/  ISETP.GE.U32.AND P0, PT, R13, 0x3, PT ;  /* 0x000000030d00780c */ /* 0x000fe40003f06070 */
[----:B------:R-:W-:Y:S02]  /*12360*/  SHF.R.S64 R37, R37, 0x1, R2 ;  /* 0x0000000125257819 */ /* 0x000fe40000001002 */
[----:B------:R-:W-:-:S02]  /*12370*/  ISETP.GE.U32.AND.EX P0, PT, R4, RZ, PT, P0 ;  /* 0x000000ff0400720c */ /* 0x000fc40003f06100 */
[----:B------:R-:W-:-:S05]  /*12380*/  SHF.R.S32.HI R2, RZ, 0x1, R2 ;  /* 0x00000001ff027819 */ /* 0x000fca0000011402 */
[----:B------:R-:W-:Y:S06]  /*12390*/  @!P1 BRA `(.L_x_204) ;  /* 0x0000000000d49947 */ /* 0x000fec0003800000 */
        /* <DEDUP_REMOVED lines=10> */
[----:B------:R-:W-:-:S02]  /*12440*/  SHF.L.U64.HI R26, R0, 0x2, R25 ;  /* 0x00000002001a7819 */ /* 0x000fc40000010219 */
[----:B------:R-:W-:Y:S02]  /*12450*/  SHF.L.U64.HI R22, R37, 0x2, R2 ;  /* 0x0000000225167819 */ /* 0x000fe40000010202 */
[C---:B0-----:R-:W-:Y:S01]  /*12460*/  LEA R16, P1, R24.reuse, UR4, 0x2 ;  /* 0x0000000418107c11 */ /* 0x041fe2000f8210ff */
[----:B------:R-:W-:Y:S01]  /*12470*/  UMOV UR4, URZ ;  /* 0x000000ff00047c82 */ /* 0x000fe20008000000 */
[----:B-1----:R-:W-:Y:S02]  /*12480*/  IADD3 R18, P2, PT, R21, UR6, RZ ;  /* 0x0000000615127c10 */ /* 0x002fe4000ff5e0ff */
[----:B------:R-:W-:Y:S02]  /*12490*/  LEA.HI.X R17, R24, UR5, R3, 0x2, P1 ;  /* 0x0000000518117c11 */ /* 0x000fe400088f1403 */
[----:B------:R-:W-:Y:S02]  /*124a0*/  IADD3 R3, PT, PT, R5, UR4, RZ ;  /* 0x0000000405037c10 */ /* 0x000fe4000fffe0ff */
[----:B------:R-:W-:Y:S01]  /*124b0*/  MOV R24, R4 ;  /* 0x0000000400187202 */ /* 0x000fe20000000f00 */
[----:B------:R-:W-:Y:S01]  /*124c0*/  IMAD.WIDE.U32 R4, R30, 0x4, RZ ;  /* 0x000000041e047825 */ /* 0x000fe200078e00ff */
[----:B------:R-:W-:-:S02]  /*124d0*/  IADD3.X R19, PT, PT, R28, UR7, RZ, P2, !PT ;  /* 0x000000071c137c10 */ /* 0x000fc400097fe4ff */
[----:B------:R-:W-:Y:S02]  /*124e0*/  IADD3 R20, P2, PT, RZ, -R7, RZ ;  /* 0x80000007ff147210 */ /* 0x000fe40007f5e0ff */
[----:B--2---:R-:W-:Y:S02]  /*124f0*/  IADD3 R21, P1, PT, R21, UR8, RZ ;  /* 0x0000000815157c10 */ /* 0x004fe4000ff3e0ff */
[----:B------:R-:W-:Y:S02]  /*12500*/  SHF.L.U32 R7, R31, 0x2, RZ ;  /* 0x000000021f077819 */ /* 0x000fe400000006ff */
[----:B------:R-:W-:Y:S02]  /*12510*/  IADD3.X R28, PT, PT, R28, UR9, RZ, P1, !PT ;  /* 0x000000091c1c7c10 */ /* 0x000fe40008ffe4ff */
[----:B------:R-:W-:Y:S02]  /*12520*/  IADD3 R32, PT, PT, R5, R7, RZ ;  /* 0x0000000705207210 */ /* 0x000fe40007ffe0ff */
[----:B------:R-:W-:-:S07]  /*12530*/  IADD3.X R23, PT, PT, RZ, -0x1, RZ, P2, !PT ;  /* 0xffffffffff177810 */ /* 0x000fce00017fe4ff */
.L_x_205:
[----:B0-----:R-:W-:Y:S01]  /*12540*/  LEA R10, P1, R0, R16, 0x2 ;  /* 0x00000010000a7211 */ /* 0x001fe200078210ff */
[----:B------:R-:W2:Y:S01]  /*12550*/  LDG.E R6, desc[UR10][R16.64] ;  /* 0x0000000a10067981 */ /* 0x000ea2000c1e1900 */
[----:B------:R-:W-:Y:S02]  /*12560*/  IADD3 R12, P2, PT, R16, R4, RZ ;  /* 0x00000004100c7210 */ /* 0x000fe40007f5e0ff */
[----:B------:R-:W-:Y:S02]  /*12570*/  LEA R8, P3, R37, R16, 0x2 ;  /* 0x0000001025087211 */ /* 0x000fe400078610ff */
[C---:B------:R-:W-:Y:S02]  /*12580*/  IADD3.X R11, PT, PT, R17.reuse, R26, RZ, P1, !PT ;  /* 0x0000001a110b7210 */ /* 0x040fe40000ffe4ff */
[C---:B------:R-:W-:Y:S02]  /*12590*/  IADD3.X R13, PT, PT, R17.reuse, R32, RZ, P2, !PT ;  /* 0x00000020110d7210 */ /* 0x040fe400017fe4ff */
[----:B------:R-:W-:Y:S01]  /*125a0*/  IADD3.X R9, PT, PT, R17, R22, RZ, P3, !PT ;  /* 0x0000001611097210 */ /* 0x000fe20001ffe4ff */
[----:B------:R0:W2:Y:S04]  /*125b0*/  LDG.E R7, desc[UR10][R10.64] ;  /* 0x0000000a0a077981 */ /* 0x0000a8000c1e1900 */
[----:B------:R-:W3:Y:S04]  /*125c0*/  LDG.E R14, desc[UR10][R12.64] ;  /* 0x0000000a0c0e7981 */ /* 0x000ee8000c1e1900 */
[----:B------:R1:W3:Y:S01]  /*125d0*/  LDG.E R15, desc[UR10][R8.64] ;  /* 0x0000000a080f7981 */ /* 0x0002e2000c1e1900 */
[----:B------:R-:W-:-:S02]  /*125e0*/  IADD3 R20, P1, PT, R20, 0x1, RZ ;  /* 0x0000000114147810 */ /* 0x000fc40007f3e0ff */
[----:B0-----:R-:W-:Y:S02]  /*125f0*/  MOV R10, R18 ;  /* 0x00000012000a7202 */ /* 0x001fe40000000f00 */
[----:B------:R-:W-:Y:S02]  /*12600*/  MOV R11, R19 ;  /* 0x00000013000b7202 */ /* 0x000fe40000000f00 */
[----:B-1----:R-:W-:Y:S02]  /*12610*/  MOV R8, R21 ;  /* 0x0000001500087202 */ /* 0x002fe40000000f00 */
[----:B------:R-:W-:Y:S02]  /*12620*/  MOV R9, R28 ;  /* 0x0000001c00097202 */ /* 0x000fe40000000f00 */
        /* <DEDUP_REMOVED lines=12> */
.L_x_204:
[----:B------:R-:W-:Y:S05]  /*126f0*/  BSYNC.RECONVERGENT B0 ;  /* 0x0000000000007941 */ /* 0x000fea0003800200 */
.L_x_203:
[----:B------:R-:W-:Y:S05]  /*12700*/  @!P0 EXIT ;  /* 0x000000000000894d */ /* 0x000fea0003800000 */
[C---:B------:R-:W-:Y:S01]  /*12710*/  SHF.L.U64.HI R35, R37.reuse, 0x2, R2 ;  /* 0x0000000225237819 */ /* 0x040fe20000010202 */
[----:B------:R-:W1:Y:S01]  /*12720*/  LDCU.64 UR4, c[0x0][0x3d8] ;  /* 0x00007b00ff0477ac */ /* 0x000e620008000a00 */
[C---:B------:R-:W-:Y:S02]  /*12730*/  SHF.L.U64.HI R31, R30.reuse, 0x2, R31 ;  /* 0x000000021e1f7819 */ /* 0x040fe4000001021f */
[----:B------:R-:W-:Y:S01]  /*12740*/  SHF.L.U32 R33, R30, 0x2, RZ ;  /* 0x000000021e217819 */ /* 0x000fe200000006ff */
[----:B------:R-:W2:Y:S01]  /*12750*/  LDCU.64 UR6, c[0x0][0x388] ;  /* 0x00007100ff0677ac */ /* 0x000ea20008000a00 */
[----:B------:R-:W-:Y:S02]  /*12760*/  SHF.L.U32 R37, R37, 0x2, RZ ;  /* 0x0000000225257819 */ /* 0x000fe400000006ff */
[C---:B------:R-:W-:Y:S01]  /*12770*/  SHF.L.U64.HI R27, R0.reuse, 0x2, R25 ;  /* 0x00000002001b7819 */ /* 0x040fe20000010219 */
[----:B------:R-:W3:Y:S01]  /*12780*/  LDCU.64 UR8, c[0x0][0x390] ;  /* 0x00007200ff0877ac */ /* 0x000ee20008000a00 */
[----:B------:R-:W-:-:S07]  /*12790*/  SHF.L.U32 R29, R0, 0x2, RZ ;  /* 0x00000002001d7819 */ /* 0x000fce00000006ff */
.L_x_206:
[C---:B------:R-:W-:Y:S02]  /*127a0*/  SHF.L.U32 R2, R24.reuse, 0x2, RZ ;  /* 0x0000000218027819 */ /* 0x040fe400000006ff */
[----:B----4-:R-:W-:Y:S02]  /*127b0*/  SHF.L.U64.HI R12, R24, 0x2, R3 ;  /* 0x00000002180c7819 */ /* 0x010fe40000010203 */
[----:B-1----:R-:W-:-:S04]  /*127c0*/  IADD3 R4, P0, PT, R2, UR4, RZ ;  /* 0x0000000402047c10 */ /* 0x002fc8000ff1e0ff */
[----:B------:R-:W-:Y:S02]  /*127d0*/  IADD3.X R5, PT, PT, R12, UR5, RZ, P0, !PT ;  /* 0x000000050c057c10 */ /* 0x000fe400087fe4ff */
[C---:B0-----:R-:W-:Y:S02]  /*127e0*/  IADD3 R6, P0, PT, R4.reuse, R29, RZ ;  /* 0x0000001d04067210 */ /* 0x041fe40007f1e0ff */
[C---:B------:R-:W-:Y:S01]  /*127f0*/  IADD3 R10, P1, PT, R4.reuse, R37, RZ ;  /* 0x00000025040a7210 */ /* 0x040fe20007f3e0ff */
[----:B------:R0:W4:Y:S01]  /*12800*/  LDG.E R14, desc[UR10][R4.64] ;  /* 0x0000000a040e7981 */ /* 0x000122000c1e1900 */
[C---:B------:R-:W-:Y:S02]  /*12810*/  IADD3.X R7, PT, PT, R5.reuse, R27, RZ, P0, !PT ;  /* 0x0000001b05077210 */ /* 0x040fe400007fe4ff */
[----:B------:R-:W-:Y:S02]  /*12820*/  IADD3 R8, P0, PT, R4, R33, RZ ;  /* 0x0000002104087210 */ /* 0x000fe40007f1e0ff */
[C---:B------:R-:W-:Y:S01]  /*12830*/  IADD3.X R11, PT, PT, R5.reuse, R35, RZ, P1, !PT ;  /* 0x00000023050b7210 */ /* 0x040fe20000ffe4ff */
[----:B------:R1:W4:Y:S01]  /*12840*/  LDG.E R15, desc[UR10][R6.64] ;  /* 0x0000000a060f7981 */ /* 0x000322000c1e1900 */
[----:B------:R-:W-:-:S03]  /*12850*/  IADD3.X R9, PT, PT, R5, R31, RZ, P0, !PT ;  /* 0x0000001f05097210 */ /* 0x000fc600007fe4ff */
[----:B------:R-:W5:Y:S04]  /*12860*/  LDG.E R19, desc[UR10][R10.64] ;  /* 0x0000000a0a137981 */ /* 0x000f68000c1e1900 */
[----:B------:R1:W5:Y:S01]  /*12870*/  LDG.E R18, desc[UR10][R8.64] ;  /* 0x0000000a08127981 */ /* 0x000362000c1e1900 */
[C---:B------:R-:W-:Y:S02]  /*12880*/  SHF.L.U32 R26, R24.reuse, 0x3, RZ ;  /* 0x00000003181a7819 */ /* 0x040fe400000006ff */
[----:B------:R-:W-:Y:S02]  /*12890*/  SHF.L.U64.HI R28, R24, 0x3, R3 ;  /* 0x00000003181c7819 */ /* 0x000fe40000010203 */
[----:B------:R-:W-:Y:S02]  /*128a0*/  LOP3.LUT R20, R26, 0xfffffff8, RZ, 0xc0, !PT ;  /* 0xfffffff81a147812 */ /* 0x000fe400078ec0ff */
[----:B------:R-:W-:-:S02]  /*128b0*/  LOP3.LUT R2, R2, 0xfffffffc, RZ, 0xc0, !PT ;  /* 0xfffffffc02027812 */ /* 0x000fc400078ec0ff */
[----:B--2---:R-:W-:Y:S02]  /*128c0*/  IADD3 R16, P0, PT, R20, UR6, RZ ;  /* 0x0000000614107c10 */ /* 0x004fe4000ff1e0ff */
[----:B0-----:R-:W-:Y:S02]  /*128d0*/  LOP3.LUT R4, R28, 0x3, RZ, 0xc0, !PT ;  /* 0x000000031c047812 */ /* 0x001fe400078ec0ff */
[----:B---3--:R-:W-:Y:S02]  /*128e0*/  IADD3 R20, P1, PT, R20, UR8, RZ ;  /* 0x0000000814147c10 */ /* 0x008fe4000ff3e0ff */
[----:B------:R-:W-:Y:S02]  /*128f0*/  LOP3.LUT R3, R12, 0x3, RZ, 0xc0, !PT ;  /* 0x000000030c037812 */ /* 0x000fe400078ec0ff */
[----:B------:R-:W-:Y:S02]  /*12900*/  IADD3 R2, P2, PT, R2, UR4, RZ ;  /* 0x0000000402027c10 */ /* 0x000fe4000ff5e0ff */
[----:B------:R-:W-:-:S02]  /*12910*/  IADD3.X R17, PT, PT, R4, UR7, RZ, P0, !PT ;  /* 0x0000000704117c10 */ /* 0x000fc400087fe4ff */
[----:B------:R-:W-:Y:S02]  /*12920*/  IADD3.X R21, PT, PT, R4, UR9, RZ, P1, !PT ;  /* 0x0000000904157c10 */ /* 0x000fe40008ffe4ff */
[----:B------:R-:W-:Y:S02]  /*12930*/  IADD3.X R3, PT, PT, R3, UR5, RZ, P2, !PT ;  /* 0x0000000503037c10 */ /* 0x000fe400097fe4ff */
[C---:B------:R-:W-:Y:S02]  /*12940*/  IADD3 R4, P0, PT, R2.reuse, R29, RZ ;  /* 0x0000001d02047210 */ /* 0x040fe40007f1e0ff */
[C---:B-1----:R-:W-:Y:S02]  /*12950*/  IADD3 R6, P1, PT, R2.reuse, R33, RZ ;  /* 0x0000002102067210 */ /* 0x042fe40007f3e0ff */
[----:B------:R-:W-:Y:S02]  /*12960*/  IADD3 R8, P2, PT, R2, R37, RZ ;  /* 0x0000002502087210 */ /* 0x000fe40007f5e0ff */
[----:B------:R-:W-:-:S02]  /*12970*/  IADD3.X R5, PT, PT, R3, R27, RZ, P0, !PT ;  /* 0x0000001b03057210 */ /* 0x000fc400007fe4ff */
[C---:B------:R-:W-:Y:S02]  /*12980*/  IADD3.X R7, PT, PT, R3.reuse, R31, RZ, P1, !PT ;  /* 0x0000001f03077210 */ /* 0x040fe40000ffe4ff */
[----:B------:R-:W-:Y:S01]  /*12990*/  IADD3.X R9, PT, PT, R3, R35, RZ, P2, !PT ;  /* 0x0000002303097210 */ /* 0x000fe200017fe4ff */
[----:B----4-:R0:W-:Y:S04]  /*129a0*/  STG.E.64 desc[UR10][R16.64], R14 ;  /* 0x0000000e10007986 */ /* 0x0101e8000c101b0a */
[----:B-----5:R1:W-:Y:S04]  /*129b0*/  STG.E.64 desc[UR10][R20.64], R18 ;  /* 0x0000001214007986 */ /* 0x0203e8000c101b0a */
[----:B------:R-:W2:Y:S04]  /*129c0*/  LDG.E R10, desc[UR10][R2.64+0xc00] ;  /* 0x000c000a020a7981 */ /* 0x000ea8000c1e1900 */
[----:B------:R-:W2:Y:S04]  /*129d0*/  LDG.E R11, desc[UR10][R4.64+0xc00] ;  /* 0x000c000a040b7981 */ /* 0x000ea8000c1e1900 */
[----:B------:R-:W3:Y:S04]  /*129e0*/  LDG.E R12, desc[UR10][R6.64+0xc00] ;  /* 0x000c000a060c7981 */ /* 0x000ee8000c1e1900 */
[----:B------:R-:W3:Y:S01]  /*129f0*/  LDG.E R13, desc[UR10][R8.64+0xc00] ;  /* 0x000c000a080d7981 */ /* 0x000ee2000c1e1900 */
[----:B0-----:R-:W-:-:S04]  /*12a00*/  IADD3 R16, P0, PT, R26, 0x1800, RZ ;  /* 0x000018001a107810 */ /* 0x001fc80007f1e0ff */
        /* <DEDUP_REMOVED lines=9> */
[----:B-1----:R-:W3:Y:S04]  /*12aa0*/  LDG.E R18, desc[UR10][R2.64+0x1800] ;  /* 0x0018000a02127981 */ /* 0x002ee8000c1e1900 */
        /* <DEDUP_REMOVED lines=8> */
[----:B0-----:R-:W-:Y:S02]  /*12b30*/  IADD3 R10, P1, PT, R23, UR8, RZ ;  /* 0x00000008170a7c10 */ /* 0x001fe4000ff3e0ff */
[----:B------:R-:W-:-:S02]  /*12b40*/  IADD3.X R23, PT, PT, R30, UR7, RZ, P0, !PT ;  /* 0x000000071e177c10 */ /* 0x000fc400087fe4ff */
[----:B------:R-:W-:-:S03]  /*12b50*/  IADD3.X R11, PT, PT, R30, UR9, RZ, P1, !PT ;  /* 0x000000091e0b7c10 */ /* 0x000fc60008ffe4ff */
[----:B---3--:R0:W-:Y:S04]  /*12b60*/  STG.E.64 desc[UR10][R22.64], R18 ;  /* 0x0000001216007986 */ /* 0x0081e8000c101b0a */
[----:B----4-:R4:W-:Y:S04]  /*12b70*/  STG.E.64 desc[UR10][R10.64], R20 ;  /* 0x000000140a007986 */ /* 0x0109e8000c101b0a */
[----:B--2---:R1:W2:Y:S04]  /*12b80*/  LDG.E R12, desc[UR10][R2.64+0x2400] ;  /* 0x0024000a020c7981 */ /* 0x0042a8000c1e1900 */
        /* <DEDUP_REMOVED lines=15> */
[----:B--2---:R4:W-:Y:S04]  /*12c80*/  STG.E.64 desc[UR10][R16.64], R12 ;  /* 0x0000000c10007986 */ /* 0x0049e8000c101b0a */
[----:B---3--:R4:W-:Y:S07]  /*12c90*/  STG.E.64 desc[UR10][R18.64], R14 ;  /* 0x0000000e12007986 */ /* 0x0089ee000c101b0a */
[----:B------:R-:W-:Y:S05]  /*12ca0*/  @P0 BRA `(.L_x_206) ;  /* 0xfffffff800bc0947 */ /* 0x000fea000383ffff */
[----:B------:R-:W-:Y:S05]  /*12cb0*/  EXIT ;  /* 0x000000000000794d */ /* 0x000fea0003800000 */
.L_x_207:
        /* <DEDUP_REMOVED lines=12> */
.L_x_4496:


//--------------------- .text._Z35group_norm_nhwc_bwd_one_pass_kernelI11Bf16IOBf16WLi64ELi96ELi768EEv26Group_norm_nhwc_bwd_params --------------------------
	.section	.text._Z35group_norm_nhwc_bwd_one_pass_kernelI11Bf16IOBf16WLi64ELi96ELi768EEv26Group_norm_nhwc_bwd_params,"ax",@progbits
	.align	128
        .global         _Z35group_norm_nhwc_bwd_one_pass_kernelI11Bf16IOBf16WLi64ELi96ELi768EEv26Group_norm_nhwc_bwd_params
        .type           _Z35group_norm_nhwc_bwd_one_pass_kernelI11Bf16IOBf16WLi64ELi96ELi768EEv26Group_norm_nhwc_bwd_params,@function
        .size           _Z35group_norm_nhwc_bwd_one_pass_kernelI11Bf16IOBf16WLi64ELi96ELi768EEv26Group_norm_nhwc_bwd_params,(.L_x_4497 - _Z35group_norm_nhwc_bwd_one_pass_kernelI11Bf16IOBf16WLi64ELi96ELi768EEv26Group_norm_nhwc_bwd_params)
        .other          _Z35group_norm_nhwc_bwd_one_pass_kernelI11Bf16IOBf16WLi64ELi96ELi768EEv26Group_norm_nhwc_bwd_params,@"STO_CUDA_ENTRY STV_DEFAULT"
_Z35group_norm_nhwc_bwd_one_pass_kernelI11Bf16IOBf16WLi64ELi96ELi768EEv26Group_norm_nhwc_bwd_params:
.text._Z35group_norm_nhwc_bwd_one_pass_kernelI11Bf16IOBf16WLi64ELi96ELi768EEv26Group_norm_nhwc_bwd_params:
        /* <DEDUP_REMOVED lines=25> */
[C---:B------:R-:W-:Y:S02]  /*0190*/  IADD3 R41, PT, PT, R40.reuse, 0x20, RZ ;  /* 0x0000002028297810 */ /* 0x040fe40007ffe0ff */
[----:B------:R-:W-:Y:S02]  /*01a0*/  IADD3 R39, PT, PT, R39, R2, RZ ;  /* 0x0000000227277210 */ /* 0x000fe40007ffe0ff */
[----:B------:R-:W-:Y:S02]  /*01b0*/  IADD3 R40, PT, PT, R40, 0x30, RZ ;  /* 0x0000003028287810 */ /* 0x000fe40007ffe0ff */
[----:B------:R-:W-:Y:S02]  /*01c0*/  SHF.L.U32 R39, R39, 0x1, RZ ;  /* 0x0000000127277819 */ /* 0x000fe400000006ff */
[----:B------:R-:W-:-:S02]  /*01d0*/  SHF.R.S32.HI R7, RZ, 0x1f, R41 ;  /* 0x0000001fff077819 */ /* 0x000fc40000011429 */
[----:B------:R-:W-:Y:S02]  /*01e0*/  SHF.R.S32.HI R9, RZ, 0x1f, R40 ;  /* 0x0000001fff097819 */ /* 0x000fe40000011428 */
[----:B-1234-:R-:W-:-:S07]  /*01f0*/  LOP3.LUT R6, R39, 0xffff, RZ, 0xc0, !PT ;  /* 0x0000ffff27067812 */ /* 0x01efce00078ec0ff */
.L_x_239:
[----:B0-----:R-:W0:Y:S01]  /*0200*/  LDC R19, c[0x0][0x410] ;  /* 0x00010400ff137b82 */ /* 0x001e220000000800 */
[----:B------:R-:W1:Y:S01]  /*0210*/  LDCU.128 UR12, c[0x0][0x400] ;  /* 0x00008000ff0c77ac */ /* 0x000e620008000c00 */
[----:B------:R-:W-:Y:S02]  /*0220*/  ISETP.GE.AND P3, PT, R38, RZ, PT ;  /* 0x000000ff2600720c */ /* 0x000fe40003f66270 */
[----:B------:R-:W-:Y:S02]  /*0230*/  MOV R36, RZ ;  /* 0x000000ff00247202 */ /* 0x000fe40000000f00 */
[----:B0-----:R-:W-:-:S04]  /*0240*/  IABS R13, R19 ;  /* 0x00000013000d7213 */ /* 0x001fc80000000000 */
[----:B------:R-:W0:Y:S08]  /*0250*/  I2F.RP R8, R13 ;  /* 0x0000000d00087306 */ /* 0x000e300000209400 */
[----:B0-----:R-:W0:Y:S02]  /*0260*/  MUFU.RCP R8, R8 ;  /* 0x0000000800087308 */ /* 0x001e240000001000 */
[----:B0-----:R-:W-:-:S06]  /*0270*/  IADD3 R10, PT, PT, R8, 0xffffffe, RZ ;  /* 0x0ffffffe080a7810 */ /* 0x001fcc0007ffe0ff */
[----:B------:R0:W2:Y:S02]  /*0280*/  F2I.FTZ.U32.TRUNC.NTZ R11, R10 ;  /* 0x0000000a000b7305 */ /* 0x0000a4000021f000 */
[----:B0-----:R-:W-:Y:S02]  /*0290*/  MOV R10, RZ ;  /* 0x000000ff000a7202 */ /* 0x001fe40000000f00 */
[----:B--2---:R-:W-:-:S05]  /*02a0*/  IADD3 R12, PT, PT, RZ, -R11, RZ ;  /* 0x8000000bff0c7210 */ /* 0x004fca0007ffe0ff */
[----:B------:R-:W-:Y:S01]  /*02b0*/  IMAD R15, R12, R13, RZ ;  /* 0x0000000d0c0f7224 */ /* 0x000fe200078e02ff */
[----:B------:R-:W-:-:S03]  /*02c0*/  IABS R12, R38 ;  /* 0x00000026000c7213 */ /* 0x000fc60000000000 */
[----:B------:R-:W-:Y:S01]  /*02d0*/  IMAD.HI.U32 R11, R11, R15, R10 ;  /* 0x0000000f0b0b7227 */ /* 0x000fe200078e000a */
[----:B------:R-:W-:Y:S01]  /*02e0*/  LOP3.LUT R10, R38, R19, RZ, 0x3c, !PT ;  /* 0x00000013260a7212 */ /* 0x000fe200078e3cff */
[----:B------:R-:W0:Y:S03]  /*02f0*/  LDC R15, c[0x0][0x41c] ;  /* 0x00010700ff0f7b82 */ /* 0x000e260000000800 */
[----:B------:R-:W-:Y:S01]  /*0300*/  ISETP.GE.AND P0, PT, R10, RZ, PT ;  /* 0x000000ff0a00720c */ /* 0x000fe20003f06270 */
[----:B------:R-:W-:-:S05]  /*0310*/  IMAD.HI.U32 R11, R11, R12, RZ ;  /* 0x0000000c0b0b7227 */ /* 0x000fca00078e00ff */
[----:B------:R-:W-:-:S05]  /*0320*/  IADD3 R8, PT, PT, -R11, RZ, RZ ;  /* 0x000000ff0b087210 */ /* 0x000fca0007ffe1ff */
[----:B------:R-:W-:-:S05]  /*0330*/  IMAD R8, R13, R8, R12 ;  /* 0x000000080d087224 */ /* 0x000fca00078e020c */
[----:B------:R-:W-:Y:S01]  /*0340*/  ISETP.GT.U32.AND P4, PT, R13, R8, PT ;  /* 0x000000080d00720c */ /* 0x000fe20003f84070 */
[----:B0-----:R-:W-:-:S05]  /*0350*/  IMAD R27, R15, UR10, R42 ;  /* 0x0000000a0f1b7c24 */ /* 0x001fca000f8e022a */
[----:B-1----:R-:W-:Y:S02]  /*0360*/  ISETP.GE.U32.AND P1, PT, R27, UR12, PT ;  /* 0x0000000c1b007c0c */ /* 0x002fe4000bf26070 */
[----:B------:R-:W-:-:S05]  /*0370*/  SHF.R.S32.HI R17, RZ, 0x1f, R27 ;  /* 0x0000001fff117819 */ /* 0x000fca000001141b */
[-C--:B------:R-:W-:Y:S02]  /*0380*/  @!P4 IADD3 R8, PT, PT, R8, -R13.reuse, RZ ;  /* 0x8000000d0808c210 */ /* 0x080fe40007ffe0ff */
[----:B------:R-:W-:Y:S02]  /*0390*/  ISETP.GE.AND.EX P1, PT, R17, UR13, PT, P1 ;  /* 0x0000000d11007c0c */ /* 0x000fe4000bf26310 */
[CC--:B------:R-:W-:Y:S02]  /*03a0*/  ISETP.GE.U32.AND P2, PT, R8.reuse, R13.reuse, PT ;  /* 0x0000000d0800720c */ /* 0x0c0fe40003f46070 */
[----:B------:R-:W-:Y:S02]  /*03b0*/  ISETP.GT.U32.AND P5, PT, R13, R8, PT ;  /* 0x000000080d00720c */ /* 0x000fe40003fa4070 */
[----:B------:R-:W-:Y:S02]  /*03c0*/  IADD3 R13, PT, PT, R8, -R13, RZ ;  /* 0x8000000d080d7210 */ /* 0x000fe40007ffe0ff */
[----:B------:R-:W-:-:S02]  /*03d0*/  @!P4 IADD3 R11, PT, PT, R11, 0x1, RZ ;  /* 0x000000010b0bc810 */ /* 0x000fc40007ffe0ff */
[----:B------:R-:W-:Y:S02]  /*03e0*/  SEL R8, R13, R8, !P5 ;  /* 0x000000080d087207 */ /* 0x000fe40006800000 */
[----:B------:R-:W-:Y:S01]  /*03f0*/  ISETP.NE.AND P4, PT, R19, RZ, PT ;  /* 0x000000ff1300720c */ /* 0x000fe20003f85270 */
[----:B------:R-:W0:Y:S01]  /*0400*/  @!P1 LDC.64 R24, c[0x0][0x3f8] ;  /* 0x0000fe00ff189b82 */ /* 0x000e220000000a00 */
[----:B------:R-:W-:Y:S02]  /*0410*/  IADD3 R23, PT, PT, R27, 0x10, RZ ;  /* 0x000000101b177810 */ /* 0x000fe40007ffe0ff */
[----:B------:R-:W-:Y:S02]  /*0420*/  LOP3.LUT R13, RZ, R19, RZ, 0x33, !PT ;  /* 0x00000013ff0d7212 */ /* 0x000fe400078e33ff */
[----:B------:R-:W-:Y:S02]  /*0430*/  @!P3 IADD3 R8, PT, PT, -R8, RZ, RZ ;  /* 0x000000ff0808b210 */ /* 0x000fe40007ffe1ff */
[----:B------:R-:W-:Y:S01]  /*0440*/  @P2 IADD3 R11, PT, PT, R11, 0x1, RZ ;  /* 0x000000010b0b2810 */ /* 0x000fe20007ffe0ff */
[----:B------:R-:W1:Y:S01]  /*0450*/  @!P1 LDC.64 R30, c[0x0][0x398] ;  /* 0x0000e600ff1e9b82 */ /* 0x000e620000000a00 */
[----:B------:R-:W-:-:S02]  /*0460*/  ISETP.GE.U32.AND P2, PT, R23, UR12, PT ;  /* 0x0000000c17007c0c */ /* 0x000fc4000bf46070 */
[----:B------:R-:W-:Y:S02]  /*0470*/  SHF.R.S32.HI R21, RZ, 0x1f, R23 ;  /* 0x0000001fff157819 */ /* 0x000fe40000011417 */
[----:B------:R-:W-:Y:S02]  /*0480*/  SEL R55, R13, R8, !P4 ;  /* 0x000000080d377207 */ /* 0x000fe40006000000 */
[----:B------:R-:W-:Y:S01]  /*0490*/  @!P0 IADD3 R11, PT, PT, -R11, RZ, RZ ;  /* 0x000000ff0b0b8210 */ /* 0x000fe20007ffe1ff */
[----:B------:R-:W2:Y:S01]  /*04a0*/  LDC.64 R18, c[0x0][0x3b8] ;  /* 0x0000ee00ff127b82 */ /* 0x000ea20000000a00 */
[----:B------:R-:W-:Y:S01]  /*04b0*/  ISETP.GE.AND.EX P2, PT, R21, UR13, PT, P2 ;  /* 0x0000000d15007c0c */ /* 0x000fe2000bf46320 */
[----:B------:R-:W-:Y:S01]  /*04c0*/  IMAD R15, R55, 0x60, RZ ;  /* 0x00000060370f7824 */ /* 0x000fe200078e02ff */
[----:B------:R-:W-:Y:S02]  /*04d0*/  SEL R13, R13, R11, !P4 ;  /* 0x0000000b0d0d7207 */ /* 0x000fe40006000000 */
[----:B------:R-:W-:-:S02]  /*04e0*/  ISETP.GE.U32.AND P3, PT, R40, UR12, PT ;  /* 0x0000000c28007c0c */ /* 0x000fc4000bf66070 */
[C---:B------:R-:W-:Y:S01]  /*04f0*/  IADD3 R58, P0, PT, R15.reuse, R6, RZ ;  /* 0x000000060f3a7210 */ /* 0x040fe20007f1e0ff */
[----:B------:R-:W3:Y:S01]  /*0500*/  @!P1 LDC.64 R10, c[0x0][0x3a0] ;  /* 0x0000e800ff0a9b82 */ /* 0x000ee20000000a00 */
[----:B------:R-:W-:Y:S02]  /*0510*/  SHF.R.S32.HI R6, RZ, 0x1f, R13 ;  /* 0x0000001fff067819 */ /* 0x000fe4000001140d */
[----:B------:R-:W-:Y:S02]  /*0520*/  LEA.HI.X.SX32 R59, R15, RZ, 0x1, P0 ;  /* 0x000000ff0f3b7211 */ /* 0x000fe400000f0eff */
[----:B------:R-:W-:Y:S01]  /*0530*/  ISETP.GE.U32.AND P0, PT, R41, UR12, PT ;  /* 0x0000000c29007c0c */ /* 0x000fe2000bf06070 */
[----:B------:R-:W-:Y:S01]  /*0540*/  IMAD R6, R6, UR14, RZ ;  /* 0x0000000e06067c24 */ /* 0x000fe2000f8e02ff */
[----:B------:R-:W-:Y:S01]  /*0550*/  ISETP.GE.AND.EX P3, PT, R9, UR13, PT, P3 ;  /* 0x0000000d09007c0c */ /* 0x000fe2000bf66330 */
[----:B------:R-:W4:Y:S01]  /*0560*/  @!P2 LDC.64 R14, c[0x0][0x3f8] ;  /* 0x0000fe00ff0eab82 */ /* 0x000f220000000a00 */
[----:B------:R-:W-:Y:S01]  /*0570*/  IMAD.WIDE.U32 R58, R13, UR14, R58 ;  /* 0x0000000e0d3a7c25 */ /* 0x000fe2000f8e003a */
[----:B------:R-:W-:-:S03]  /*0580*/  ISETP.GE.AND.EX P0, PT, R7, UR13, PT, P0 ;  /* 0x0000000d07007c0c */ /* 0x000fc6000bf06300 */
[----:B------:R-:W-:Y:S01]  /*0590*/  IMAD R61, R13, UR15, R6 ;  /* 0x0000000f0d3d7c24 */ /* 0x000fe2000f8e0206 */
[----:B------:R-:W-:Y:S01]  /*05a0*/  @!P1 MOV R60, R58 ;  /* 0x0000003a003c9202 */ /* 0x000fe20000000f00 */
[-C--:B0-----:R-:W-:Y:S02]  /*05b0*/  @!P1 IMAD R6, R17, R24.reuse, RZ ;  /* 0x0000001811069224 */ /* 0x081fe400078e02ff */
[----:B------:R-:W0:Y:S01]  /*05c0*/  @!P2 LDC.64 R16, c[0x0][0x3a0] ;  /* 0x0000e800ff10ab82 */ /* 0x000e220000000a00 */
[----:B------:R-:W-:Y:S01]  /*05d0*/  IADD3 R61, PT, PT, R59, R61, RZ ;  /* 0x0000003d3b3d7210 */ /* 0x000fe20007ffe0ff */
[C---:B------:R-:W-:Y:S02]  /*05e0*/  @!P1 IMAD R25, R27.reuse, R25, R6 ;  /* 0x000000191b199224 */ /* 0x040fe400078e0206 */
[----:B------:R-:W-:Y:S01]  /*05f0*/  @!P1 IMAD.WIDE.U32 R12, R27, R24, R60 ;  /* 0x000000181b0c9225 */ /* 0x000fe200078e003c */
[----:B------:R-:W-:-:S04]  /*0600*/  @!P2 MOV R24, R58 ;  /* 0x0000003a0018a202 */ /* 0x000fc80000000f00 */
[----:B------:R-:W-:Y:S02]  /*0610*/  @!P1 IADD3 R25, PT, PT, R13, R25, RZ ;  /* 0x000000190d199210 */ /* 0x000fe40007ffe0ff */
[C---:B------:R-:W-:Y:S02]  /*0620*/  @!P1 SHF.L.U32 R13, R12.reuse, 0x1, RZ ;  /* 0x000000010c0d9819 */ /* 0x040fe400000006ff */
[----:B------:R-:W-:Y:S01]  /*0630*/  @!P1 SHF.L.U64.HI R6, R12, 0x1, R25 ;  /* 0x000000010c069819 */ /* 0x000fe20000010219 */
[----:B----4-:R-:W-:Y:S01]  /*0640*/  @!P2 IMAD R8, R21, R14, RZ ;  /* 0x0000000e1508a224 */ /* 0x010fe200078e02ff */
[----:B------:R-:W-:Y:S02]  /*0650*/  @!P2 MOV R25, R61 ;  /* 0x0000003d0019a202 */ /* 0x000fe40000000f00 */
[----:B---3--:R-:W-:Y:S01]  /*0660*/  @!P1 IADD3 R20, P4, PT, R13, R10, RZ ;  /* 0x0000000a0d149210 */ /* 0x008fe20007f9e0ff */
[----:B------:R-:W-:Y:S01]  /*0670*/  @!P2 IMAD R15, R23, R15, R8 ;  /* 0x0000000f170fa224 */ /* 0x000fe200078e0208 */
[----:B-1----:R-:W-:Y:S01]  /*0680*/  @!P1 IADD3 R30, P5, PT, R13, R30, RZ ;  /* 0x0000001e0d1e9210 */ /* 0x002fe20007fbe0ff */
[----:B------:R-:W-:Y:S01]  /*0690*/  @!P2 IMAD.WIDE.U32 R24, R23, R14, R24 ;  /* 0x0000000e1718a225 */ /* 0x000fe200078e0018 */
[----:B------:R-:W1:Y:S01]  /*06a0*/  @!P0 LDC.64 R12, c[0x0][0x3f8] ;  /* 0x0000fe00ff0c8b82 */ /* 0x000e620000000a00 */
[----:B------:R-:W-:-:S03]  /*06b0*/  @!P1 IADD3.X R21, PT, PT, R6, R11, RZ, P4, !PT ;  /* 0x0000000b06159210 */ /* 0x000fc600027fe4ff */
[----:B------:R-:W-:Y:S01]  /*06c0*/  @!P2 IADD3 R25, PT, PT, R25, R15, RZ ;  /* 0x0000000f1919a210 */ /* 0x000fe20007ffe0ff */
[----:B--2---:R-:W-:Y:S01]  /*06d0*/  IMAD.WIDE R14, R38, 0x8, R18 ;  /* 0x00000008260e7825 */ /* 0x004fe200078e0212 */
[----:B------:R-:W-:Y:S02]  /*06e0*/  @!P2 SHF.L.U32 R29, R24, 0x1, RZ ;  /* 0x00000001181da819 */ /* 0x000fe400000006ff */
[----:B------:R-:W-:Y:S01]  /*06f0*/  CS2R R34, SRZ ;  /* 0x0000000000227805 */ /* 0x000fe2000001ff00 */
[----:B------:R-:W2:Y:S01]  /*0700*/  @!P2 LDC.64 R10, c[0x0][0x398] ;  /* 0x0000e600ff0aab82 */ /* 0x000ea20000000a00 */
[----:B------:R-:W-:Y:S01]  /*0710*/  @!P1 IADD3.X R31, PT, PT, R6, R31, RZ, P5, !PT ;  /* 0x0000001f061f9210 */ /* 0x000fe20002ffe4ff */
[----:B------:R3:W4:Y:S01]  /*0720*/  @!P1 LDG.E R36, desc[UR8][R20.64] ;  /* 0x0000000814249981 */ /* 0x000722000c1e1900 */
[----:B------:R-:W-:Y:S02]  /*0730*/  @!P2 SHF.L.U64.HI R6, R24, 0x1, R25 ;  /* 0x000000011806a819 */ /* 0x000fe40000010219 */
[----:B0-----:R-:W-:Y:S01]  /*0740*/  @!P2 IADD3 R32, P4, PT, R29, R16, RZ ;  /* 0x000000101d20a210 */ /* 0x001fe20007f9e0ff */
[----:B------:R-:W5:Y:S02]  /*0750*/  LDG.E.64 R14, desc[UR8][R14.64] ;  /* 0x000000080e0e7981 */ /* 0x000f64000c1e1b00 */
[----:B------:R-:W0:Y:S01]  /*0760*/  @!P3 LDC.64 R22, c[0x0][0x3f8] ;  /* 0x0000fe00ff16bb82 */ /* 0x000e220000000a00 */
[----:B------:R-:W-:Y:S01]  /*0770*/  @!P2 IADD3.X R33, PT, PT, R6, R17, RZ, P4, !PT ;  /* 0x000000110621a210 */ /* 0x000fe200027fe4ff */
[----:B------:R-:W4:Y:S01]  /*0780*/  @!P1 LDG.E R35, desc[UR8][R30.64] ;  /* 0x000000081e239981 */ /* 0x000f22000c1e1900 */
[----:B------:R-:W-:-:S02]  /*0790*/  ISETP.NE.AND P4, PT, RZ, UR11, PT ;  /* 0x0000000bff007c0c */ /* 0x000fc4000bf85270 */
[----:B------:R-:W-:Y:S01]  /*07a0*/  @!P0 MOV R44, R58 ;  /* 0x0000003a002c8202 */ /* 0x000fe20000000f00 */
[----:B------:R0:W4:Y:S01]  /*07b0*/  @!P2 LDG.E R34, desc[UR8][R32.64] ;  /* 0x000000082022a981 */ /* 0x000122000c1e1900 */
[----:B------:R-:W-:Y:S01]  /*07c0*/  @!P0 MOV R45, R61 ;  /* 0x0000003d002d8202 */ /* 0x000fe20000000f00 */
[-C--:B-1----:R-:W-:Y:S01]  /*07d0*/  @!P0 IMAD R8, R7, R12.reuse, RZ ;  /* 0x0000000c07088224 */ /* 0x082fe200078e02ff */
[----:B------:R-:W1:Y:S03]  /*07e0*/  @!P0 LDC.64 R24, c[0x0][0x3a0] ;  /* 0x0000e800ff188b82 */ /* 0x000e660000000a00 */
[C---:B------:R-:W-:Y:S02]  /*07f0*/  @!P0 IMAD R43, R41.reuse, R13, R8 ;  /* 0x0000000d292b8224 */ /* 0x040fe400078e0208 */
[----:B------:R-:W-:-:S03]  /*0800*/  @!P0 IMAD.WIDE.U32 R44, R41, R12, R44 ;  /* 0x0000000c292c8225 */ /* 0x000fc600078e002c */
[----:B------:R-:W1:Y:S01]  /*0810*/  @!P3 LDC.64 R12, c[0x0][0x3a0] ;  /* 0x0000e800ff0cbb82 */ /* 0x000e620000000a00 */
[----:B--2---:R-:W-:-:S07]  /*0820*/  @!P2 IADD3 R28, P1, PT, R29, R10, RZ ;  /* 0x0000000a1d1ca210 */ /* 0x004fce0007f3e0ff */
[----:B---3--:R-:W2:Y:S01]  /*0830*/  @!P0 LDC.64 R20, c[0x0][0x398] ;  /* 0x0000e600ff148b82 */ /* 0x008ea20000000a00 */
[----:B------:R-:W-:-:S07]  /*0840*/  @!P2 IADD3.X R29, PT, PT, R6, R11, RZ, P1, !PT ;  /* 0x0000000b061da210 */ /* 0x000fce0000ffe4ff */
[----:B------:R-:W3:Y:S01]  /*0850*/  @!P3 LDC.64 R16, c[0x0][0x398] ;  /* 0x0000e600ff10bb82 */ /* 0x000ee20000000a00 */
[----:B0-----:R-:W-:Y:S01]  /*0860*/  @!P3 IMAD R8, R9, R22, RZ ;  /* 0x000000160908b224 */ /* 0x001fe200078e02ff */
[----:B------:R-:W-:Y:S02]  /*0870*/  @!P3 MOV R10, R58 ;  /* 0x0000003a000ab202 */ /* 0x000fe40000000f00 */
[----:B------:R-:W-:-:S04]  /*0880*/  @!P3 MOV R11, R61 ;  /* 0x0000003d000bb202 */ /* 0x000fc80000000f00 */
[----:B------:R-:W0:Y:S01]  /*0890*/  LDC.64 R18, c[0x0][0x3a8] ;  /* 0x0000ea00ff127b82 */ /* 0x000e220000000a00 */
[----:B------:R-:W-:-:S07]  /*08a0*/  @!P3 IMAD R33, R40, R23, R8 ;  /* 0x000000172821b224 */ /* 0x000fce00078e0208 */
[----:B------:R-:W0:Y:S01]  /*08b0*/  @P4 LDC.64 R26, c[0x0][0x3b0] ;  /* 0x0000ec00ff1a4b82 */ /* 0x000e220000000a00 */
[----:B------:R-:W-:Y:S01]  /*08c0*/  @!P3 IMAD.WIDE.U32 R22, R40, R22, R10 ;  /* 0x000000162816b225 */ /* 0x000fe200078e000a */
[----:B------:R-:W-:Y:S02]  /*08d0*/  @!P0 IADD3 R43, PT, PT, R45, R43, RZ ;  /* 0x0000002b2d2b8210 */ /* 0x000fe40007ffe0ff */
[C---:B------:R-:W-:Y:S02]  /*08e0*/  @!P0 SHF.L.U32 R31, R44.reuse, 0x1, RZ ;  /* 0x000000012c1f8819 */ /* 0x040fe400000006ff */
[----:B------:R-:W-:Y:S02]  /*08f0*/  MOV R8, RZ ;  /* 0x000000ff00087202 */ /* 0x000fe40000000f00 */
[----:B------:R-:W-:Y:S02]  /*0900*/  @!P3 IADD3 R23, PT, PT, R23, R33, RZ ;  /* 0x000000211717b210 */ /* 0x000fe40007ffe0ff */
[----:B------:R-:W-:-:S02]  /*0910*/  @!P0 SHF.L.U64.HI R44, R44, 0x1, R43 ;  /* 0x000000012c2c8819 */ /* 0x000fc4000001022b */
[----:B-1----:R-:W-:Y:S01]  /*0920*/  @!P0 IADD3 R24, P1, PT, R31, R24, RZ ;  /* 0x000000181f188210 */ /* 0x002fe20007f3e0ff */
[----:B------:R-:W4:Y:S01]  /*0930*/  @!P2 LDG.E R8, desc[UR8][R28.64] ;  /* 0x000000081c08a981 */ /* 0x000f22000c1e1900 */
[C---:B------:R-:W-:Y:S02]  /*0940*/  @!P3 SHF.L.U32 R11, R22.reuse, 0x1, RZ ;  /* 0x00000001160bb819 */ /* 0x040fe400000006ff */
[----:B------:R-:W-:Y:S02]  /*0950*/  LOP3.LUT R6, R39, 0xffff, RZ, 0xc0, !PT ;  /* 0x0000ffff27067812 */ /* 0x000fe400078ec0ff */
[----:B------:R-:W-:Y:S02]  /*0960*/  @!P3 SHF.L.U64.HI R30, R22, 0x1, R23 ;  /* 0x00000001161eb819 */ /* 0x000fe40000010217 */
[----:B------:R-:W-:Y:S02]  /*0970*/  @!P0 IADD3.X R25, PT, PT, R44, R25, RZ, P1, !PT ;  /* 0x000000192c198210 */ /* 0x000fe40000ffe4ff */
[----:B------:R-:W-:-:S02]  /*0980*/  @!P3 IADD3 R22, P2, PT, R11, R12, RZ ;  /* 0x0000000c0b16b210 */ /* 0x000fc40007f5e0ff */
[----:B--2---:R-:W-:Y:S01]  /*0990*/  @!P0 IADD3 R20, P1, PT, R31, R20, RZ ;  /* 0x000000141f148210 */ /* 0x004fe20007f3e0ff */
[----:B------:R-:W-:Y:S01]  /*09a0*/  IMAD R31, R55, 0x60, R6 ;  /* 0x00000060371f7824 */ /* 0x000fe200078e0206 */
[----:B---3--:R-:W-:Y:S02]  /*09b0*/  @!P3 IADD3 R16, P5, PT, R11, R16, RZ ;  /* 0x000000100b10b210 */ /* 0x008fe40007fbe0ff */
[----:B------:R-:W-:Y:S02]  /*09c0*/  MOV R10, RZ ;  /* 0x000000ff000a7202 */ /* 0x000fe40000000f00 */
[----:B------:R-:W-:Y:S02]  /*09d0*/  @!P3 IADD3.X R23, PT, PT, R30, R13, RZ, P2, !PT ;  /* 0x0000000d1e17b210 */ /* 0x000fe400017fe4ff */
[----:B------:R-:W-:Y:S02]  /*09e0*/  CS2R R12, SRZ ;  /* 0x00000000000c7805 */ /* 0x000fe4000001ff00 */
[----:B------:R-:W-:Y:S01]  /*09f0*/  MOV R11, RZ ;  /* 0x000000ff000b7202 */ /* 0x000fe20000000f00 */
[C---:B0-----:R-:W-:Y:S01]  /*0a00*/  @P4 IMAD.WIDE R26, R31.reuse, 0x2, R26 ;  /* 0x000000021f1a4825 */ /* 0x041fe200078e021a */
[----:B------:R-:W-:Y:S01]  /*0a10*/  @!P0 IADD3.X R21, PT, PT, R44, R21, RZ, P1, !PT ;  /* 0x000000152c158210 */ /* 0x000fe20000ffe4ff */
[----:B------:R0:W2:Y:S01]  /*0a20*/  @!P0 LDG.E R10, desc[UR8][R24.64] ;  /* 0x00000008180a8981 */ /* 0x0000a2000c1e1900 */
[----:B------:R-:W-:Y:S01]  /*0a30*/  @!P3 IADD3.X R17, PT, PT, R30, R17, RZ, P5, !PT ;  /* 0x000000111e11b210 */ /* 0x000fe20002ffe4ff */
[----:B------:R-:W-:-:S02]  /*0a40*/  IMAD.WIDE R18, R31, 0x2, R18 ;  /* 0x000000021f127825 */ /* 0x000fc400078e0212 */
[----:B------:R-:W3:Y:S04]  /*0a50*/  @P4 LDG.E.U16 R29, desc[UR8][R26.64] ;  /* 0x000000081a1d4981 */ /* 0x000ee8000c1e1500 */
[----:B------:R-:W3:Y:S04]  /*0a60*/  @P4 LDG.E.U16 R28, desc[UR8][R26.64+0x2] ;  /* 0x000002081a1c4981 */ /* 0x000ee8000c1e1500 */
[----:B------:R-:W3:Y:S04]  /*0a70*/  LDG.E.U16 R43, desc[UR8][R18.64] ;  /* 0x00000008122b7981 */ /* 0x000ee8000c1e1500 */
[----:B------:R-:W3:Y:S04]  /*0a80*/  LDG.E.U16 R25, desc[UR8][R18.64+0x2] ;  /* 0x0000020812197981 */ /* 0x000ee8000c1e1500 */
[----:B------:R-:W3:Y:S04]  /*0a90*/  @!P0 LDG.E R11, desc[UR8][R20.64] ;  /* 0x00000008140b8981 */ /* 0x000ee8000c1e1900 */
[----:B------:R-:W3:Y:S04]  /*0aa0*/  @!P3 LDG.E R12, desc[UR8][R22.64] ;  /* 0x00000008160cb981 */ /* 0x000ee8000c1e1900 */
[----:B------:R-:W3:Y:S01]  /*0ab0*/  @!P3 LDG.E R13, desc[UR8][R16.64] ;  /* 0x00000008100db981 */ /* 0x000ee2000c1e1900 */
[----:B------:R-:W-:Y:S01]  /*0ac0*/  MOV R54, 0x3f800000 ;  /* 0x3f80000000367802 */ /* 0x000fe20000000f00 */
[----:B------:R-:W-:Y:S01]  /*0ad0*/  UISETP.NE.AND UP0, UPT, UR11, URZ, UPT ;  /* 0x000000ff0b00728c */ /* 0x000fe2000bf05270 */
[----:B------:R-:W-:-:S02]  /*0ae0*/  MOV R46, RZ ;  /* 0x000000ff002e7202 */ /* 0x000fc40000000f00 */
[----:B------:R-:W-:Y:S01]  /*0af0*/  MOV R44, RZ ;  /* 0x000000ff002c7202 */ /* 0x000fe20000000f00 */
[----:B-----5:R-:W-:-:S05]  /*0b00*/  FFMA.FTZ R15, -R14, R14, R15 ;  /* 0x0000000e0e0f7223 */ /* 0x020fca000001010f */
[----:B------:R-:W-:-:S13]  /*0b10*/  FSETP.GTU.FTZ.AND P1, PT, R15, RZ, PT ;  /* 0x000000ff0f00720b */ /* 0x000fda0003f3c000 */
[----:B0-----:R-:W0:Y:S01]  /*0b20*/  @P1 LDC R24, c[0x0][0x3c0] ;  /* 0x0000f000ff181b82 */ /* 0x001e220000000800 */
[----:B----4-:R-:W-:Y:S02]  /*0b30*/  PRMT R52, R36, 0x7632, R52 ;  /* 0x0000763224347816 */ /* 0x010fe40000000034 */
[----:B------:R-:W-:Y:S02]  /*0b40*/  PRMT R53, R35, 0x7632, R53 ;  /* 0x0000763223357816 */ /* 0x000fe40000000035 */
[----:B------:R-:W-:Y:S01]  /*0b50*/  PRMT R50, R34, 0x7632, R50 ;  /* 0x0000763222327816 */ /* 0x000fe20000000032 */
[----:B0-----:R-:W-:-:S04]  /*0b60*/  @P1 FADD.FTZ R24, R15, R24 ;  /* 0x000000180f181221 */ /* 0x001fc80000010000 */
[----:B------:R0:W1:Y:S01]  /*0b70*/  @P1 MUFU.RSQ R54, R24 ;  /* 0x0000001800361308 */ /* 0x0000620000001400 */
[----:B------:R-:W-:Y:S02]  /*0b80*/  PRMT R51, R8, 0x7632, R51 ;  /* 0x0000763208337816 */ /* 0x000fe40000000033 */
[----:B--2---:R-:W-:Y:S02]  /*0b90*/  PRMT R48, R10, 0x7632, R48 ;  /* 0x000076320a307816 */ /* 0x004fe40000000030 */
[----:B---3--:R-:W-:Y:S02]  /*0ba0*/  @P4 SHF.L.U32 R46, R29, 0x10, RZ ;  /* 0x000000101d2e4819 */ /* 0x008fe400000006ff */
[----:B------:R-:W-:Y:S02]  /*0bb0*/  @P4 SHF.L.U32 R44, R28, 0x10, RZ ;  /* 0x000000101c2c4819 */ /* 0x000fe400000006ff */
[----:B------:R-:W-:Y:S02]  /*0bc0*/  SHF.L.U32 R43, R43, 0x10, RZ ;  /* 0x000000102b2b7819 */ /* 0x000fe400000006ff */
[----:B------:R-:W-:-:S02]  /*0bd0*/  SHF.L.U32 R15, R25, 0x10, RZ ;  /* 0x00000010190f7819 */ /* 0x000fc400000006ff */
[----:B------:R-:W-:Y:S02]  /*0be0*/  PRMT R49, R11, 0x7632, R49 ;  /* 0x000076320b317816 */ /* 0x000fe40000000031 */
        /* <DEDUP_REMOVED lines=8> */
[----:B------:R-:W-:Y:S01]  /*0c70*/  FMUL.FTZ R20, R43, R16 ;  /* 0x000000102b147220 */ /* 0x000fe20000410000 */
[----:B------:R-:W-:Y:S01]  /*0c80*/  SHF.L.U32 R23, R34, 0x10, RZ ;  /* 0x0000001022177819 */ /* 0x000fe200000006ff */
[C---:B------:R-:W-:Y:S01]  /*0c90*/  FADD.FTZ R19, -R14.reuse, R19 ;  /* 0x000000130e137221 */ /* 0x040fe20000010100 */
[----:B------:R-:W-:Y:S01]  /*0ca0*/  FMUL.FTZ R17, R17, R54 ;  /* 0x0000003611117220 */ /* 0x000fe20000410000 */
[----:B------:R-:W-:Y:S01]  /*0cb0*/  FADD.FTZ R21, RZ, R20 ;  /* 0x00000014ff157221 */ /* 0x000fe20000010000 */
[----:B------:R-:W-:Y:S01]  /*0cc0*/  FMUL.FTZ R22, R15, R18 ;  /* 0x000000120f167220 */ /* 0x000fe20000410000 */
[----:B------:R-:W-:Y:S01]  /*0cd0*/  FMUL.FTZ R19, R19, R54 ;  /* 0x0000003613137220 */ /* 0x000fe20000410000 */
[----:B------:R-:W-:Y:S01]  /*0ce0*/  FFMA.FTZ R20, R17, R20, RZ ;  /* 0x0000001411147223 */ /* 0x000fe200000100ff */
[----:B------:R-:W-:Y:S01]  /*0cf0*/  FADD.FTZ R25, -R14, R23 ;  /* 0x000000170e197221 */ /* 0x000fe20000010100 */
[----:B------:R-:W-:Y:S01]  /*0d00*/  FADD.FTZ R21, R22, R21 ;  /* 0x0000001516157221 */ /* 0x000fe20000010000 */
[----:B------:R-:W-:Y:S01]  /*0d10*/  SHF.L.U32 R23, R50, 0x10, RZ ;  /* 0x0000001032177819 */ /* 0x000fe200000006ff */
[----:B------:R-:W-:Y:S01]  /*0d20*/  FFMA.FTZ R20, R19, R22, R20 ;  /* 0x0000001613147223 */ /* 0x000fe20000010014 */
[----:B------:R-:W-:Y:S01]  /*0d30*/  SHF.L.U32 R22, R8, 0x10, RZ ;  /* 0x0000001008167819 */ /* 0x000fe200000006ff */
[----:B------:R-:W-:Y:S01]  /*0d40*/  FFMA.FTZ R17, R16, R17, RZ ;  /* 0x0000001110117223 */ /* 0x000fe200000100ff */
[----:B------:R-:W-:Y:S01]  /*0d50*/  FADD.FTZ R27, RZ, R16 ;  /* 0x00000010ff1b7221 */ /* 0x000fe20000010000 */
[----:B------:R-:W-:Y:S01]  /*0d60*/  FMUL.FTZ R25, R25, R54 ;  /* 0x0000003619197220 */ /* 0x000fe20000410000 */
[----:B------:R-:W-:Y:S01]  /*0d70*/  FADD.FTZ R23, -R14, R23 ;  /* 0x000000170e177221 */ /* 0x000fe20000010100 */
[----:B------:R-:W-:Y:S01]  /*0d80*/  SHF.L.U32 R24, R51, 0x10, RZ ;  /* 0x0000001033187819 */ /* 0x000fe200000006ff */
[C---:B------:R-:W-:Y:S01]  /*0d90*/  FADD.FTZ R16, R22.reuse, R27 ;  /* 0x0000001b16107221 */ /* 0x040fe20000010000 */
[----:B------:R-:W-:Y:S01]  /*0da0*/  FFMA.FTZ R26, R22, R25, R17 ;  /* 0x00000019161a7223 */ /* 0x000fe20000010011 */
[----:B------:R-:W-:Y:S01]  /*0db0*/  FMUL.FTZ R22, R43, R22 ;  /* 0x000000162b167220 */ /* 0x000fe20000410000 */
[----:B------:R-:W-:Y:S01]  /*0dc0*/  FFMA.FTZ R17, R18, R19, RZ ;  /* 0x0000001312117223 */ /* 0x000fe200000100ff */
[----:B------:R-:W-:Y:S01]  /*0dd0*/  FADD.FTZ R19, RZ, R18 ;  /* 0x00000012ff137221 */ /* 0x000fe20000010000 */
[----:B------:R-:W-:Y:S01]  /*0de0*/  FMUL.FTZ R23, R23, R54 ;  /* 0x0000003617177220 */ /* 0x000fe20000410000 */
[----:B------:R-:W-:Y:S01]  /*0df0*/  FFMA.FTZ R20, R25, R22, R20 ;  /* 0x0000001619147223 */ /* 0x000fe20000010014 */
[----:B------:R-:W-:Y:S01]  /*0e00*/  SHF.L.U32 R25, R10, 0x10, RZ ;  /* 0x000000100a197819 */ /* 0x000fe200000006ff */
[C---:B------:R-:W-:Y:S01]  /*0e10*/  FADD.FTZ R18, R24.reuse, R19 ;  /* 0x0000001318127221 */ /* 0x040fe20000010000 */
[----:B------:R-:W-:Y:S01]  /*0e20*/  FFMA.FTZ R17, R24, R23, R17 ;  /* 0x0000001718117223 */ /* 0x000fe20000010011 */
[----:B------:R-:W-:Y:S01]  /*0e30*/  FADD.FTZ R21, R21, R22 ;  /* 0x0000001615157221 */ /* 0x000fe20000010000 */
[----:B------:R-:W-:Y:S01]  /*0e40*/  FMUL.FTZ R24, R15, R24 ;  /* 0x000000180f187220 */ /* 0x000fe20000410000 */
[----:B------:R-:W-:Y:S01]  /*0e50*/  SHF.L.U32 R27, R11, 0x10, RZ ;  /* 0x000000100b1b7819 */ /* 0x000fe200000006ff */
[----:B------:R-:W-:Y:S01]  /*0e60*/  FADD.FTZ R25, -R14, R25 ;  /* 0x000000190e197221 */ /* 0x000fe20000010100 */
[----:B------:R-:W-:Y:S01]  /*0e70*/  SHF.L.U32 R19, R48, 0x10, RZ ;  /* 0x0000001030137819 */ /* 0x000fe200000006ff */
[----:B------:R-:W-:Y:S01]  /*0e80*/  FADD.FTZ R21, R24, R21 ;  /* 0x0000001518157221 */ /* 0x000fe20000010000 */
[----:B------:R-:W-:Y:S01]  /*0e90*/  FFMA.FTZ R20, R23, R24, R20 ;  /* 0x0000001817147223 */ /* 0x000fe20000010014 */
[----:B------:R-:W-:Y:S01]  /*0ea0*/  FMUL.FTZ R24, R43, R27 ;  /* 0x0000001b2b187220 */ /* 0x000fe20000410000 */
[----:B------:R-:W-:Y:S01]  /*0eb0*/  FMUL.FTZ R25, R25, R54 ;  /* 0x0000003619197220 */ /* 0x000fe20000410000 */
[----:B------:R-:W-:Y:S01]  /*0ec0*/  SHF.L.U32 R22, R49, 0x10, RZ ;  /* 0x0000001031167819 */ /* 0x000fe200000006ff */
[----:B------:R-:W-:Y:S01]  /*0ed0*/  FADD.FTZ R19, -R14, R19 ;  /* 0x000000130e137221 */ /* 0x000fe20000010100 */
[----:B------:R-:W-:Y:S01]  /*0ee0*/  SHF.L.U32 R23, R12, 0x10, RZ ;  /* 0x000000100c177819 */ /* 0x000fe200000006ff */
[----:B------:R-:W-:Y:S01]  /*0ef0*/  FADD.FTZ R21, R21, R24 ;  /* 0x0000001815157221 */ /* 0x000fe20000010000 */
[----:B------:R-:W-:Y:S01]  /*0f00*/  FFMA.FTZ R24, R25, R24, R20 ;  /* 0x0000001819187223 */ /* 0x000fe20000010014 */
        /* <DEDUP_REMOVED lines=8> */
[----:B------:R-:W-:Y:S01]  /*0f90*/  SHF.L.U32 R28, R47, 0x10, RZ ;  /* 0x000000102f1c7819 */ /* 0x000fe200000006ff */
[----:B------:R-:W-:Y:S01]  /*0fa0*/  FMUL.FTZ R20, R43, R25 ;  /* 0x000000192b147220 */ /* 0x000fe20000410000 */
[----:B------:R-:W-:Y:S01]  /*0fb0*/  FMUL.FTZ R29, R29, R54 ;  /* 0x000000361d1d7220 */ /* 0x000fe20000410000 */
[----:B------:R-:W-:Y:S01]  /*0fc0*/  FADD.FTZ R23, -R14, R23 ;  /* 0x000000170e177221 */ /* 0x000fe20000010100 */
[----:B------:R-:W-:Y:S01]  /*0fd0*/  FADD.FTZ R16, R16, R27 ;  /* 0x0000001b10107221 */ /* 0x000fe20000010000 */
[----:B------:R-:W-:Y:S01]  /*0fe0*/  FADD.FTZ R21, R21, R20 ;  /* 0x0000001415157221 */ /* 0x000fe20000010000 */
[----:B------:R-:W-:Y:S01]  /*0ff0*/  FFMA.FTZ R30, R29, R20, R24 ;  /* 0x000000141d1e7223 */ /* 0x000fe20000010018 */
[----:B------:R-:W-:Y:S01]  /*1000*/  FMUL.FTZ R24, R15, R28 ;  /* 0x0000001c0f187220 */ /* 0x000fe20000410000 */
[----:B------:R-:W-:Y:S01]  /*1010*/  FMUL.FTZ R23, R23, R54 ;  /* 0x0000003617177220 */ /* 0x000fe20000410000 */
[----:B------:R-:W-:Y:S01]  /*1020*/  FADD.FTZ R20, R18, R22 ;  /* 0x0000001612147221 */ /* 0x000fe20000010000 */
        /* <DEDUP_REMOVED lines=8> */
.L_x_209:
[----:B------:R-:W-:Y:S02]  /*10b0*/  SHF.L.U32 R17, R36, 0x10, RZ ;  /* 0x0000001024117819 */ /* 0x000fe400000006ff */
[----:B------:R-:W-:Y:S02]  /*10c0*/  SHF.L.U32 R19, R52, 0x10, RZ ;  /* 0x0000001034137819 */ /* 0x000fe400000006ff */
[----:B------:R-:W-:Y:S01]  /*10d0*/  SHF.L.U32 R23, R34, 0x10, RZ ;  /* 0x0000001022177819 */ /* 0x000fe200000006ff */
[----:B------:R-:W-:Y:S01]  /*10e0*/  FADD.FTZ R17, -R14, R17 ;  /* 0x000000110e117221 */ /* 0x000fe20000010100 */
[----:B------:R-:W-:Y:S01]  /*10f0*/  SHF.L.U32 R29, R10, 0x10, RZ ;  /* 0x000000100a1d7819 */ /* 0x000fe200000006ff */
[C---:B------:R-:W-:Y:S01]  /*1100*/  FADD.FTZ R19, -R14.reuse, R19 ;  /* 0x000000130e137221 */ /* 0x040fe20000010100 */
[----:B------:R-:W-:Y:S01]  /*1110*/  SHF.L.U32 R57, R13, 0x10, RZ ;  /* 0x000000100d397819 */ /* 0x000fe200000006ff */
[-C--:B------:R-:W-:Y:S01]  /*1120*/  FMUL.FTZ R17, R17, R54.reuse ;  /* 0x0000003611117220 */ /* 0x080fe20000410000 */
[C---:B------:R-:W-:Y:S01]  /*1130*/  FADD.FTZ R23, -R14.reuse, R23 ;  /* 0x000000170e177221 */ /* 0x040fe20000010100 */
[-C--:B------:R-:W-:Y:S01]  /*1140*/  FMUL.FTZ R16, R19, R54.reuse ;  /* 0x0000003613107220 */ /* 0x080fe20000410000 */
[----:B------:R-:W-:Y:S01]  /*1150*/  FADD.FTZ R33, -R14, R29 ;  /* 0x0000001d0e217221 */ /* 0x000fe20000010100 */
[----:B------:R-:W-:Y:S01]  /*1160*/  FFMA.FTZ R21, R43, R17, R46 ;  /* 0x000000112b157223 */ /* 0x000fe2000001002e */
[----:B------:R-:W-:Y:S01]  /*1170*/  FMUL.FTZ R18, R23, R54 ;  /* 0x0000003617127220 */ /* 0x000fe20000410000 */
[----:B------:R-:W-:Y:S01]  /*1180*/  FFMA.FTZ R24, R15, R16, R44 ;  /* 0x000000100f187223 */ /* 0x000fe2000001002c */
[----:B------:R-:W-:Y:S01]  /*1190*/  SHF.L.U32 R23, R50, 0x10, RZ ;  /* 0x0000001032177819 */ /* 0x000fe200000006ff */
[----:B------:R-:W-:Y:S01]  /*11a0*/  FMUL.FTZ R19, R21, -1.4426950216293334961 ;  /* 0xbfb8aa3b15137820 */ /* 0x000fe20000410000 */
[----:B------:R-:W-:Y:S01]  /*11b0*/  FFMA.FTZ R22, R43, R18, R46 ;  /* 0x000000122b167223 */ /* 0x000fe2000001002e */
[----:B------:R-:W-:-:S02]  /*11c0*/  FMUL.FTZ R25, R24, -1.4426950216293334961 ;  /* 0xbfb8aa3b18197820 */ /* 0x000fc40000410000 */
[----:B------:R-:W-:Y:S01]  /*11d0*/  FADD.FTZ R23, -R14, R23 ;  /* 0x000000170e177221 */ /* 0x000fe20000010100 */
[----:B------:R-:W-:Y:S01]  /*11e0*/  FMUL.FTZ R27, R22, -1.4426950216293334961 ;  /* 0xbfb8aa3b161b7820 */ /* 0x000fe20000410000 */
[----:B------:R-:W0:Y:S08]  /*11f0*/  MUFU.EX2 R19, R19 ;  /* 0x0000001300137308 */ /* 0x000e300000000800 */
        /* <DEDUP_REMOVED lines=8> */
[----:B------:R-:W-:-:S05]  /*1280*/  FMUL.FTZ R31, R23, -1.4426950216293334961 ;  /* 0xbfb8aa3b171f7820 */ /* 0x000fca0000410000 */
[----:B------:R-:W1:Y:S01]  /*1290*/  MUFU.RCP R26, R26 ;  /* 0x0000001a001a7308 */ /* 0x000e620000001000 */
[----:B--2---:R-:W-:-:S07]  /*12a0*/  FADD.FTZ R29, R27, 1 ;  /* 0x3f8000001b1d7421 */ /* 0x004fce0000010000 */
[----:B------:R-:W2:Y:S01]  /*12b0*/  MUFU.EX2 R31, R31 ;  /* 0x0000001f001f7308 */ /* 0x000ea20000000800 */
[----:B0-----:R-:W-:Y:S01]  /*12c0*/  FADD.FTZ R28, -R20, 1 ;  /* 0x3f800000141c7421 */ /* 0x001fe20000010100 */
[----:B------:R-:W-:Y:S01]  /*12d0*/  FMUL.FTZ R27, R25, R20 ;  /* 0x00000014191b7220 */ /* 0x000fe20000410000 */
[----:B------:R-:W-:Y:S01]  /*12e0*/  FMUL.FTZ R20, R33, R54 ;  /* 0x0000003621147220 */ /* 0x000fe20000410000 */
[----:B------:R-:W-:Y:S01]  /*12f0*/  SHF.L.U32 R33, R48, 0x10, RZ ;  /* 0x0000001030217819 */ /* 0x000fe200000006ff */
[----:B------:R-:W-:Y:S02]  /*1300*/  FFMA.FTZ R28, R21, R28, 1 ;  /* 0x3f800000151c7423 */ /* 0x000fe4000001001c */
[----:B------:R-:W-:Y:S01]  /*1310*/  FFMA.FTZ R25, R43, R20, R46 ;  /* 0x000000142b197223 */ /* 0x000fe2000001002e */
[----:B------:R-:W0:Y:S01]  /*1320*/  MUFU.RCP R29, R29 ;  /* 0x0000001d001d7308 */ /* 0x000e220000001000 */
[----:B-1----:R-:W-:Y:S01]  /*1330*/  FADD.FTZ R21, -R26, 1 ;  /* 0x3f8000001a157421 */ /* 0x002fe20000010100 */
[----:B------:R-:W-:Y:S01]  /*1340*/  FADD.FTZ R33, -R14, R33 ;  /* 0x000000210e217221 */ /* 0x000fe20000010100 */
[----:B------:R-:W-:-:S02]  /*1350*/  FMUL.FTZ R32, R25, -1.4426950216293334961 ;  /* 0xbfb8aa3b19207820 */ /* 0x000fc40000410000 */
[----:B------:R-:W-:Y:S01]  /*1360*/  FFMA.FTZ R30, R24, R21, 1 ;  /* 0x3f800000181e7423 */ /* 0x000fe20000010015 */
[----:B------:R-:W-:Y:S01]  /*1370*/  SHF.L.U32 R21, R53, 0x10, RZ ;  /* 0x0000001035157819 */ /* 0x000fe200000006ff */
[----:B------:R-:W-:Y:S02]  /*1380*/  FMUL.FTZ R24, R27, R28 ;  /* 0x0000001c1b187220 */ /* 0x000fe40000410000 */
[----:B------:R-:W1:Y:S01]  /*1390*/  MUFU.EX2 R32, R32 ;  /* 0x0000002000207308 */ /* 0x000e620000000800 */
[----:B--2---:R-:W-:Y:S01]  /*13a0*/  FADD.FTZ R31, R31, 1 ;  /* 0x3f8000001f1f7421 */ /* 0x004fe20000010000 */
[----:B------:R-:W-:Y:S01]  /*13b0*/  FMUL.FTZ R21, R21, R26 ;  /* 0x0000001a15157220 */ /* 0x000fe20000410000 */
[----:B------:R-:W-:-:S03]  /*13c0*/  SHF.L.U32 R26, R8, 0x10, RZ ;  /* 0x00000010081a7819 */ /* 0x000fc600000006ff */
[----:B------:R-:W-:Y:S01]  /*13d0*/  FMUL.FTZ R21, R21, R30 ;  /* 0x0000001e15157220 */ /* 0x000fe20000410000 */
[----:B------:R-:W-:Y:S01]  /*13e0*/  SHF.L.U32 R30, R51, 0x10, RZ ;  /* 0x00000010331e7819 */ /* 0x000fe200000006ff */
[----:B0-----:R-:W-:Y:S01]  /*13f0*/  FADD.FTZ R27, -R29, 1 ;  /* 0x3f8000001d1b7421 */ /* 0x001fe20000010100 */
[----:B------:R-:W0:Y:S03]  /*1400*/  MUFU.RCP R31, R31 ;  /* 0x0000001f001f7308 */ /* 0x000e260000001000 */
[----:B------:R-:W-:Y:S01]  /*1410*/  FFMA.FTZ R28, R22, R27, 1 ;  /* 0x3f800000161c7423 */ /* 0x000fe2000001001b */
[----:B------:R-:W-:Y:S01]  /*1420*/  FMUL.FTZ R22, R33, R54 ;  /* 0x0000003621167220 */ /* 0x000fe20000410000 */
[----:B------:R-:W-:Y:S01]  /*1430*/  FMUL.FTZ R27, R26, R29 ;  /* 0x0000001d1a1b7220 */ /* 0x000fe20000410000 */
[----:B-1----:R-:W-:Y:S02]  /*1440*/  FADD.FTZ R32, R32, 1 ;  /* 0x3f80000020207421 */ /* 0x002fe40000010000 */
[----:B------:R-:W-:Y:S01]  /*1450*/  FFMA.FTZ R26, R15, R22, R44 ;  /* 0x000000160f1a7223 */ /* 0x000fe2000001002c */
[----:B------:R-:W-:-:S03]  /*1460*/  FMUL.FTZ R27, R27, R28 ;  /* 0x0000001c1b1b7220 */ /* 0x000fc60000410000 */
[----:B------:R-:W-:Y:S01]  /*1470*/  FMUL.FTZ R29, R26, -1.4426950216293334961 ;  /* 0xbfb8aa3b1a1d7820 */ /* 0x000fe20000410000 */
[----:B------:R-:W1:Y:S01]  /*1480*/  MUFU.RCP R32, R32 ;  /* 0x0000002000207308 */ /* 0x000e620000001000 */
[----:B0-----:R-:W-:-:S04]  /*1490*/  FADD.FTZ R28, -R31, 1 ;  /* 0x3f8000001f1c7421 */ /* 0x001fc80000010100 */
[----:B------:R-:W-:-:S03]  /*14a0*/  FFMA.FTZ R33, R23, R28, 1 ;  /* 0x3f80000017217423 */ /* 0x000fc6000001001c */
[----:B------:R-:W0:Y:S01]  /*14b0*/  MUFU.EX2 R29, R29 ;  /* 0x0000001d001d7308 */ /* 0x000e220000000800 */
[----:B------:R-:W-:Y:S01]  /*14c0*/  SHF.L.U32 R23, R12, 0x10, RZ ;  /* 0x000000100c177819 */ /* 0x000fe200000006ff */
[----:B------:R-:W-:-:S04]  /*14d0*/  FMUL.FTZ R28, R30, R31 ;  /* 0x0000001f1e1c7220 */ /* 0x000fc80000410000 */
[----:B------:R-:W-:Y:S01]  /*14e0*/  FADD.FTZ R23, -R14, R23 ;  /* 0x000000170e177221 */ /* 0x000fe20000010100 */
[----:B------:R-:W-:Y:S01]  /*14f0*/  FMUL.FTZ R28, R28, R33 ;  /* 0x000000211c1c7220 */ /* 0x000fe20000410000 */
[----:B------:R-:W-:Y:S01]  /*1500*/  SHF.L.U32 R33, R49, 0x10, RZ ;  /* 0x0000001031217819 */ /* 0x000fe200000006ff */
[----:B-1----:R-:W-:Y:S01]  /*1510*/  FADD.FTZ R30, -R32, 1 ;  /* 0x3f800000201e7421 */ /* 0x002fe20000010100 */
[----:B------:R-:W-:-:S03]  /*1520*/  FMUL.FTZ R23, R23, R54 ;  /* 0x0000003617177220 */ /* 0x000fc60000410000 */
[----:B------:R-:W-:Y:S01]  /*1530*/  FFMA.FTZ R56, R25, R30, 1 ;  /* 0x3f80000019387423 */ /* 0x000fe2000001001e */
[----:B------:R-:W-:Y:S01]  /*1540*/  SHF.L.U32 R25, R11, 0x10, RZ ;  /* 0x000000100b197819 */ /* 0x000fe200000006ff */
[----:B0-----:R-:W-:Y:S01]  /*1550*/  FADD.FTZ R30, R29, 1 ;  /* 0x3f8000001d1e7421 */ /* 0x001fe20000010000 */
[----:B------:R-:W-:-:S03]  /*1560*/  FFMA.FTZ R29, R43, R23, R46 ;  /* 0x000000172b1d7223 */ /* 0x000fc6000001002e */
[----:B------:R-:W-:Y:S01]  /*1570*/  FMUL.FTZ R25, R25, R32 ;  /* 0x0000002019197220 */ /* 0x000fe20000410000 */
[----:B------:R-:W-:Y:S01]  /*1580*/  FMUL.FTZ R32, R29, -1.4426950216293334961 ;  /* 0xbfb8aa3b1d207820 */ /* 0x000fe20000410000 */
[----:B------:R-:W0:Y:S02]  /*1590*/  MUFU.RCP R30, R30 ;  /* 0x0000001e001e7308 */ /* 0x000e240000001000 */
[----:B------:R-:W-:-:S06]  /*15a0*/  FMUL.FTZ R25, R25, R56 ;  /* 0x0000003819197220 */ /* 0x000fcc0000410000 */
[----:B------:R-:W1:Y:S01]  /*15b0*/  MUFU.EX2 R32, R32 ;  /* 0x0000002000207308 */ /* 0x000e620000000800 */
[----:B0-----:R-:W-:-:S04]  /*15c0*/  FADD.FTZ R31, -R30, 1 ;  /* 0x3f8000001e1f7421 */ /* 0x001fc80000010100 */
[----:B------:R-:W-:Y:S01]  /*15d0*/  FFMA.FTZ R31, R26, R31, 1 ;  /* 0x3f8000001a1f7423 */ /* 0x000fe2000001001f */
[----:B------:R-:W-:Y:S01]  /*15e0*/  FMUL.FTZ R26, R33, R30 ;  /* 0x0000001e211a7220 */ /* 0x000fe20000410000 */
[----:B------:R-:W-:Y:S01]  /*15f0*/  FMUL.FTZ R30, R43, R24 ;  /* 0x000000182b1e7220 */ /* 0x000fe20000410000 */
[----:B-1----:R-:W-:Y:S02]  /*1600*/  FADD.FTZ R56, R32, 1 ;  /* 0x3f80000020387421 */ /* 0x002fe40000010000 */
[----:B------:R-:W-:Y:S01]  /*1610*/  FMUL.FTZ R26, R26, R31 ;  /* 0x0000001f1a1a7220 */ /* 0x000fe20000410000 */
[----:B------:R-:W-:Y:S01]  /*1620*/  FFMA.FTZ R33, R17, R30, RZ ;  /* 0x0000001e11217223 */ /* 0x000fe200000100ff */
[----:B------:R-:W-:Y:S01]  /*1630*/  FMUL.FTZ R31, R15, R21 ;  /* 0x000000150f1f7220 */ /* 0x000fe20000410000 */
[----:B------:R-:W-:Y:S01]  /*1640*/  FADD.FTZ R30, RZ, R30 ;  /* 0x0000001eff1e7221 */ /* 0x000fe20000010000 */
[----:B------:R-:W-:Y:S01]  /*1650*/  FFMA.FTZ R17, R17, R24, RZ ;  /* 0x0000001811117223 */ /* 0x000fe200000100ff */
[----:B------:R-:W0:Y:S01]  /*1660*/  MUFU.RCP R56, R56 ;  /* 0x0000003800387308 */ /* 0x000e220000001000 */
[C---:B------:R-:W-:Y:S01]  /*1670*/  FFMA.FTZ R33, R16.reuse, R31, R33 ;  /* 0x0000001f10217223 */ /* 0x040fe20000010021 */
[----:B------:R-:W-:Y:S01]  /*1680*/  FADD.FTZ R31, R31, R30 ;  /* 0x0000001e1f1f7221 */ /* 0x000fe20000010000 */
[----:B------:R-:W-:Y:S01]  /*1690*/  FADD.FTZ R24, RZ, R24 ;  /* 0x00000018ff187221 */ /* 0x000fe20000010000 */
[----:B------:R-:W-:Y:S01]  /*16a0*/  FFMA.FTZ R16, R16, R21, RZ ;  /* 0x0000001510107223 */ /* 0x000fe200000100ff */
[----:B------:R-:W-:-:S02]  /*16b0*/  FADD.FTZ R21, RZ, R21 ;  /* 0x00000015ff157221 */ /* 0x000fc40000010000 */
[----:B------:R-:W-:Y:S02]  /*16c0*/  FADD.FTZ R24, R24, R27 ;  /* 0x0000001b18187221 */ /* 0x000fe40000010000 */
[----:B------:R-:W-:Y:S01]  /*16d0*/  FADD.FTZ R21, R21, R28 ;  /* 0x0000001c15157221 */ /* 0x000fe20000010000 */
[----:B0-----:R-:W-:Y:S01]  /*16e0*/  FADD.FTZ R32, -R56, 1 ;  /* 0x3f80000038207421 */ /* 0x001fe20000010100 */
[----:B------:R-:W-:Y:S01]  /*16f0*/  FMUL.FTZ R30, R57, R56 ;  /* 0x00000038391e7220 */ /* 0x000fe20000410000 */
[-C--:B------:R-:W-:Y:S02]  /*1700*/  FMUL.FTZ R56, R43, R27.reuse ;  /* 0x0000001b2b387220 */ /* 0x080fe40000410000 */
[----:B------:R-:W-:Y:S01]  /*1710*/  FFMA.FTZ R29, R29, R32, 1 ;  /* 0x3f8000001d1d7423 */ /* 0x000fe20000010020 */
[C---:B------:R-:W-:Y:S01]  /*1720*/  FFMA.FTZ R32, R18.reuse, R27, R17 ;  /* 0x0000001b12207223 */ /* 0x040fe20000010011 */
[----:B------:R-:W-:Y:S01]  /*1730*/  FFMA.FTZ R33, R18, R56, R33 ;  /* 0x0000003812217223 */ /* 0x000fe20000010021 */
[----:B------:R-:W-:Y:S01]  /*1740*/  FADD.FTZ R31, R31, R56 ;  /* 0x000000381f1f7221 */ /* 0x000fe20000010000 */
[----:B------:R-:W-:Y:S01]  /*1750*/  FMUL.FTZ R30, R30, R29 ;  /* 0x0000001d1e1e7220 */ /* 0x000fe20000410000 */
[----:B------:R-:W-:Y:S01]  /*1760*/  SHF.L.U32 R29, R45, 0x10, RZ ;  /* 0x000000102d1d7819 */ /* 0x000fe200000006ff */
[----:B------:R-:W-:Y:S01]  /*1770*/  FFMA.FTZ R32, R20, R25, R32 ;  /* 0x0000001914207223 */ /* 0x000fe20000010020 */
[----:B------:R-:W-:-:S03]  /*1780*/  SHF.L.U32 R56, R47, 0x10, RZ ;  /* 0x000000102f387819 */ /* 0x000fc600000006ff */
[----:B------:R-:W-:-:S04]  /*1790*/  FADD.FTZ R29, -R14, R29 ;  /* 0x0000001d0e1d7221 */ /* 0x000fc80000010100 */
[----:B------:R-:W-:-:S04]  /*17a0*/  FMUL.FTZ R17, R29, R54 ;  /* 0x000000361d117220 */ /* 0x000fc80000410000 */
[----:B------:R-:W-:-:S04]  /*17b0*/  FFMA.FTZ R18, R15, R17, R44 ;  /* 0x000000110f127223 */ /* 0x000fc8000001002c */
[----:B------:R-:W-:-:S06]  /*17c0*/  FMUL.FTZ R27, R18, -1.4426950216293334961 ;  /* 0xbfb8aa3b121b7820 */ /* 0x000fcc0000410000 */
[----:B------:R-:W0:Y:S02]  /*17d0*/  MUFU.EX2 R27, R27 ;  /* 0x0000001b001b7308 */ /* 0x000e240000000800 */
[----:B0-----:R-:W-:Y:S01]  /*17e0*/  FADD.FTZ R29, R27, 1 ;  /* 0x3f8000001b1d7421 */ /* 0x001fe20000010000 */
[-C--:B------:R-:W-:Y:S01]  /*17f0*/  FFMA.FTZ R27, R19, R28.reuse, R16 ;  /* 0x0000001c131b7223 */ /* 0x080fe20000010010 */
[----:B------:R-:W-:-:S04]  /*1800*/  FMUL.FTZ R16, R15, R28 ;  /* 0x0000001c0f107220 */ /* 0x000fc80000410000 */
[----:B------:R-:W0:Y:S01]  /*1810*/  MUFU.RCP R29, R29 ;  /* 0x0000001d001d7308 */ /* 0x000e220000001000 */
[----:B------:R-:W-:Y:S01]  /*1820*/  FFMA.FTZ R33, R19, R16, R33 ;  /* 0x0000001013217223 */ /* 0x000fe20000010021 */
[----:B------:R-:W-:Y:S01]  /*1830*/  FADD.FTZ R31, R16, R31 ;  /* 0x0000001f101f7221 */ /* 0x000fe20000010000 */
[----:B------:R-:W-:Y:S01]  /*1840*/  FMUL.FTZ R16, R43, R25 ;  /* 0x000000192b107220 */ /* 0x000fe20000410000 */
[----:B------:R-:W-:Y:S01]  /*1850*/  FMUL.FTZ R19, R15, R26 ;  /* 0x0000001a0f137220 */ /* 0x000fe20000410000 */
[----:B------:R-:W-:Y:S02]  /*1860*/  FADD.FTZ R25, R24, R25 ;  /* 0x0000001918197221 */ /* 0x000fe40000010000 */
[----:B------:R-:W-:Y:S01]  /*1870*/  FFMA.FTZ R33, R20, R16, R33 ;  /* 0x0000001014217223 */ /* 0x000fe20000010021 */
[----:B0-----:R-:W-:Y:S01]  /*1880*/  FADD.FTZ R57, -R29, 1 ;  /* 0x3f8000001d397421 */ /* 0x001fe20000010100 */
[----:B------:R-:W-:-:S03]  /*1890*/  FMUL.FTZ R56, R56, R29 ;  /* 0x0000001d38387220 */ /* 0x000fc60000410000 */
[----:B------:R-:W-:Y:S01]  /*18a0*/  FFMA.FTZ R57, R18, R57, 1 ;  /* 0x3f80000012397423 */ /* 0x000fe20000010039 */
[----:B------:R-:W-:Y:S01]  /*18b0*/  FADD.FTZ R18, R31, R16 ;  /* 0x000000101f127221 */ /* 0x000fe20000010000 */
[C---:B------:R-:W-:Y:S01]  /*18c0*/  FFMA.FTZ R16, R22.reuse, R19, R33 ;  /* 0x0000001316107223 */ /* 0x040fe20000010021 */
[----:B------:R-:W-:Y:S01]  /*18d0*/  FFMA.FTZ R22, R22, R26, R27 ;  /* 0x0000001a16167223 */ /* 0x000fe2000001001b */
[----:B------:R-:W-:Y:S01]  /*18e0*/  FMUL.FTZ R28, R56, R57 ;  /* 0x00000039381c7220 */ /* 0x000fe20000410000 */
[----:B------:R-:W-:Y:S01]  /*18f0*/  FADD.FTZ R18, R19, R18 ;  /* 0x0000001213127221 */ /* 0x000fe20000010000 */
[----:B------:R-:W-:Y:S02]  /*1900*/  FMUL.FTZ R19, R43, R30 ;  /* 0x0000001e2b137220 */ /* 0x000fe40000410000 */
[----:B------:R-:W-:Y:S02]  /*1910*/  FMUL.FTZ R20, R15, R28 ;  /* 0x0000001c0f147220 */ /* 0x000fe40000410000 */
[----:B------:R-:W-:Y:S01]  /*1920*/  FFMA.FTZ R16, R23, R19, R16 ;  /* 0x0000001317107223 */ /* 0x000fe20000010010 */
[----:B------:R-:W-:Y:S01]  /*1930*/  FADD.FTZ R29, R18, R19 ;  /* 0x00000013121d7221 */ /* 0x000fe20000010000 */
[----:B------:R-:W-:Y:S01]  /*1940*/  FADD.FTZ R19, R21, R26 ;  /* 0x0000001a15137221 */ /* 0x000fe20000010000 */
[----:B------:R-:W-:Y:S01]  /*1950*/  FADD.FTZ R18, R25, R30 ;  /* 0x0000001e19127221 */ /* 0x000fe20000010000 */
[----:B------:R-:W-:Y:S01]  /*1960*/  FFMA.FTZ R24, R17, R20, R16 ;  /* 0x0000001411187223 */ /* 0x000fe20000010010 */
[----:B------:R-:W-:Y:S01]  /*1970*/  FADD.FTZ R21, R20, R29 ;  /* 0x0000001d14157221 */ /* 0x000fe20000010000 */
[----:B------:R-:W-:Y:S01]  /*1980*/  FFMA.FTZ R16, R23, R30, R32 ;  /* 0x0000001e17107223 */ /* 0x000fe20000010020 */
[----:B------:R-:W-:Y:S01]  /*1990*/  FFMA.FTZ R17, R17, R28, R22 ;  /* 0x0000001c11117223 */ /* 0x000fe20000010016 */
[----:B------:R-:W-:-:S07]  /*19a0*/  FADD.FTZ R19, R19, R28 ;  /* 0x0000001c13137221 */ /* 0x000fce0000010000 */
.L_x_210:
[----:B------:R-:W-:Y:S01]  /*19b0*/  MOV R22, R21 ;  /* 0x0000001500167202 */ /* 0x000fe20000000f00 */
        /* <DEDUP_REMOVED lines=44> */
.L_x_212:
[----:B------:R-:W-:Y:S05]  /*1c80*/  BSYNC.RECONVERGENT B0 ;  /* 0x0000000000007941 */ /* 0x000fea0003800200 */
.L_x_211:
        /* <DEDUP_REMOVED lines=8> */
[----:B------:R-:W-:-:S03]  /*1d10*/  FADD.FTZ R24, R33, R25 ;  /* 0x0000001921187221 */ /* 0x000fc60000010000 */
[----:B------:R-:W-:Y:S01]  /*1d20*/  FADD.FTZ R57, R57, R26 ;  /* 0x0000001a39397221 */ /* 0x000fe20000010000 */
[----:B0-----:R-:W-:Y:S02]  /*1d30*/  FADD.FTZ R32, R24, R27 ;  /* 0x0000001b18207221 */ /* 0x001fe40000010000 */
        /* <DEDUP_REMOVED lines=51> */
.L_x_214:
[----:B------:R-:W-:Y:S05]  /*2070*/  BSYNC.RECONVERGENT B0 ;  /* 0x0000000000007941 */ /* 0x000fea0003800200 */
.L_x_213:
        /* <DEDUP_REMOVED lines=78> */
.L_x_216:
[----:B------:R-:W-:Y:S05]  /*2560*/  BSYNC.RECONVERGENT B0 ;  /* 0x0000000000007941 */ /* 0x000fea0003800200 */
.L_x_215:
        /* <DEDUP_REMOVED lines=29> */
.L_x_218:
[----:B------:R-:W-:Y:S05]  /*2740*/  BSYNC.RECONVERGENT B0 ;  /* 0x0000000000007941 */ /* 0x000fea0003800200 */
.L_x_217:
        /* <DEDUP_REMOVED lines=10> */
[----:B---3--:R-:W-:Y:S01]  /*27f0*/  LOP3.LUT P1, R20, R37, 0x2, RZ, 0xc0, !PT ;  /* 0x0000000225147812 */ /* 0x008fe2000782c0ff */
[----:B------:R-:W-:Y:S01]  /*2800*/  IMAD R21, R5, UR10, R0 ;  /* 0x0000000a05157c24 */ /* 0x000fe2000f8e0200 */
[----:B------:R-:W-:Y:S02]  /*2810*/  IADD3 R19, PT, PT, R19, R0, RZ ;  /* 0x0000000013137210 */ /* 0x000fe40007ffe0ff */
[----:B------:R-:W-:-:S04]  /*2820*/  SEL R25, R4, RZ, !P1 ;  /* 0x000000ff04197207 */ /* 0x000fc80004800000 */
[----:B------:R-:W-:Y:S01]  /*2830*/  ISETP.NE.AND P1, PT, R25, -0x1, PT ;  /* 0xffffffff1900780c */ /* 0x000fe20003f25270 */
[----:B-1----:R-:W-:-:S04]  /*2840*/  IMAD.WIDE.U32 R16, R19, 0x4, R16 ;  /* 0x0000000413107825 */ /* 0x002fc800078e0010 */
[----:B------:R-:W-:Y:S01]  /*2850*/  IMAD.WIDE.U32 R18, R21, 0x8, R22 ;  /* 0x0000000815127825 */ /* 0x000fe200078e0016 */
[----:B------:R-:W-:-:S04]  /*2860*/  IADD3 R21, PT, PT, -R20, 0x1, RZ ;  /* 0x0000000114157810 */ /* 0x000fc80007ffe1ff */
[----:B------:R1:W-:Y:S01]  /*2870*/  STG.E.64 desc[UR8][R18.64], R32 ;  /* 0x0000002012007986 */ /* 0x0003e2000c101b08 */
[----:B------:R-:W-:Y:S06]  /*2880*/  MEMBAR.ALL.GPU ;  /* 0x0000000000007992 */ /* 0x000fec000000a000 */
[----:B------:R-:W-:-:S00]  /*2890*/  ERRBAR ;  /* 0x00000000000079ab */ /* 0x000fc00000000000 */
[----:B------:R-:W-:Y:S06]  /*28a0*/  CGAERRBAR ;  /* 0x00000000000075ab */ /* 0x000fec0000000000 */
[----:B------:R1:W-:Y:S01]  /*28b0*/  REDG.E.ADD.S32.STRONG.GPU desc[UR8][R16.64], R21 ;  /* 0x000000151000798e */ /* 0x0003e2000c12e308 */
[----:B------:R-:W-:Y:S05]  /*28c0*/  @!P1 BRA `(.L_x_220) ;  /* 0x0000000000149947 */ /* 0x000fea0003800000 */
.L_x_221:
[----:B-1----:R-:W3:Y:S04]  /*28d0*/  LDG.E.STRONG.GPU R18, desc[UR8][R16.64] ;  /* 0x0000000810127981 */ /* 0x002ee8000c1ef900 */
[----:B---3--:R-:W-:Y:S01]  /*28e0*/  CCTL.IVALL ;  /* 0x00000000ff00798f */ /* 0x008fe20002000000 */
[----:B------:R-:W-:Y:S05]  /*28f0*/  YIELD ;  /* 0x0000000000007946 */ /* 0x000fea0003800000 */
[----:B------:R-:W-:-:S13]  /*2900*/  ISETP.NE.AND P1, PT, R18, R25, PT ;  /* 0x000000191200720c */ /* 0x000fda0003f25270 */
[----:B------:R-:W-:Y:S05]  /*2910*/  @P1 BRA `(.L_x_221) ;  /* 0xfffffffc00ec1947 */ /* 0x000fea000383ffff */
.L_x_220:
[----:B------:R-:W-:Y:S05]  /*2920*/  WARPSYNC.ALL ;  /* 0x0000000000007948 */ /* 0x000fea0003800000 */
[----:B------:R-:W-:Y:S01]  /*2930*/  BAR.SYNC.DEFER_BLOCKING 0x0 ;  /* 0x0000000000007b1d */ /* 0x000fe20000010000 */
[----:B------:R-:W-:-:S05]  /*2940*/  HFMA2 R27, -RZ, RZ, 0, 0 ;  /* 0x00000000ff1b7431 */ /* 0x000fca00000001ff */
[----:B------:R-:W-:Y:S05]  /*2950*/  @!P3 BRA `(.L_x_222) ;  /* 0x000000040018b947 */ /* 0x000fea0003800000 */
[C-C-:B------:R-:W-:Y:S01]  /*2960*/  IMAD R25, R5.reuse, 0x5, R0.reuse ;  /* 0x0000000505197824 */ /* 0x140fe200078e0200 */
[CC--:B------:R-:W-:Y:S01]  /*2970*/  LEA R28, R5.reuse, R0.reuse, 0x2 ;  /* 0x00000000051c7211 */ /* 0x0c0fe200078e10ff */
[C-C-:B--2---:R-:W-:Y:S01]  /*2980*/  IMAD R24, R5.reuse, 0x6, R0.reuse ;  /* 0x0000000605187824 */ /* 0x144fe200078e0200 */
[CC--:B------:R-:W-:Y:S01]  /*2990*/  LEA R30, R5.reuse, R0.reuse, 0x1 ;  /* 0x00000000051e7211 */ /* 0x0c0fe200078e08ff */
[C-C-:B------:R-:W-:Y:S01]  /*29a0*/  IMAD R26, R5.reuse, 0x7, R0.reuse ;  /* 0x00000007051a7824 */ /* 0x140fe200078e0200 */
[----:B------:R-:W-:Y:S01]  /*29b0*/  IADD3 R31, PT, PT, R0, R5, RZ ;  /* 0x00000005001f7210 */ /* 0x000fe20007ffe0ff */
[----:B------:R-:W-:Y:S01]  /*29c0*/  IMAD R29, R5, 0x3, R0 ;  /* 0x00000003051d7824 */ /* 0x000fe200078e0200 */
[----:B------:R-:W-:Y:S01]  /*29d0*/  MOV R56, RZ ;  /* 0x000000ff00387202 */ /* 0x000fe20000000f00 */
[----:B------:R-:W-:Y:S01]  /*29e0*/  UIADD3 UR5, UPT, UPT, -UR10, URZ, URZ ;  /* 0x000000ff0a057290 */ /* 0x000fe2000fffe1ff */
[----:B------:R-:W-:Y:S02]  /*29f0*/  MOV R55, R0 ;  /* 0x0000000000377202 */ /* 0x000fe40000000f00 */
[----:B------:R-:W-:-:S09]  /*2a00*/  LOP3.LUT R27, R4, 0x7ffffff8, RZ, 0xc0, !PT ;  /* 0x7ffffff8041b7812 */ /* 0x000fd200078ec0ff */
.L_x_223:
[----:B------:R-:W-:Y:S02]  /*2a10*/  ISETP.EQ.OR P5, PT, RZ, UR5, P2 ;  /* 0x00000005ff007c0c */ /* 0x000fe400097a2670 */
[----:B-1----:R-:W-:-:S04]  /*2a20*/  IADD3 R16, PT, PT, R56, 0x1, RZ ;  /* 0x0000000138107810 */ /* 0x002fc80007ffe0ff */
        /* <DEDUP_REMOVED lines=57> */
.L_x_222:
[----:B-1----:R-:W-:-:S13]  /*2dc0*/  LOP3.LUT P1, R16, R4, 0x7, RZ, 0xc0, !PT ;  /* 0x0000000704107812 */ /* 0x002fda000782c0ff */
        /* <DEDUP_REMOVED lines=15> */
[----:B------:R-:W-:Y:S02]  /*2ec0*/  @!P3 IMAD R21, R21, R5, R0 ;  /* 0x000000051515b224 */ /* 0x000fe400078e0200 */
[----:B0--3--:R-:W-:Y:S01]  /*2ed0*/  @!P6 FADD.FTZ R32, R32, R16 ;  /* 0x000000102020e221 */ /* 0x009fe20000010000 */
[----:B------:R-:W-:Y:S01]  /*2ee0*/  @!P6 FADD.FTZ R33, R33, R17 ;  /* 0x000000112121e221 */ /* 0x000fe20000010000 */
[----:B------:R-:W-:Y:S01]  /*2ef0*/  ISETP.EQ.OR P6, PT, R25, UR10, P2 ;  /* 0x0000000a19007c0c */ /* 0x000fe200097c2670 */
[----:B------:R-:W-:-:S04]  /*2f00*/  @!P5 IMAD.WIDE.U32 R16, R19, 0x8, R22 ;  /* 0x000000081310d825 */ /* 0x000fc800078e0016 */
[----:B------:R-:W-:Y:S02]  /*2f10*/  @!P3 IMAD.WIDE.U32 R18, R21, 0x8, R22 ;  /* 0x000000081512b825 */ /* 0x000fe400078e0016 */
[----:B------:R-:W2:Y:S04]  /*2f20*/  @!P5 LDG.E.64 R16, desc[UR8][R16.64] ;  /* 0x000000081010d981 */ /* 0x000ea8000c1e1b00 */
[----:B------:R-:W3:Y:S02]  /*2f30*/  @!P3 LDG.E.64 R18, desc[UR8][R18.64] ;  /* 0x000000081212b981 */ /* 0x000ee4000c1e1b00 */
[----:B------:R-:W-:-:S04]  /*2f40*/  @!P6 IMAD R25, R25, R5, R0 ;  /* 0x000000051919e224 */ /* 0x000fc800078e0200 */
[----:B------:R-:W-:-:S06]  /*2f50*/  @!P6 IMAD.WIDE.U32 R20, R25, 0x8, R22 ;  /* 0x000000081914e825 */ /* 0x000fcc00078e0016 */
[----:B------:R-:W4:Y:S01]  /*2f60*/  @!P6 LDG.E.64 R20, desc[UR8][R20.64] ;  /* 0x000000081414e981 */ /* 0x000f22000c1e1b00 */
[----:B------:R-:W-:Y:S01]  /*2f70*/  IADD3 R27, PT, PT, R27, 0x4, RZ ;  /* 0x000000041b1b7810 */ /* 0x000fe20007ffe0ff */
[----:B--2---:R-:W-:Y:S01]  /*2f80*/  @!P5 FADD.FTZ R32, R32, R16 ;  /* 0x000000102020d221 */ /* 0x004fe20000010000 */
[----:B------:R-:W-:-:S03]  /*2f90*/  @!P5 FADD.FTZ R33, R33, R17 ;  /* 0x000000112121d221 */ /* 0x000fc60000010000 */
[----:B---3--:R-:W-:Y:S01]  /*2fa0*/  @!P3 FADD.FTZ R32, R32, R18 ;  /* 0x000000122020b221 */ /* 0x008fe20000010000 */
[----:B------:R-:W-:-:S03]  /*2fb0*/  @!P3 FADD.FTZ R33, R33, R19 ;  /* 0x000000132121b221 */ /* 0x000fc60000010000 */
[----:B----4-:R-:W-:Y:S01]  /*2fc0*/  @!P6 FADD.FTZ R32, R32, R20 ;  /* 0x000000142020e221 */ /* 0x010fe20000010000 */
[----:B------:R-:W-:-:S07]  /*2fd0*/  @!P6 FADD.FTZ R33, R33, R21 ;  /* 0x000000152121e221 */ /* 0x000fce0000010000 */
.L_x_224:
[----:B------:R-:W-:Y:S05]  /*2fe0*/  @!P1 BRA `(.L_x_219) ;  /* 0x00000000006c9947 */ /* 0x000fea0003800000 */
[----:B------:R-:W-:Y:S02]  /*2ff0*/  ISETP.NE.AND P1, PT, R24, 0x1, PT ;  /* 0x000000011800780c */ /* 0x000fe40003f25270 */
[----:B---3--:R-:W-:-:S11]  /*3000*/  LOP3.LUT R20, R4, 0x1, RZ, 0xc0, !PT ;  /* 0x0000000104147812 */ /* 0x008fd600078ec0ff */
        /* <DEDUP_REMOVED lines=11> */
[----:B0-----:R-:W-:Y:S01]  /*30c0*/  @!P3 FADD.FTZ R32, R32, R16 ;  /* 0x000000102020b221 */ /* 0x001fe20000010000 */
[----:B------:R-:W-:-:S03]  /*30d0*/  @!P3 FADD.FTZ R33, R33, R17 ;  /* 0x000000112121b221 */ /* 0x000fc60000010000 */
[----:B--2---:R-:W-:Y:S01]  /*30e0*/  @!P1 FADD.FTZ R32, R32, R18 ;  /* 0x0000001220209221 */ /* 0x004fe20000010000 */
[----:B------:R-:W-:-:S07]  /*30f0*/  @!P1 FADD.FTZ R33, R33, R19 ;  /* 0x0000001321219221 */ /* 0x000fce0000010000 */
.L_x_225:
[----:B------:R-:W-:Y:S01]  /*3100*/  ISETP.EQ.OR P1, PT, R27, UR10, P2 ;  /* 0x0000000a1b007c0c */ /* 0x000fe20009722670 */
[----:B------:R-:W-:Y:S03]  /*3110*/  BSSY.RECONVERGENT B0, `(.L_x_219) ;  /* 0x0000008000007945 */ /* 0x000fe60003800200 */
[----:B------:R-:W-:-:S13]  /*3120*/  ISETP.NE.U32.OR P1, PT, R20, 0x1, P1 ;  /* 0x000000011400780c */ /* 0x000fda0000f25470 */
[----:B------:R-:W-:Y:S05]  /*3130*/  @P1 BRA `(.L_x_226) ;  /* 0x0000000000141947 */ /* 0x000fea0003800000 */
[----:B------:R-:W-:-:S04]  /*3140*/  IMAD R17, R5, R27, R0 ;  /* 0x0000001b05117224 */ /* 0x000fc800078e0200 */
[----:B------:R-:W-:-:S06]  /*3150*/  IMAD.WIDE.U32 R16, R17, 0x8, R22 ;  /* 0x0000000811107825 */ /* 0x000fcc00078e0016 */
[----:B------:R-:W0:Y:S02]  /*3160*/  LDG.E.64 R16, desc[UR8][R16.64] ;  /* 0x0000000810107981 */ /* 0x000e24000c1e1b00 */
[----:B0-----:R-:W-:Y:S01]  /*3170*/  FADD.FTZ R32, R32, R16 ;  /* 0x0000001020207221 */ /* 0x001fe20000010000 */
[----:B------:R-:W-:-:S07]  /*3180*/  FADD.FTZ R33, R33, R17 ;  /* 0x0000001121217221 */ /* 0x000fce0000010000 */
.L_x_226:
[----:B------:R-:W-:Y:S05]  /*3190*/  BSYNC.RECONVERGENT B0 ;  /* 0x0000000000007941 */ /* 0x000fea0003800200 */
.L_x_219:
[----:B------:R-:W5:Y:S01]  /*31a0*/  S2UR UR6, SR_CgaCtaId ;  /* 0x00000000000679c3 */ /* 0x000f620000008800 */
[----:B------:R-:W-:Y:S01]  /*31b0*/  UMOV UR5, 0x400 ;  /* 0x0000040000057882 */ /* 0x000fe20000000000 */
[----:B------:R-:W0:Y:S01]  /*31c0*/  LDCU.64 UR12, c[0x0][0x400] ;  /* 0x00008000ff0c77ac */ /* 0x000e220008000a00 */
[----:B----4-:R-:W-:Y:S02]  /*31d0*/  SHF.L.U32 R19, R36, 0x10, RZ ;  /* 0x0000001024137819 */ /* 0x010fe400000006ff */
[----:B------:R-:W-:Y:S02]  /*31e0*/  SHF.L.U32 R23, R52, 0x10, RZ ;  /* 0x0000001034177819 */ /* 0x000fe400000006ff */
[----:B------:R-:W-:Y:S01]  /*31f0*/  SHF.L.U32 R29, R10, 0x10, RZ ;  /* 0x000000100a1d7819 */ /* 0x000fe200000006ff */
[----:B------:R-:W4:Y:S01]  /*3200*/  LDC R21, c[0x0][0x41c] ;  /* 0x00010700ff157b82 */ /* 0x000f220000000800 */
[----:B------:R-:W-:Y:S01]  /*3210*/  SHF.L.U32 R27, R50, 0x10, RZ ;  /* 0x00000010321b7819 */ /* 0x000fe200000006ff */
[----:B------:R-:W-:Y:S01]  /*3220*/  FADD.FTZ R19, -R14, R19 ;  /* 0x000000130e137221 */ /* 0x000fe20000010100 */
[----:B------:R-:W-:Y:S01]  /*3230*/  SHF.L.U32 R25, R34, 0x10, RZ ;  /* 0x0000001022197819 */ /* 0x000fe200000006ff */
[----:B------:R-:W-:Y:S01]  /*3240*/  FADD.FTZ R31, -R14, R23 ;  /* 0x000000170e1f7221 */ /* 0x000fe20000010100 */
[----:B------:R-:W-:Y:S01]  /*3250*/  SHF.L.U32 R57, R12, 0x10, RZ ;  /* 0x000000100c397819 */ /* 0x000fe200000006ff */
[-C--:B------:R-:W-:Y:S01]  /*3260*/  FMUL.FTZ R19, R19, R54.reuse ;  /* 0x0000003613137220 */ /* 0x080fe20000410000 */
[----:B------:R-:W-:Y:S01]  /*3270*/  SHF.L.U32 R63, R45, 0x10, RZ ;  /* 0x000000102d3f7819 */ /* 0x000fe200000006ff */
[C---:B------:R-:W-:Y:S01]  /*3280*/  FADD.FTZ R55, -R14.reuse, R27 ;  /* 0x0000001b0e377221 */ /* 0x040fe20000010100 */
[C---:B------:R-:W-:Y:S01]  /*3290*/  FADD.FTZ R45, -R14.reuse, R25 ;  /* 0x000000190e2d7221 */ /* 0x040fe20000010100 */
[C---:B------:R-:W-:Y:S01]  /*32a0*/  FADD.FTZ R27, -R14.reuse, R29 ;  /* 0x0000001d0e1b7221 */ /* 0x040fe20000010100 */
[C---:B------:R-:W-:Y:S01]  /*32b0*/  FADD.FTZ R23, -R14.reuse, R57 ;  /* 0x000000390e177221 */ /* 0x040fe20000010100 */
[----:B------:R-:W-:Y:S01]  /*32c0*/  FADD.FTZ R29, -R14, R63 ;  /* 0x0000003f0e1d7221 */ /* 0x000fe20000010100 */
[----:B0-----:R-:W-:Y:S01]  /*32d0*/  ISETP.GE.U32.AND P1, PT, R40, UR12, PT ;  /* 0x0000000c28007c0c */ /* 0x001fe2000bf26070 */
[----:B------:R-:W-:Y:S01]  /*32e0*/  FMUL.FTZ R34, R31, R54 ;  /* 0x000000361f227220 */ /* 0x000fe20000410000 */
[----:B------:R-:W-:Y:S01]  /*32f0*/  SHF.L.U32 R18, R53, 0x10, RZ ;  /* 0x0000001035127819 */ /* 0x000fe200000006ff */
[----:B-----5:R-:W-:Y:S01]  /*3300*/  ULEA UR5, UR6, UR5, 0x18 ;  /* 0x0000000506057291 */ /* 0x020fe2000f8ec0ff */
[----:B----4-:R-:W-:-:S08]  /*3310*/  IMAD R21, R21, UR10, R42 ;  /* 0x0000000a15157c24 */ /* 0x010fd0000f8e022a */
[----:B------:R3:W-:Y:S01]  /*3320*/  @!P2 STS.64 [UR5+0xe0], R32 ;  /* 0x0000e020ff00a988 */ /* 0x0007e20008000a05 */
[----:B------:R-:W-:Y:S01]  /*3330*/  BAR.SYNC.DEFER_BLOCKING 0x0 ;  /* 0x0000000000007b1d */ /* 0x000fe20000010000 */
[C---:B------:R-:W-:Y:S02]  /*3340*/  IADD3 R10, PT, PT, R21.reuse, 0x10, RZ ;  /* 0x00000010150a7810 */ /* 0x040fe40007ffe0ff */
[----:B------:R-:W-:Y:S02]  /*3350*/  ISETP.GE.U32.AND P2, PT, R21, UR12, PT ;  /* 0x0000000c15007c0c */ /* 0x000fe4000bf46070 */
[----:B------:R-:W-:Y:S02]  /*3360*/  SHF.R.S32.HI R36, RZ, 0x1f, R21 ;  /* 0x0000001fff247819 */ /* 0x000fe40000011415 */
[----:B---3--:R-:W-:Y:S02]  /*3370*/  SHF.L.U32 R33, R48, 0x10, RZ ;  /* 0x0000001030217819 */ /* 0x008fe400000006ff */
[----:B------:R-:W-:-:S02]  /*3380*/  ISETP.GE.U32.AND P3, PT, R10, UR12, PT ;  /* 0x0000000c0a007c0c */ /* 0x000fc4000bf66070 */
[----:B------:R-:W-:Y:S01]  /*3390*/  SHF.R.S32.HI R12, RZ, 0x1f, R10 ;  /* 0x0000001fff0c7819 */ /* 0x000fe2000001140a */
[----:B------:R-:W-:Y:S01]  /*33a0*/  FADD.FTZ R25, -R14, R33 ;  /* 0x000000210e197221 */ /* 0x000fe20000010100 */
[----:B------:R-:W-:Y:S02]  /*33b0*/  ISETP.GE.AND.EX P2, PT, R36, UR13, PT, P2 ;  /* 0x0000000d24007c0c */ /* 0x000fe4000bf46320 */
[----:B------:R-:W-:Y:S02]  /*33c0*/  ISETP.GE.AND.EX P3, PT, R12, UR13, PT, P3 ;  /* 0x0000000d0c007c0c */ /* 0x000fe4000bf66330 */
[----:B------:R-:W-:Y:S01]  /*33d0*/  SHF.L.U32 R14, R35, 0x10, RZ ;  /* 0x00000010230e7819 */ /* 0x000fe200000006ff */
[----:B------:R-:W0:Y:S01]  /*33e0*/  LDS.64 R16, [UR5+0xe0] ;  /* 0x0000e005ff107984 */ /* 0x000e220008000a00 */
[----:B------:R-:W0:Y:S02]  /*33f0*/  LDCU UR5, c[0x0][0x42c] ;  /* 0x00008580ff0577ac */ /* 0x000e240008000800 */
[----:B0-----:R-:W-:Y:S01]  /*3400*/  FMUL.FTZ R16, R16, UR5 ;  /* 0x0000000510107c20 */ /* 0x001fe20008410000 */
[----:B------:R-:W-:-:S04]  /*3410*/  FMUL.FTZ R17, R17, UR5 ;  /* 0x0000000511117c20 */ /* 0x000fc80008410000 */
[----:B------:R-:W-:Y:S01]  /*3420*/  FFMA.FTZ R32, R16, R19, R17 ;  /* 0x0000001310207223 */ /* 0x000fe20000010011 */
[----:B------:R-:W-:Y:S06]  /*3430*/  @!P4 BRA `(.L_x_227) ;  /* 0x000000000048c947 */ /* 0x000fec0003800000 */
[----:B------:R-:W-:Y:S01]  /*3440*/  FFMA.FTZ R19, R43, R19, R46 ;  /* 0x000000132b137223 */ /* 0x000fe2000001002e */
[----:B------:R-:W-:-:S03]  /*3450*/  FFMA.FTZ R20, R15, R34, R44 ;  /* 0x000000220f147223 */ /* 0x000fc6000001002c */
[----:B-1----:R-:W-:Y:S01]  /*3460*/  FMUL.FTZ R22, R19, -1.4426950216293334961 ;  /* 0xbfb8aa3b13167820 */ /* 0x002fe20000410000 */
[----:B------:R-:W-:-:S05]  /*3470*/  FMUL.FTZ R26, R20, -1.4426950216293334961 ;  /* 0xbfb8aa3b141a7820 */ /* 0x000fca0000410000 */
[----:B------:R-:W2:Y:S08]  /*3480*/  MUFU.EX2 R22, R22 ;  /* 0x0000001600167308 */ /* 0x000eb00000000800 */
[----:B------:R-:W0:Y:S01]  /*3490*/  MUFU.EX2 R26, R26 ;  /* 0x0000001a001a7308 */ /* 0x000e220000000800 */
[----:B--2---:R-:W-:-:S07]  /*34a0*/  FADD.FTZ R24, R22, 1 ;  /* 0x3f80000016187421 */ /* 0x004fce0000010000 */
[----:B------:R-:W1:Y:S01]  /*34b0*/  MUFU.RCP R31, R24 ;  /* 0x00000018001f7308 */ /* 0x000e620000001000 */
[----:B0-----:R-:W-:-:S07]  /*34c0*/  FADD.FTZ R28, R26, 1 ;  /* 0x3f8000001a1c7421 */ /* 0x001fce0000010000 */
[----:B------:R-:W0:Y:S01]  /*34d0*/  MUFU.RCP R33, R28 ;  /* 0x0000001c00217308 */ /* 0x000e220000001000 */
[----:B-1----:R-:W-:Y:S01]  /*34e0*/  FADD.FTZ R30, -R31, 1 ;  /* 0x3f8000001f1e7421 */ /* 0x002fe20000010100 */
[----:B------:R-:W-:-:S03]  /*34f0*/  FMUL.FTZ R14, R14, R31 ;  /* 0x0000001f0e0e7220 */ /* 0x000fc60000410000 */
[----:B------:R-:W-:Y:S01]  /*3500*/  FFMA.FTZ R19, R19, R30, 1 ;  /* 0x3f80000013137423 */ /* 0x000fe2000001001e */
[----:B0-----:R-:W-:Y:S01]  /*3510*/  FADD.FTZ R35, -R33, 1 ;  /* 0x3f80000021237421 */ /* 0x001fe20000010100 */
[----:B------:R-:W-:Y:S02]  /*3520*/  FMUL.FTZ R18, R18, R33 ;  /* 0x0000002112127220 */ /* 0x000fe40000410000 */
[----:B------:R-:W-:Y:S01]  /*3530*/  FMUL.FTZ R14, R14, R19 ;  /* 0x000000130e0e7220 */ /* 0x000fe20000410000 */
[----:B------:R-:W-:-:S04]  /*3540*/  FFMA.FTZ R35, R20, R35, 1 ;  /* 0x3f80000014237423 */ /* 0x000fc80000010023 */
[----:B------:R-:W-:-:S07]  /*3550*/  FMUL.FTZ R18, R18, R35 ;  /* 0x0000002312127220 */ /* 0x000fce0000410000 */
.L_x_227:
[----:B------:R-:W-:Y:S01]  /*3560*/  FFMA.FTZ R20, R16, R34, R17 ;  /* 0x0000002210147223 */ /* 0x000fe20000010011 */
[----:B------:R-:W-:Y:S01]  /*3570*/  BSSY.RECONVERGENT B0, `(.L_x_228) ;  /* 0x0000014000007945 */ /* 0x000fe20003800200 */
[----:B------:R-:W-:Y:S01]  /*3580*/  FFMA.FTZ R31, R43, R14, -R32 ;  /* 0x0000000e2b1f7223 */ /* 0x000fe20000010820 */
[-C--:B------:R-:W-:Y:S01]  /*3590*/  FMUL.FTZ R45, R45, R54.reuse ;  /* 0x000000362d2d7220 */ /* 0x080fe20000410000 */
[----:B-1----:R-:W-:Y:S01]  /*35a0*/  FMUL.FTZ R22, R55, R54 ;  /* 0x0000003637167220 */ /* 0x002fe20000410000 */
[----:B------:R-:W-:Y:S01]  /*35b0*/  FFMA.FTZ R33, R15, R18, -R20 ;  /* 0x000000120f217223 */ /* 0x000fe20000010814 */
[----:B------:R-:W-:Y:S06]  /*35c0*/  @P2 BRA `(.L_x_229) ;  /* 0x0000000000382947 */ /* 0x000fec0003800000 */
        /* <DEDUP_REMOVED lines=14> */
.L_x_229:
[----:B------:R-:W-:Y:S05]  /*36b0*/  BSYNC.RECONVERGENT B0 ;  /* 0x0000000000007941 */ /* 0x000fea0003800200 */
.L_x_228:
[----:B------:R-:W-:Y:S01]  /*36c0*/  SHF.L.U32 R8, R8, 0x10, RZ ;  /* 0x0000001008087819 */ /* 0x000fe200000006ff */
[C-C-:B------:R-:W-:Y:S01]  /*36d0*/  FFMA.FTZ R28, R16.reuse, R45, R17.reuse ;  /* 0x0000002d101c7223 */ /* 0x140fe20000010011 */
[----:B------:R-:W-:Y:S01]  /*36e0*/  FFMA.FTZ R30, R16, R22, R17 ;  /* 0x00000016101e7223 */ /* 0x000fe20000010011 */
[----:B------:R-:W-:Y:S01]  /*36f0*/  SHF.L.U32 R14, R51, 0x10, RZ ;  /* 0x00000010330e7819 */ /* 0x000fe200000006ff */
[----:B------:R-:W-:Y:S06]  /*3700*/  @!P4 BRA `(.L_x_230) ;  /* 0x000000000048c947 */ /* 0x000fec0003800000 */
[----:B------:R-:W-:Y:S01]  /*3710*/  FFMA.FTZ R18, R43, R45, R46 ;  /* 0x0000002d2b127223 */ /* 0x000fe2000001002e */
[----:B0-----:R-:W-:-:S03]  /*3720*/  FFMA.FTZ R19, R15, R22, R44 ;  /* 0x000000160f137223 */ /* 0x001fc6000001002c */
        /* <DEDUP_REMOVED lines=16> */
.L_x_230:
[----:B------:R-:W-:Y:S01]  /*3830*/  BSSY.RECONVERGENT B0, `(.L_x_231) ;  /* 0x0000012000007945 */ /* 0x000fe20003800200 */
[----:B0-----:R-:W-:Y:S01]  /*3840*/  FFMA.FTZ R21, R43, R8, -R28 ;  /* 0x000000082b157223 */ /* 0x001fe2000001081c */
[----:B------:R-:W-:Y:S02]  /*3850*/  FFMA.FTZ R33, R15, R14, -R30 ;  /* 0x0000000e0f217223 */ /* 0x000fe4000001081e */
[----:B------:R-:W-:Y:S05]  /*3860*/  @P3 BRA `(.L_x_232) ;  /* 0x0000000000383947 */ /* 0x000fea0003800000 */
[----:B------:R-:W0:Y:S01]  /*3870*/  LDCU.64 UR6, c[0x0][0x3f8] ;  /* 0x00007f00ff0677ac */ /* 0x000e220008000a00 */
[----:B------:R-:W-:Y:S01]  /*3880*/  MOV R18, R58 ;  /* 0x0000003a00127202 */ /* 0x000fe20000000f00 */
[----:B------:R-:W-:Y:S01]  /*3890*/  FMUL.FTZ R8, R33, R54 ;  /* 0x0000003621087220 */ /* 0x000fe20000410000 */
[----:B------:R-:W-:Y:S01]  /*38a0*/  MOV R19, R61 ;  /* 0x0000003d00137202 */ /* 0x000fe20000000f00 */
[----:B------:R-:W1:Y:S01]  /*38b0*/  LDCU.64 UR14, c[0x0][0x380] ;  /* 0x00007000ff0e77ac */ /* 0x000e620008000a00 */
[----:B0-----:R-:W-:Y:S02]  /*38c0*/  IMAD R31, R12, UR6, RZ ;  /* 0x000000060c1f7c24 */ /* 0x001fe4000f8e02ff */
[----:B------:R-:W-:-:S04]  /*38d0*/  IMAD.WIDE.U32 R18, R10, UR6, R18 ;  /* 0x000000060a127c25 */ /* 0x000fc8000f8e0012 */
[----:B------:R-:W-:Y:S02]  /*38e0*/  IMAD R35, R10, UR7, R31 ;  /* 0x000000070a237c24 */ /* 0x000fe4000f8e021f */
[----:B------:R-:W-:Y:S01]  /*38f0*/  FMUL.FTZ R31, R21, R54 ;  /* 0x00000036151f7220 */ /* 0x000fe20000410000 */
[----:B-1----:R-:W-:Y:S02]  /*3900*/  LEA R20, P2, R18, UR14, 0x1 ;  /* 0x0000000e12147c11 */ /* 0x002fe4000f8408ff */
[----:B------:R-:W-:Y:S02]  /*3910*/  IADD3 R35, PT, PT, R19, R35, RZ ;  /* 0x0000002313237210 */ /* 0x000fe40007ffe0ff */
[----:B------:R-:W-:Y:S02]  /*3920*/  F2FP.BF16.F32.PACK_AB R19, R8, R31 ;  /* 0x0000001f0813723e */ /* 0x000fe400000010ff */
[----:B------:R-:W-:-:S05]  /*3930*/  LEA.HI.X R21, R18, UR15, R35, 0x1, P2 ;  /* 0x0000000f12157c11 */ /* 0x000fca00090f0c23 */
[----:B------:R0:W-:Y:S02]  /*3940*/  STG.E desc[UR8][R20.64], R19 ;  /* 0x0000001314007986 */ /* 0x0001e4000c101908 */
.L_x_232:
[----:B------:R-:W-:Y:S05]  /*3950*/  BSYNC.RECONVERGENT B0 ;  /* 0x0000000000007941 */ /* 0x000fea0003800200 */
.L_x_231:
[----:B------:R-:W-:Y:S01]  /*3960*/  SHF.L.U32 R8, R11, 0x10, RZ ;  /* 0x000000100b087819 */ /* 0x000fe200000006ff */
[-C--:B------:R-:W-:Y:S01]  /*3970*/  FMUL.FTZ R27, R27, R54.reuse ;  /* 0x000000361b1b7220 */ /* 0x080fe20000410000 */
[----:B------:R-:W-:Y:S01]  /*3980*/  SHF.L.U32 R10, R49, 0x10, RZ ;  /* 0x00000010310a7819 */ /* 0x000fe200000006ff */
[-C--:B------:R-:W-:Y:S01]  /*3990*/  FMUL.FTZ R26, R23, R54.reuse ;  /* 0x00000036171a7220 */ /* 0x080fe20000410000 */
[-C--:B------:R-:W-:Y:S01]  /*39a0*/  FMUL.FTZ R28, R29, R54.reuse ;  /* 0x000000361d1c7220 */ /* 0x080fe20000410000 */
[----:B--2---:R-:W-:Y:S01]  /*39b0*/  FMUL.FTZ R24, R25, R54 ;  /* 0x0000003619187220 */ /* 0x004fe20000410000 */
[----:B------:R-:W-:Y:S06]  /*39c0*/  @!P4 BRA `(.L_x_233) ;  /* 0x000000000048c947 */ /* 0x000fec0003800000 */
[----:B------:R-:W-:Y:S01]  /*39d0*/  FFMA.FTZ R12, R15, R24, R44 ;  /* 0x000000180f0c7223 */ /* 0x000fe2000001002c */
[----:B------:R-:W-:-:S03]  /*39e0*/  FFMA.FTZ R11, R43, R27, R46 ;  /* 0x0000001b2b0b7223 */ /* 0x000fc6000001002e */
[----:B0-----:R-:W-:Y:S01]  /*39f0*/  FMUL.FTZ R20, R12, -1.4426950216293334961 ;  /* 0xbfb8aa3b0c147820 */ /* 0x001fe20000410000 */
        /* <DEDUP_REMOVED lines=15> */
.L_x_233:
[----:B------:R-:W-:Y:S04]  /*3af0*/  BSSY.RECONVERGENT B0, `(.L_x_234) ;  /* 0x0000014000007945 */ /* 0x000fe80003800200 */
[----:B------:R-:W-:Y:S05]  /*3b00*/  @P0 BRA `(.L_x_235) ;  /* 0x0000000000480947 */ /* 0x000fea0003800000 */
[----:B------:R-:W1:Y:S01]  /*3b10*/  LDCU.64 UR6, c[0x0][0x3f8] ;  /* 0x00007f00ff0677ac */ /* 0x000e620008000a00 */
[C-C-:B------:R-:W-:Y:S01]  /*3b20*/  FFMA.FTZ R14, R16.reuse, R24, R17.reuse ;  /* 0x00000018100e7223 */ /* 0x140fe20000010011 */
[----:B------:R-:W-:Y:S01]  /*3b30*/  FFMA.FTZ R12, R16, R27, R17 ;  /* 0x0000001b100c7223 */ /* 0x000fe20000010011 */
[----:B------:R-:W-:Y:S01]  /*3b40*/  MOV R11, R61 ;  /* 0x0000003d000b7202 */ /* 0x000fe20000000f00 */
[----:B------:R-:W2:Y:S01]  /*3b50*/  LDCU.64 UR14, c[0x0][0x380] ;  /* 0x00007000ff0e77ac */ /* 0x000ea20008000a00 */
[----:B------:R-:W-:Y:S01]  /*3b60*/  FFMA.FTZ R23, R15, R10, -R14 ;  /* 0x0000000a0f177223 */ /* 0x000fe2000001080e */
[----:B------:R-:W-:Y:S01]  /*3b70*/  MOV R10, R58 ;  /* 0x0000003a000a7202 */ /* 0x000fe20000000f00 */
[----:B0-----:R-:W-:-:S04]  /*3b80*/  FFMA.FTZ R21, R43, R8, -R12 ;  /* 0x000000082b157223 */ /* 0x001fc8000001080c */
[----:B------:R-:W-:Y:S01]  /*3b90*/  FMUL.FTZ R21, R21, R54 ;  /* 0x0000003615157220 */ /* 0x000fe20000410000 */
[----:B-1----:R-:W-:Y:S02]  /*3ba0*/  IMAD R8, R7, UR6, RZ ;  /* 0x0000000607087c24 */ /* 0x002fe4000f8e02ff */
[----:B------:R-:W-:-:S04]  /*3bb0*/  IMAD.WIDE.U32 R18, R41, UR6, R10 ;  /* 0x0000000629127c25 */ /* 0x000fc8000f8e000a */
[----:B------:R-:W-:Y:S02]  /*3bc0*/  IMAD R11, R41, UR7, R8 ;  /* 0x00000007290b7c24 */ /* 0x000fe4000f8e0208 */
[----:B------:R-:W-:Y:S01]  /*3bd0*/  FMUL.FTZ R8, R23, R54 ;  /* 0x0000003617087220 */ /* 0x000fe20000410000 */
[----:B--2---:R-:W-:Y:S02]  /*3be0*/  LEA R10, P0, R18, UR14, 0x1 ;  /* 0x0000000e120a7c11 */ /* 0x004fe4000f8008ff */
[----:B------:R-:W-:Y:S02]  /*3bf0*/  IADD3 R11, PT, PT, R19, R11, RZ ;  /* 0x0000000b130b7210 */ /* 0x000fe40007ffe0ff */
[----:B------:R-:W-:Y:S02]  /*3c00*/  F2FP.BF16.F32.PACK_AB R19, R8, R21 ;  /* 0x000000150813723e */ /* 0x000fe400000010ff */
[----:B------:R-:W-:-:S05]  /*3c10*/  LEA.HI.X R11, R18, UR15, R11, 0x1, P0 ;  /* 0x0000000f120b7c11 */ /* 0x000fca00080f0c0b */
[----:B------:R1:W-:Y:S02]  /*3c20*/  STG.E desc[UR8][R10.64], R19 ;  /* 0x000000130a007986 */ /* 0x0003e4000c101908 */
.L_x_235:
[----:B------:R-:W-:Y:S05]  /*3c30*/  BSYNC.RECONVERGENT B0 ;  /* 0x0000000000007941 */ /* 0x000fea0003800200 */
.L_x_234:
[----:B------:R-:W-:Y:S01]  /*3c40*/  UISETP.NE.AND UP0, UPT, UR11, URZ, UPT ;  /* 0x000000ff0b00728c */ /* 0x000fe2000bf05270 */
[C-C-:B------:R-:W-:Y:S01]  /*3c50*/  FFMA.FTZ R18, R16.reuse, R26, R17.reuse ;  /* 0x0000001a10127223 */ /* 0x140fe20000010011 */
[----:B0-----:R-:W-:Y:S01]  /*3c60*/  FFMA.FTZ R20, R16, R28, R17 ;  /* 0x0000001c10147223 */ /* 0x001fe20000010011 */
[----:B------:R-:W-:Y:S02]  /*3c70*/  SHF.L.U32 R8, R13, 0x10, RZ ;  /* 0x000000100d087819 */ /* 0x000fe400000006ff */
[----:B-1----:R-:W-:-:S04]  /*3c80*/  SHF.L.U32 R10, R47, 0x10, RZ ;  /* 0x000000102f0a7819 */ /* 0x002fc800000006ff */
[----:B------:R-:W-:Y:S05]  /*3c90*/  BRA.U !UP0, `(.L_x_236) ;  /* 0x0000000108487547 */ /* 0x000fea000b800000 */
        /* <DEDUP_REMOVED lines=18> */
.L_x_236:
[----:B------:R-:W-:Y:S01]  /*3dc0*/  ISETP.GE.AND.EX P1, PT, R9, UR13, PT, P1 ;  /* 0x0000000d09007c0c */ /* 0x000fe2000bf26310 */
[----:B------:R-:W-:Y:S01]  /*3dd0*/  FFMA.FTZ R43, R43, R8, -R18 ;  /* 0x000000082b2b7223 */ /* 0x000fe20000010812 */
[----:B------:R-:W-:Y:S01]  /*3de0*/  FFMA.FTZ R15, R15, R10, -R20 ;  /* 0x0000000a0f0f7223 */ /* 0x000fe20000010814 */
[----:B------:R-:W-:Y:S02]  /*3df0*/  BSSY.RECONVERGENT B0, `(.L_x_237) ;  /* 0x000000f000007945 */ /* 0x000fe40003800200 */
[-C--:B------:R-:W-:Y:S01]  /*3e00*/  FMUL.FTZ R13, R43, R54.reuse ;  /* 0x000000362b0d7220 */ /* 0x080fe20000410000 */
        /* <DEDUP_REMOVED lines=13> */
.L_x_238:
[----:B------:R-:W-:Y:S05]  /*3ee0*/  BSYNC.RECONVERGENT B0 ;  /* 0x0000000000007941 */ /* 0x000fea0003800200 */
.L_x_237:
[----:B------:R-:W-:Y:S02]  /*3ef0*/  IADD3 R38, PT, PT, R5, R38, RZ ;  /* 0x0000002605267210 */ /* 0x000fe40007ffe0ff */
[----:B------:R-:W-:Y:S02]  /*3f00*/  IADD3 R37, PT, PT, R37, 0x1, RZ ;  /* 0x0000000125257810 */ /* 0x000fe40007ffe0ff */
[----:B------:R-:W-:-:S13]  /*3f10*/  ISETP.GE.AND P0, PT, R38, UR4, PT ;  /* 0x0000000426007c0c */ /* 0x000fda000bf06270 */
[----:B------:R-:W-:Y:S05]  /*3f20*/  @!P0 BRA `(.L_x_239) ;  /* 0xffffffc000b48947 */ /* 0x000fea000383ffff */
.L_x_208:
[----:B------:R-:W1:Y:S01]  /*3f30*/  LDC R6, c[0x0][0x370] ;  /* 0x0000dc00ff067b82 */ /* 0x000e620000000800 */
[----:B------:R-:W-:Y:S01]  /*3f40*/  ISETP.NE.AND P2, PT, R2, RZ, PT ;  /* 0x000000ff0200720c */ /* 0x000fe20003f45270 */
[----:B------:R-:W-:Y:S06]  /*3f50*/  BSSY.RECONVERGENT B0, `(.L_x_240) ;  /* 0x0000011000007945 */ /* 0x000fec0003800200 */
[----:B------:R-:W2:Y:S08]  /*3f60*/  LDC R7, c[0x0][0x374] ;  /* 0x0000dd00ff077b82 */ /* 0x000eb00000000800 */
[----:B------:R-:W3:Y:S01]  /*3f70*/  LDC.64 R4, c[0x0][0x3c8] ;  /* 0x0000f200ff047b82 */ /* 0x000ee20000000a00 */
[----:B-1----:R-:W-:-:S02]  /*3f80*/  ISETP.NE.AND P1, PT, R6, 0x1, PT ;  /* 0x000000010600780c */ /* 0x002fc40003f25270 */
[----:B------:R-:W-:Y:S02]  /*3f90*/  IADD3 R8, PT, PT, R6, -0x1, RZ ;  /* 0xffffffff06087810 */ /* 0x000fe40007ffe0ff */
[----:B--2---:R-:W-:-:S04]  /*3fa0*/  IADD3 R3, PT, PT, R7, -0x1, RZ ;  /* 0xffffffff07037810 */ /* 0x004fc80007ffe0ff */
[----:B------:R-:W-:Y:S02]  /*3fb0*/  ISETP.NE.AND P0, PT, R0, R3, PT ;  /* 0x000000030000720c */ /* 0x000fe40003f05270 */
[----:B------:R-:W-:Y:S02]  /*3fc0*/  SHF.L.U32 R0, R7, 0x1, RZ ;  /* 0x0000000107007819 */ /* 0x000fe400000006ff */
[----:B------:R-:W-:Y:S02]  /*3fd0*/  ISETP.NE.OR P0, PT, R8, UR10, P0 ;  /* 0x0000000a08007c0c */ /* 0x000fe40008705670 */
[----:B------:R-:W-:-:S05]  /*3fe0*/  SEL R3, R0, RZ, P1 ;  /* 0x000000ff00037207 */ /* 0x000fca0000800000 */
[----:B---3--:R-:W-:Y:S01]  /*3ff0*/  IMAD.WIDE.U32 R4, R3, 0x4, R4 ;  /* 0x0000000403047825 */ /* 0x008fe200078e0004 */
[----:B------:R-:W-:Y:S06]  /*4000*/  @P2 BRA `(.L_x_241) ;  /* 0x0000000000142947 */ /* 0x000fec0003800000 */
[----:B------:R-:W-:Y:S01]  /*4010*/  HFMA2 R3, -RZ, RZ, 0, 5.9604644775390625e-08 ;  /* 0x00000001ff037431 */ /* 0x000fe200000001ff */
[----:B------:R-:W-:Y:S06]  /*4020*/  MEMBAR.ALL.GPU ;  /* 0x0000000000007992 */ /* 0x000fec000000a000 */
[----:B------:R-:W-:-:S00]  /*4030*/  ERRBAR ;  /* 0x00000000000079ab */ /* 0x000fc00000000000 */
[----:B------:R-:W-:Y:S06]  /*4040*/  CGAERRBAR ;  /* 0x00000000000075ab */ /* 0x000fec0000000000 */
[----:B------:R1:W-:Y:S02]  /*4050*/  REDG.E.ADD.S32.STRONG.GPU desc[UR8][R4.64], R3 ;  /* 0x000000030400798e */ /* 0x0003e4000c12e308 */
.L_x_241:
[----:B------:R-:W-:Y:S05]  /*4060*/  BSYNC.RECONVERGENT B0 ;  /* 0x0000000000007941 */ /* 0x000fea0003800200 */
.L_x_240:
[----:B------:R-:W-:Y:S05]  /*4070*/  @P0 EXIT ;  /* 0x000000000000094d */ /* 0x000fea0003800000 */
[----:B------:R-:W-:Y:S05]  /*4080*/  @P2 BRA `(.L_x_242) ;  /* 0x0000000000202947 */ /* 0x000fea0003800000 */
[----:B------:R-:W-:-:S05]  /*4090*/  IMAD R0, R6, R7, RZ ;  /* 0x0000000706007224 */ /* 0x000fca00078e02ff */
[----:B------:R-:W-:-:S13]  /*40a0*/  ISETP.NE.AND P0, PT, R0, -0x1, PT ;  /* 0xffffffff0000780c */ /* 0x000fda0003f05270 */
[----:B------:R-:W-:Y:S05]  /*40b0*/  @!P0 BRA `(.L_x_242) ;  /* 0x0000000000148947 */ /* 0x000fea0003800000 */
.L_x_243:
[----:B-1----:R-:W2:Y:S04]  /*40c0*/  LDG.E.STRONG.GPU R3, desc[UR8][R4.64] ;  /* 0x0000000804037981 */ /* 0x002ea8000c1ef900 */
[----:B--2---:R-:W-:Y:S01]  /*40d0*/  CCTL.IVALL ;  /* 0x00000000ff00798f */ /* 0x004fe20002000000 */
[----:B------:R-:W-:Y:S05]  /*40e0*/  YIELD ;  /* 0x0000000000007946 */ /* 0x000fea0003800000 */
[----:B------:R-:W-:-:S13]  /*40f0*/  ISETP.NE.AND P0, PT, R3, R0, PT ;  /* 0x000000000300720c */ /* 0x000fda0003f05270 */
[----:B------:R-:W-:Y:S05]  /*4100*/  @P0 BRA `(.L_x_243) ;  /* 0xfffffffc00ec0947 */ /* 0x000fea000383ffff */
.L_x_242:
[----:B------:R-:W-:Y:S05]  /*4110*/  WARPSYNC.ALL ;  /* 0x0000000000007948 */ /* 0x000fea0003800000 */
[----:B0-----:R-:W1:Y:S08]  /*4120*/  LDC.64 R10, c[0x0][0x3f8] ;  /* 0x0000fe00ff0a7b82 */ /* 0x001e700000000a00 */
        /* <DEDUP_REMOVED lines=55> */
[----:B------:R-:W-:Y:S01]  /*44a0*/  SHF.L.U64.HI R32, R3, 0x2, R0 ;  /* 0x0000000203207819 */ /* 0x000fe20000010200 */
[----:B------:R-:W-:Y:S01]  /*44b0*/  UMOV UR4, URZ ;  /* 0x000000ff00047c82 */ /* 0x000fe20008000000 */
[----:B------:R-:W-:-:S02]  /*44c0*/  SHF.L.U64.HI R28, R29, 0x2, R34 ;  /* 0x000000021d1c7819 */ /* 0x000fc40000010222 */
[----:B------:R-:W-:Y:S02]  /*44d0*/  IADD3 R5, PT, PT, R7, UR4, RZ ;  /* 0x0000000407057c10 */ /* 0x000fe4000fffe0ff */
[----:B------:R-:W-:Y:S01]  /*44e0*/  MOV R2, R6 ;  /* 0x0000000600027202 */ /* 0x000fe20000000f00 */
[----:B------:R-:W-:Y:S01]  /*44f0*/  IMAD.WIDE.U32 R6, R10, 0x4, RZ ;  /* 0x000000040a067825 */ /* 0x000fe200078e00ff */
[C---:B0-----:R-:W-:Y:S02]  /*4500*/  IADD3 R24, P2, PT, R22.reuse, UR10, RZ ;  /* 0x0000000a16187c10 */ /* 0x041fe4000ff5e0ff */
[----:B-1----:R-:W-:Y:S02]  /*4510*/  IADD3 R26, P1, PT, R22, UR6, RZ ;  /* 0x00000006161a7c10 */ /* 0x002fe4000ff3e0ff */
[C---:B------:R-:W-:Y:S02]  /*4520*/  IADD3.X R25, PT, PT, R23.reuse, UR11, RZ, P2, !PT ;  /* 0x0000000b17197c10 */ /* 0x040fe400097fe4ff */
[----:B------:R-:W-:-:S02]  /*4530*/  IADD3.X R27, PT, PT, R23, UR7, RZ, P1, !PT ;  /* 0x00000007171b7c10 */ /* 0x000fc40008ffe4ff */
[----:B------:R-:W-:Y:S02]  /*4540*/  IADD3 R18, P2, PT, RZ, -R9, RZ ;  /* 0x80000009ff127210 */ /* 0x000fe40007f5e0ff */
[----:B--2---:R-:W-:Y:S02]  /*4550*/  IADD3 R22, P1, PT, R22, UR12, RZ ;  /* 0x0000000c16167c10 */ /* 0x004fe4000ff3e0ff */
[----:B------:R-:W-:Y:S02]  /*4560*/  SHF.L.U32 R9, R11, 0x2, RZ ;  /* 0x000000020b097819 */ /* 0x000fe400000006ff */
[----:B------:R-:W-:Y:S02]  /*4570*/  IADD3.X R23, PT, PT, R23, UR13, RZ, P1, !PT ;  /* 0x0000000d17177c10 */ /* 0x000fe40008ffe4ff */
[----:B------:R-:W-:Y:S02]  /*4580*/  IADD3 R30, PT, PT, R7, R9, RZ ;  /* 0x00000009071e7210 */ /* 0x000fe40007ffe0ff */
[----:B------:R-:W-:-:S07]  /*4590*/  IADD3.X R20, PT, PT, RZ, -0x1, RZ, P2, !PT ;  /* 0xffffffffff147810 */ /* 0x000fce00017fe4ff */
.L_x_246:
[-C--:B0-----:R-:W-:Y:S02]  /*45a0*/  LEA R12, P1, R3, R26.reuse, 0x2 ;  /* 0x0000001a030c7211 */ /* 0x081fe400078210ff */
[----:B------:R-:W-:Y:S02]  /*45b0*/  LEA R16, P3, R29, R26, 0x2 ;  /* 0x0000001a1d107211 */ /* 0x000fe400078610ff */
[----:B------:R-:W-:Y:S02]  /*45c0*/  IADD3 R14, P2, PT, R26, R6, RZ ;  /* 0x000000061a0e7210 */ /* 0x000fe40007f5e0ff */
[----:B------:R-:W-:Y:S02]  /*45d0*/  IADD3.X R13, PT, PT, R27, R32, RZ, P1, !PT ;  /* 0x000000201b0d7210 */ /* 0x000fe40000ffe4ff */
[----:B------:R-:W-:Y:S02]  /*45e0*/  MOV R8, R26 ;  /* 0x0000001a00087202 */ /* 0x000fe40000000f00 */
[----:B------:R-:W-:-:S02]  /*45f0*/  MOV R9, R27 ;  /* 0x0000001b00097202 */ /* 0x000fc40000000f00 */
[C---:B------:R-:W-:Y:S01]  /*4600*/  IADD3.X R17, PT, PT, R27.reuse, R28, RZ, P3, !PT ;  /* 0x0000001c1b117210 */ /* 0x040fe20001ffe4ff */
[----:B------:R0:W2:Y:S01]  /*4610*/  LDG.E R13, desc[UR8][R12.64] ;  /* 0x000000080c0d7981 */ /* 0x0000a2000c1e1900 */
[----:B------:R-:W-:-:S03]  /*4620*/  IADD3.X R15, PT, PT, R27, R30, RZ, P2, !PT ;  /* 0x0000001e1b0f7210 */ /* 0x000fc600017fe4ff */
[----:B------:R1:W2:Y:S04]  /*4630*/  LDG.E R4, desc[UR8][R8.64] ;  /* 0x0000000808047981 */ /* 0x0002a8000c1e1900 */
[----:B------:R-:W3:Y:S04]  /*4640*/  LDG.E R14, desc[UR8][R14.64] ;  /* 0x000000080e0e7981 */ /* 0x000ee8000c1e1900 */
[----:B------:R-:W3:Y:S01]  /*4650*/  LDG.E R17, desc[UR8][R16.64] ;  /* 0x0000000810117981 */ /* 0x000ee2000c1e1900 */
[----:B0-----:R-:W-:Y:S02]  /*4660*/  MOV R12, R24 ;  /* 0x00000018000c7202 */ /* 0x001fe40000000f00 */
[----:B-1----:R-:W-:-:S02]  /*4670*/  MOV R8, R22 ;  /* 0x0000001600087202 */ /* 0x002fc40000000f00 */
        /* <DEDUP_REMOVED lines=10> */
[----:B--2---:R-:W-:Y:S02]  /*4720*/  F2FP.BF16.F32.PACK_AB R19, R13, R4 ;  /* 0x000000040d13723e */ /* 0x004fe400000010ff */
[-C--:B------:R-:W-:Y:S02]  /*4730*/  MOV R13, R25.reuse ;  /* 0x00000019000d7202 */ /* 0x080fe40000000f00 */
[----:B---3--:R-:W-:Y:S01]  /*4740*/  F2FP.BF16.F32.PACK_AB R21, R17, R14 ;  /* 0x0000000e1115723e */ /* 0x008fe200000010ff */
[----:B------:R0:W-:Y:S04]  /*4750*/  STG.E desc[UR8][R8.64], R19 ;  /* 0x0000001308007986 */ /* 0x0001e8000c101908 */
[----:B------:R0:W-:Y:S01]  /*4760*/  STG.E desc[UR8][R12.64], R21 ;  /* 0x000000150c007986 */ /* 0x0001e2000c101908 */
[----:B------:R-:W-:Y:S01]  /*4770*/  IADD3.X R25, PT, PT, RZ, R25, RZ, P3, !PT ;  /* 0x00000019ff197210 */ /* 0x000fe20001ffe4ff */
[----:B------:R-:W-:Y:S06]  /*4780*/  @P1 BRA `(.L_x_246) ;  /* 0xfffffffc00841947 */ /* 0x000fec000383ffff */
.L_x_245:
[----:B------:R-:W-:Y:S05]  /*4790*/  BSYNC.RECONVERGENT B0 ;  /* 0x0000000000007941 */ /* 0x000fea0003800200 */
.L_x_244:
[----:B------:R-:W-:Y:S05]  /*47a0*/  @!P0 EXIT ;  /* 0x000000000000894d */ /* 0x000fea0003800000 */
[C---:B------:R-:W-:Y:S01]  /*47b0*/  SHF.L.U64.HI R11, R10.reuse, 0x2, R11 ;  /* 0x000000020a0b7819 */ /* 0x040fe2000001020b */
[----:B------:R-:W1:Y:S01]  /*47c0*/  LDCU.64 UR4, c[0x0][0x3d8] ;  /* 0x00007b00ff0477ac */ /* 0x000e620008000a00 */
[----:B0-----:R-:W-:Y:S02]  /*47d0*/  SHF.L.U32 R19, R10, 0x2, RZ ;  /* 0x000000020a137819 */ /* 0x001fe400000006ff */
[C---:B------:R-:W-:Y:S01]  /*47e0*/  SHF.L.U64.HI R21, R29.reuse, 0x2, R34 ;  /* 0x000000021d157819 */ /* 0x040fe20000010222 */
[----:B------:R-:W0:Y:S01]  /*47f0*/  LDCU.64 UR6, c[0x0][0x388] ;  /* 0x00007100ff0677ac */ /* 0x000e220008000a00 */
[----:B------:R-:W-:Y:S02]  /*4800*/  SHF.L.U32 R23, R29, 0x2, RZ ;  /* 0x000000021d177819 */ /* 0x000fe400000006ff */
[C---:B------:R-:W-:Y:S01]  /*4810*/  SHF.L.U64.HI R15, R3.reuse, 0x2, R0 ;  /* 0x00000002030f7819 */ /* 0x040fe20000010200 */
[----:B------:R-:W2:Y:S01]  /*4820*/  LDCU.64 UR10, c[0x0][0x390] ;  /* 0x00007200ff0a77ac */ /* 0x000ea20008000a00 */
[----:B------:R-:W-:-:S07]  /*4830*/  SHF.L.U32 R17, R3, 0x2, RZ ;  /* 0x0000000203117819 */ /* 0x000fce00000006ff */
.L_x_247:
[C---:B------:R-:W-:Y:S02]  /*4840*/  SHF.L.U32 R20, R2.reuse, 0x2, RZ ;  /* 0x0000000202147819 */ /* 0x040fe400000006ff */
[----:B------:R-:W-:Y:S02]  /*4850*/  SHF.L.U64.HI R22, R2, 0x2, R5 ;  /* 0x0000000202167819 */ /* 0x000fe40000010205 */
[----:B-1----:R-:W-:-:S04]  /*4860*/  IADD3 R4, P0, PT, R20, UR4, RZ ;  /* 0x0000000414047c10 */ /* 0x002fc8000ff1e0ff */
[----:B------:R-:W-:Y:S02]  /*4870*/  IADD3.X R5, PT, PT, R22, UR5, RZ, P0, !PT ;  /* 0x0000000516057c10 */ /* 0x000fe400087fe4ff */
[C---:B------:R-:W-:Y:S02]  /*4880*/  IADD3 R6, P0, PT, R4.reuse, R17, RZ ;  /* 0x0000001104067210 */ /* 0x040fe40007f1e0ff */
[C---:B---3--:R-:W-:Y:S02]  /*4890*/  IADD3 R24, P2, PT, R4.reuse, R23, RZ ;  /* 0x0000001704187210 */ /* 0x048fe40007f5e0ff */
[C---:B------:R-:W-:Y:S02]  /*48a0*/  IADD3.X R7, PT, PT, R5.reuse, R15, RZ, P0, !PT ;  /* 0x0000000f05077210 */ /* 0x040fe400007fe4ff */
[----:B------:R-:W-:Y:S02]  /*48b0*/  IADD3 R12, P1, PT, R4, R19, RZ ;  /* 0x00000013040c7210 */ /* 0x000fe40007f3e0ff */
[C---:B------:R-:W-:Y:S01]  /*48c0*/  IADD3.X R25, PT, PT, R5.reuse, R21, RZ, P2, !PT ;  /* 0x0000001505197210 */ /* 0x040fe200017fe4ff */
[----:B------:R-:W3:Y:S01]  /*48d0*/  LDG.E R4, desc[UR8][R4.64] ;  /* 0x0000000804047981 */ /* 0x000ee2000c1e1900 */
[----:B------:R-:W-:-:S03]  /*48e0*/  IADD3.X R13, PT, PT, R5, R11, RZ, P1, !PT ;  /* 0x0000000b050d7210 */ /* 0x000fc60000ffe4ff */
[----:B------:R-:W3:Y:S04]  /*48f0*/  LDG.E R7, desc[UR8][R6.64] ;  /* 0x0000000806077981 */ /* 0x000ee8000c1e1900 */
[----:B------:R-:W4:Y:S04]  /*4900*/  LDG.E R12, desc[UR8][R12.64] ;  /* 0x000000080c0c7981 */ /* 0x000f28000c1e1900 */
[----:B------:R-:W4:Y:S01]  /*4910*/  LDG.E R25, desc[UR8][R24.64] ;  /* 0x0000000818197981 */ /* 0x000f22000c1e1900 */
[----:B------:R-:W-:Y:S02]  /*4920*/  LOP3.LUT R8, R20, 0xfffffffc, RZ, 0xc0, !PT ;  /* 0xfffffffc14087812 */ /* 0x000fe400078ec0ff */
[----:B------:R-:W-:-:S02]  /*4930*/  LOP3.LUT R9, R22, 0x1, RZ, 0xc0, !PT ;  /* 0x0000000116097812 */ /* 0x000fc400078ec0ff */
[----:B0-----:R-:W-:-:S04]  /*4940*/  IADD3 R26, P0, PT, R8, UR6, RZ ;  /* 0x00000006081a7c10 */ /* 0x001fc8000ff1e0ff */
[C---:B------:R-:W-:Y:S02]  /*4950*/  IADD3.X R27, PT, PT, R9.reuse, UR7, RZ, P0, !PT ;  /* 0x00000007091b7c10 */ /* 0x040fe400087fe4ff */
[C---:B--2---:R-:W-:Y:S02]  /*4960*/  IADD3 R28, P0, PT, R8.reuse, UR10, RZ ;  /* 0x0000000a081c7c10 */ /* 0x044fe4000ff1e0ff */
[----:B------:R-:W-:Y:S02]  /*4970*/  IADD3 R8, P1, PT, R8, UR4, RZ ;  /* 0x0000000408087c10 */ /* 0x000fe4000ff3e0ff */
[----:B------:R-:W-:Y:S02]  /*4980*/  IADD3.X R29, PT, PT, R9, UR11, RZ, P0, !PT ;  /* 0x0000000b091d7c10 */ /* 0x000fe400087fe4ff */
[----:B---3--:R-:W-:Y:S02]  /*4990*/  F2FP.BF16.F32.PACK_AB R31, R7, R4 ;  /* 0x00000004071f723e */ /* 0x008fe400000010ff */
[----:B------:R-:W-:-:S04]  /*49a0*/  LOP3.LUT R4, R22, 0x3, RZ, 0xc0, !PT ;  /* 0x0000000316047812 */ /* 0x000fc800078ec0ff */
[----:B------:R-:W-:Y:S02]  /*49b0*/  IADD3.X R9, PT, PT, R4, UR5, RZ, P1, !PT ;  /* 0x0000000504097c10 */ /* 0x000fe40008ffe4ff */
[----:B----4-:R-:W-:Y:S02]  /*49c0*/  F2FP.BF16.F32.PACK_AB R33, R25, R12 ;  /* 0x0000000c1921723e */ /* 0x010fe400000010ff */
[C---:B------:R-:W-:Y:S02]  /*49d0*/  IADD3 R12, P0, PT, R8.reuse, R17, RZ ;  /* 0x00000011080c7210 */ /* 0x040fe40007f1e0ff */
[C---:B------:R-:W-:Y:S02]  /*49e0*/  IADD3 R6, P1, PT, R8.reuse, R19, RZ ;  /* 0x0000001308067210 */ /* 0x040fe40007f3e0ff */
[----:B------:R-:W-:Y:S02]  /*49f0*/  IADD3 R4, P2, PT, R8, R23, RZ ;  /* 0x0000001708047210 */ /* 0x000fe40007f5e0ff */
[----:B------:R-:W-:-:S02]  /*4a00*/  IADD3.X R13, PT, PT, R9, R15, RZ, P0, !PT ;  /* 0x0000000f090d7210 */ /* 0x000fc400007fe4ff */
[C---:B------:R-:W-:Y:S02]  /*4a10*/  IADD3.X R7, PT, PT, R9.reuse, R11, RZ, P1, !PT ;  /* 0x0000000b09077210 */ /* 0x040fe40000ffe4ff */
[----:B------:R-:W-:Y:S01]  /*4a20*/  IADD3.X R5, PT, PT, R9, R21, RZ, P2, !PT ;  /* 0x0000001509057210 */ /* 0x000fe200017fe4ff */
[----:B------:R0:W-:Y:S04]  /*4a30*/  STG.E desc[UR8][R26.64], R31 ;  /* 0x0000001f1a007986 */ /* 0x0001e8000c101908 */
[----:B------:R1:W-:Y:S04]  /*4a40*/  STG.E desc[UR8][R28.64], R33 ;  /* 0x000000211c007986 */ /* 0x0003e8000c101908 */
[----:B------:R-:W2:Y:S04]  /*4a50*/  LDG.E R10, desc[UR8][R8.64+0xc00] ;  /* 0x000c0008080a7981 */ /* 0x000ea8000c1e1900 */
[----:B0-----:R-:W2:Y:S04]  /*4a60*/  LDG.E R31, desc[UR8][R12.64+0xc00] ;  /* 0x000c00080c1f7981 */ /* 0x001ea8000c1e1900 */
        /* <DEDUP_REMOVED lines=9> */
[----:B------:R-:W-:Y:S02]  /*4b00*/  IADD3.X R27, PT, PT, R16, UR11, RZ, P1, !PT ;  /* 0x0000000b101b7c10 */ /* 0x000fe40008ffe4ff */
[----:B--2---:R-:W-:Y:S02]  /*4b10*/  F2FP.BF16.F32.PACK_AB R31, R31, R10 ;  /* 0x0000000a1f1f723e */ /* 0x004fe400000010ff */
[----:B---3--:R-:W-:-:S03]  /*4b20*/  F2FP.BF16.F32.PACK_AB R35, R35, R14 ;  /* 0x0000000e2323723e */ /* 0x008fc600000010ff */
[----:B------:R0:W-:Y:S04]  /*4b30*/  STG.E desc[UR8][R24.64], R31 ;  /* 0x0000001f18007986 */ /* 0x0001e8000c101908 */
[----:B------:R2:W-:Y:S04]  /*4b40*/  STG.E desc[UR8][R26.64], R35 ;  /* 0x000000231a007986 */ /* 0x0005e8000c101908 */
[----:B------:R-:W3:Y:S04]  /*4b50*/  LDG.E R10, desc[UR8][R8.64+0x1800] ;  /* 0x00180008080a7981 */ /* 0x000ee8000c1e1900 */
[----:B-1----:R-:W3:Y:S04]  /*4b60*/  LDG.E R33, desc[UR8][R12.64+0x1800] ;  /* 0x001800080c217981 */ /* 0x002ee8000c1e1900 */
        /* <DEDUP_REMOVED lines=10> */
[----:B---3--:R-:W-:Y:S02]  /*4c10*/  F2FP.BF16.F32.PACK_AB R33, R33, R10 ;  /* 0x0000000a2121723e */ /* 0x008fe400000010ff */
[----:B----4-:R-:W-:-:S03]  /*4c20*/  F2FP.BF16.F32.PACK_AB R37, R37, R14 ;  /* 0x0000000e2525723e */ /* 0x010fc600000010ff */
[----:B------:R0:W-:Y:S04]  /*4c30*/  STG.E desc[UR8][R28.64], R33 ;  /* 0x000000211c007986 */ /* 0x0001e8000c101908 */
[----:B------:R3:W-:Y:S04]  /*4c40*/  STG.E desc[UR8][R24.64], R37 ;  /* 0x0000002518007986 */ /* 0x0007e8000c101908 */
[----:B------:R-:W4:Y:S04]  /*4c50*/  LDG.E R8, desc[UR8][R8.64+0x2400] ;  /* 0x0024000808087981 */ /* 0x000f28000c1e1900 */
[----:B------:R-:W4:Y:S04]  /*4c60*/  LDG.E R13, desc[UR8][R12.64+0x2400] ;  /* 0x002400080c0d7981 */ /* 0x000f28000c1e1900 */
[----:B------:R-:W5:Y:S04]  /*4c70*/  LDG.E R6, desc[UR8][R6.64+0x2400] ;  /* 0x0024000806067981 */ /* 0x000f68000c1e1900 */
[----:B------:R-:W5:Y:S01]  /*4c80*/  LDG.E R5, desc[UR8][R4.64+0x2400] ;  /* 0x0024000804057981 */ /* 0x000f62000c1e1900 */
[----:B------:R-:W-:-:S04]  /*4c90*/  IADD3 R10, P0, PT, R20, 0x2400, RZ ;  /* 0x00002400140a7810 */ /* 0x000fc80007f1e0ff */
[----:B------:R-:W-:Y:S02]  /*4ca0*/  IADD3.X R14, PT, PT, RZ, R22, RZ, P0, !PT ;  /* 0x00000016ff0e7210 */ /* 0x000fe400007fe4ff */
[----:B------:R-:W-:Y:S02]  /*4cb0*/  LOP3.LUT R10, R10, 0xfffffffc, RZ, 0xc0, !PT ;  /* 0xfffffffc0a0a7812 */ /* 0x000fe400078ec0ff */
[----:B------:R-:W-:Y:S02]  /*4cc0*/  LOP3.LUT R14, R14, 0x1, RZ, 0xc0, !PT ;  /* 0x000000010e0e7812 */ /* 0x000fe400078ec0ff */
[C---:B--2---:R-:W-:Y:S02]  /*4cd0*/  IADD3 R26, P0, PT, R10.reuse, UR6, RZ ;  /* 0x000000060a1a7c10 */ /* 0x044fe4000ff1e0ff */
[----:B0-----:R-:W-:Y:S02]  /*4ce0*/  IADD3 R28, P1, PT, R10, UR10, RZ ;  /* 0x0000000a0a1c7c10 */ /* 0x001fe4000ff3e0ff */
[----:B------:R-:W-:-:S02]  /*4cf0*/  IADD3.X R27, PT, PT, R14, UR7, RZ, P0, !PT ;  /* 0x000000070e1b7c10 */ /* 0x000fc400087fe4ff */
[----:B------:R-:W-:Y:S02]  /*4d00*/  IADD3.X R29, PT, PT, R14, UR11, RZ, P1, !PT ;  /* 0x0000000b0e1d7c10 */ /* 0x000fe40008ffe4ff */
[----:B------:R-:W-:-:S04]  /*4d10*/  IADD3 R2, PT, PT, R2, 0xc00, RZ ;  /* 0x00000c0002027810 */ /* 0x000fc80007ffe0ff */
[----:B------:R-:W-:-:S04]  /*4d20*/  ISETP.GT.U32.AND P0, PT, R3, R2, PT ;  /* 0x000000020300720c */ /* 0x000fc80003f04070 */
[----:B------:R-:W-:Y:S02]  /*4d30*/  ISETP.GT.AND.EX P0, PT, R0, RZ, PT, P0 ;  /* 0x000000ff0000720c */ /* 0x000fe40003f04300 */
[----:B----4-:R-:W-:Y:S02]  /*4d40*/  F2FP.BF16.F32.PACK_AB R13, R13, R8 ;  /* 0x000000080d0d723e */ /* 0x010fe400000010ff */
[----:B-----5:R-:W-:-:S03]  /*4d50*/  F2FP.BF16.F32.PACK_AB R7, R5, R6 ;  /* 0x000000060507723e */ /* 0x020fc600000010ff */
[----:B------:R3:W-:Y:S04]  /*4d60*/  STG.E desc[UR8][R26.64], R13 ;  /* 0x0000000d1a007986 */ /* 0x0007e8000c101908 */
[----:B------:R3:W-:Y:S01]  /*4d70*/  STG.E desc[UR8][R28.64], R7 ;  /* 0x000000071c007986 */ /* 0x0007e2000c101908 */
[----:B------:R-:W-:Y:S01]  /*4d80*/  HFMA2 R5, -RZ, RZ, 0, 0 ;  /* 0x00000000ff057431 */ /* 0x000fe200000001ff */
[----:B------:R-:W-:Y:S06]  /*4d90*/  @P0 BRA `(.L_x_247) ;  /* 0xfffffff800a80947 */ /* 0x000fec000383ffff */
[----:B------:R-:W-:Y:S05]  /*4da0*/  EXIT ;  /* 0x000000000000794d */ /* 0x000fea0003800000 */
.L_x_248:
        /* <DEDUP_REMOVED lines=13> */
.L_x_4497:


//--------------------- .text._Z35group_norm_nhwc_bwd_one_pass_kernelI11Bf16IOBf16WLi128ELi96ELi768EEv26Group_norm_nhwc_bwd_params --------------------------
	.section	.text._Z35group_norm_nhwc_bwd_one_pass_kernelI11Bf16IOBf16WLi128ELi96ELi768EEv26Group_norm_nhwc_bwd_params,"ax",@progbits
	.align	128
        .global         _Z35group_norm_nhwc_bwd_one_pass_kernelI11Bf16IOBf16WLi128ELi96ELi768EEv26Group_norm_nhwc_bwd_params
        .type           _Z35group_norm_nhwc_bwd_one_pass_kernelI11Bf16IOBf16WLi128ELi96ELi768EEv26Group_norm_nhwc_bwd_params,@function
        .size           _Z35group_norm_nhwc_bwd_one_pass_kernelI11Bf16IOBf16WLi128ELi96ELi768EEv26Group_norm_nhwc_bwd_params,(.L_x_4498 - _Z35group_norm_nhwc_bwd_one_pass_kernelI11Bf16IOBf16WLi128ELi96ELi768EEv26Group_norm_nhwc_bwd_params)
        .other          _Z35group_norm_nhwc_bwd_one_pass_kernelI11Bf16IOBf16WLi128ELi96ELi768EEv26Group_norm_nhwc_bwd_params,@"STO_CUDA_ENTRY STV_DEFAULT"
_Z35group_norm_nhwc_bwd_one_pass_kernelI11Bf16IOBf16WLi128ELi96ELi768EEv26Group_norm_nhwc_bwd_params:
.text._Z35group_norm_nhwc_bwd_one_pass_kernelI11Bf16IOBf16WLi128ELi96ELi768EEv26Group_norm_nhwc_bwd_params:
        /* <DEDUP_REMOVED lines=22> */
.L_x_292:
[----:B-1----:R-:W1:Y:S01]  /*0160*/  LDC R10, c[0x0][0x410] ;  /* 0x00010400ff0a7b82 */ /* 0x002e620000000800 */
[----:B--2---:R-:W2:Y:S01]  /*0170*/  S2R R3, SR_CTAID.X ;  /* 0x0000000000037919 */ /* 0x004ea20000002500 */
[----:B------:R-:W2:Y:S01]  /*0180*/  LDCU UR4, c[0x0][0x41c] ;  /* 0x00008380ff0477ac */ /* 0x000ea20008000800 */
[----:B------:R-:W-:Y:S02]  /*0190*/  ISETP.GE.AND P3, PT, R39, RZ, PT ;  /* 0x000000ff2700720c */ /* 0x000fe40003f66270 */
[----:B------:R-:W-:Y:S01]  /*01a0*/  CS2R R34, SRZ ;  /* 0x0000000000227805 */ /* 0x000fe2000001ff00 */
[----:B---3--:R-:W3:Y:S01]  /*01b0*/  LDCU.128 UR8, c[0x0][0x400] ;  /* 0x00008000ff0877ac */ /* 0x008ee20008000c00 */
[----:B-1--4-:R-:W-:-:S04]  /*01c0*/  IABS R7, R10 ;  /* 0x0000000a00077213 */ /* 0x012fc80000000000 */
[----:B------:R-:W1:Y:S08]  /*01d0*/  I2F.RP R6, R7 ;  /* 0x0000000700067306 */ /* 0x000e700000209400 */
[----:B-1----:R-:W1:Y:S02]  /*01e0*/  MUFU.RCP R6, R6 ;  /* 0x0000000600067308 */ /* 0x002e640000001000 */
[----:B-1----:R-:W-:-:S06]  /*01f0*/  IADD3 R4, PT, PT, R6, 0xffffffe, RZ ;  /* 0x0ffffffe06047810 */ /* 0x002fcc0007ffe0ff */
[----:B------:R1:W4:Y:S02]  /*0200*/  F2I.FTZ.U32.TRUNC.NTZ R5, R4 ;  /* 0x0000000400057305 */ /* 0x000324000021f000 */
[----:B-1----:R-:W-:Y:S02]  /*0210*/  MOV R4, RZ ;  /* 0x000000ff00047202 */ /* 0x002fe40000000f00 */
[----:B----4-:R-:W-:-:S05]  /*0220*/  IADD3 R8, PT, PT, RZ, -R5, RZ ;  /* 0x80000005ff087210 */ /* 0x010fca0007ffe0ff */
[----:B------:R-:W-:Y:S01]  /*0230*/  IMAD R9, R8, R7, RZ ;  /* 0x0000000708097224 */ /* 0x000fe200078e02ff */
[----:B------:R-:W-:-:S03]  /*0240*/  IABS R8, R39 ;  /* 0x0000002700087213 */ /* 0x000fc60000000000 */
[----:B------:R-:W-:-:S06]  /*0250*/  IMAD.HI.U32 R5, R5, R9, R4 ;  /* 0x0000000905057227 */ /* 0x000fcc00078e0004 */
[----:B------:R-:W-:-:S05]  /*0260*/  IMAD.HI.U32 R6, R5, R8, RZ ;  /* 0x0000000805067227 */ /* 0x000fca00078e00ff */
[----:B------:R-:W-:-:S05]  /*0270*/  IADD3 R5, PT, PT, -R6, RZ, RZ ;  /* 0x000000ff06057210 */ /* 0x000fca0007ffe1ff */
[----:B------:R-:W-:Y:S01]  /*0280*/  IMAD R4, R7, R5, R8 ;  /* 0x0000000507047224 */ /* 0x000fe200078e0208 */
[----:B------:R-:W-:Y:S01]  /*0290*/  LOP3.LUT R8, R39, R10, RZ, 0x3c, !PT ;  /* 0x0000000a27087212 */ /* 0x000fe200078e3cff */
[----:B--2---:R-:W-:Y:S01]  /*02a0*/  IMAD R5, R3, UR4, R38 ;  /* 0x0000000403057c24 */ /* 0x004fe2000f8e0226 */
[----:B------:R-:W1:Y:S02]  /*02b0*/  LDCU.U8 UR4, c[0x0][0x414] ;  /* 0x00008280ff0477ac */ /* 0x000e640008000000 */
[----:B------:R-:W-:Y:S02]  /*02c0*/  ISETP.GT.U32.AND P4, PT, R7, R4, PT ;  /* 0x000000040700720c */ /* 0x000fe40003f84070 */
[----:B---3--:R-:W-:Y:S02]  /*02d0*/  ISETP.GE.U32.AND P1, PT, R5, UR8, PT ;  /* 0x0000000805007c0c */ /* 0x008fe4000bf26070 */
[----:B------:R-:W-:Y:S02]  /*02e0*/  SHF.R.S32.HI R11, RZ, 0x1f, R5 ;  /* 0x0000001fff0b7819 */ /* 0x000fe40000011405 */
[----:B------:R-:W-:-:S02]  /*02f0*/  ISETP.GE.AND P0, PT, R8, RZ, PT ;  /* 0x000000ff0800720c */ /* 0x000fc40003f06270 */
[----:B------:R-:W-:Y:S02]  /*0300*/  ISETP.GE.AND.EX P1, PT, R11, UR9, PT, P1 ;  /* 0x000000090b007c0c */ /* 0x000fe4000bf26310 */
[C---:B------:R-:W-:Y:S02]  /*0310*/  IADD3 R15, PT, PT, R5.reuse, 0x10, RZ ;  /* 0x00000010050f7810 */ /* 0x040fe40007ffe0ff */
[----:B0-----:R-:W-:Y:S02]  /*0320*/  IADD3 R21, PT, PT, R5, 0x20, RZ ;  /* 0x0000002005157810 */ /* 0x001fe40007ffe0ff */
[-C--:B------:R-:W-:Y:S02]  /*0330*/  @!P4 IADD3 R4, PT, PT, R4, -R7.reuse, RZ ;  /* 0x800000070404c210 */ /* 0x080fe40007ffe0ff */
[----:B------:R-:W-:Y:S02]  /*0340*/  @!P4 IADD3 R6, PT, PT, R6, 0x1, RZ ;  /* 0x000000010606c810 */ /* 0x000fe40007ffe0ff */
[----:B------:R-:W-:-:S02]  /*0350*/  ISETP.GE.U32.AND P2, PT, R4, R7, PT ;  /* 0x000000070400720c */ /* 0x000fc40003f46070 */
[-C--:B------:R-:W-:Y:S01]  /*0360*/  ISETP.GT.U32.AND P5, PT, R7, R4.reuse, PT ;  /* 0x000000040700720c */ /* 0x080fe20003fa4070 */
[----:B------:R-:W2:Y:S01]  /*0370*/  @!P1 LDC.64 R12, c[0x0][0x3f8] ;  /* 0x0000fe00ff0c9b82 */ /* 0x000ea20000000a00 */
[----:B------:R-:W-:Y:S02]  /*0380*/  IADD3 R7, PT, PT, R4, -R7, RZ ;  /* 0x8000000704077210 */ /* 0x000fe40007ffe0ff */
[----:B------:R-:W-:Y:S02]  /*0390*/  ISETP.NE.AND P4, PT, R10, RZ, PT ;  /* 0x000000ff0a00720c */ /* 0x000fe40003f85270 */
[----:B------:R-:W-:Y:S02]  /*03a0*/  SEL R4, R7, R4, !P5 ;  /* 0x0000000407047207 */ /* 0x000fe40006800000 */
[----:B------:R-:W-:Y:S01]  /*03b0*/  LOP3.LUT R7, RZ, R10, RZ, 0x33, !PT ;  /* 0x0000000aff077212 */ /* 0x000fe200078e33ff */
[----:B------:R-:W3:Y:S01]  /*03c0*/  @!P1 LDC.64 R24, c[0x0][0x3a0] ;  /* 0x0000e800ff189b82 */ /* 0x000ee20000000a00 */
[----:B------:R-:W-:-:S02]  /*03d0*/  @!P3 IADD3 R4, PT, PT, -R4, RZ, RZ ;  /* 0x000000ff0404b210 */ /* 0x000fc40007ffe1ff */
[----:B------:R-:W-:Y:S02]  /*03e0*/  @P2 IADD3 R6, PT, PT, R6, 0x1, RZ ;  /* 0x0000000106062810 */ /* 0x000fe40007ffe0ff */
[----:B------:R-:W-:Y:S02]  /*03f0*/  ISETP.GE.U32.AND P2, PT, R15, UR8, PT ;  /* 0x000000080f007c0c */ /* 0x000fe4000bf46070 */
[----:B------:R-:W-:Y:S02]  /*0400*/  SHF.R.S32.HI R17, RZ, 0x1f, R15 ;  /* 0x0000001fff117819 */ /* 0x000fe4000001140f */
[----:B------:R-:W-:Y:S02]  /*0410*/  SEL R61, R7, R4, !P4 ;  /* 0x00000004073d7207 */ /* 0x000fe40006000000 */
[----:B------:R-:W-:Y:S02]  /*0420*/  ISETP.GE.AND.EX P2, PT, R17, UR9, PT, P2 ;  /* 0x0000000911007c0c */ /* 0x000fe4000bf46320 */
[----:B------:R-:W-:Y:S01]  /*0430*/  @!P0 IADD3 R6, PT, PT, -R6, RZ, RZ ;  /* 0x000000ff06068210 */ /* 0x000fe20007ffe1ff */
[----:B------:R-:W-:Y:S01]  /*0440*/  IMAD R9, R61, 0x60, RZ ;  /* 0x000000603d097824 */ /* 0x000fe200078e02ff */
[----:B------:R-:W-:-:S02]  /*0450*/  ISETP.GE.U32.AND P3, PT, R21, UR8, PT ;  /* 0x0000000815007c0c */ /* 0x000fc4000bf66070 */
[----:B------:R-:W-:Y:S02]  /*0460*/  SEL R7, R7, R6, !P4 ;  /* 0x0000000607077207 */ /* 0x000fe40006000000 */
[C---:B------:R-:W-:Y:S02]  /*0470*/  IADD3 R64, P0, PT, R9.reuse, R2, RZ ;  /* 0x0000000209407210 */ /* 0x040fe40007f1e0ff */
[----:B------:R-:W-:Y:S02]  /*0480*/  SHF.R.S32.HI R2, RZ, 0x1f, R7 ;  /* 0x0000001fff027819 */ /* 0x000fe40000011407 */
[----:B------:R-:W-:Y:S01]  /*0490*/  LEA.HI.X.SX32 R65, R9, RZ, 0x1, P0 ;  /* 0x000000ff09417211 */ /* 0x000fe200000f0eff */
[----:B------:R-:W4:Y:S01]  /*04a0*/  @!P2 LDC.64 R26, c[0x0][0x3f8] ;  /* 0x0000fe00ff1aab82 */ /* 0x000f220000000a00 */
[----:B------:R-:W-:Y:S01]  /*04b0*/  SHF.R.S32.HI R23, RZ, 0x1f, R21 ;  /* 0x0000001fff177819 */ /* 0x000fe20000011415 */
[----:B------:R-:W-:Y:S02]  /*04c0*/  IMAD R2, R2, UR10, RZ ;  /* 0x0000000a02027c24 */ /* 0x000fe4000f8e02ff */
[----:B------:R-:W-:Y:S01]  /*04d0*/  IMAD.WIDE.U32 R64, R7, UR10, R64 ;  /* 0x0000000a07407c25 */ /* 0x000fe2000f8e0040 */
[----:B------:R-:W-:-:S03]  /*04e0*/  ISETP.GE.AND.EX P3, PT, R23, UR9, PT, P3 ;  /* 0x0000000917007c0c */ /* 0x000fc6000bf66330 */
[----:B------:R-:W-:Y:S01]  /*04f0*/  IMAD R67, R7, UR11, R2 ;  /* 0x0000000b07437c24 */ /* 0x000fe2000f8e0202 */
[----:B------:R-:W-:Y:S01]  /*0500*/  @!P1 MOV R66, R64 ;  /* 0x0000004000429202 */ /* 0x000fe20000000f00 */
[----:B--2---:R-:W-:Y:S01]  /*0510*/  @!P1 IMAD R2, R11, R12, RZ ;  /* 0x0000000c0b029224 */ /* 0x004fe200078e02ff */
[----:B------:R-:W2:Y:S01]  /*0520*/  @!P1 LDC.64 R8, c[0x0][0x398] ;  /* 0x0000e600ff089b82 */ /* 0x000ea20000000a00 */
[----:B------:R-:W-:Y:S02]  /*0530*/  @!P2 MOV R16, R64 ;  /* 0x000000400010a202 */ /* 0x000fe40000000f00 */
[----:B------:R-:W-:Y:S01]  /*0540*/  IADD3 R67, PT, PT, R65, R67, RZ ;  /* 0x0000004341437210 */ /* 0x000fe20007ffe0ff */
[C---:B------:R-:W-:Y:S02]  /*0550*/  @!P1 IMAD R7, R5.reuse, R13, R2 ;  /* 0x0000000d05079224 */ /* 0x040fe400078e0202 */
[----:B------:R-:W-:Y:S02]  /*0560*/  @!P1 IMAD.WIDE.U32 R12, R5, R12, R66 ;  /* 0x0000000c050c9225 */ /* 0x000fe400078e0042 */
[----:B------:R-:W5:Y:S03]  /*0570*/  @!P3 LDC.64 R10, c[0x0][0x3f8] ;  /* 0x0000fe00ff0abb82 */ /* 0x000f660000000a00 */
[----:B------:R-:W-:Y:S01]  /*0580*/  @!P1 IADD3 R13, PT, PT, R13, R7, RZ ;  /* 0x000000070d0d9210 */ /* 0x000fe20007ffe0ff */
[----:B----4-:R-:W-:Y:S01]  /*0590*/  @!P2 IMAD R2, R17, R26, RZ ;  /* 0x0000001a1102a224 */ /* 0x010fe200078e02ff */
[----:B------:R-:W-:-:S03]  /*05a0*/  @!P1 SHF.L.U32 R19, R12, 0x1, RZ ;  /* 0x000000010c139819 */ /* 0x000fc600000006ff */
[----:B------:R-:W4:Y:S01]  /*05b0*/  @!P2 LDC.64 R6, c[0x0][0x3a0] ;  /* 0x0000e800ff06ab82 */ /* 0x000f220000000a00 */
[----:B------:R-:W-:Y:S01]  /*05c0*/  @!P2 MOV R17, R67 ;  /* 0x000000430011a202 */ /* 0x000fe20000000f00 */
[----:B------:R-:W-:Y:S01]  /*05d0*/  @!P2 IMAD R27, R15, R27, R2 ;  /* 0x0000001b0f1ba224 */ /* 0x000fe200078e0202 */
[----:B------:R-:W-:Y:S02]  /*05e0*/  @!P1 SHF.L.U64.HI R4, R12, 0x1, R13 ;  /* 0x000000010c049819 */ /* 0x000fe4000001020d */
[----:B---3--:R-:W-:Y:S01]  /*05f0*/  @!P1 IADD3 R14, P0, PT, R19, R24, RZ ;  /* 0x00000018130e9210 */ /* 0x008fe20007f1e0ff */
[----:B------:R-:W-:Y:S01]  /*0600*/  @!P2 IMAD.WIDE.U32 R16, R15, R26, R16 ;  /* 0x0000001a0f10a225 */ /* 0x000fe200078e0010 */
[----:B------:R-:W-:Y:S01]  /*0610*/  IADD3 R2, PT, PT, R5, 0x30, RZ ;  /* 0x0000003005027810 */ /* 0x000fe20007ffe0ff */
[----:B------:R-:W3:Y:S01]  /*0620*/  @!P2 LDC.64 R12, c[0x0][0x398] ;  /* 0x0000e600ff0cab82 */ /* 0x000ee20000000a00 */
[----:B------:R-:W-:Y:S02]  /*0630*/  @!P1 IADD3.X R15, PT, PT, R4, R25, RZ, P0, !PT ;  /* 0x00000019040f9210 */ /* 0x000fe400007fe4ff */
[----:B------:R-:W-:-:S02]  /*0640*/  ISETP.GE.U32.AND P0, PT, R2, UR8, PT ;  /* 0x0000000802007c0c */ /* 0x000fc4000bf06070 */
[----:B------:R-:W-:Y:S01]  /*0650*/  SHF.R.S32.HI R25, RZ, 0x1f, R2 ;  /* 0x0000001fff197819 */ /* 0x000fe20000011402 */
[----:B------:R0:W3:Y:S01]  /*0660*/  @!P1 LDG.E R35, desc[UR6][R14.64] ;  /* 0x000000060e239981 */ /* 0x0000e2000c1e1900 */
[----:B--2---:R-:W-:Y:S02]  /*0670*/  @!P1 IADD3 R18, P4, PT, R19, R8, RZ ;  /* 0x0000000813129210 */ /* 0x004fe40007f9e0ff */
[----:B------:R-:W-:Y:S02]  /*0680*/  ISETP.GE.AND.EX P0, PT, R25, UR9, PT, P0 ;  /* 0x0000000919007c0c */ /* 0x000fe4000bf06300 */
[----:B------:R-:W-:Y:S02]  /*0690*/  @!P2 IADD3 R17, PT, PT, R17, R27, RZ ;  /* 0x0000001b1111a210 */ /* 0x000fe40007ffe0ff */
[----:B------:R-:W-:Y:S02]  /*06a0*/  @!P2 SHF.L.U32 R27, R16, 0x1, RZ ;  /* 0x00000001101ba819 */ /* 0x000fe400000006ff */
[----:B------:R-:W-:-:S02]  /*06b0*/  @!P1 IADD3.X R19, PT, PT, R4, R9, RZ, P4, !PT ;  /* 0x0000000904139210 */ /* 0x000fc400027fe4ff */
[----:B------:R-:W-:Y:S01]  /*06c0*/  @!P2 SHF.L.U64.HI R4, R16, 0x1, R17 ;  /* 0x000000011004a819 */ /* 0x000fe20000010211 */
[----:B------:R-:W2:Y:S01]  /*06d0*/  @!P3 LDC.64 R8, c[0x0][0x3a0] ;  /* 0x0000e800ff08bb82 */ /* 0x000ea20000000a00 */
[----:B-----5:R-:W-:Y:S01]  /*06e0*/  @!P3 IMAD R16, R23, R10, RZ ;  /* 0x0000000a1710b224 */ /* 0x020fe200078e02ff */
[----:B----4-:R-:W-:Y:S01]  /*06f0*/  @!P2 IADD3 R22, P4, PT, R27, R6, RZ ;  /* 0x000000061b16a210 */ /* 0x010fe20007f9e0ff */
[----:B------:R4:W5:Y:S02]  /*0700*/  @!P1 LDG.E R34, desc[UR6][R18.64] ;  /* 0x0000000612229981 */ /* 0x000964000c1e1900 */
[----:B------:R-:W-:Y:S01]  /*0710*/  @!P3 IMAD R29, R21, R11, R16 ;  /* 0x0000000b151db224 */ /* 0x000fe200078e0210 */
[----:B------:R-:W-:Y:S02]  /*0720*/  @!P2 IADD3.X R23, PT, PT, R4, R7, RZ, P4, !PT ;  /* 0x000000070417a210 */ /* 0x000fe400027fe4ff */
[----:B------:R-:W1:Y:S01]  /*0730*/  @!P3 LDC.64 R16, c[0x0][0x398] ;  /* 0x0000e600ff10bb82 */ /* 0x000e620000000a00 */
[----:B0-----:R-:W-:-:S02]  /*0740*/  @!P3 MOV R14, R64 ;  /* 0x00000040000eb202 */ /* 0x001fc40000000f00 */
[----:B------:R-:W-:-:S05]  /*0750*/  @!P3 MOV R15, R67 ;  /* 0x00000043000fb202 */ /* 0x000fca0000000f00 */
[----:B------:R-:W0:Y:S01]  /*0760*/  @!P0 LDC.64 R6, c[0x0][0x3f8] ;  /* 0x0000fe00ff068b82 */ /* 0x000e220000000a00 */
[----:B---3--:R-:W-:Y:S01]  /*0770*/  @!P2 IADD3 R12, P1, PT, R27, R12, RZ ;  /* 0x0000000c1b0ca210 */ /* 0x008fe20007f3e0ff */
[----:B------:R-:W-:Y:S01]  /*0780*/  @!P3 IMAD.WIDE.U32 R10, R21, R10, R14 ;  /* 0x0000000a150ab225 */ /* 0x000fe200078e000e */
[----:B------:R-:W-:Y:S02]  /*0790*/  IADD3 R20, PT, PT, R5, 0x40, RZ ;  /* 0x0000004005147810 */ /* 0x000fe40007ffe0ff */
[----:B------:R-:W-:Y:S02]  /*07a0*/  @!P2 IADD3.X R13, PT, PT, R4, R13, RZ, P1, !PT ;  /* 0x0000000d040da210 */ /* 0x000fe40000ffe4ff */
[----:B------:R-:W-:Y:S02]  /*07b0*/  ISETP.GE.U32.AND P1, PT, R20, UR8, PT ;  /* 0x0000000814007c0c */ /* 0x000fe4000bf26070 */
[----:B------:R-:W-:Y:S02]  /*07c0*/  CS2R R32, SRZ ;  /* 0x0000000000207805 */ /* 0x000fe4000001ff00 */
[----:B------:R-:W-:Y:S01]  /*07d0*/  SHF.R.S32.HI R21, RZ, 0x1f, R20 ;  /* 0x0000001fff157819 */ /* 0x000fe20000011414 */
[----:B----4-:R-:W3:Y:S01]  /*07e0*/  @!P0 LDC.64 R18, c[0x0][0x3a0] ;  /* 0x0000e800ff128b82 */ /* 0x010ee20000000a00 */
[----:B------:R-:W-:-:S02]  /*07f0*/  @!P3 IADD3 R11, PT, PT, R11, R29, RZ ;  /* 0x0000001d0b0bb210 */ /* 0x000fc40007ffe0ff */
[C---:B------:R-:W-:Y:S01]  /*0800*/  @!P3 SHF.L.U32 R27, R10.reuse, 0x1, RZ ;  /* 0x000000010a1bb819 */ /* 0x040fe200000006ff */
[----:B------:R4:W5:Y:S01]  /*0810*/  @!P2 LDG.E R33, desc[UR6][R22.64] ;  /* 0x000000061621a981 */ /* 0x000962000c1e1900 */
[----:B------:R-:W-:Y:S02]  /*0820*/  ISETP.GE.AND.EX P1, PT, R21, UR9, PT, P1 ;  /* 0x0000000915007c0c */ /* 0x000fe4000bf26310 */
[----:B------:R-:W-:Y:S01]  /*0830*/  @!P3 SHF.L.U64.HI R10, R10, 0x1, R11 ;  /* 0x000000010a0ab819 */ /* 0x000fe2000001020b */
[----:B------:R-:W5:Y:S01]  /*0840*/  @!P2 LDG.E R32, desc[UR6][R12.64] ;  /* 0x000000060c20a981 */ /* 0x000f62000c1e1900 */
[----:B--2---:R-:W-:Y:S02]  /*0850*/  @!P3 IADD3 R8, P4, PT, R27, R8, RZ ;  /* 0x000000081b08b210 */ /* 0x004fe40007f9e0ff */
[----:B------:R-:W-:Y:S02]  /*0860*/  MOV R15, RZ ;  /* 0x000000ff000f7202 */ /* 0x000fe40000000f00 */
[----:B-1----:R-:W-:Y:S01]  /*0870*/  ISETP.NE.AND P5, PT, RZ, UR4, PT ;  /* 0x00000004ff007c0c */ /* 0x002fe2000bfa5270 */
[----:B0-----:R-:W-:Y:S01]  /*0880*/  @!P0 IMAD R25, R25, R6, RZ ;  /* 0x0000000619198224 */ /* 0x001fe200078e02ff */
[----:B------:R-:W-:Y:S01]  /*0890*/  @!P3 IADD3.X R9, PT, PT, R10, R9, RZ, P4, !PT ;  /* 0x000000090a09b210 */ /* 0x000fe200027fe4ff */
[----:B----4-:R-:W0:Y:S01]  /*08a0*/  @!P0 LDC.64 R22, c[0x0][0x398] ;  /* 0x0000e600ff168b82 */ /* 0x010e220000000a00 */
[----:B------:R-:W-:-:S02]  /*08b0*/  @!P3 IADD3 R26, P2, PT, R27, R16, RZ ;  /* 0x000000101b1ab210 */ /* 0x000fc40007f5e0ff */
[----:B------:R-:W-:Y:S01]  /*08c0*/  IADD3 R24, PT, PT, R5, 0x50, RZ ;  /* 0x0000005005187810 */ /* 0x000fe20007ffe0ff */
[----:B------:R1:W2:Y:S01]  /*08d0*/  @!P3 LDG.E R15, desc[UR6][R8.64] ;  /* 0x00000006080fb981 */ /* 0x0002a2000c1e1900 */
[----:B------:R-:W-:Y:S01]  /*08e0*/  @!P3 IADD3.X R27, PT, PT, R10, R17, RZ, P2, !PT ;  /* 0x000000110a1bb210 */ /* 0x000fe200017fe4ff */
[----:B------:R-:W-:Y:S01]  /*08f0*/  @!P0 IMAD R11, R2, R7, R25 ;  /* 0x00000007020b8224 */ /* 0x000fe200078e0219 */
[----:B------:R-:W-:Y:S01]  /*0900*/  ISETP.GE.U32.AND P2, PT, R24, UR8, PT ;  /* 0x0000000818007c0c */ /* 0x000fe2000bf46070 */
[----:B------:R-:W4:Y:S01]  /*0910*/  @!P1 LDC.64 R16, c[0x0][0x3f8] ;  /* 0x0000fe00ff109b82 */ /* 0x000f220000000a00 */
[----:B------:R-:W-:Y:S02]  /*0920*/  SHF.R.S32.HI R25, RZ, 0x1f, R24 ;  /* 0x0000001fff197819 */ /* 0x000fe40000011418 */
[----:B-1----:R-:W-:Y:S02]  /*0930*/  @!P0 MOV R8, R64 ;  /* 0x0000004000088202 */ /* 0x002fe40000000f00 */
[----:B------:R-:W-:-:S03]  /*0940*/  @!P0 MOV R9, R67 ;  /* 0x0000004300098202 */ /* 0x000fc60000000f00 */
[----:B------:R-:W1:Y:S01]  /*0950*/  @!P1 LDC.64 R12, c[0x0][0x3a0] ;  /* 0x0000e800ff0c9b82 */ /* 0x000e620000000a00 */
[----:B------:R-:W-:Y:S01]  /*0960*/  ISETP.GE.AND.EX P2, PT, R25, UR9, PT, P2 ;  /* 0x0000000919007c0c */ /* 0x000fe2000bf46320 */
[----:B------:R-:W-:-:S06]  /*0970*/  @!P0 IMAD.WIDE.U32 R6, R2, R6, R8 ;  /* 0x0000000602068225 */ /* 0x000fcc00078e0008 */
[----:B------:R-:W0:Y:S01]  /*0980*/  @P5 LDC.64 R8, c[0x0][0x3b0] ;  /* 0x0000ec00ff085b82 */ /* 0x000e220000000a00 */
[----:B------:R-:W-:Y:S02]  /*0990*/  @!P0 IADD3 R7, PT, PT, R7, R11, RZ ;  /* 0x0000000b07078210 */ /* 0x000fe40007ffe0ff */
[C---:B------:R-:W-:Y:S02]  /*09a0*/  IADD3 R42, PT, PT, R5.reuse, 0x60, RZ ;  /* 0x00000060052a7810 */ /* 0x040fe40007ffe0ff */
[----:B------:R-:W-:Y:S02]  /*09b0*/  IADD3 R14, PT, PT, R5, 0x70, RZ ;  /* 0x00000070050e7810 */ /* 0x000fe40007ffe0ff */
[C---:B------:R-:W-:Y:S01]  /*09c0*/  @!P0 SHF.L.U32 R5, R6.reuse, 0x1, RZ ;  /* 0x0000000106058819 */ /* 0x040fe200000006ff */
[----:B------:R-:W1:Y:S01]  /*09d0*/  LDC.64 R10, c[0x0][0x3b8] ;  /* 0x0000ee00ff0a7b82 */ /* 0x000e620000000a00 */
[----:B------:R-:W-:Y:S02]  /*09e0*/  @!P0 SHF.L.U64.HI R30, R6, 0x1, R7 ;  /* 0x00000001061e8819 */ /* 0x000fe40000010207 */
[----:B------:R-:W-:-:S05]  /*09f0*/  LOP3.LUT R2, R37, 0xffff, RZ, 0xc0, !PT ;  /* 0x0000ffff25027812 */ /* 0x000fca00078ec0ff */
[----:B------:R-:W1:Y:S01]  /*0a00*/  @!P2 LDC.64 R6, c[0x0][0x3f8] ;  /* 0x0000fe00ff06ab82 */ /* 0x000e620000000a00 */
[----:B------:R-:W-:Y:S01]  /*0a10*/  MOV R4, RZ ;  /* 0x000000ff00047202 */ /* 0x000fe20000000f00 */
[----:B----4-:R-:W-:Y:S01]  /*0a20*/  @!P1 IMAD R21, R21, R16, RZ ;  /* 0x0000001015159224 */ /* 0x010fe200078e02ff */
[----:B------:R-:W-:Y:S01]  /*0a30*/  @!P1 MOV R28, R64 ;  /* 0x00000040001c9202 */ /* 0x000fe20000000f00 */
[----:B------:R-:W-:Y:S01]  /*0a40*/  IMAD R41, R61, 0x60, R2 ;  /* 0x000000603d297824 */ /* 0x000fe200078e0202 */
[----:B------:R-:W-:Y:S01]  /*0a50*/  @!P1 MOV R29, R67 ;  /* 0x00000043001d9202 */ /* 0x000fe20000000f00 */
[----:B------:R-:W-:Y:S01]  /*0a60*/  @!P1 IMAD R21, R20, R17, R21 ;  /* 0x0000001114159224 */ /* 0x000fe200078e0215 */
[----:B------:R-:W-:Y:S01]  /*0a70*/  ISETP.GE.U32.AND P4, PT, R14, UR8, PT ;  /* 0x000000080e007c0c */ /* 0x000fe2000bf86070 */
[----:B------:R0:W4:Y:S01]  /*0a80*/  @!P3 LDG.E R4, desc[UR6][R26.64] ;  /* 0x000000061a04b981 */ /* 0x000122000c1e1900 */
[----:B------:R-:W-:Y:S02]  /*0a90*/  SHF.R.S32.HI R31, RZ, 0x1f, R14 ;  /* 0x0000001fff1f7819 */ /* 0x000fe4000001140e */
[----:B---3--:R-:W-:Y:S01]  /*0aa0*/  @!P0 IADD3 R18, P6, PT, R5, R18, RZ ;  /* 0x0000001205128210 */ /* 0x008fe20007fde0ff */
[----:B------:R-:W-:Y:S01]  /*0ab0*/  @!P1 IMAD.WIDE.U32 R16, R20, R16, R28 ;  /* 0x0000001014109225 */ /* 0x000fe200078e001c */
[----:B------:R-:W-:-:S02]  /*0ac0*/  ISETP.GE.U32.AND P3, PT, R42, UR8, PT ;  /* 0x000000082a007c0c */ /* 0x000fc4000bf66070 */
[----:B------:R-:W-:Y:S01]  /*0ad0*/  SHF.R.S32.HI R43, RZ, 0x1f, R42 ;  /* 0x0000001fff2b7819 */ /* 0x000fe2000001142a */
[----:B0-----:R-:W-:Y:S01]  /*0ae0*/  @P5 IMAD.WIDE R26, R41, 0x2, R8 ;  /* 0x00000002291a5825 */ /* 0x001fe200078e0208 */
[----:B------:R-:W-:Y:S01]  /*0af0*/  ISETP.GE.AND.EX P4, PT, R31, UR9, PT, P4 ;  /* 0x000000091f007c0c */ /* 0x000fe2000bf86340 */
[----:B------:R-:W0:Y:S01]  /*0b00*/  @!P1 LDC.64 R8, c[0x0][0x398] ;  /* 0x0000e600ff089b82 */ /* 0x000e220000000a00 */
[----:B------:R-:W-:Y:S02]  /*0b10*/  @!P0 IADD3.X R19, PT, PT, R30, R19, RZ, P6, !PT ;  /* 0x000000131e138210 */ /* 0x000fe400037fe4ff */
[----:B------:R-:W-:Y:S01]  /*0b20*/  @!P0 IADD3 R22, P6, PT, R5, R22, RZ ;  /* 0x0000001605168210 */ /* 0x000fe20007fde0ff */
[----:B-1----:R-:W-:Y:S01]  /*0b30*/  @!P2 IMAD R25, R25, R6, RZ ;  /* 0x000000061919a224 */ /* 0x002fe200078e02ff */
[----:B------:R-:W-:Y:S01]  /*0b40*/  MOV R5, RZ ;  /* 0x000000ff00057202 */ /* 0x000fe20000000f00 */
[----:B------:R-:W3:Y:S01]  /*0b50*/  @P5 LDG.E.U16 R45, desc[UR6][R26.64] ;  /* 0x000000061a2d5981 */ /* 0x000ee2000c1e1500 */
[----:B------:R-:W-:-:S02]  /*0b60*/  @!P1 IADD3 R17, PT, PT, R17, R21, RZ ;  /* 0x0000001511119210 */ /* 0x000fc40007ffe0ff */
[----:B------:R-:W-:Y:S01]  /*0b70*/  ISETP.GE.AND.EX P3, PT, R43, UR9, PT, P3 ;  /* 0x000000092b007c0c */ /* 0x000fe2000bf66330 */
[----:B------:R-:W1:Y:S01]  /*0b80*/  @!P2 LDC.64 R20, c[0x0][0x3a0] ;  /* 0x0000e800ff14ab82 */ /* 0x000e620000000a00 */
[----:B------:R-:W-:Y:S01]  /*0b90*/  @!P1 SHF.L.U32 R47, R16, 0x1, RZ ;  /* 0x00000001102f9819 */ /* 0x000fe200000006ff */
[----:B------:R0:W4:Y:S01]  /*0ba0*/  @!P0 LDG.E R5, desc[UR6][R18.64] ;  /* 0x0000000612058981 */ /* 0x000122000c1e1900 */
[----:B------:R-:W-:Y:S02]  /*0bb0*/  @!P0 IADD3.X R23, PT, PT, R30, R23, RZ, P6, !PT ;  /* 0x000000171e178210 */ /* 0x000fe400037fe4ff */
[----:B------:R-:W-:Y:S01]  /*0bc0*/  @!P1 SHF.L.U64.HI R30, R16, 0x1, R17 ;  /* 0x00000001101e9819 */ /* 0x000fe20000010211 */
[----:B------:R-:W-:Y:S01]  /*0bd0*/  IMAD.WIDE R16, R39, 0x8, R10 ;  /* 0x0000000827107825 */ /* 0x000fe200078e020a */
[----:B------:R-:W-:Y:S01]  /*0be0*/  @!P1 IADD3 R28, P6, PT, R47, R12, RZ ;  /* 0x0000000c2f1c9210 */ /* 0x000fe20007fde0ff */
[----:B------:R-:W4:Y:S01]  /*0bf0*/  @P5 LDG.E.U16 R40, desc[UR6][R26.64+0x2] ;  /* 0x000002061a285981 */ /* 0x000f22000c1e1500 */
[----:B------:R-:W-:-:S02]  /*0c00*/  @!P2 MOV R10, R64 ;  /* 0x00000040000aa202 */ /* 0x000fc40000000f00 */
[----:B------:R-:W-:Y:S01]  /*0c10*/  @!P2 MOV R11, R67 ;  /* 0x00000043000ba202 */ /* 0x000fe20000000f00 */
[----:B0-----:R-:W0:Y:S01]  /*0c20*/  @!P2 LDC.64 R18, c[0x0][0x398] ;  /* 0x0000e600ff12ab82 */ /* 0x001e220000000a00 */
[----:B------:R-:W-:Y:S01]  /*0c30*/  @!P1 IADD3.X R29, PT, PT, R30, R13, RZ, P6, !PT ;  /* 0x0000000d1e1d9210 */ /* 0x000fe200037fe4ff */
[C---:B------:R-:W-:Y:S01]  /*0c40*/  @!P2 IMAD R7, R24.reuse, R7, R25 ;  /* 0x000000071807a224 */ /* 0x040fe200078e0219 */
[----:B------:R-:W3:Y:S01]  /*0c50*/  LDG.E.64 R16, desc[UR6][R16.64] ;  /* 0x0000000610107981 */ /* 0x000ee2000c1e1b00 */
[----:B------:R-:W-:Y:S01]  /*0c60*/  @!P2 IMAD.WIDE.U32 R24, R24, R6, R10 ;  /* 0x000000061818a225 */ /* 0x000fe200078e000a */
[----:B------:R-:W-:-:S03]  /*0c70*/  MOV R6, RZ ;  /* 0x000000ff00067202 */ /* 0x000fc60000000f00 */
[----:B------:R-:W0:Y:S01]  /*0c80*/  @!P4 LDC.64 R12, c[0x0][0x3f8] ;  /* 0x0000fe00ff0ccb82 */ /* 0x000e220000000a00 */
[----:B------:R-:W-:Y:S02]  /*0c90*/  @!P2 IADD3 R25, PT, PT, R25, R7, RZ ;  /* 0x000000071919a210 */ /* 0x000fe40007ffe0ff */
[----:B------:R1:W4:Y:S05]  /*0ca0*/  @!P0 LDG.E R6, desc[UR6][R22.64] ;  /* 0x0000000616068981 */ /* 0x00032a000c1e1900 */
[----:B------:R-:W0:Y:S01]  /*0cb0*/  @!P3 LDC.64 R10, c[0x0][0x3f8] ;  /* 0x0000fe00ff0abb82 */ /* 0x000e220000000a00 */
[----:B------:R-:W-:Y:S02]  /*0cc0*/  @!P1 IADD3 R46, P0, PT, R47, R8, RZ ;  /* 0x000000082f2e9210 */ /* 0x000fe40007f1e0ff */
[----:B------:R-:W-:-:S02]  /*0cd0*/  @!P2 SHF.L.U32 R49, R24, 0x1, RZ ;  /* 0x000000011831a819 */ /* 0x000fc400000006ff */
[----:B------:R-:W-:Y:S02]  /*0ce0*/  @!P1 IADD3.X R47, PT, PT, R30, R9, RZ, P0, !PT ;  /* 0x000000091e2f9210 */ /* 0x000fe400007fe4ff */
[----:B------:R-:W-:Y:S01]  /*0cf0*/  @!P2 SHF.L.U64.HI R30, R24, 0x1, R25 ;  /* 0x00000001181ea819 */ /* 0x000fe20000010219 */
[----:B-1----:R-:W1:Y:S01]  /*0d00*/  @!P3 LDC.64 R22, c[0x0][0x3a0] ;  /* 0x0000e800ff16bb82 */ /* 0x002e620000000a00 */
[----:B------:R-:W-:Y:S02]  /*0d10*/  @!P2 IADD3 R26, P0, PT, R49, R20, RZ ;  /* 0x00000014311aa210 */ /* 0x000fe40007f1e0ff */
[----:B------:R-:W-:Y:S02]  /*0d20*/  MOV R7, RZ ;  /* 0x000000ff00077202 */ /* 0x000fe40000000f00 */
[----:B------:R-:W-:Y:S02]  /*0d30*/  @!P2 IADD3.X R27, PT, PT, R30, R21, RZ, P0, !PT ;  /* 0x000000151e1ba210 */ /* 0x000fe400007fe4ff */
[----:B------:R-:W-:-:S02]  /*0d40*/  CS2R R8, SRZ ;  /* 0x0000000000087805 */ /* 0x000fc4000001ff00 */
[----:B0-----:R-:W-:Y:S01]  /*0d50*/  @!P2 IADD3 R18, P0, PT, R49, R18, RZ ;  /* 0x000000123112a210 */ /* 0x001fe20007f1e0ff */
[----:B------:R-:W-:Y:S01]  /*0d60*/  @!P4 IMAD R44, R31, R12, RZ ;  /* 0x0000000c1f2cc224 */ /* 0x000fe200078e02ff */
[----:B------:R-:W4:Y:S01]  /*0d70*/  @!P1 LDG.E R7, desc[UR6][R28.64] ;  /* 0x000000061c079981 */ /* 0x000f22000c1e1900 */
[----:B------:R-:W0:Y:S01]  /*0d80*/  @!P3 LDC.64 R20, c[0x0][0x398] ;  /* 0x0000e600ff14bb82 */ /* 0x000e220000000a00 */
[----:B------:R-:W-:Y:S02]  /*0d90*/  @!P2 IADD3.X R19, PT, PT, R30, R19, RZ, P0, !PT ;  /* 0x000000131e13a210 */ /* 0x000fe400007fe4ff */
[----:B------:R1:W4:Y:S01]  /*0da0*/  @!P2 LDG.E R9, desc[UR6][R26.64] ;  /* 0x000000061a09a981 */ /* 0x000322000c1e1900 */
[----:B------:R-:W-:-:S03]  /*0db0*/  @!P3 IMAD R43, R43, R10, RZ ;  /* 0x0000000a2b2bb224 */ /* 0x000fc600078e02ff */
[----:B------:R1:W4:Y:S01]  /*0dc0*/  @!P1 LDG.E R8, desc[UR6][R46.64] ;  /* 0x000000062e089981 */ /* 0x000322000c1e1900 */
[----:B------:R-:W0:Y:S01]  /*0dd0*/  @!P4 LDC.64 R30, c[0x0][0x398] ;  /* 0x0000e600ff1ecb82 */ /* 0x000e220000000a00 */
[----:B-1----:R-:W-:-:S07]  /*0de0*/  @!P3 MOV R26, R64 ;  /* 0x00000040001ab202 */ /* 0x002fce0000000f00 */
[----:B------:R-:W1:Y:S01]  /*0df0*/  @!P4 LDC.64 R28, c[0x0][0x3a0] ;  /* 0x0000e800ff1ccb82 */ /* 0x000e620000000a00 */
[----:B------:R-:W-:Y:S01]  /*0e00*/  @!P3 MOV R27, R67 ;  /* 0x00000043001bb202 */ /* 0x000fe20000000f00 */
[C---:B------:R-:W-:Y:S02]  /*0e10*/  @!P3 IMAD R11, R42.reuse, R11, R43 ;  /* 0x0000000b2a0bb224 */ /* 0x040fe400078e022b */
[----:B------:R-:W-:-:S04]  /*0e20*/  @!P3 IMAD.WIDE.U32 R42, R42, R10, R26 ;  /* 0x0000000a2a2ab225 */ /* 0x000fc800078e001a */
[----:B------:R-:W0:Y:S01]  /*0e30*/  LDC.64 R24, c[0x0][0x3a8] ;  /* 0x0000ea00ff187b82 */ /* 0x000e220000000a00 */
[----:B------:R-:W-:Y:S02]  /*0e40*/  @!P4 MOV R26, R64 ;  /* 0x00000040001ac202 */ /* 0x000fe40000000f00 */
[----:B------:R-:W-:Y:S01]  /*0e50*/  @!P4 MOV R27, R67 ;  /* 0x00000043001bc202 */ /* 0x000fe20000000f00 */
[C---:B------:R-:W-:Y:S01]  /*0e60*/  @!P4 IMAD R47, R14.reuse, R13, R44 ;  /* 0x0000000d0e2fc224 */ /* 0x040fe200078e022c */
[----:B------:R-:W-:Y:S01]  /*0e70*/  @!P3 IADD3 R11, PT, PT, R43, R11, RZ ;  /* 0x0000000b2b0bb210 */ /* 0x000fe20007ffe0ff */
[----:B------:R-:W-:Y:S01]  /*0e80*/  @!P4 IMAD.WIDE.U32 R12, R14, R12, R26 ;  /* 0x0000000c0e0cc225 */ /* 0x000fe200078e001a */
[C---:B------:R-:W-:Y:S02]  /*0e90*/  @!P3 SHF.L.U32 R27, R42.reuse, 0x1, RZ ;  /* 0x000000012a1bb819 */ /* 0x040fe400000006ff */
[----:B------:R-:W-:Y:S02]  /*0ea0*/  MOV R10, RZ ;  /* 0x000000ff000a7202 */ /* 0x000fe40000000f00 */
[----:B------:R-:W-:-:S02]  /*0eb0*/  @!P3 SHF.L.U64.HI R42, R42, 0x1, R11 ;  /* 0x000000012a2ab819 */ /* 0x000fc4000001020b */
[----:B------:R-:W-:Y:S02]  /*0ec0*/  @!P4 IADD3 R11, PT, PT, R13, R47, RZ ;  /* 0x0000002f0d0bc210 */ /* 0x000fe40007ffe0ff */
[----:B------:R-:W-:Y:S01]  /*0ed0*/  @!P3 IADD3 R22, P0, PT, R27, R22, RZ ;  /* 0x000000161b16b210 */ /* 0x000fe20007f1e0ff */
[----:B------:R3:W4:Y:S01]  /*0ee0*/  @!P2 LDG.E R10, desc[UR6][R18.64] ;  /* 0x00000006120aa981 */ /* 0x000722000c1e1900 */
[----:B------:R-:W-:Y:S02]  /*0ef0*/  @!P4 SHF.L.U32 R13, R12, 0x1, RZ ;  /* 0x000000010c0dc819 */ /* 0x000fe400000006ff */
[----:B------:R-:W-:Y:S02]  /*0f00*/  @!P3 IADD3.X R23, PT, PT, R42, R23, RZ, P0, !PT ;  /* 0x000000172a17b210 */ /* 0x000fe400007fe4ff */
[----:B------:R-:W-:Y:S02]  /*0f10*/  @!P4 SHF.L.U64.HI R14, R12, 0x1, R11 ;  /* 0x000000010c0ec819 */ /* 0x000fe4000001020b */
[----:B-1----:R-:W-:-:S02]  /*0f20*/  @!P4 IADD3 R28, P0, PT, R13, R28, RZ ;  /* 0x0000001c0d1cc210 */ /* 0x002fc40007f1e0ff */
[----:B0-----:R-:W-:Y:S02]  /*0f30*/  @!P4 IADD3 R30, P2, PT, R13, R30, RZ ;  /* 0x0000001e0d1ec210 */ /* 0x001fe40007f5e0ff */
[----:B------:R-:W-:Y:S02]  /*0f40*/  @!P3 IADD3 R20, P1, PT, R27, R20, RZ ;  /* 0x000000141b14b210 */ /* 0x000fe40007f3e0ff */
[----:B------:R-:W-:Y:S02]  /*0f50*/  CS2R R12, SRZ ;  /* 0x00000000000c7805 */ /* 0x000fe4000001ff00 */
[C---:B------:R-:W-:Y:S02]  /*0f60*/  @!P4 IADD3.X R29, PT, PT, R14.reuse, R29, RZ, P0, !PT ;  /* 0x0000001d0e1dc210 */ /* 0x040fe400007fe4ff */
[----:B------:R-:W-:Y:S01]  /*0f70*/  @!P4 IADD3.X R31, PT, PT, R14, R31, RZ, P2, !PT ;  /* 0x0000001f0e1fc210 */ /* 0x000fe200017fe4ff */
[----:B------:R-:W-:Y:S01]  /*0f80*/  IMAD.WIDE R24, R41, 0x2, R24 ;  /* 0x0000000229187825 */ /* 0x000fe200078e0218 */
[----:B------:R-:W-:Y:S01]  /*0f90*/  MOV R11, RZ ;  /* 0x000000ff000b7202 */ /* 0x000fe20000000f00 */
[----:B------:R-:W4:Y:S01]  /*0fa0*/  @!P4 LDG.E R13, desc[UR6][R28.64] ;  /* 0x000000061c0dc981 */ /* 0x000f22000c1e1900 */
[----:B------:R-:W-:-:S02]  /*0fb0*/  MOV R14, RZ ;  /* 0x000000ff000e7202 */ /* 0x000fc40000000f00 */
[----:B------:R-:W-:Y:S01]  /*0fc0*/  @!P3 IADD3.X R21, PT, PT, R42, R21, RZ, P1, !PT ;  /* 0x000000152a15b210 */ /* 0x000fe20000ffe4ff */
[----:B------:R-:W4:Y:S04]  /*0fd0*/  LDG.E.U16 R26, desc[UR6][R24.64] ;  /* 0x00000006181a7981 */ /* 0x000f28000c1e1500 */
[----:B------:R-:W4:Y:S04]  /*0fe0*/  LDG.E.U16 R19, desc[UR6][R24.64+0x2] ;  /* 0x0000020618137981 */ /* 0x000f28000c1e1500 */
[----:B------:R-:W4:Y:S04]  /*0ff0*/  @!P3 LDG.E R11, desc[UR6][R22.64] ;  /* 0x00000006160bb981 */ /* 0x000f28000c1e1900 */
[----:B------:R-:W4:Y:S04]  /*1000*/  @!P3 LDG.E R12, desc[UR6][R20.64] ;  /* 0x00000006140cb981 */ /* 0x000f28000c1e1900 */
[----:B------:R-:W4:Y:S01]  /*1010*/  @!P4 LDG.E R14, desc[UR6][R30.64] ;  /* 0x000000061e0ec981 */ /* 0x000f22000c1e1900 */
[----:B------:R-:W-:Y:S01]  /*1020*/  MOV R60, 0x3f800000 ;  /* 0x3f800000003c7802 */ /* 0x000fe20000000f00 */
[----:B------:R-:W-:Y:S01]  /*1030*/  UISETP.NE.AND UP0, UPT, UR4, URZ, UPT ;  /* 0x000000ff0400728c */ /* 0x000fe2000bf05270 */
[----:B------:R-:W-:-:S02]  /*1040*/  MOV R41, RZ ;  /* 0x000000ff00297202 */ /* 0x000fc40000000f00 */
[----:B------:R-:W-:Y:S02]  /*1050*/  MOV R44, RZ ;  /* 0x000000ff002c7202 */ /* 0x000fe40000000f00 */
[----:B------:R-:W-:Y:S02]  /*1060*/  PRMT R58, R35, 0x7632, R58 ;  /* 0x00007632233a7816 */ /* 0x000fe4000000003a */
[----:B-----5:R-:W-:Y:S02]  /*1070*/  PRMT R59, R34, 0x7632, R59 ;  /* 0x00007632223b7816 */ /* 0x020fe4000000003b */
[----:B------:R-:W-:Y:S02]  /*1080*/  PRMT R56, R33, 0x7632, R56 ;  /* 0x0000763221387816 */ /* 0x000fe40000000038 */
[----:B------:R-:W-:Y:S02]  /*1090*/  PRMT R57, R32, 0x7632, R57 ;  /* 0x0000763220397816 */ /* 0x000fe40000000039 */
[----:B--2---:R-:W-:Y:S01]  /*10a0*/  PRMT R54, R15, 0x7632, R54 ;  /* 0x000076320f367816 */ /* 0x004fe20000000036 */
[----:B---3--:R-:W-:-:S05]  /*10b0*/  FFMA.FTZ R17, -R16, R16, R17 ;  /* 0x0000001010117223 */ /* 0x008fca0000010111 */
[----:B------:R-:W-:-:S13]  /*10c0*/  FSETP.GTU.FTZ.AND P0, PT, R17, RZ, PT ;  /* 0x000000ff1100720b */ /* 0x000fda0003f1c000 */
[----:B------:R-:W0:Y:S01]  /*10d0*/  @P0 LDC R18, c[0x0][0x3c0] ;  /* 0x0000f000ff120b82 */ /* 0x000e220000000800 */
[----:B------:R-:W-:Y:S02]  /*10e0*/  @P5 SHF.L.U32 R41, R45, 0x10, RZ ;  /* 0x000000102d295819 */ /* 0x000fe400000006ff */
[----:B----4-:R-:W-:Y:S02]  /*10f0*/  @P5 SHF.L.U32 R44, R40, 0x10, RZ ;  /* 0x00000010282c5819 */ /* 0x010fe400000006ff */
[----:B------:R-:W-:Y:S02]  /*1100*/  PRMT R55, R4, 0x7632, R55 ;  /* 0x0000763204377816 */ /* 0x000fe40000000037 */
[----:B------:R-:W-:Y:S01]  /*1110*/  PRMT R52, R5, 0x7632, R52 ;  /* 0x0000763205347816 */ /* 0x000fe20000000034 */
[----:B0-----:R-:W-:-:S04]  /*1120*/  @P0 FADD.FTZ R18, R17, R18 ;  /* 0x0000001211120221 */ /* 0x001fc80000010000 */
[----:B------:R0:W1:Y:S01]  /*1130*/  @P0 MUFU.RSQ R60, R18 ;  /* 0x00000012003c0308 */ /* 0x0000620000001400 */
[----:B------:R-:W-:Y:S02]  /*1140*/  PRMT R53, R6, 0x7632, R53 ;  /* 0x0000763206357816 */ /* 0x000fe40000000035 */
[----:B------:R-:W-:Y:S02]  /*1150*/  PRMT R50, R7, 0x7632, R50 ;  /* 0x0000763207327816 */ /* 0x000fe40000000032 */
[----:B------:R-:W-:Y:S02]  /*1160*/  PRMT R51, R8, 0x7632, R51 ;  /* 0x0000763208337816 */ /* 0x000fe40000000033 */
[----:B------:R-:W-:Y:S02]  /*1170*/  PRMT R48, R9, 0x7632, R48 ;  /* 0x0000763209307816 */ /* 0x000fe40000000030 */
[----:B------:R-:W-:Y:S02]  /*1180*/  PRMT R49, R10, 0x7632, R49 ;  /* 0x000076320a317816 */ /* 0x000fe40000000031 */
[----:B------:R-:W-:-:S02]  /*1190*/  PRMT R43, R13, 0x7632, R43 ;  /* 0x000076320d2b7816 */ /* 0x000fc4000000002b */
[----:B------:R-:W-:Y:S02]  /*11a0*/  SHF.L.U32 R40, R26, 0x10, RZ ;  /* 0x000000101a287819 */ /* 0x000fe400000006ff */
[----:B------:R-:W-:Y:S02]  /*11b0*/  SHF.L.U32 R17, R19, 0x10, RZ ;  /* 0x0000001013117819 */ /* 0x000fe400000006ff */
[----:B------:R-:W-:Y:S02]  /*11c0*/  PRMT R46, R11, 0x7632, R46 ;  /* 0x000076320b2e7816 */ /* 0x000fe4000000002e */
[----:B------:R-:W-:Y:S02]  /*11d0*/  PRMT R47, R12, 0x7632, R47 ;  /* 0x000076320c2f7816 */ /* 0x000fe4000000002f */
[----:B------:R-:W-:Y:S01]  /*11e0*/  PRMT R45, R14, 0x7632, R45 ;  /* 0x000076320e2d7816 */ /* 0x000fe2000000002d */
[----:B01----:R-:W-:Y:S06]  /*11f0*/  BRA.U UP0, `(.L_x_250) ;  /* 0x0000000900447547 */ /* 0x003fec000b800000 */
[----:B------:R-:W-:Y:S02]  /*1200*/  SHF.L.U32 R21, R35, 0x10, RZ ;  /* 0x0000001023157819 */ /* 0x000fe400000006ff */
[----:B------:R-:W-:Y:S02]  /*1210*/  SHF.L.U32 R23, R58, 0x10, RZ ;  /* 0x000000103a177819 */ /* 0x000fe400000006ff */
[----:B------:R-:W-:Y:S01]  /*1220*/  SHF.L.U32 R19, R34, 0x10, RZ ;  /* 0x0000001022137819 */ /* 0x000fe200000006ff */
[C---:B------:R-:W-:Y:S01]  /*1230*/  FADD.FTZ R21, -R16.reuse, R21 ;  /* 0x0000001510157221 */ /* 0x040fe20000010100 */
[----:B------:R-:W-:Y:S01]  /*1240*/  SHF.L.U32 R18, R59, 0x10, RZ ;  /* 0x000000103b127819 */ /* 0x000fe200000006ff */
[----:B------:R-:W-:Y:S01]  /*1250*/  FADD.FTZ R23, -R16, R23 ;  /* 0x0000001710177221 */ /* 0x000fe20000010100 */
[----:B------:R-:W-:Y:S01]  /*1260*/  SHF.L.U32 R27, R33, 0x10, RZ ;  /* 0x00000010211b7819 */ /* 0x000fe200000006ff */
[----:B------:R-:W-:Y:S01]  /*1270*/  FMUL.FTZ R25, R40, R19 ;  /* 0x0000001328197220 */ /* 0x000fe20000410000 */
        /* <DEDUP_REMOVED lines=86> */
[----:B------:R-:W-:Y:S01]  /*17e0*/  SHF.L.U32 R31, R11, 0x10, RZ ;  /* 0x000000100b1f7819 */ /* 0x000fe200000006ff */
[----:B------:R-:W-:Y:S01]  /*17f0*/  FADD.FTZ R29, R24, R29 ;  /* 0x0000001d181d7221 */ /* 0x000fe20000010000 */
[----:B------:R-:W-:Y:S01]  /*1800*/  FFMA.FTZ R28, R27, R24, R28 ;  /* 0x000000181b1c7223 */ /* 0x000fe2000001001c */
[----:B------:R-:W-:Y:S01]  /*1810*/  SHF.L.U32 R24, R49, 0x10, RZ ;  /* 0x0000001031187819 */ /* 0x000fe200000006ff */
[----:B------:R-:W-:Y:S01]  /*1820*/  FMUL.FTZ R23, R23, R60 ;  /* 0x0000003c17177220 */ /* 0x000fe20000410000 */
[----:B------:R-:W-:Y:S01]  /*1830*/  FADD.FTZ R26, R18, R22 ;  /* 0x00000016121a7221 */ /* 0x000fe20000010000 */
[----:B------:R-:W-:Y:S01]  /*1840*/  FFMA.FTZ R27, R22, R21, R19 ;  /* 0x00000015161b7223 */ /* 0x000fe20000010013 */
[----:B------:R-:W-:Y:S01]  /*1850*/  FMUL.FTZ R22, R40, R22 ;  /* 0x0000001628167220 */ /* 0x000fe20000410000 */
[----:B------:R-:W-:Y:S01]  /*1860*/  FADD.FTZ R31, -R16, R31 ;  /* 0x0000001f101f7221 */ /* 0x000fe20000010100 */
        /* <DEDUP_REMOVED lines=10> */
[----:B------:R-:W-:Y:S01]  /*1910*/  FADD.FTZ R22, R26, R30 ;  /* 0x0000001e1a167221 */ /* 0x000fe20000010000 */
[----:B------:R-:W-:Y:S01]  /*1920*/  FFMA.FTZ R20, R30, R31, R27 ;  /* 0x0000001f1e147223 */ /* 0x000fe2000001001b */
[----:B------:R-:W-:Y:S01]  /*1930*/  SHF.L.U32 R24, R47, 0x10, RZ ;  /* 0x000000102f187819 */ /* 0x000fe200000006ff */
[----:B------:R-:W-:Y:S01]  /*1940*/  FMUL.FTZ R30, R40, R30 ;  /* 0x0000001e281e7220 */ /* 0x000fe20000410000 */
[----:B------:R-:W-:Y:S01]  /*1950*/  FADD.FTZ R21, -R16, R21 ;  /* 0x0000001510157221 */ /* 0x000fe20000010100 */
[----:B------:R-:W-:-:S02]  /*1960*/  SHF.L.U32 R25, R13, 0x10, RZ ;  /* 0x000000100d197819 */ /* 0x000fc400000006ff */
[----:B------:R-:W-:Y:S01]  /*1970*/  FFMA.FTZ R28, R31, R30, R28 ;  /* 0x0000001e1f1c7223 */ /* 0x000fe2000001001c */
[----:B------:R-:W-:Y:S01]  /*1980*/  FMUL.FTZ R23, R21, R60 ;  /* 0x0000003c15177220 */ /* 0x000fe20000410000 */
[----:B------:R-:W-:Y:S01]  /*1990*/  FMUL.FTZ R26, R17, R24 ;  /* 0x00000018111a7220 */ /* 0x000fe20000410000 */
[----:B------:R-:W-:Y:S01]  /*19a0*/  SHF.L.U32 R21, R14, 0x10, RZ ;  /* 0x000000100e157819 */ /* 0x000fe200000006ff */
[----:B------:R-:W-:Y:S01]  /*19b0*/  FADD.FTZ R29, R29, R30 ;  /* 0x0000001e1d1d7221 */ /* 0x000fe20000010000 */
[----:B------:R-:W-:Y:S01]  /*19c0*/  FFMA.FTZ R19, R24, R23, R19 ;  /* 0x0000001718137223 */ /* 0x000fe20000010013 */
[----:B------:R-:W-:Y:S01]  /*19d0*/  FFMA.FTZ R28, R23, R26, R28 ;  /* 0x0000001a171c7223 */ /* 0x000fe2000001001c */
[----:B------:R-:W-:Y:S01]  /*19e0*/  FADD.FTZ R25, -R16, R25 ;  /* 0x0000001910197221 */ /* 0x000fe20000010100 */
        /* <DEDUP_REMOVED lines=17> */
[----:B------:R-:W-:Y:S06]  /*1b00*/  BRA `(.L_x_251) ;  /* 0x0000001000807947 */ /* 0x000fec0003800000 */
.L_x_250:
        /* <DEDUP_REMOVED lines=16> */
[----:B------:R-:W-:Y:S01]  /*1c10*/  SHF.L.U32 R69, R54, 0x10, RZ ;  /* 0x0000001036457819 */ /* 0x000fe200000006ff */
[----:B------:R-:W-:-:S04]  /*1c20*/  FMUL.FTZ R27, R21, -1.4426950216293334961 ;  /* 0xbfb8aa3b151b7820 */ /* 0x000fc80000410000 */
[----:B------:R-:W0:Y:S01]  /*1c30*/  MUFU.EX2 R20, R20 ;  /* 0x0000001400147308 */ /* 0x000e220000000800 */
[----:B------:R-:W-:-:S07]  /*1c40*/  FADD.FTZ R69, -R16, R69 ;  /* 0x0000004510457221 */ /* 0x000fce0000010100 */
[----:B------:R-:W1:Y:S01]  /*1c50*/  MUFU.EX2 R27, R27 ;  /* 0x0000001b001b7308 */ /* 0x000e620000000800 */
[----:B0-----:R-:W-:Y:S01]  /*1c60*/  FADD.FTZ R25, R20, 1 ;  /* 0x3f80000014197421 */ /* 0x001fe20000010000 */
[----:B------:R-:W-:-:S06]  /*1c70*/  FFMA.FTZ R20, R40, R24, R41 ;  /* 0x0000001828147223 */ /* 0x000fcc0000010029 */
[----:B------:R0:W2:Y:S01]  /*1c80*/  MUFU.RCP R26, R25 ;  /* 0x00000019001a7308 */ /* 0x0000a20000001000 */
[----:B------:R-:W-:Y:S01]  /*1c90*/  FMUL.FTZ R29, R20, -1.4426950216293334961 ;  /* 0xbfb8aa3b141d7820 */ /* 0x000fe20000410000 */
[----:B-1----:R-:W-:-:S06]  /*1ca0*/  FADD.FTZ R23, R27, 1 ;  /* 0x3f8000001b177421 */ /* 0x002fcc0000010000 */
[----:B------:R-:W1:Y:S01]  /*1cb0*/  MUFU.EX2 R29, R29 ;  /* 0x0000001d001d7308 */ /* 0x000e620000000800 */
[----:B0-----:R-:W-:Y:S01]  /*1cc0*/  FMUL.FTZ R25, R31, R60 ;  /* 0x0000003c1f197220 */ /* 0x001fe20000410000 */
[----:B------:R-:W-:-:S06]  /*1cd0*/  SHF.L.U32 R31, R34, 0x10, RZ ;  /* 0x00000010221f7819 */ /* 0x000fcc00000006ff */
[----:B------:R-:W0:Y:S01]  /*1ce0*/  MUFU.RCP R23, R23 ;  /* 0x0000001700177308 */ /* 0x000e220000001000 */
[----:B--2---:R-:W-:Y:S01]  /*1cf0*/  FADD.FTZ R27, -R26, 1 ;  /* 0x3f8000001a1b7421 */ /* 0x004fe20000010100 */
[----:B------:R-:W-:-:S03]  /*1d00*/  FMUL.FTZ R28, R31, R26 ;  /* 0x0000001a1f1c7220 */ /* 0x000fc60000410000 */
[----:B------:R-:W-:Y:S01]  /*1d10*/  FFMA.FTZ R27, R22, R27, 1 ;  /* 0x3f800000161b7423 */ /* 0x000fe2000001001b */
[----:B------:R-:W-:Y:S01]  /*1d20*/  FFMA.FTZ R22, R17, R25, R44 ;  /* 0x0000001911167223 */ /* 0x000fe2000001002c */
[----:B-1----:R-:W-:-:S03]  /*1d30*/  FADD.FTZ R30, R29, 1 ;  /* 0x3f8000001d1e7421 */ /* 0x002fc60000010000 */
[----:B------:R-:W-:Y:S01]  /*1d40*/  FMUL.FTZ R31, R22, -1.4426950216293334961 ;  /* 0xbfb8aa3b161f7820 */ /* 0x000fe20000410000 */
[----:B------:R-:W-:Y:S02]  /*1d50*/  FMUL.FTZ R28, R28, R27 ;  /* 0x0000001b1c1c7220 */ /* 0x000fe40000410000 */
[----:B------:R-:W-:Y:S01]  /*1d60*/  MUFU.RCP R30, R30 ;  /* 0x0000001e001e7308 */ /* 0x000fe20000001000 */
[----:B0-----:R-:W-:Y:S01]  /*1d70*/  FADD.FTZ R26, -R23, 1 ;  /* 0x3f800000171a7421 */ /* 0x001fe20000010100 */
[----:B------:R-:W-:-:S03]  /*1d80*/  FMUL.FTZ R27, R42, R23 ;  /* 0x000000172a1b7220 */ /* 0x000fc60000410000 */
[----:B------:R-:W-:Y:S01]  /*1d90*/  FFMA.FTZ R26, R21, R26, 1 ;  /* 0x3f800000151a7423 */ /* 0x000fe2000001001a */
[----:B------:R-:W-:Y:S02]  /*1da0*/  SHF.L.U32 R21, R15, 0x10, RZ ;  /* 0x000000100f157819 */ /* 0x000fe400000006ff */
[----:B------:R-:W0:Y:S01]  /*1db0*/  MUFU.EX2 R31, R31 ;  /* 0x0000001f001f7308 */ /* 0x000e220000000800 */
[----:B------:R-:W-:Y:S02]  /*1dc0*/  FMUL.FTZ R27, R27, R26 ;  /* 0x0000001a1b1b7220 */ /* 0x000fe40000410000 */
[----:B------:R-:W-:-:S04]  /*1dd0*/  FADD.FTZ R21, -R16, R21 ;  /* 0x0000001510157221 */ /* 0x000fc80000010100 */
[----:B------:R-:W-:-:S04]  /*1de0*/  FMUL.FTZ R21, R21, R60 ;  /* 0x0000003c15157220 */ /* 0x000fc80000410000 */
[----:B------:R-:W-:-:S04]  /*1df0*/  FFMA.FTZ R23, R40, R21, R41 ;  /* 0x0000001528177223 */ /* 0x000fc80000010029 */
[----:B------:R-:W-:Y:S01]  /*1e00*/  FMUL.FTZ R26, R23, -1.4426950216293334961 ;  /* 0xbfb8aa3b171a7820 */ /* 0x000fe20000410000 */
[----:B0-----:R-:W-:Y:S01]  /*1e10*/  FADD.FTZ R29, R31, 1 ;  /* 0x3f8000001f1d7421 */ /* 0x001fe20000010000 */
[----:B------:R-:W-:Y:S01]  /*1e20*/  FADD.FTZ R31, -R30, 1 ;  /* 0x3f8000001e1f7421 */ /* 0x000fe20000010100 */
[----:B------:R-:W-:-:S03]  /*1e30*/  FMUL.FTZ R30, R63, R30 ;  /* 0x0000001e3f1e7220 */ /* 0x000fc60000410000 */
[----:B------:R-:W0:Y:S01]  /*1e40*/  MUFU.EX2 R26, R26 ;  /* 0x0000001a001a7308 */ /* 0x000e220000000800 */
[----:B------:R-:W-:Y:S01]  /*1e50*/  FFMA.FTZ R31, R20, R31, 1 ;  /* 0x3f800000141f7423 */ /* 0x000fe2000001001f */
[----:B------:R-:W-:Y:S01]  /*1e60*/  FMUL.FTZ R20, R69, R60 ;  /* 0x0000003c45147220 */ /* 0x000fe20000410000 */
[----:B------:R-:W-:-:S05]  /*1e70*/  SHF.L.U32 R69, R55, 0x10, RZ ;  /* 0x0000001037457819 */ /* 0x000fca00000006ff */
[----:B------:R-:W1:Y:S01]  /*1e80*/  MUFU.RCP R29, R29 ;  /* 0x0000001d001d7308 */ /* 0x000e620000001000 */
[----:B0-----:R-:W-:-:S07]  /*1e90*/  FADD.FTZ R42, R26, 1 ;  /* 0x3f8000001a2a7421 */ /* 0x001fce0000010000 */
[----:B------:R-:W0:Y:S01]  /*1ea0*/  MUFU.RCP R42, R42 ;  /* 0x0000002a002a7308 */ /* 0x000e220000001000 */
[----:B-1----:R-:W-:-:S04]  /*1eb0*/  FADD.FTZ R63, -R29, 1 ;  /* 0x3f8000001d3f7421 */ /* 0x002fc80000010100 */
[----:B------:R-:W-:Y:S01]  /*1ec0*/  FFMA.FTZ R63, R22, R63, 1 ;  /* 0x3f800000163f7423 */ /* 0x000fe2000001003f */
[----:B------:R-:W-:-:S05]  /*1ed0*/  SHF.L.U32 R22, R57, 0x10, RZ ;  /* 0x0000001039167819 */ /* 0x000fca00000006ff */
[----:B------:R-:W-:Y:S01]  /*1ee0*/  FMUL.FTZ R26, R22, R29 ;  /* 0x0000001d161a7220 */ /* 0x000fe20000410000 */
[----:B------:R-:W-:Y:S01]  /*1ef0*/  FFMA.FTZ R22, R17, R20, R44 ;  /* 0x0000001411167223 */ /* 0x000fe2000001002c */
[----:B------:R-:W-:Y:S01]  /*1f00*/  FMUL.FTZ R29, R30, R31 ;  /* 0x0000001f1e1d7220 */ /* 0x000fe20000410000 */
[----:B------:R-:W-:Y:S01]  /*1f10*/  SHF.L.U32 R31, R4, 0x10, RZ ;  /* 0x00000010041f7819 */ /* 0x000fe200000006ff */
[----:B------:R-:W-:Y:S01]  /*1f20*/  FMUL.FTZ R26, R26, R63 ;  /* 0x0000003f1a1a7220 */ /* 0x000fe20000410000 */
[----:B------:R-:W-:Y:S01]  /*1f30*/  FMUL.FTZ R62, R22, -1.4426950216293334961 ;  /* 0xbfb8aa3b163e7820 */ /* 0x000fe20000410000 */
[----:B0-----:R-:W-:-:S04]  /*1f40*/  FADD.FTZ R30, -R42, 1 ;  /* 0x3f8000002a1e7421 */ /* 0x001fc80000010100 */
[----:B------:R-:W-:Y:S01]  /*1f50*/  FFMA.FTZ R30, R23, R30, 1 ;  /* 0x3f800000171e7423 */ /* 0x000fe2000001001e */
[----:B------:R-:W0:Y:S01]  /*1f60*/  MUFU.EX2 R62, R62 ;  /* 0x0000003e003e7308 */ /* 0x000e220000000800 */
[----:B------:R-:W-:Y:S01]  /*1f70*/  FMUL.FTZ R23, R31, R42 ;  /* 0x0000002a1f177220 */ /* 0x000fe20000410000 */
[----:B------:R-:W-:-:S03]  /*1f80*/  FMUL.FTZ R31, R17, R27 ;  /* 0x0000001b111f7220 */ /* 0x000fc60000410000 */
[----:B------:R-:W-:Y:S01]  /*1f90*/  FMUL.FTZ R23, R23, R30 ;  /* 0x0000001e17177220 */ /* 0x000fe20000410000 */
[----:B------:R-:W-:-:S04]  /*1fa0*/  FMUL.FTZ R30, R40, R28 ;  /* 0x0000001c281e7220 */ /* 0x000fc80000410000 */
[C---:B------:R-:W-:Y:S01]  /*1fb0*/  FFMA.FTZ R63, R19.reuse, R30, RZ ;  /* 0x0000001e133f7223 */ /* 0x040fe200000100ff */
[----:B------:R-:W-:Y:S01]  /*1fc0*/  FADD.FTZ R30, RZ, R30 ;  /* 0x0000001eff1e7221 */ /* 0x000fe20000010000 */
[----:B------:R-:W-:Y:S01]  /*1fd0*/  FFMA.FTZ R19, R19, R28, RZ ;  /* 0x0000001c13137223 */ /* 0x000fe200000100ff */
[----:B------:R-:W-:Y:S01]  /*1fe0*/  FADD.FTZ R28, RZ, R28 ;  /* 0x0000001cff1c7221 */ /* 0x000fe20000010000 */
[C---:B------:R-:W-:Y:S01]  /*1ff0*/  FFMA.FTZ R63, R18.reuse, R31, R63 ;  /* 0x0000001f123f7223 */ /* 0x040fe2000001003f */
[----:B------:R-:W-:Y:S01]  /*2000*/  FADD.FTZ R31, R31, R30 ;  /* 0x0000001e1f1f7221 */ /* 0x000fe20000010000 */
[----:B------:R-:W-:Y:S01]  /*2010*/  FFMA.FTZ R18, R18, R27, RZ ;  /* 0x0000001b12127223 */ /* 0x000fe200000100ff */
[----:B0-----:R-:W-:Y:S01]  /*2020*/  FADD.FTZ R68, R62, 1 ;  /* 0x3f8000003e447421 */ /* 0x001fe20000010000 */
[----:B------:R-:W-:Y:S01]  /*2030*/  FMUL.FTZ R62, R40, R29 ;  /* 0x0000001d283e7220 */ /* 0x000fe20000410000 */
[----:B------:R-:W-:-:S03]  /*2040*/  FADD.FTZ R28, R28, R29 ;  /* 0x0000001d1c1c7221 */ /* 0x000fc60000010000 */
[----:B------:R-:W-:Y:S01]  /*2050*/  FFMA.FTZ R42, R24, R62, R63 ;  /* 0x0000003e182a7223 */ /* 0x000fe2000001003f */
[----:B------:R-:W0:Y:S01]  /*2060*/  MUFU.RCP R68, R68 ;  /* 0x0000004400447308 */ /* 0x000e220000001000 */
[----:B------:R-:W-:Y:S01]  /*2070*/  FADD.FTZ R31, R31, R62 ;  /* 0x0000003e1f1f7221 */ /* 0x000fe20000010000 */
[----:B------:R-:W-:Y:S01]  /*2080*/  SHF.L.U32 R62, R6, 0x10, RZ ;  /* 0x00000010063e7819 */ /* 0x000fe200000006ff */
[----:B0-----:R-:W-:Y:S01]  /*2090*/  FMUL.FTZ R30, R69, R68 ;  /* 0x00000044451e7220 */ /* 0x001fe20000410000 */
[----:B------:R-:W-:-:S04]  /*20a0*/  FADD.FTZ R69, -R68, 1 ;  /* 0x3f80000044457421 */ /* 0x000fc80000010100 */
[----:B------:R-:W-:-:S04]  /*20b0*/  FFMA.FTZ R69, R22, R69, 1 ;  /* 0x3f80000016457423 */ /* 0x000fc80000010045 */
[----:B------:R-:W-:Y:S01]  /*20c0*/  FMUL.FTZ R22, R30, R69 ;  /* 0x000000451e167220 */ /* 0x000fe20000410000 */
[----:B------:R-:W-:Y:S01]  /*20d0*/  SHF.L.U32 R69, R5, 0x10, RZ ;  /* 0x0000001005457819 */ /* 0x000fe200000006ff */
[----:B------:R-:W-:-:S04]  /*20e0*/  FFMA.FTZ R30, R24, R29, R19 ;  /* 0x0000001d181e7223 */ /* 0x000fc80000010013 */
[----:B------:R-:W-:Y:S01]  /*20f0*/  FADD.FTZ R69, -R16, R69 ;  /* 0x0000004510457221 */ /* 0x000fe20000010100 */
[----:B------:R-:W-:-:S03]  /*2100*/  FFMA.FTZ R30, R21, R23, R30 ;  /* 0x00000017151e7223 */ /* 0x000fc6000001001e */
[----:B------:R-:W-:-:S04]  /*2110*/  FMUL.FTZ R19, R69, R60 ;  /* 0x0000003c45137220 */ /* 0x000fc80000410000 */
[----:B------:R-:W-:-:S04]  /*2120*/  FFMA.FTZ R24, R40, R19, R41 ;  /* 0x0000001328187223 */ /* 0x000fc80000010029 */
[----:B------:R-:W-:-:S06]  /*2130*/  FMUL.FTZ R29, R24, -1.4426950216293334961 ;  /* 0xbfb8aa3b181d7820 */ /* 0x000fcc0000410000 */
[----:B------:R-:W0:Y:S02]  /*2140*/  MUFU.EX2 R29, R29 ;  /* 0x0000001d001d7308 */ /* 0x000e240000000800 */
[----:B0-----:R-:W-:Y:S01]  /*2150*/  FADD.FTZ R63, R29, 1 ;  /* 0x3f8000001d3f7421 */ /* 0x001fe20000010000 */
[----:B------:R-:W-:Y:S01]  /*2160*/  FADD.FTZ R29, RZ, R27 ;  /* 0x0000001bff1d7221 */ /* 0x000fe20000010000 */
[----:B------:R-:W-:-:S03]  /*2170*/  FFMA.FTZ R27, R25, R26, R18 ;  /* 0x0000001a191b7223 */ /* 0x000fc60000010012 */
[----:B------:R-:W-:Y:S01]  /*2180*/  FADD.FTZ R29, R29, R26 ;  /* 0x0000001a1d1d7221 */ /* 0x000fe20000010000 */
[----:B------:R-:W0:Y:S01]  /*2190*/  MUFU.RCP R63, R63 ;  /* 0x0000003f003f7308 */ /* 0x000e220000001000 */
[----:B------:R-:W-:Y:S01]  /*21a0*/  FFMA.FTZ R27, R20, R22, R27 ;  /* 0x00000016141b7223 */ /* 0x000fe2000001001b */
        /* <DEDUP_REMOVED lines=10> */
[----:B------:R-:W-:-:S04]  /*2250*/  FADD.FTZ R69, -R16, R69 ;  /* 0x0000004510457221 */ /* 0x000fc80000010100 */
[----:B------:R-:W-:Y:S01]  /*2260*/  FMUL.FTZ R18, R69, R60 ;  /* 0x0000003c45127220 */ /* 0x000fe20000410000 */
[----:B------:R-:W-:-:S03]  /*2270*/  FMUL.FTZ R69, R40, R23 ;  /* 0x0000001728457220 */ /* 0x000fc60000410000 */
[----:B------:R-:W-:-:S04]  /*2280*/  FFMA.FTZ R25, R17, R18, R44 ;  /* 0x0000001211197223 */ /* 0x000fc8000001002c */
[----:B------:R-:W-:-:S06]  /*2290*/  FMUL.FTZ R62, R25, -1.4426950216293334961 ;  /* 0xbfb8aa3b193e7820 */ /* 0x000fcc0000410000 */
[----:B------:R-:W0:Y:S02]  /*22a0*/  MUFU.EX2 R62, R62 ;  /* 0x0000003e003e7308 */ /* 0x000e240000000800 */
[----:B0-----:R-:W-:-:S06]  /*22b0*/  FADD.FTZ R68, R62, 1 ;  /* 0x3f8000003e447421 */ /* 0x001fcc0000010000 */
[----:B------:R-:W0:Y:S02]  /*22c0*/  MUFU.RCP R68, R68 ;  /* 0x0000004400447308 */ /* 0x000e240000001000 */
[----:B0-----:R-:W-:Y:S01]  /*22d0*/  FADD.FTZ R70, -R68, 1 ;  /* 0x3f80000044467421 */ /* 0x001fe20000010100 */
[----:B------:R-:W-:-:S03]  /*22e0*/  FMUL.FTZ R31, R31, R68 ;  /* 0x000000441f1f7220 */ /* 0x000fc60000410000 */
[----:B------:R-:W-:-:S04]  /*22f0*/  FFMA.FTZ R70, R25, R70, 1 ;  /* 0x3f80000019467423 */ /* 0x000fc80000010046 */
[----:B------:R-:W-:Y:S01]  /*2300*/  FMUL.FTZ R25, R31, R70 ;  /* 0x000000461f197220 */ /* 0x000fe20000410000 */
[----:B------:R-:W-:-:S05]  /*2310*/  SHF.L.U32 R31, R7, 0x10, RZ ;  /* 0x00000010071f7819 */ /* 0x000fca00000006ff */
[----:B------:R-:W-:Y:S01]  /*2320*/  FADD.FTZ R63, -R16, R31 ;  /* 0x0000001f103f7221 */ /* 0x000fe20000010100 */
[----:B------:R-:W-:-:S03]  /*2330*/  FADD.FTZ R31, R28, R23 ;  /* 0x000000171c1f7221 */ /* 0x000fc60000010000 */
[----:B------:R-:W-:Y:S01]  /*2340*/  FMUL.FTZ R23, R63, R60 ;  /* 0x0000003c3f177220 */ /* 0x000fe20000410000 */
[----:B------:R-:W-:Y:S01]  /*2350*/  FFMA.FTZ R63, R21, R69, R42 ;  /* 0x00000045153f7223 */ /* 0x000fe2000001002a */
[----:B------:R-:W-:Y:S01]  /*2360*/  FADD.FTZ R42, R26, R69 ;  /* 0x000000451a2a7221 */ /* 0x000fe20000010000 */
[----:B------:R-:W-:Y:S01]  /*2370*/  SHF.L.U32 R69, R8, 0x10, RZ ;  /* 0x0000001008457819 */ /* 0x000fe200000006ff */
[----:B------:R-:W-:Y:S01]  /*2380*/  FFMA.FTZ R21, R40, R23, R41 ;  /* 0x0000001728157223 */ /* 0x000fe20000010029 */
[----:B------:R-:W-:-:S03]  /*2390*/  FADD.FTZ R31, R31, R24 ;  /* 0x000000181f1f7221 */ /* 0x000fc60000010000 */
[----:B------:R-:W-:-:S06]  /*23a0*/  FMUL.FTZ R28, R21, -1.4426950216293334961 ;  /* 0xbfb8aa3b151c7820 */ /* 0x000fcc0000410000 */
[----:B------:R-:W0:Y:S02]  /*23b0*/  MUFU.EX2 R28, R28 ;  /* 0x0000001c001c7308 */ /* 0x000e240000000800 */
[----:B0-----:R-:W-:Y:S01]  /*23c0*/  FADD.FTZ R62, R28, 1 ;  /* 0x3f8000001c3e7421 */ /* 0x001fe20000010000 */
[----:B------:R-:W-:Y:S01]  /*23d0*/  FADD.FTZ R28, R29, R22 ;  /* 0x000000161d1c7221 */ /* 0x000fe20000010000 */
[----:B------:R-:W-:-:S04]  /*23e0*/  FMUL.FTZ R22, R17, R22 ;  /* 0x0000001611167220 */ /* 0x000fc80000410000 */
[----:B------:R-:W0:Y:S01]  /*23f0*/  MUFU.RCP R62, R62 ;  /* 0x0000003e003e7308 */ /* 0x000e220000001000 */
[----:B------:R-:W-:Y:S01]  /*2400*/  FADD.FTZ R42, R22, R42 ;  /* 0x0000002a162a7221 */ /* 0x000fe20000010000 */
[----:B0-----:R-:W-:Y:S01]  /*2410*/  FADD.FTZ R68, -R62, 1 ;  /* 0x3f8000003e447421 */ /* 0x001fe20000010100 */
[----:B------:R-:W-:Y:S01]  /*2420*/  FMUL.FTZ R26, R69, R62 ;  /* 0x0000003e451a7220 */ /* 0x000fe20000410000 */
[----:B------:R-:W-:Y:S01]  /*2430*/  FFMA.FTZ R62, R20, R22, R63 ;  /* 0x00000016143e7223 */ /* 0x000fe2000001003f */
[----:B------:R-:W-:Y:S01]  /*2440*/  SHF.L.U32 R22, R51, 0x10, RZ ;  /* 0x0000001033167819 */ /* 0x000fe200000006ff */
        /* <DEDUP_REMOVED lines=30> */
[----:B------:R-:W-:Y:S01]  /*2630*/  SHF.L.U32 R29, R48, 0x10, RZ ;  /* 0x00000010301d7819 */ /* 0x000fe200000006ff */
[----:B------:R-:W-:-:S04]  /*2640*/  FMUL.FTZ R68, R17, R25 ;  /* 0x0000001911447220 */ /* 0x000fc80000410000 */
[----:B------:R-:W-:Y:S01]  /*2650*/  FADD.FTZ R69, -R16, R29 ;  /* 0x0000001d10457221 */ /* 0x000fe20000010100 */
[----:B------:R-:W-:Y:S01]  /*2660*/  FADD.FTZ R29, R28, R25 ;  /* 0x000000191c1d7221 */ /* 0x000fe20000010000 */
[C---:B------:R-:W-:Y:S01]  /*2670*/  FFMA.FTZ R28, R18.reuse, R25, R27 ;  /* 0x00000019121c7223 */ /* 0x040fe2000001001b */
[----:B------:R-:W-:Y:S01]  /*2680*/  FFMA.FTZ R62, R18, R68, R63 ;  /* 0x00000044123e7223 */ /* 0x000fe2000001003f */
[----:B------:R-:W-:Y:S01]  /*2690*/  FMUL.FTZ R24, R69, R60 ;  /* 0x0000003c45187220 */ /* 0x000fe20000410000 */
[----:B------:R-:W-:Y:S01]  /*26a0*/  FADD.FTZ R63, R68, R42 ;  /* 0x0000002a443f7221 */ /* 0x000fe20000010000 */
[----:B------:R-:W-:Y:S02]  /*26b0*/  SHF.L.U32 R42, R49, 0x10, RZ ;  /* 0x00000010312a7819 */ /* 0x000fe400000006ff */
[----:B------:R-:W-:-:S04]  /*26c0*/  FFMA.FTZ R18, R17, R24, R44 ;  /* 0x0000001811127223 */ /* 0x000fc8000001002c */
[----:B------:R-:W-:-:S06]  /*26d0*/  FMUL.FTZ R25, R18, -1.4426950216293334961 ;  /* 0xbfb8aa3b12197820 */ /* 0x000fcc0000410000 */
[----:B------:R-:W0:Y:S02]  /*26e0*/  MUFU.EX2 R25, R25 ;  /* 0x0000001900197308 */ /* 0x000e240000000800 */
[----:B0-----:R-:W-:-:S06]  /*26f0*/  FADD.FTZ R69, R25, 1 ;  /* 0x3f80000019457421 */ /* 0x001fcc0000010000 */
[----:B------:R-:W0:Y:S02]  /*2700*/  MUFU.RCP R69, R69 ;  /* 0x0000004500457308 */ /* 0x000e240000001000 */
[----:B0-----:R-:W-:Y:S01]  /*2710*/  FADD.FTZ R71, -R69, 1 ;  /* 0x3f80000045477421 */ /* 0x001fe20000010100 */
[----:B------:R-:W-:Y:S01]  /*2720*/  FMUL.FTZ R27, R42, R69 ;  /* 0x000000452a1b7220 */ /* 0x000fe20000410000 */
[----:B------:R-:W-:Y:S01]  /*2730*/  FADD.FTZ R42, R31, R26 ;  /* 0x0000001a1f2a7221 */ /* 0x000fe20000010000 */
[----:B------:R-:W-:Y:S01]  /*2740*/  FMUL.FTZ R31, R40, R26 ;  /* 0x0000001a281f7220 */ /* 0x000fe20000410000 */
[----:B------:R-:W-:Y:S02]  /*2750*/  FFMA.FTZ R18, R18, R71, 1 ;  /* 0x3f80000012127423 */ /* 0x000fe40000010047 */
[----:B------:R-:W-:Y:S01]  /*2760*/  FADD.FTZ R42, R42, R19 ;  /* 0x000000132a2a7221 */ /* 0x000fe20000010000 */
[----:B------:R-:W-:Y:S01]  /*2770*/  FFMA.FTZ R62, R23, R31, R62 ;  /* 0x0000001f173e7223 */ /* 0x000fe2000001003e */
[----:B------:R-:W-:Y:S01]  /*2780*/  FMUL.FTZ R18, R27, R18 ;  /* 0x000000121b127220 */ /* 0x000fe20000410000 */
[----:B------:R-:W-:Y:S01]  /*2790*/  SHF.L.U32 R27, R11, 0x10, RZ ;  /* 0x000000100b1b7819 */ /* 0x000fe200000006ff */
[----:B------:R-:W-:Y:S01]  /*27a0*/  FADD.FTZ R63, R63, R31 ;  /* 0x0000001f3f3f7221 */ /* 0x000fe20000010000 */
[----:B------:R-:W-:-:S03]  /*27b0*/  SHF.L.U32 R31, R12, 0x10, RZ ;  /* 0x000000100c1f7819 */ /* 0x000fc600000006ff */
[----:B------:R-:W-:Y:S01]  /*27c0*/  FADD.FTZ R71, -R16, R27 ;  /* 0x0000001b10477221 */ /* 0x000fe20000010100 */
[----:B------:R-:W-:-:S03]  /*27d0*/  FFMA.FTZ R27, R23, R26, R30 ;  /* 0x0000001a171b7223 */ /* 0x000fc6000001001e */
[----:B------:R-:W-:Y:S01]  /*27e0*/  FMUL.FTZ R25, R71, R60 ;  /* 0x0000003c47197220 */ /* 0x000fe20000410000 */
[----:B------:R-:W-:-:S03]  /*27f0*/  FMUL.FTZ R71, R17, R20 ;  /* 0x0000001411477220 */ /* 0x000fc60000410000 */
[----:B------:R-:W-:Y:S01]  /*2800*/  FFMA.FTZ R23, R40, R25, R41 ;  /* 0x0000001928177223 */ /* 0x000fe20000010029 */
[----:B------:R-:W-:-:S03]  /*2810*/  FADD.FTZ R63, R71, R63 ;  /* 0x0000003f473f7221 */ /* 0x000fc60000010000 */
        /* <DEDUP_REMOVED lines=10> */
[----:B------:R-:W-:Y:S01]  /*28c0*/  FADD.FTZ R31, R29, R20 ;  /* 0x000000141d1f7221 */ /* 0x000fe20000010000 */
[----:B------:R-:W-:Y:S02]  /*28d0*/  FFMA.FTZ R29, R21, R20, R28 ;  /* 0x00000014151d7223 */ /* 0x000fe4000001001c */
[----:B------:R-:W-:Y:S01]  /*28e0*/  FMUL.FTZ R20, R69, R60 ;  /* 0x0000003c45147220 */ /* 0x000fe20000410000 */
[----:B------:R-:W-:Y:S01]  /*28f0*/  FFMA.FTZ R69, R21, R71, R62 ;  /* 0x0000004715457223 */ /* 0x000fe2000001003e */
[----:B------:R-:W-:Y:S01]  /*2900*/  SHF.L.U32 R71, R47, 0x10, RZ ;  /* 0x000000102f477819 */ /* 0x000fe200000006ff */
[----:B------:R-:W-:Y:S01]  /*2910*/  FFMA.FTZ R29, R24, R18, R29 ;  /* 0x00000012181d7223 */ /* 0x000fe2000001001d */
        /* <DEDUP_REMOVED lines=8> */
[----:B0-----:R-:W-:Y:S01]  /*29a0*/  FMUL.FTZ R28, R71, R30 ;  /* 0x0000001e471c7220 */ /* 0x001fe20000410000 */
[----:B------:R-:W-:Y:S01]  /*29b0*/  FADD.FTZ R62, -R30, 1 ;  /* 0x3f8000001e3e7421 */ /* 0x000fe20000010100 */
[----:B------:R-:W-:-:S03]  /*29c0*/  SHF.L.U32 R71, R13, 0x10, RZ ;  /* 0x000000100d477819 */ /* 0x000fc600000006ff */
[----:B------:R-:W-:Y:S02]  /*29d0*/  FFMA.FTZ R21, R21, R62, 1 ;  /* 0x3f80000015157423 */ /* 0x000fe4000001003e */
[----:B------:R-:W-:Y:S02]  /*29e0*/  FADD.FTZ R71, -R16, R71 ;  /* 0x0000004710477221 */ /* 0x000fe40000010100 */
[----:B------:R-:W-:Y:S01]  /*29f0*/  FMUL.FTZ R21, R28, R21 ;  /* 0x000000151c157220 */ /* 0x000fe20000410000 */
[----:B------:R-:W-:Y:S01]  /*2a00*/  FFMA.FTZ R28, R22, R19, R27 ;  /* 0x00000013161c7223 */ /* 0x000fe2000001001b */
[----:B------:R-:W-:Y:S01]  /*2a10*/  FMUL.FTZ R19, R71, R60 ;  /* 0x0000003c47137220 */ /* 0x000fe20000410000 */
[----:B------:R-:W-:Y:S02]  /*2a20*/  SHF.L.U32 R71, R14, 0x10, RZ ;  /* 0x000000100e477819 */ /* 0x000fe400000006ff */
[----:B------:R-:W-:Y:S01]  /*2a30*/  FFMA.FTZ R28, R25, R23, R28 ;  /* 0x00000017191c7223 */ /* 0x000fe2000001001c */
[----:B------:R-:W-:-:S04]  /*2a40*/  FFMA.FTZ R22, R40, R19, R41 ;  /* 0x0000001328167223 */ /* 0x000fc80000010029 */
[----:B------:R-:W-:-:S06]  /*2a50*/  FMUL.FTZ R27, R22, -1.4426950216293334961 ;  /* 0xbfb8aa3b161b7820 */ /* 0x000fcc0000410000 */
[----:B------:R-:W0:Y:S02]  /*2a60*/  MUFU.EX2 R27, R27 ;  /* 0x0000001b001b7308 */ /* 0x000e240000000800 */
[----:B0-----:R-:W-:-:S06]  /*2a70*/  FADD.FTZ R30, R27, 1 ;  /* 0x3f8000001b1e7421 */ /* 0x001fcc0000010000 */
[----:B------:R-:W0:Y:S02]  /*2a80*/  MUFU.RCP R30, R30 ;  /* 0x0000001e001e7308 */ /* 0x000e240000001000 */
[----:B0-----:R-:W-:Y:S01]  /*2a90*/  FMUL.FTZ R26, R71, R30 ;  /* 0x0000001e471a7220 */ /* 0x001fe20000410000 */
[----:B------:R-:W-:Y:S01]  /*2aa0*/  FADD.FTZ R71, -R30, 1 ;  /* 0x3f8000001e477421 */ /* 0x000fe20000010100 */
[----:B------:R-:W-:-:S03]  /*2ab0*/  FMUL.FTZ R30, R17, R18 ;  /* 0x00000012111e7220 */ /* 0x000fc60000410000 */
[----:B------:R-:W-:Y:S01]  /*2ac0*/  FFMA.FTZ R71, R22, R71, 1 ;  /* 0x3f80000016477423 */ /* 0x000fe20000010047 */
[----:B------:R-:W-:Y:S01]  /*2ad0*/  FFMA.FTZ R24, R24, R30, R69 ;  /* 0x0000001e18187223 */ /* 0x000fe20000010045 */
[----:B------:R-:W-:Y:S02]  /*2ae0*/  FADD.FTZ R63, R30, R63 ;  /* 0x0000003f1e3f7221 */ /* 0x000fe40000010000 */
[----:B------:R-:W-:Y:S01]  /*2af0*/  FMUL.FTZ R22, R26, R71 ;  /* 0x000000471a167220 */ /* 0x000fe20000410000 */
[----:B------:R-:W-:Y:S01]  /*2b00*/  SHF.L.U32 R71, R43, 0x10, RZ ;  /* 0x000000102b477819 */ /* 0x000fe200000006ff */
[----:B------:R-:W-:Y:S01]  /*2b10*/  FADD.FTZ R26, R31, R18 ;  /* 0x000000121f1a7221 */ /* 0x000fe20000010000 */
[----:B------:R-:W-:-:S03]  /*2b20*/  SHF.L.U32 R31, R45, 0x10, RZ ;  /* 0x000000102d1f7819 */ /* 0x000fc600000006ff */
[----:B------:R-:W-:Y:S01]  /*2b30*/  FADD.FTZ R71, -R16, R71 ;  /* 0x0000004710477221 */ /* 0x000fe20000010100 */
[----:B------:R-:W-:-:S03]  /*2b40*/  FADD.FTZ R26, R26, R21 ;  /* 0x000000151a1a7221 */ /* 0x000fc60000010000 */
        /* <DEDUP_REMOVED lines=10> */
[----:B------:R-:W-:Y:S01]  /*2bf0*/  FADD.FTZ R27, R42, R23 ;  /* 0x000000172a1b7221 */ /* 0x000fe20000010000 */
[----:B------:R-:W-:Y:S01]  /*2c00*/  FFMA.FTZ R24, R25, R31, R24 ;  /* 0x0000001f19187223 */ /* 0x000fe20000010018 */
[----:B------:R-:W-:Y:S01]  /*2c10*/  FFMA.FTZ R25, R20, R21, R29 ;  /* 0x0000001514197223 */ /* 0x000fe2000001001d */
[----:B------:R-:W-:Y:S01]  /*2c20*/  FMUL.FTZ R23, R30, R69 ;  /* 0x000000451e177220 */ /* 0x000fe20000410000 */
[----:B------:R-:W-:Y:S01]  /*2c30*/  FADD.FTZ R30, R63, R31 ;  /* 0x0000001f3f1e7221 */ /* 0x000fe20000010000 */
[----:B------:R-:W-:Y:S01]  /*2c40*/  FMUL.FTZ R31, R17, R21 ;  /* 0x00000015111f7220 */ /* 0x000fe20000410000 */
[----:B------:R-:W-:Y:S01]  /*2c50*/  FMUL.FTZ R29, R40, R22 ;  /* 0x00000016281d7220 */ /* 0x000fe20000410000 */
[----:B------:R-:W-:-:S02]  /*2c60*/  FFMA.FTZ R21, R18, R23, R25 ;  /* 0x0000001712157223 */ /* 0x000fc40000010019 */
[----:B------:R-:W-:Y:S01]  /*2c70*/  FFMA.FTZ R24, R20, R31, R24 ;  /* 0x0000001f14187223 */ /* 0x000fe20000010018 */
[----:B------:R-:W-:-:S03]  /*2c80*/  FADD.FTZ R30, R31, R30 ;  /* 0x0000001e1f1e7221 */ /* 0x000fc60000010000 */
[----:B------:R-:W-:Y:S01]  /*2c90*/  FFMA.FTZ R31, R19, R29, R24 ;  /* 0x0000001d131f7223 */ /* 0x000fe20000010018 */
[----:B------:R-:W-:Y:S01]  /*2ca0*/  FADD.FTZ R20, R30, R29 ;  /* 0x0000001d1e147221 */ /* 0x000fe20000010000 */
[----:B------:R-:W-:Y:S01]  /*2cb0*/  FMUL.FTZ R29, R17, R23 ;  /* 0x00000017111d7220 */ /* 0x000fe20000410000 */
[----:B------:R-:W-:-:S03]  /*2cc0*/  FADD.FTZ R23, R26, R23 ;  /* 0x000000171a177221 */ /* 0x000fc60000010000 */
[----:B------:R-:W-:Y:S01]  /*2cd0*/  FFMA.FTZ R30, R18, R29, R31 ;  /* 0x0000001d121e7223 */ /* 0x000fe2000001001f */
[----:B------:R-:W-:Y:S01]  /*2ce0*/  FADD.FTZ R29, R29, R20 ;  /* 0x000000141d1d7221 */ /* 0x000fe20000010000 */
[----:B------:R-:W-:Y:S01]  /*2cf0*/  FFMA.FTZ R20, R19, R22, R28 ;  /* 0x0000001613147223 */ /* 0x000fe2000001001c */
[----:B------:R-:W-:-:S07]  /*2d00*/  FADD.FTZ R22, R27, R22 ;  /* 0x000000161b167221 */ /* 0x000fce0000010000 */
.L_x_251:
        /* <DEDUP_REMOVED lines=45> */
.L_x_253:
[----:B------:R-:W-:Y:S05]  /*2fe0*/  BSYNC.RECONVERGENT B0 ;  /* 0x0000000000007941 */ /* 0x000fea0003800200 */
.L_x_252:
        /* <DEDUP_REMOVED lines=8> */
[----:B0-----:R-:W-:-:S03]  /*3070*/  FADD.FTZ R18, R19, R25 ;  /* 0x0000001913127221 */ /* 0x001fc60000010000 */
        /* <DEDUP_REMOVED lines=54> */
.L_x_255:
[----:B------:R-:W-:Y:S05]  /*33e0*/  BSYNC.RECONVERGENT B0 ;  /* 0x0000000000007941 */ /* 0x000fea0003800200 */
.L_x_254:
        /* <DEDUP_REMOVED lines=78> */
.L_x_257:
[----:B------:R-:W-:Y:S05]  /*38d0*/  BSYNC.RECONVERGENT B0 ;  /* 0x0000000000007941 */ /* 0x000fea0003800200 */
.L_x_256:
[----:B------:R-:W-:Y:S04]  /*38e0*/  BSSY.RECONVERGENT B0, `(.L_x_258) ;  /* 0x000001c000007945 */ /* 0x000fe80003800200 */
[----:B------:R-:W-:Y:S05]  /*38f0*/  @P3 BRA `(.L_x_259) ;  /* 0x0000000000683947 */ /* 0x000fea0003800000 */
[----:B---3--:R-:W1:Y:S08]  /*3900*/  LDC.64 R24, c[0x0][0x3f8] ;  /* 0x0000fe00ff187b82 */ /* 0x008e700000000a00 */
[----:B--2---:R-:W2:Y:S01]  /*3910*/  LDC.64 R26, c[0x0][0x3d8] ;  /* 0x0000f600ff1a7b82 */ /* 0x004ea20000000a00 */
        /* <DEDUP_REMOVED lines=24> */
.L_x_259:
[----:B------:R-:W-:Y:S05]  /*3aa0*/  BSYNC.RECONVERGENT B0 ;  /* 0x0000000000007941 */ /* 0x000fea0003800200 */
.L_x_258:
        /* <DEDUP_REMOVED lines=14> */
[----:B------:R-:W-:Y:S01]  /*3b90*/  IMAD R25, R3, R42, R29 ;  /* 0x0000002a03197224 */ /* 0x000fe200078e021d */
[----:B---3--:R-:W-:-:S03]  /*3ba0*/  LOP3.LUT P0, R24, R36, 0x2, RZ, 0xc0, !PT ;  /* 0x0000000224187812 */ /* 0x008fc6000780c0ff */
[----:B0-----:R-:W-:-:S04]  /*3bb0*/  IMAD.WIDE.U32 R20, R23, 0x4, R20 ;  /* 0x0000000417147825 */ /* 0x001fc800078e0014 */
[----:B------:R-:W-:Y:S01]  /*3bc0*/  IMAD.WIDE.U32 R22, R25, 0x8, R72 ;  /* 0x0000000819167825 */ /* 0x000fe200078e0048 */
[----:B------:R-:W-:Y:S02]  /*3bd0*/  IADD3 R25, PT, PT, -R24, 0x1, RZ ;  /* 0x0000000118197810 */ /* 0x000fe40007ffe1ff */
[----:B------:R-:W2:Y:S02]  /*3be0*/  LDC R24, c[0x0][0x370] ;  /* 0x0000dc00ff187b82 */ /* 0x000ea40000000800 */
[----:B------:R0:W-:Y:S01]  /*3bf0*/  STG.E.64 desc[UR6][R22.64], R18 ;  /* 0x0000001216007986 */ /* 0x0001e2000c101b06 */
[----:B------:R-:W-:Y:S06]  /*3c00*/  MEMBAR.ALL.GPU ;  /* 0x0000000000007992 */ /* 0x000fec000000a000 */
[----:B------:R-:W-:-:S00]  /*3c10*/  ERRBAR ;  /* 0x00000000000079ab */ /* 0x000fc00000000000 */
[----:B------:R-:W-:Y:S06]  /*3c20*/  CGAERRBAR ;  /* 0x00000000000075ab */ /* 0x000fec0000000000 */
[----:B------:R0:W-:Y:S01]  /*3c30*/  REDG.E.ADD.S32.STRONG.GPU desc[UR6][R20.64], R25 ;  /* 0x000000191400798e */ /* 0x0001e2000c12e306 */
[----:B--2---:R-:W-:-:S04]  /*3c40*/  SEL R27, R24, RZ, !P0 ;  /* 0x000000ff181b7207 */ /* 0x004fc80004000000 */
[----:B------:R-:W-:-:S13]  /*3c50*/  ISETP.NE.AND P0, PT, R27, -0x1, PT ;  /* 0xffffffff1b00780c */ /* 0x000fda0003f05270 */
[----:B0-----:R-:W-:Y:S05]  /*3c60*/  @!P0 BRA `(.L_x_261) ;  /* 0x0000000000148947 */ /* 0x001fea0003800000 */
.L_x_262:
[----:B------:R-:W2:Y:S04]  /*3c70*/  LDG.E.STRONG.GPU R22, desc[UR6][R20.64] ;  /* 0x0000000614167981 */ /* 0x000ea8000c1ef900 */
[----:B--2---:R-:W-:Y:S01]  /*3c80*/  CCTL.IVALL ;  /* 0x00000000ff00798f */ /* 0x004fe20002000000 */
[----:B------:R-:W-:Y:S05]  /*3c90*/  YIELD ;  /* 0x0000000000007946 */ /* 0x000fea0003800000 */
[----:B------:R-:W-:-:S13]  /*3ca0*/  ISETP.NE.AND P0, PT, R22, R27, PT ;  /* 0x0000001b1600720c */ /* 0x000fda0003f05270 */
[----:B------:R-:W-:Y:S05]  /*3cb0*/  @P0 BRA `(.L_x_262) ;  /* 0xfffffffc00ec0947 */ /* 0x000fea000383ffff */
.L_x_261:
        /* <DEDUP_REMOVED lines=9> */
[C-C-:B------:R-:W-:Y:S01]  /*3d50*/  IMAD R25, R42.reuse, 0x7, R29.reuse ;  /* 0x000000072a197824 */ /* 0x140fe200078e021d */
[----:B------:R-:W-:Y:S01]  /*3d60*/  IADD3 R63, PT, PT, R29, R42, RZ ;  /* 0x0000002a1d3f7210 */ /* 0x000fe20007ffe0ff */
[C-C-:B--2---:R-:W-:Y:S01]  /*3d70*/  IMAD R27, R42.reuse, 0x6, R29.reuse ;  /* 0x000000062a1b7824 */ /* 0x144fe200078e021d */
[----:B------:R-:W-:Y:S01]  /*3d80*/  IADD3 R22, PT, PT, -R3, RZ, RZ ;  /* 0x000000ff03167210 */ /* 0x000fe20007ffe1ff */
[----:B------:R-:W-:Y:S01]  /*3d90*/  IMAD R31, R42, 0x5, R29 ;  /* 0x000000052a1f7824 */ /* 0x000fe200078e021d */
[----:B------:R-:W-:Y:S01]  /*3da0*/  MOV R69, R29 ;  /* 0x0000001d00457202 */ /* 0x000fe20000000f00 */
[----:B------:R-:W-:-:S06]  /*3db0*/  UMOV UR4, URZ ;  /* 0x000000ff00047c82 */ /* 0x000fcc0008000000 */
.L_x_264:
        /* <DEDUP_REMOVED lines=61> */
.L_x_263:
        /* <DEDUP_REMOVED lines=20> */
[-C--:B------:R-:W-:Y:S02]  /*42d0*/  @!P3 IMAD R25, R22, R42.reuse, R29 ;  /* 0x0000002a1619b224 */ /* 0x080fe400078e021d */
[--C-:B------:R-:W-:Y:S01]  /*42e0*/  @!P2 IMAD.WIDE.U32 R22, R23, 0x8, R72.reuse ;  /* 0x000000081716a825 */ /* 0x100fe200078e0048 */
[----:B------:R-:W4:Y:S03]  /*42f0*/  @!P0 LDG.E.64 R20, desc[UR6][R20.64] ;  /* 0x0000000614148981 */ /* 0x000f26000c1e1b00 */
[----:B---3--:R-:W-:Y:S02]  /*4300*/  @!P3 IMAD.WIDE.U32 R24, R25, 0x8, R72 ;  /* 0x000000081918b825 */ /* 0x008fe400078e0048 */
[----:B------:R-:W3:Y:S02]  /*4310*/  @!P2 LDG.E.64 R22, desc[UR6][R22.64] ;  /* 0x000000061616a981 */ /* 0x000ee4000c1e1b00 */
[----:B--2---:R-:W-:-:S02]  /*4320*/  @!P4 IMAD R27, R26, R42, R29 ;  /* 0x0000002a1a1bc224 */ /* 0x004fc400078e021d */
[----:B------:R-:W2:Y:S02]  /*4330*/  @!P3 LDG.E.64 R24, desc[UR6][R24.64] ;  /* 0x000000061818b981 */ /* 0x000ea4000c1e1b00 */
[----:B------:R-:W-:-:S06]  /*4340*/  @!P4 IMAD.WIDE.U32 R26, R27, 0x8, R72 ;  /* 0x000000081b1ac825 */ /* 0x000fcc00078e0048 */
[----:B------:R-:W5:Y:S01]  /*4350*/  @!P4 LDG.E.64 R26, desc[UR6][R26.64] ;  /* 0x000000061a1ac981 */ /* 0x000f62000c1e1b00 */
[----:B------:R-:W-:Y:S01]  /*4360*/  IADD3 R28, PT, PT, R28, 0x4, RZ ;  /* 0x000000041c1c7810 */ /* 0x000fe20007ffe0ff */
[----:B----4-:R-:W-:Y:S01]  /*4370*/  @!P0 FADD.FTZ R18, R18, R20 ;  /* 0x0000001412128221 */ /* 0x010fe20000010000 */
[----:B------:R-:W-:-:S03]  /*4380*/  @!P0 FADD.FTZ R19, R19, R21 ;  /* 0x0000001513138221 */ /* 0x000fc60000010000 */
[----:B---3--:R-:W-:Y:S01]  /*4390*/  @!P2 FADD.FTZ R18, R18, R22 ;  /* 0x000000161212a221 */ /* 0x008fe20000010000 */
[----:B------:R-:W-:-:S03]  /*43a0*/  @!P2 FADD.FTZ R19, R19, R23 ;  /* 0x000000171313a221 */ /* 0x000fc60000010000 */
[----:B--2---:R-:W-:Y:S01]  /*43b0*/  @!P3 FADD.FTZ R18, R18, R24 ;  /* 0x000000181212b221 */ /* 0x004fe20000010000 */
[----:B------:R-:W-:-:S03]  /*43c0*/  @!P3 FADD.FTZ R19, R19, R25 ;  /* 0x000000191313b221 */ /* 0x000fc60000010000 */
[----:B-----5:R-:W-:Y:S01]  /*43d0*/  @!P4 FADD.FTZ R18, R18, R26 ;  /* 0x0000001a1212c221 */ /* 0x020fe20000010000 */
[----:B------:R-:W-:-:S07]  /*43e0*/  @!P4 FADD.FTZ R19, R19, R27 ;  /* 0x0000001b1313c221 */ /* 0x000fce0000010000 */
.L_x_265:
        /* <DEDUP_REMOVED lines=19> */
.L_x_266:
        /* <DEDUP_REMOVED lines=9> */
.L_x_267:
[----:B------:R-:W-:Y:S05]  /*45b0*/  BSYNC.RECONVERGENT B0 ;  /* 0x0000000000007941 */ /* 0x000fea0003800200 */
.L_x_260:
[----:B------:R-:W5:Y:S01]  /*45c0*/  S2UR UR5, SR_CgaCtaId ;  /* 0x00000000000579c3 */ /* 0x000f620000008800 */
[----:B------:R-:W-:Y:S01]  /*45d0*/  UMOV UR4, 0x400 ;  /* 0x0000040000047882 */ /* 0x000fe20000000000 */
[----:B------:R-:W-:Y:S02]  /*45e0*/  SHF.L.U32 R35, R35, 0x10, RZ ;  /* 0x0000001023237819 */ /* 0x000fe400000006ff */
[----:B----4-:R-:W-:Y:S02]  /*45f0*/  SHF.L.U32 R25, R58, 0x10, RZ ;  /* 0x000000103a197819 */ /* 0x010fe400000006ff */
[----:B------:R-:W-:Y:S01]  /*4600*/  SHF.L.U32 R31, R15, 0x10, RZ ;  /* 0x000000100f1f7819 */ /* 0x000fe200000006ff */
[----:B------:R-:W-:Y:S01]  /*4610*/  FADD.FTZ R35, -R16, R35 ;  /* 0x0000002310237221 */ /* 0x000fe20000010100 */
[----:B------:R-:W-:Y:S01]  /*4620*/  SHF.L.U32 R23, R34, 0x10, RZ ;  /* 0x0000001022177819 */ /* 0x000fe200000006ff */
[----:B--2---:R-:W-:Y:S01]  /*4630*/  FADD.FTZ R27, -R16, R25 ;  /* 0x00000019101b7221 */ /* 0x004fe20000010100 */
[----:B------:R-:W-:-:S02]  /*4640*/  SHF.L.U32 R22, R59, 0x10, RZ ;  /* 0x000000103b167819 */ /* 0x000fc400000006ff */
[----:B------:R-:W-:Y:S01]  /*4650*/  SHF.L.U32 R33, R33, 0x10, RZ ;  /* 0x0000001021217819 */ /* 0x000fe200000006ff */
[-C--:B------:R-:W-:Y:S01]  /*4660*/  FMUL.FTZ R15, R27, R60.reuse ;  /* 0x0000003c1b0f7220 */ /* 0x080fe20000410000 */
[----:B------:R-:W-:Y:S01]  /*4670*/  SHF.L.U32 R25, R54, 0x10, RZ ;  /* 0x0000001036197819 */ /* 0x000fe200000006ff */
[----:B-----5:R-:W-:Y:S01]  /*4680*/  ULEA UR4, UR5, UR4, 0x18 ;  /* 0x0000000405047291 */ /* 0x020fe2000f8ec0ff */
[----:B------:R-:W2:Y:S08]  /*4690*/  LDCU.U8 UR5, c[0x0][0x414] ;  /* 0x00008280ff0577ac */ /* 0x000eb00008000000 */
[----:B------:R0:W-:Y:S01]  /*46a0*/  @!P1 STS.64 [UR4+0xe0], R18 ;  /* 0x0000e012ff009988 */ /* 0x0001e20008000a04 */
[----:B------:R-:W-:Y:S01]  /*46b0*/  BAR.SYNC.DEFER_BLOCKING 0x0 ;  /* 0x0000000000007b1d */ /* 0x000fe20000010000 */
[----:B0--3--:R-:W-:Y:S01]  /*46c0*/  SHF.L.U32 R19, R56, 0x10, RZ ;  /* 0x0000001038137819 */ /* 0x009fe200000006ff */
[----:B--2---:R-:W-:Y:S01]  /*46d0*/  UISETP.NE.AND UP0, UPT, UR5, URZ, UPT ;  /* 0x000000ff0500728c */ /* 0x004fe2000bf05270 */
[----:B------:R-:W-:-:S03]  /*46e0*/  FMUL.FTZ R18, R35, R60 ;  /* 0x0000003c23127220 */ /* 0x000fc60000410000 */
[----:B------:R-:W0:Y:S01]  /*46f0*/  LDS.64 R20, [UR4+0xe0] ;  /* 0x0000e004ff147984 */ /* 0x000e220008000a00 */
[----:B------:R-:W0:Y:S02]  /*4700*/  LDCU UR4, c[0x0][0x42c] ;  /* 0x00008580ff0477ac */ /* 0x000e240008000800 */
[----:B0-----:R-:W-:Y:S01]  /*4710*/  FMUL.FTZ R20, R20, UR4 ;  /* 0x0000000414147c20 */ /* 0x001fe20008410000 */
[----:B------:R-:W-:Y:S01]  /*4720*/  FMUL.FTZ R21, R21, UR4 ;  /* 0x0000000415157c20 */ /* 0x000fe20008410000 */
[----:B------:R-:W-:Y:S06]  /*4730*/  BRA.U !UP0, `(.L_x_268) ;  /* 0x0000000108487547 */ /* 0x000fec000b800000 */
[----:B------:R-:W-:Y:S01]  /*4740*/  FFMA.FTZ R24, R40, R18, R41 ;  /* 0x0000001228187223 */ /* 0x000fe20000010029 */
[----:B------:R-:W-:-:S03]  /*4750*/  FFMA.FTZ R26, R17, R15, R44 ;  /* 0x0000000f111a7223 */ /* 0x000fc6000001002c */
[----:B------:R-:W-:Y:S01]  /*4760*/  FMUL.FTZ R27, R24, -1.4426950216293334961 ;  /* 0xbfb8aa3b181b7820 */ /* 0x000fe20000410000 */
[----:B------:R-:W-:-:S05]  /*4770*/  FMUL.FTZ R29, R26, -1.4426950216293334961 ;  /* 0xbfb8aa3b1a1d7820 */ /* 0x000fca0000410000 */
[----:B------:R-:W1:Y:S08]  /*4780*/  MUFU.EX2 R27, R27 ;  /* 0x0000001b001b7308 */ /* 0x000e700000000800 */
[----:B------:R-:W0:Y:S01]  /*4790*/  MUFU.EX2 R29, R29 ;  /* 0x0000001d001d7308 */ /* 0x000e220000000800 */
[----:B-1----:R-:W-:-:S07]  /*47a0*/  FADD.FTZ R28, R27, 1 ;  /* 0x3f8000001b1c7421 */ /* 0x002fce0000010000 */
        /* <DEDUP_REMOVED lines=11> */
.L_x_268:
[----:B------:R-:W0:Y:S01]  /*4860*/  LDCU UR4, c[0x0][0x41c] ;  /* 0x00008380ff0477ac */ /* 0x000e220008000800 */
[----:B------:R-:W-:Y:S01]  /*4870*/  SHF.L.U32 R27, R5, 0x10, RZ ;  /* 0x00000010051b7819 */ /* 0x000fe200000006ff */
[----:B------:R-:W-:Y:S01]  /*4880*/  FADD.FTZ R61, -R16, R33 ;  /* 0x00000021103d7221 */ /* 0x000fe20000010100 */
[----:B------:R-:W-:Y:S01]  /*4890*/  SHF.L.U32 R9, R9, 0x10, RZ ;  /* 0x0000001009097819 */ /* 0x000fe200000006ff */
[----:B------:R-:W2:Y:S01]  /*48a0*/  LDCU.64 UR8, c[0x0][0x400] ;  /* 0x00008000ff0877ac */ /* 0x000ea20008000a00 */
[----:B------:R-:W-:Y:S01]  /*48b0*/  SHF.L.U32 R59, R48, 0x10, RZ ;  /* 0x00000010303b7819 */ /* 0x000fe200000006ff */
[----:B------:R-:W-:Y:S01]  /*48c0*/  FADD.FTZ R5, -R16, R25 ;  /* 0x0000001910057221 */ /* 0x000fe20000010100 */
[----:B------:R-:W-:Y:S01]  /*48d0*/  SHF.L.U32 R29, R52, 0x10, RZ ;  /* 0x00000010341d7819 */ /* 0x000fe200000006ff */
[C---:B------:R-:W-:Y:S01]  /*48e0*/  FADD.FTZ R63, -R16.reuse, R19 ;  /* 0x00000013103f7221 */ /* 0x040fe20000010100 */
[----:B------:R-:W-:Y:S01]  /*48f0*/  SHF.L.U32 R35, R7, 0x10, RZ ;  /* 0x0000001007237819 */ /* 0x000fe200000006ff */
[C---:B------:R-:W-:Y:S01]  /*4900*/  FADD.FTZ R31, -R16.reuse, R31 ;  /* 0x0000001f101f7221 */ /* 0x040fe20000010100 */
[----:B------:R-:W-:Y:S01]  /*4910*/  SHF.L.U32 R11, R11, 0x10, RZ ;  /* 0x000000100b0b7819 */ /* 0x000fe200000006ff */
[C---:B------:R-:W-:Y:S01]  /*4920*/  FADD.FTZ R33, -R16.reuse, R29 ;  /* 0x0000001d10217221 */ /* 0x040fe20000010100 */
[----:B------:R-:W-:Y:S01]  /*4930*/  SHF.L.U32 R71, R43, 0x10, RZ ;  /* 0x000000102b477819 */ /* 0x000fe200000006ff */
[----:B------:R-:W-:Y:S01]  /*4940*/  FADD.FTZ R43, -R16, R27 ;  /* 0x0000001b102b7221 */ /* 0x000fe20000010100 */
[----:B------:R-:W-:Y:S01]  /*4950*/  SHF.L.U32 R7, R50, 0x10, RZ ;  /* 0x0000001032077819 */ /* 0x000fe200000006ff */
[----:B------:R-:W-:Y:S01]  /*4960*/  FADD.FTZ R27, -R16, R9 ;  /* 0x00000009101b7221 */ /* 0x000fe20000010100 */
[----:B------:R-:W-:Y:S01]  /*4970*/  SHF.L.U32 R13, R13, 0x10, RZ ;  /* 0x000000100d0d7819 */ /* 0x000fe200000006ff */
[----:B0-----:R-:W-:Y:S01]  /*4980*/  IMAD R3, R3, UR4, R38 ;  /* 0x0000000403037c24 */ /* 0x001fe2000f8e0226 */
[----:B------:R-:W-:Y:S01]  /*4990*/  SHF.L.U32 R69, R46, 0x10, RZ ;  /* 0x000000102e457819 */ /* 0x000fe200000006ff */
[C---:B------:R-:W-:Y:S01]  /*49a0*/  FADD.FTZ R9, -R16.reuse, R59 ;  /* 0x0000003b10097221 */ /* 0x040fe20000010100 */
[C---:B------:R-:W-:Y:S01]  /*49b0*/  FADD.FTZ R25, -R16.reuse, R11 ;  /* 0x0000000b10197221 */ /* 0x040fe20000010100 */
[C---:B------:R-:W-:Y:S01]  /*49c0*/  FADD.FTZ R29, -R16.reuse, R7 ;  /* 0x00000007101d7221 */ /* 0x040fe20000010100 */
[C---:B--2---:R-:W-:Y:S01]  /*49d0*/  ISETP.GE.U32.AND P0, PT, R3.reuse, UR8, PT ;  /* 0x0000000803007c0c */ /* 0x044fe2000bf06070 */
[C---:B------:R-:W-:Y:S01]  /*49e0*/  FADD.FTZ R11, -R16.reuse, R13 ;  /* 0x0000000d100b7221 */ /* 0x040fe20000010100 */
[----:B------:R-:W-:Y:S01]  /*49f0*/  SHF.R.S32.HI R26, RZ, 0x1f, R3 ;  /* 0x0000001fff1a7819 */ /* 0x000fe20000011403 */
[C---:B------:R-:W-:Y:S01]  /*4a00*/  FADD.FTZ R35, -R16.reuse, R35 ;  /* 0x0000002310237221 */ /* 0x040fe20000010100 */
[----:B------:R-:W-:Y:S01]  /*4a10*/  IADD3 R59, PT, PT, R3, 0x10, RZ ;  /* 0x00000010033b7810 */ /* 0x000fe20007ffe0ff */
[----:B------:R-:W-:Y:S01]  /*4a20*/  FADD.FTZ R7, -R16, R69 ;  /* 0x0000004510077221 */ /* 0x000fe20000010100 */
[----:B------:R-:W-:Y:S01]  /*4a30*/  ISETP.GE.AND.EX P0, PT, R26, UR9, PT, P0 ;  /* 0x000000091a007c0c */ /* 0x000fe2000bf06300 */
[----:B------:R-:W-:Y:S01]  /*4a40*/  FADD.FTZ R13, -R16, R71 ;  /* 0x00000047100d7221 */ /* 0x000fe20000010100 */
[----:B------:R-:W-:Y:S01]  /*4a50*/  ISETP.GE.U32.AND P1, PT, R59, UR8, PT ;  /* 0x000000083b007c0c */ /* 0x000fe2000bf26070 */
[C---:B------:R-:W-:Y:S01]  /*4a60*/  FFMA.FTZ R19, R20.reuse, R18, R21 ;  /* 0x0000001214137223 */ /* 0x040fe20000010015 */
[----:B------:R-:W-:Y:S01]  /*4a70*/  SHF.R.S32.HI R24, RZ, 0x1f, R59 ;  /* 0x0000001fff187819 */ /* 0x000fe2000001143b */
[----:B------:R-:W-:Y:S01]  /*4a80*/  FFMA.FTZ R16, R20, R15, R21 ;  /* 0x0000000f14107223 */ /* 0x000fe20000010015 */
[----:B------:R-:W-:Y:S01]  /*4a90*/  BSSY.RECONVERGENT B0, `(.L_x_269) ;  /* 0x0000015000007945 */ /* 0x000fe20003800200 */
[----:B------:R-:W-:Y:S01]  /*4aa0*/  FFMA.FTZ R23, R40, R23, -R19 ;  /* 0x0000001728177223 */ /* 0x000fe20000010813 */
[----:B------:R-:W-:Y:S01]  /*4ab0*/  ISETP.GE.AND.EX P1, PT, R24, UR9, PT, P1 ;  /* 0x0000000918007c0c */ /* 0x000fe2000bf26310 */
[-C--:B-1----:R-:W-:Y:S01]  /*4ac0*/  FMUL.FTZ R28, R61, R60.reuse ;  /* 0x0000003c3d1c7220 */ /* 0x082fe20000410000 */
        /* <DEDUP_REMOVED lines=8> */
[----:B------:R-:W-:-:S05]  /*4b50*/  FMUL.FTZ R15, R15, R60 ;  /* 0x0000003c0f0f7220 */ /* 0x000fca0000410000 */
        /* <DEDUP_REMOVED lines=8> */
.L_x_270:
[----:B------:R-:W-:Y:S05]  /*4be0*/  BSYNC.RECONVERGENT B0 ;  /* 0x0000000000007941 */ /* 0x000fea0003800200 */
.L_x_269:
        /* <DEDUP_REMOVED lines=23> */
.L_x_271:
        /* <DEDUP_REMOVED lines=18> */
.L_x_273:
[----:B------:R-:W-:Y:S05]  /*4e80*/  BSYNC.RECONVERGENT B0 ;  /* 0x0000000000007941 */ /* 0x000fea0003800200 */
.L_x_272:
[----:B------:R-:W-:Y:S01]  /*4e90*/  SHF.L.U32 R19, R4, 0x10, RZ ;  /* 0x0000001004137819 */ /* 0x000fe200000006ff */
        /* <DEDUP_REMOVED lines=8> */
[-C--:B0-----:R-:W-:Y:S01]  /*4f20*/  FMUL.FTZ R22, R25, R60.reuse ;  /* 0x0000003c19167220 */ /* 0x081fe20000410000 */
        /* <DEDUP_REMOVED lines=23> */
.L_x_274:
        /* <DEDUP_REMOVED lines=19> */
[C-C-:B------:R-:W-:Y:S01]  /*51d0*/  FFMA.FTZ R25, R20.reuse, R22, R21.reuse ;  /* 0x0000001614197223 */ /* 0x140fe20000010015 */
        /* <DEDUP_REMOVED lines=27> */
[C---:B-1----:R-:W-:Y:S02]  /*5390*/  LEA R18, P3, R4.reuse, UR10, 0x1 ;  /* 0x0000000a04127c11 */ /* 0x042fe4000f8608ff */
[----:B------:R-:W-:Y:S02]  /*53a0*/  IADD3 R57, PT, PT, R5, R57, RZ ;  /* 0x0000003905397210 */ /* 0x000fe40007ffe0ff */
[----:B------:R-:W-:Y:S02]  /*53b0*/  F2FP.BF16.F32.PACK_AB R21, R21, R56 ;  /* 0x000000381515723e */ /* 0x000fe400000010ff */
[----:B------:R-:W-:-:S05]  /*53c0*/  LEA.HI.X R19, R4, UR11, R57, 0x1, P3 ;  /* 0x0000000b04137c11 */ /* 0x000fca00098f0c39 */
[----:B------:R0:W-:Y:S02]  /*53d0*/  STG.E desc[UR6][R18.64], R21 ;  /* 0x0000001512007986 */ /* 0x0001e4000c101906 */
.L_x_276:
[----:B------:R-:W-:Y:S05]  /*53e0*/  BSYNC.RECONVERGENT B0 ;  /* 0x0000000000007941 */ /* 0x000fea0003800200 */
.L_x_275:
        /* <DEDUP_REMOVED lines=21> */
.L_x_277:
[----:B------:R-:W-:Y:S01]  /*5540*/  BSSY.RECONVERGENT B0, `(.L_x_278) ;  /* 0x0000012000007945 */ /* 0x000fe20003800200 */
[----:B------:R-:W-:Y:S01]  /*5550*/  FFMA.FTZ R43, R40, R6, -R43 ;  /* 0x00000006282b7223 */ /* 0x000fe2000001082b */
[----:B------:R-:W-:Y:S02]  /*5560*/  FFMA.FTZ R53, R17, R53, -R54 ;  /* 0x0000003511357223 */ /* 0x000fe40000010836 */
[----:B------:R-:W-:Y:S05]  /*5570*/  @P0 BRA `(.L_x_279) ;  /* 0x0000000000380947 */ /* 0x000fea0003800000 */
[----:B------:R-:W1:Y:S01]  /*5580*/  LDCU.64 UR4, c[0x0][0x3f8] ;  /* 0x00007f00ff0477ac */ /* 0x000e620008000a00 */
[----:B------:R-:W-:Y:S01]  /*5590*/  MOV R4, R64 ;  /* 0x0000004000047202 */ /* 0x000fe20000000f00 */
[-C--:B------:R-:W-:Y:S01]  /*55a0*/  FMUL.FTZ R43, R43, R60.reuse ;  /* 0x0000003c2b2b7220 */ /* 0x080fe20000410000 */
[----:B------:R-:W-:Y:S01]  /*55b0*/  MOV R5, R67 ;  /* 0x0000004300057202 */ /* 0x000fe20000000f00 */
[----:B------:R-:W2:Y:S01]  /*55c0*/  LDCU.64 UR10, c[0x0][0x380] ;  /* 0x00007000ff0a77ac */ /* 0x000ea20008000a00 */
[----:B0-----:R-:W-:Y:S01]  /*55d0*/  FMUL.FTZ R18, R53, R60 ;  /* 0x0000003c35127220 */ /* 0x001fe20000410000 */
[----:B-1----:R-:W-:Y:S02]  /*55e0*/  IMAD R6, R55, UR4, RZ ;  /* 0x0000000437067c24 */ /* 0x002fe4000f8e02ff */
[----:B------:R-:W-:-:S04]  /*55f0*/  IMAD.WIDE.U32 R4, R7, UR4, R4 ;  /* 0x0000000407047c25 */ /* 0x000fc8000f8e0004 */
[----:B------:R-:W-:Y:S01]  /*5600*/  IMAD R7, R7, UR5, R6 ;  /* 0x0000000507077c24 */ /* 0x000fe2000f8e0206 */
[----:B--2---:R-:W-:-:S04]  /*5610*/  LEA R6, P0, R4, UR10, 0x1 ;  /* 0x0000000a04067c11 */ /* 0x004fc8000f8008ff */
[----:B------:R-:W-:Y:S02]  /*5620*/  IADD3 R7, PT, PT, R5, R7, RZ ;  /* 0x0000000705077210 */ /* 0x000fe40007ffe0ff */
[----:B------:R-:W-:Y:S02]  /*5630*/  F2FP.BF16.F32.PACK_AB R5, R18, R43 ;  /* 0x0000002b1205723e */ /* 0x000fe400000010ff */
[----:B------:R-:W-:-:S05]  /*5640*/  LEA.HI.X R7, R4, UR11, R7, 0x1, P0 ;  /* 0x0000000b04077c11 */ /* 0x000fca00080f0c07 */
[----:B------:R1:W-:Y:S02]  /*5650*/  STG.E desc[UR6][R6.64], R5 ;  /* 0x0000000506007986 */ /* 0x0003e4000c101906 */
.L_x_279:
[----:B------:R-:W-:Y:S05]  /*5660*/  BSYNC.RECONVERGENT B0 ;  /* 0x0000000000007941 */ /* 0x000fea0003800200 */
.L_x_278:
[----:B------:R-:W-:Y:S02]  /*5670*/  SHF.L.U32 R8, R8, 0x10, RZ ;  /* 0x0000001008087819 */ /* 0x000fe400000006ff */
[----:B------:R-:W-:Y:S01]  /*5680*/  SHF.L.U32 R51, R51, 0x10, RZ ;  /* 0x0000001033337819 */ /* 0x000fe200000006ff */
[----:B------:R-:W-:Y:S06]  /*5690*/  BRA.U !UP0, `(.L_x_280) ;  /* 0x0000000108487547 */ /* 0x000fec000b800000 */
[----:B------:R-:W-:Y:S01]  /*56a0*/  FFMA.FTZ R28, R40, R28, R41 ;  /* 0x0000001c281c7223 */ /* 0x000fe20000010029 */
[----:B------:R-:W-:-:S03]  /*56b0*/  FFMA.FTZ R32, R17, R32, R44 ;  /* 0x0000002011207223 */ /* 0x000fc6000001002c */
[----:B------:R-:W-:Y:S01]  /*56c0*/  FMUL.FTZ R4, R28, -1.4426950216293334961 ;  /* 0xbfb8aa3b1c047820 */ /* 0x000fe20000410000 */
[----:B-1----:R-:W-:-:S05]  /*56d0*/  FMUL.FTZ R6, R32, -1.4426950216293334961 ;  /* 0xbfb8aa3b20067820 */ /* 0x002fca0000410000 */
[----:B------:R-:W1:Y:S08]  /*56e0*/  MUFU.EX2 R4, R4 ;  /* 0x0000000400047308 */ /* 0x000e700000000800 */
[----:B------:R-:W2:Y:S01]  /*56f0*/  MUFU.EX2 R6, R6 ;  /* 0x0000000600067308 */ /* 0x000ea20000000800 */
[----:B-1----:R-:W-:-:S07]  /*5700*/  FADD.FTZ R5, R4, 1 ;  /* 0x3f80000004057421 */ /* 0x002fce0000010000 */
[----:B------:R-:W1:Y:S01]  /*5710*/  MUFU.RCP R5, R5 ;  /* 0x0000000500057308 */ /* 0x000e620000001000 */
[----:B--2---:R-:W-:-:S07]  /*5720*/  FADD.FTZ R7, R6, 1 ;  /* 0x3f80000006077421 */ /* 0x004fce0000010000 */
[----:B0-----:R-:W0:Y:S01]  /*5730*/  MUFU.RCP R18, R7 ;  /* 0x0000000700127308 */ /* 0x001e220000001000 */
        /* <DEDUP_REMOVED lines=8> */
.L_x_280:
[----:B------:R-:W-:Y:S01]  /*57c0*/  BSSY.RECONVERGENT B0, `(.L_x_281) ;  /* 0x0000012000007945 */ /* 0x000fe20003800200 */
[----:B------:R-:W-:Y:S01]  /*57d0*/  FFMA.FTZ R33, R40, R8, -R33 ;  /* 0x0000000828217223 */ /* 0x000fe20000010821 */
[----:B------:R-:W-:Y:S02]  /*57e0*/  FFMA.FTZ R51, R17, R51, -R52 ;  /* 0x0000003311337223 */ /* 0x000fe40000010834 */
[----:B------:R-:W-:Y:S05]  /*57f0*/  @P4 BRA `(.L_x_282) ;  /* 0x0000000000384947 */ /* 0x000fea0003800000 */
[----:B------:R-:W2:Y:S01]  /*5800*/  LDCU.64 UR4, c[0x0][0x3f8] ;  /* 0x00007f00ff0477ac */ /* 0x000ea20008000a00 */
[----:B------:R-:W-:Y:S01]  /*5810*/  MOV R4, R64 ;  /* 0x0000004000047202 */ /* 0x000fe20000000f00 */
[-C--:B------:R-:W-:Y:S01]  /*5820*/  FMUL.FTZ R33, R33, R60.reuse ;  /* 0x0000003c21217220 */ /* 0x080fe20000410000 */
[----:B-1----:R-:W-:Y:S01]  /*5830*/  MOV R5, R67 ;  /* 0x0000004300057202 */ /* 0x002fe20000000f00 */
[----:B------:R-:W1:Y:S01]  /*5840*/  LDCU.64 UR10, c[0x0][0x380] ;  /* 0x00007000ff0a77ac */ /* 0x000e620008000a00 */
[----:B------:R-:W-:Y:S01]  /*5850*/  FMUL.FTZ R8, R51, R60 ;  /* 0x0000003c33087220 */ /* 0x000fe20000410000 */
[----:B--2---:R-:W-:Y:S02]  /*5860*/  IMAD R6, R35, UR4, RZ ;  /* 0x0000000423067c24 */ /* 0x004fe4000f8e02ff */
[----:B------:R-:W-:-:S04]  /*5870*/  IMAD.WIDE.U32 R4, R31, UR4, R4 ;  /* 0x000000041f047c25 */ /* 0x000fc8000f8e0004 */
[----:B------:R-:W-:Y:S01]  /*5880*/  IMAD R31, R31, UR5, R6 ;  /* 0x000000051f1f7c24 */ /* 0x000fe2000f8e0206 */
[----:B-1----:R-:W-:-:S04]  /*5890*/  LEA R6, P0, R4, UR10, 0x1 ;  /* 0x0000000a04067c11 */ /* 0x002fc8000f8008ff */
[----:B------:R-:W-:Y:S02]  /*58a0*/  IADD3 R31, PT, PT, R5, R31, RZ ;  /* 0x0000001f051f7210 */ /* 0x000fe40007ffe0ff */
[----:B------:R-:W-:Y:S02]  /*58b0*/  F2FP.BF16.F32.PACK_AB R5, R8, R33 ;  /* 0x000000210805723e */ /* 0x000fe400000010ff */
[----:B------:R-:W-:-:S05]  /*58c0*/  LEA.HI.X R7, R4, UR11, R31, 0x1, P0 ;  /* 0x0000000b04077c11 */ /* 0x000fca00080f0c1f */
[----:B------:R2:W-:Y:S02]  /*58d0*/  STG.E desc[UR6][R6.64], R5 ;  /* 0x0000000506007986 */ /* 0x0005e4000c101906 */
.L_x_282:
[----:B------:R-:W-:Y:S05]  /*58e0*/  BSYNC.RECONVERGENT B0 ;  /* 0x0000000000007941 */ /* 0x000fea0003800200 */
.L_x_281:
[----:B------:R-:W-:Y:S02]  /*58f0*/  SHF.L.U32 R10, R10, 0x10, RZ ;  /* 0x000000100a0a7819 */ /* 0x000fe400000006ff */
[----:B------:R-:W-:Y:S01]  /*5900*/  SHF.L.U32 R49, R49, 0x10, RZ ;  /* 0x0000001031317819 */ /* 0x000fe200000006ff */
[----:B------:R-:W-:Y:S06]  /*5910*/  BRA.U !UP0, `(.L_x_283) ;  /* 0x0000000108487547 */ /* 0x000fec000b800000 */
[----:B------:R-:W-:Y:S01]  /*5920*/  FFMA.FTZ R16, R40, R16, R41 ;  /* 0x0000001028107223 */ /* 0x000fe20000010029 */
[----:B------:R-:W-:-:S03]  /*5930*/  FFMA.FTZ R9, R17, R9, R44 ;  /* 0x0000000911097223 */ /* 0x000fc6000001002c */
[----:B------:R-:W-:Y:S01]  /*5940*/  FMUL.FTZ R4, R16, -1.4426950216293334961 ;  /* 0xbfb8aa3b10047820 */ /* 0x000fe20000410000 */
[----:B-12---:R-:W-:-:S05]  /*5950*/  FMUL.FTZ R6, R9, -1.4426950216293334961 ;  /* 0xbfb8aa3b09067820 */ /* 0x006fca0000410000 */
[----:B------:R-:W1:Y:S08]  /*5960*/  MUFU.EX2 R4, R4 ;  /* 0x0000000400047308 */ /* 0x000e700000000800 */
[----:B------:R-:W2:Y:S01]  /*5970*/  MUFU.EX2 R6, R6 ;  /* 0x0000000600067308 */ /* 0x000ea20000000800 */
[----:B-1----:R-:W-:-:S07]  /*5980*/  FADD.FTZ R5, R4, 1 ;  /* 0x3f80000004057421 */ /* 0x002fce0000010000 */
        /* <DEDUP_REMOVED lines=11> */
.L_x_283:
[----:B------:R-:W-:Y:S01]  /*5a40*/  BSSY.RECONVERGENT B0, `(.L_x_284) ;  /* 0x0000012000007945 */ /* 0x000fe20003800200 */
[----:B------:R-:W-:Y:S01]  /*5a50*/  FFMA.FTZ R15, R40, R10, -R15 ;  /* 0x0000000a280f7223 */ /* 0x000fe2000001080f */
[----:B------:R-:W-:Y:S02]  /*5a60*/  FFMA.FTZ R49, R17, R49, -R50 ;  /* 0x0000003111317223 */ /* 0x000fe40000010832 */
[----:B------:R-:W-:Y:S05]  /*5a70*/  @P5 BRA `(.L_x_285) ;  /* 0x0000000000385947 */ /* 0x000fea0003800000 */
[----:B------:R-:W3:Y:S01]  /*5a80*/  LDCU.64 UR4, c[0x0][0x3f8] ;  /* 0x00007f00ff0477ac */ /* 0x000ee20008000a00 */
[----:B------:R-:W-:Y:S01]  /*5a90*/  MOV R4, R64 ;  /* 0x0000004000047202 */ /* 0x000fe20000000f00 */
[-C--:B------:R-:W-:Y:S01]  /*5aa0*/  FMUL.FTZ R15, R15, R60.reuse ;  /* 0x0000003c0f0f7220 */ /* 0x080fe20000410000 */
[----:B-12---:R-:W-:Y:S01]  /*5ab0*/  MOV R5, R67 ;  /* 0x0000004300057202 */ /* 0x006fe20000000f00 */
[----:B------:R-:W1:Y:S01]  /*5ac0*/  LDCU.64 UR10, c[0x0][0x380] ;  /* 0x00007000ff0a77ac */ /* 0x000e620008000a00 */
[----:B------:R-:W-:Y:S01]  /*5ad0*/  FMUL.FTZ R8, R49, R60 ;  /* 0x0000003c31087220 */ /* 0x000fe20000410000 */
[----:B---3--:R-:W-:Y:S02]  /*5ae0*/  IMAD R6, R29, UR4, RZ ;  /* 0x000000041d067c24 */ /* 0x008fe4000f8e02ff */
[----:B------:R-:W-:-:S04]  /*5af0*/  IMAD.WIDE.U32 R4, R13, UR4, R4 ;  /* 0x000000040d047c25 */ /* 0x000fc8000f8e0004 */
[----:B------:R-:W-:Y:S01]  /*5b00*/  IMAD R13, R13, UR5, R6 ;  /* 0x000000050d0d7c24 */ /* 0x000fe2000f8e0206 */
[----:B-1----:R-:W-:-:S04]  /*5b10*/  LEA R6, P0, R4, UR10, 0x1 ;  /* 0x0000000a04067c11 */ /* 0x002fc8000f8008ff */
[----:B------:R-:W-:Y:S02]  /*5b20*/  IADD3 R13, PT, PT, R5, R13, RZ ;  /* 0x0000000d050d7210 */ /* 0x000fe40007ffe0ff */
[----:B------:R-:W-:Y:S02]  /*5b30*/  F2FP.BF16.F32.PACK_AB R5, R8, R15 ;  /* 0x0000000f0805723e */ /* 0x000fe400000010ff */
[----:B------:R-:W-:-:S05]  /*5b40*/  LEA.HI.X R7, R4, UR11, R13, 0x1, P0 ;  /* 0x0000000b04077c11 */ /* 0x000fca00080f0c0d */
[----:B------:R3:W-:Y:S02]  /*5b50*/  STG.E desc[UR6][R6.64], R5 ;  /* 0x0000000506007986 */ /* 0x0007e4000c101906 */
.L_x_285:
[----:B------:R-:W-:Y:S05]  /*5b60*/  BSYNC.RECONVERGENT B0 ;  /* 0x0000000000007941 */ /* 0x000fea0003800200 */
.L_x_284:
[----:B------:R-:W-:Y:S02]  /*5b70*/  SHF.L.U32 R12, R12, 0x10, RZ ;  /* 0x000000100c0c7819 */ /* 0x000fe400000006ff */
[----:B------:R-:W-:Y:S01]  /*5b80*/  SHF.L.U32 R47, R47, 0x10, RZ ;  /* 0x000000102f2f7819 */ /* 0x000fe200000006ff */
[----:B------:R-:W-:Y:S06]  /*5b90*/  BRA.U !UP0, `(.L_x_286) ;  /* 0x0000000108487547 */ /* 0x000fec000b800000 */
[----:B------:R-:W-:Y:S01]  /*5ba0*/  FFMA.FTZ R22, R40, R22, R41 ;  /* 0x0000001628167223 */ /* 0x000fe20000010029 */
[----:B------:R-:W-:-:S03]  /*5bb0*/  FFMA.FTZ R24, R17, R24, R44 ;  /* 0x0000001811187223 */ /* 0x000fc6000001002c */
[----:B------:R-:W-:Y:S01]  /*5bc0*/  FMUL.FTZ R4, R22, -1.4426950216293334961 ;  /* 0xbfb8aa3b16047820 */ /* 0x000fe20000410000 */
[----:B-123--:R-:W-:-:S05]  /*5bd0*/  FMUL.FTZ R6, R24, -1.4426950216293334961 ;  /* 0xbfb8aa3b18067820 */ /* 0x00efca0000410000 */
[----:B------:R-:W1:Y:S08]  /*5be0*/  MUFU.EX2 R4, R4 ;  /* 0x0000000400047308 */ /* 0x000e700000000800 */
[----:B------:R-:W2:Y:S01]  /*5bf0*/  MUFU.EX2 R6, R6 ;  /* 0x0000000600067308 */ /* 0x000ea20000000800 */
[----:B-1----:R-:W-:-:S07]  /*5c00*/  FADD.FTZ R5, R4, 1 ;  /* 0x3f80000004057421 */ /* 0x002fce0000010000 */
[----:B------:R-:W1:Y:S01]  /*5c10*/  MUFU.RCP R5, R5 ;  /* 0x0000000500057308 */ /* 0x000e620000001000 */
[----:B--2---:R-:W-:-:S07]  /*5c20*/  FADD.FTZ R7, R6, 1 ;  /* 0x3f80000006077421 */ /* 0x004fce0000010000 */
[----:B------:R-:W2:Y:S01]  /*5c30*/  MUFU.RCP R8, R7 ;  /* 0x0000000700087308 */ /* 0x000ea20000001000 */
[----:B-1----:R-:W-:Y:S01]  /*5c40*/  FADD.FTZ R9, -R5, 1 ;  /* 0x3f80000005097421 */ /* 0x002fe20000010100 */
[----:B------:R-:W-:-:S03]  /*5c50*/  FMUL.FTZ R12, R12, R5 ;  /* 0x000000050c0c7220 */ /* 0x000fc60000410000 */
[----:B------:R-:W-:Y:S01]  /*5c60*/  FFMA.FTZ R9, R22, R9, 1 ;  /* 0x3f80000016097423 */ /* 0x000fe20000010009 */
[----:B--2---:R-:W-:Y:S01]  /*5c70*/  FADD.FTZ R13, -R8, 1 ;  /* 0x3f800000080d7421 */ /* 0x004fe20000010100 */
[----:B------:R-:W-:Y:S02]  /*5c80*/  FMUL.FTZ R47, R47, R8 ;  /* 0x000000082f2f7220 */ /* 0x000fe40000410000 */
[----:B------:R-:W-:Y:S01]  /*5c90*/  FMUL.FTZ R12, R12, R9 ;  /* 0x000000090c0c7220 */ /* 0x000fe20000410000 */
[----:B------:R-:W-:-:S04]  /*5ca0*/  FFMA.FTZ R24, R24, R13, 1 ;  /* 0x3f80000018187423 */ /* 0x000fc8000001000d */
[----:B------:R-:W-:-:S07]  /*5cb0*/  FMUL.FTZ R47, R47, R24 ;  /* 0x000000182f2f7220 */ /* 0x000fce0000410000 */
.L_x_286:
[----:B------:R-:W-:Y:S01]  /*5cc0*/  BSSY.RECONVERGENT B0, `(.L_x_287) ;  /* 0x0000012000007945 */ /* 0x000fe20003800200 */
[----:B------:R-:W-:Y:S01]  /*5cd0*/  FFMA.FTZ R25, R40, R12, -R25 ;  /* 0x0000000c28197223 */ /* 0x000fe20000010819 */
[----:B------:R-:W-:Y:S02]  /*5ce0*/  FFMA.FTZ R47, R17, R47, -R34 ;  /* 0x0000002f112f7223 */ /* 0x000fe40000010822 */
[----:B------:R-:W-:Y:S05]  /*5cf0*/  @P2 BRA `(.L_x_288) ;  /* 0x0000000000382947 */ /* 0x000fea0003800000 */
[----:B------:R-:W4:Y:S01]  /*5d00*/  LDCU.64 UR4, c[0x0][0x3f8] ;  /* 0x00007f00ff0477ac */ /* 0x000f220008000a00 */
[----:B------:R-:W-:Y:S01]  /*5d10*/  MOV R4, R64 ;  /* 0x0000004000047202 */ /* 0x000fe20000000f00 */
[----:B------:R-:W-:Y:S01]  /*5d20*/  FMUL.FTZ R25, R25, R60 ;  /* 0x0000003c19197220 */ /* 0x000fe20000410000 */
[----:B-123--:R-:W-:Y:S01]  /*5d30*/  MOV R5, R67 ;  /* 0x0000004300057202 */ /* 0x00efe20000000f00 */
[----:B------:R-:W1:Y:S01]  /*5d40*/  LDCU.64 UR10, c[0x0][0x380] ;  /* 0x00007000ff0a77ac */ /* 0x000e620008000a00 */
[----:B----4-:R-:W-:Y:S02]  /*5d50*/  IMAD R8, R23, UR4, RZ ;  /* 0x0000000417087c24 */ /* 0x010fe4000f8e02ff */
        /* <DEDUP_REMOVED lines=8> */
.L_x_288:
[----:B------:R-:W-:Y:S05]  /*5de0*/  BSYNC.RECONVERGENT B0 ;  /* 0x0000000000007941 */ /* 0x000fea0003800200 */
.L_x_287:
[----:B------:R-:W-:Y:S02]  /*5df0*/  SHF.L.U32 R14, R14, 0x10, RZ ;  /* 0x000000100e0e7819 */ /* 0x000fe400000006ff */
[----:B------:R-:W-:Y:S02]  /*5e00*/  SHF.R.S32.HI R10, RZ, 0x1f, R3 ;  /* 0x0000001fff0a7819 */ /* 0x000fe40000011403 */
[----:B------:R-:W-:Y:S01]  /*5e10*/  SHF.L.U32 R45, R45, 0x10, RZ ;  /* 0x000000102d2d7819 */ /* 0x000fe200000006ff */
[----:B------:R-:W-:Y:S06]  /*5e20*/  BRA.U !UP0, `(.L_x_289) ;  /* 0x0000000108487547 */ /* 0x000fec000b800000 */
[----:B------:R-:W-:Y:S01]  /*5e30*/  FFMA.FTZ R26, R40, R26, R41 ;  /* 0x0000001a281a7223 */ /* 0x000fe20000010029 */
[----:B------:R-:W-:-:S03]  /*5e40*/  FFMA.FTZ R30, R17, R30, R44 ;  /* 0x0000001e111e7223 */ /* 0x000fc6000001002c */
[----:B----4-:R-:W-:Y:S01]  /*5e50*/  FMUL.FTZ R4, R26, -1.4426950216293334961 ;  /* 0xbfb8aa3b1a047820 */ /* 0x010fe20000410000 */
        /* <DEDUP_REMOVED lines=15> */
.L_x_289:
[----:B------:R-:W-:Y:S01]  /*5f50*/  ISETP.GE.AND.EX P1, PT, R10, UR9, PT, P1 ;  /* 0x000000090a007c0c */ /* 0x000fe2000bf26310 */
[----:B------:R-:W-:Y:S01]  /*5f60*/  FFMA.FTZ R27, R40, R14, -R27 ;  /* 0x0000000e281b7223 */ /* 0x000fe2000001081b */
[----:B------:R-:W-:Y:S01]  /*5f70*/  FFMA.FTZ R17, R17, R45, -R20 ;  /* 0x0000002d11117223 */ /* 0x000fe20000010814 */
[----:B------:R-:W-:Y:S02]  /*5f80*/  BSSY.RECONVERGENT B0, `(.L_x_290) ;  /* 0x000000f000007945 */ /* 0x000fe40003800200 */
[-C--:B------:R-:W-:Y:S01]  /*5f90*/  FMUL.FTZ R27, R27, R60.reuse ;  /* 0x0000003c1b1b7220 */ /* 0x080fe20000410000 */
[----:B------:R-:W-:-:S07]  /*5fa0*/  FMUL.FTZ R60, R17, R60 ;  /* 0x0000003c113c7220 */ /* 0x000fce0000410000 */
[----:B------:R-:W-:Y:S05]  /*5fb0*/  @P1 BRA `(.L_x_291) ;  /* 0x00000000002c1947 */ /* 0x000fea0003800000 */
[----:B------:R-:W5:Y:S01]  /*5fc0*/  LDCU.64 UR4, c[0x0][0x3f8] ;  /* 0x00007f00ff0477ac */ /* 0x000f620008000a00 */
[----:B------:R-:W-:Y:S01]  /*5fd0*/  MOV R65, R67 ;  /* 0x0000004300417202 */ /* 0x000fe20000000f00 */
[----:B------:R-:W4:Y:S01]  /*5fe0*/  LDCU.64 UR8, c[0x0][0x380] ;  /* 0x00007000ff0877ac */ /* 0x000f220008000a00 */
[----:B-----5:R-:W-:Y:S02]  /*5ff0*/  IMAD R10, R10, UR4, RZ ;  /* 0x000000040a0a7c24 */ /* 0x020fe4000f8e02ff */
[----:B------:R-:W-:-:S04]  /*6000*/  IMAD.WIDE.U32 R64, R3, UR4, R64 ;  /* 0x0000000403407c25 */ /* 0x000fc8000f8e0040 */
[----:B------:R-:W-:Y:S01]  /*6010*/  IMAD R3, R3, UR5, R10 ;  /* 0x0000000503037c24 */ /* 0x000fe2000f8e020a */
[----:B----4-:R-:W-:-:S04]  /*6020*/  LEA R4, P0, R64, UR8, 0x1 ;  /* 0x0000000840047c11 */ /* 0x010fc8000f8008ff */
[----:B------:R-:W-:-:S04]  /*6030*/  IADD3 R3, PT, PT, R65, R3, RZ ;  /* 0x0000000341037210 */ /* 0x000fc80007ffe0ff */
[----:B-123--:R-:W-:Y:S02]  /*6040*/  LEA.HI.X R5, R64, UR9, R3, 0x1, P0 ;  /* 0x0000000940057c11 */ /* 0x00efe400080f0c03 */
[----:B------:R-:W-:-:S05]  /*6050*/  F2FP.BF16.F32.PACK_AB R3, R60, R27 ;  /* 0x0000001b3c03723e */ /* 0x000fca00000010ff */
[----:B------:R1:W-:Y:S02]  /*6060*/  STG.E desc[UR6][R4.64], R3 ;  /* 0x0000000304007986 */ /* 0x0003e4000c101906 */
.L_x_291:
[----:B------:R-:W-:Y:S05]  /*6070*/  BSYNC.RECONVERGENT B0 ;  /* 0x0000000000007941 */ /* 0x000fea0003800200 */
.L_x_290:
[----:B------:R-:W5:Y:S01]  /*6080*/  LDCU UR4, c[0x0][0x410] ;  /* 0x00008200ff0477ac */ /* 0x000f620008000800 */
[----:B------:R-:W-:Y:S02]  /*6090*/  IADD3 R39, PT, PT, R42, R39, RZ ;  /* 0x000000272a277210 */ /* 0x000fe40007ffe0ff */
[----:B------:R-:W-:Y:S01]  /*60a0*/  IADD3 R36, PT, PT, R36, 0x1, RZ ;  /* 0x0000000124247810 */ /* 0x000fe20007ffe0ff */
[----:B------:R-:W5:Y:S02]  /*60b0*/  LDCU UR5, c[0x0][0x3e0] ;  /* 0x00007c00ff0577ac */ /* 0x000f640008000800 */
[----:B-----5:R-:W-:-:S06]  /*60c0*/  UIMAD UR4, UR4, UR5, URZ ;  /* 0x00000005040472a4 */ /* 0x020fcc000f8e02ff */
[----:B------:R-:W-:-:S13]  /*60d0*/  ISETP.GE.AND P0, PT, R39, UR4, PT ;  /* 0x0000000427007c0c */ /* 0x000fda000bf06270 */
[----:B------:R-:W-:Y:S05]  /*60e0*/  @!P0 BRA `(.L_x_292) ;  /* 0xffffffa0001c8947 */ /* 0x000fea000383ffff */
.L_x_249:
[----:B------:R-:W5:Y:S01]  /*60f0*/  S2R R9, SR_TID.X ;  /* 0x0000000000097919 */ /* 0x000f620000002100 */
[----:B-1--4-:R-:W1:Y:S01]  /*6100*/  LDC R4, c[0x0][0x370] ;  /* 0x0000dc00ff047b82 */ /* 0x012e620000000800 */
[----:B------:R-:W-:Y:S07]  /*6110*/  BSSY.RECONVERGENT B0, `(.L_x_293) ;  /* 0x000000e000007945 */ /* 0x000fee0003800200 */
[----:B--23--:R-:W2:Y:S08]  /*6120*/  LDC R7, c[0x0][0x374] ;  /* 0x0000dd00ff077b82 */ /* 0x00ceb00000000800 */
[----:B------:R-:W3:Y:S01]  /*6130*/  LDC.64 R2, c[0x0][0x3c8] ;  /* 0x0000f200ff027b82 */ /* 0x000ee20000000a00 */
[----:B-1----:R-:W-:-:S02]  /*6140*/  ISETP.NE.AND P0, PT, R4, 0x1, PT ;  /* 0x000000010400780c */ /* 0x002fc40003f05270 */
[----:B-----5:R-:W-:Y:S02]  /*6150*/  ISETP.NE.AND P1, PT, R9, RZ, PT ;  /* 0x000000ff0900720c */ /* 0x020fe40003f25270 */
[----:B--2---:R-:W-:-:S04]  /*6160*/  SHF.L.U32 R0, R7, 0x1, RZ ;  /* 0x0000000107007819 */ /* 0x004fc800000006ff */
[----:B------:R-:W-:-:S05]  /*6170*/  SEL R5, R0, RZ, P0 ;  /* 0x000000ff00057207 */ /* 0x000fca0000000000 */
[----:B---3--:R-:W-:Y:S02]  /*6180*/  IMAD.WIDE.U32 R2, R5, 0x4, R2 ;  /* 0x0000000405027825 */ /* 0x008fe400078e0002 */
[----:B------:R-:W-:Y:S05]  /*6190*/  @P1 BRA `(.L_x_294) ;  /* 0x0000000000141947 */ /* 0x000fea0003800000 */
[----:B------:R-:W-:Y:S01]  /*61a0*/  HFMA2 R5, -RZ, RZ, 0, 5.9604644775390625e-08 ;  /* 0x00000001ff057431 */ /* 0x000fe200000001ff */
[----:B------:R-:W-:Y:S06]  /*61b0*/  MEMBAR.ALL.GPU ;  /* 0x0000000000007992 */ /* 0x000fec000000a000 */
[----:B------:R-:W-:-:S00]  /*61c0*/  ERRBAR ;  /* 0x00000000000079ab */ /* 0x000fc00000000000 */
[----:B------:R-:W-:Y:S06]  /*61d0*/  CGAERRBAR ;  /* 0x00000000000075ab */ /* 0x000fec0000000000 */
[----:B------:R1:W-:Y:S02]  /*61e0*/  REDG.E.ADD.S32.STRONG.GPU desc[UR6][R2.64], R5 ;  /* 0x000000050200798e */ /* 0x0003e4000c12e306 */
.L_x_294:
[----:B------:R-:W-:Y:S05]  /*61f0*/  BSYNC.RECONVERGENT B0 ;  /* 0x0000000000007941 */ /* 0x000fea0003800200 */
.L_x_293:
        /* <DEDUP_REMOVED lines=11> */
.L_x_296:
[----:B------:R-:W2:Y:S04]  /*62b0*/  LDG.E.STRONG.GPU R5, desc[UR6][R2.64] ;  /* 0x0000000602057981 */ /* 0x000ea8000c1ef900 */
[----:B--2---:R-:W-:Y:S01]  /*62c0*/  CCTL.IVALL ;  /* 0x00000000ff00798f */ /* 0x004fe20002000000 */
[----:B------:R-:W-:Y:S05]  /*62d0*/  YIELD ;  /* 0x0000000000007946 */ /* 0x000fea0003800000 */
[----:B------:R-:W-:-:S13]  /*62e0*/  ISETP.NE.AND P0, PT, R5, R0, PT ;  /* 0x000000000500720c */ /* 0x000fda0003f05270 */
[----:B------:R-:W-:Y:S05]  /*62f0*/  @P0 BRA `(.L_x_296) ;  /* 0xfffffffc00ec0947 */ /* 0x000fea000383ffff */
.L_x_295:
        /* <DEDUP_REMOVED lines=49> */
[----:B------:R-:W1:Y:S01]  /*6610*/  LDCU.64 UR8, c[0x0][0x3d8] ;  /* 0x00007b00ff0877ac */ /* 0x000e620008000a00 */
[----:B------:R-:W-:Y:S02]  /*6620*/  IADD3 R9, PT, PT, R4, 0x1, RZ ;  /* 0x0000000104097810 */ /* 0x000fe40007ffe0ff */
[----:B------:R-:W-:Y:S01]  /*6630*/  MOV R4, R2 ;  /* 0x0000000200047202 */ /* 0x000fe20000000f00 */
[----:B------:R-:W2:Y:S01]  /*6640*/  LDCU.64 UR10, c[0x0][0x390] ;  /* 0x00007200ff0a77ac */ /* 0x000ea20008000a00 */
[----:B------:R-:W-:Y:S02]  /*6650*/  LOP3.LUT R9, R9, 0x3, RZ, 0xc0, !PT ;  /* 0x0000000309097812 */ /* 0x000fe400078ec0ff */
[C---:B------:R-:W-:Y:S01]  /*6660*/  SHF.L.U32 R22, R2.reuse, 0x2, RZ ;  /* 0x0000000202167819 */ /* 0x040fe200000006ff */
[----:B------:R-:W3:Y:S01]  /*6670*/  LDCU.64 UR12, c[0x0][0x388] ;  /* 0x00007100ff0c77ac */ /* 0x000ee20008000a00 */
[--C-:B------:R-:W-:Y:S01]  /*6680*/  SHF.L.U64.HI R23, R2, 0x2, R5.reuse ;  /* 0x0000000202177819 */ /* 0x100fe20000010205 */
[----:B------:R-:W-:Y:S01]  /*6690*/  IMAD.WIDE.U32 R6, R9, 0x300, R4 ;  /* 0x0000030009067825 */ /* 0x000fe200078e0004 */
[----:B------:R-:W-:Y:S01]  /*66a0*/  SHF.L.U32 R31, R11, 0x2, RZ ;  /* 0x000000020b1f7819 */ /* 0x000fe200000006ff */
[----:B------:R-:W-:Y:S01]  /*66b0*/  UMOV UR4, URZ ;  /* 0x000000ff00047c82 */ /* 0x000fe20008000000 */
[----:B------:R-:W-:-:S02]  /*66c0*/  SHF.L.U64.HI R33, R0, 0x2, R3 ;  /* 0x0000000200217819 */ /* 0x000fc40000010203 */
[----:B------:R-:W-:Y:S02]  /*66d0*/  IADD3 R5, PT, PT, R7, UR4, RZ ;  /* 0x0000000407057c10 */ /* 0x000fe4000fffe0ff */
[----:B------:R-:W-:Y:S01]  /*66e0*/  MOV R2, R6 ;  /* 0x0000000600027202 */ /* 0x000fe20000000f00 */
[----:B------:R-:W-:Y:S01]  /*66f0*/  IMAD.WIDE.U32 R6, R10, 0x4, RZ ;  /* 0x000000040a067825 */ /* 0x000fe200078e00ff */
[----:B-1----:R-:W-:Y:S02]  /*6700*/  IADD3 R27, P1, PT, R22, UR8, RZ ;  /* 0x00000008161b7c10 */ /* 0x002fe4000ff3e0ff */
[----:B------:R-:W-:Y:S02]  /*6710*/  SHF.L.U64.HI R29, R28, 0x2, R35 ;  /* 0x000000021c1d7819 */ /* 0x000fe40000010223 */
[----:B--2---:R-:W-:Y:S02]  /*6720*/  IADD3 R24, P2, PT, R22, UR10, RZ ;  /* 0x0000000a16187c10 */ /* 0x004fe4000ff5e0ff */
[----:B------:R-:W-:-:S02]  /*6730*/  IADD3.X R26, PT, PT, R23, UR9, RZ, P1, !PT ;  /* 0x00000009171a7c10 */ /* 0x000fc40008ffe4ff */
[C---:B------:R-:W-:Y:S02]  /*6740*/  IADD3.X R25, PT, PT, R23.reuse, UR11, RZ, P2, !PT ;  /* 0x0000000b17197c10 */ /* 0x040fe400097fe4ff */
[----:B---3--:R-:W-:Y:S02]  /*6750*/  IADD3 R22, P1, PT, R22, UR12, RZ ;  /* 0x0000000c16167c10 */ /* 0x008fe4000ff3e0ff */
[----:B0-----:R-:W-:Y:S02]  /*6760*/  IADD3 R18, P2, PT, RZ, -R9, RZ ;  /* 0x80000009ff127210 */ /* 0x001fe40007f5e0ff */
[----:B------:R-:W-:Y:S02]  /*6770*/  IADD3.X R23, PT, PT, R23, UR13, RZ, P1, !PT ;  /* 0x0000000d17177c10 */ /* 0x000fe40008ffe4ff */
[----:B------:R-:W-:Y:S02]  /*6780*/  IADD3 R31, PT, PT, R7, R31, RZ ;  /* 0x0000001f071f7210 */ /* 0x000fe40007ffe0ff */
[----:B------:R-:W-:-:S07]  /*6790*/  IADD3.X R20, PT, PT, RZ, -0x1, RZ, P2, !PT ;  /* 0xffffffffff147810 */ /* 0x000fce00017fe4ff */
.L_x_299:
[-C--:B-1----:R-:W-:Y:S02]  /*67a0*/  LEA R12, P1, R0, R27.reuse, 0x2 ;  /* 0x0000001b000c7211 */ /* 0x082fe400078210ff */
        /* <DEDUP_REMOVED lines=30> */
.L_x_298:
[----:B------:R-:W-:Y:S05]  /*6990*/  BSYNC.RECONVERGENT B0 ;  /* 0x0000000000007941 */ /* 0x000fea0003800200 */
.L_x_297:
[----:B------:R-:W-:Y:S05]  /*69a0*/  @!P0 EXIT ;  /* 0x000000000000894d */ /* 0x000fea0003800000 */
[C---:B------:R-:W-:Y:S01]  /*69b0*/  SHF.L.U64.HI R11, R10.reuse, 0x2, R11 ;  /* 0x000000020a0b7819 */ /* 0x040fe2000001020b */
[----:B------:R-:W2:Y:S01]  /*69c0*/  LDCU.64 UR4, c[0x0][0x3d8] ;  /* 0x00007b00ff0477ac */ /* 0x000ea20008000a00 */
[----:B01----:R-:W-:Y:S02]  /*69d0*/  SHF.L.U32 R19, R10, 0x2, RZ ;  /* 0x000000020a137819 */ /* 0x003fe400000006ff */
[C---:B------:R-:W-:Y:S01]  /*69e0*/  SHF.L.U64.HI R21, R28.reuse, 0x2, R35 ;  /* 0x000000021c157819 */ /* 0x040fe20000010223 */
[----:B------:R-:W0:Y:S01]  /*69f0*/  LDCU.64 UR8, c[0x0][0x388] ;  /* 0x00007100ff0877ac */ /* 0x000e220008000a00 */
[----:B------:R-:W-:Y:S02]  /*6a00*/  SHF.L.U32 R23, R28, 0x2, RZ ;  /* 0x000000021c177819 */ /* 0x000fe400000006ff */
[C---:B------:R-:W-:Y:S01]  /*6a10*/  SHF.L.U64.HI R15, R0.reuse, 0x2, R3 ;  /* 0x00000002000f7819 */ /* 0x040fe20000010203 */
[----:B------:R-:W1:Y:S01]  /*6a20*/  LDCU.64 UR10, c[0x0][0x390] ;  /* 0x00007200ff0a77ac */ /* 0x000e620008000a00 */
[----:B------:R-:W-:-:S07]  /*6a30*/  SHF.L.U32 R17, R0, 0x2, RZ ;  /* 0x0000000200117819 */ /* 0x000fce00000006ff */
.L_x_300:
[C---:B------:R-:W-:Y:S02]  /*6a40*/  SHF.L.U32 R20, R2.reuse, 0x2, RZ ;  /* 0x0000000202147819 */ /* 0x040fe400000006ff */
[----:B------:R-:W-:Y:S02]  /*6a50*/  SHF.L.U64.HI R22, R2, 0x2, R5 ;  /* 0x0000000202167819 */ /* 0x000fe40000010205 */
[----:B--2---:R-:W-:-:S04]  /*6a60*/  IADD3 R4, P0, PT, R20, UR4, RZ ;  /* 0x0000000414047c10 */ /* 0x004fc8000ff1e0ff */
[----:B------:R-:W-:Y:S02]  /*6a70*/  IADD3.X R5, PT, PT, R22, UR5, RZ, P0, !PT ;  /* 0x0000000516057c10 */ /* 0x000fe400087fe4ff */
[C---:B------:R-:W-:Y:S02]  /*6a80*/  IADD3 R6, P0, PT, R4.reuse, R17, RZ ;  /* 0x0000001104067210 */ /* 0x040fe40007f1e0ff */
[C---:B---3--:R-:W-:Y:S02]  /*6a90*/  IADD3 R24, P2, PT, R4.reuse, R23, RZ ;  /* 0x0000001704187210 */ /* 0x048fe40007f5e0ff */
[C---:B------:R-:W-:Y:S02]  /*6aa0*/  IADD3.X R7, PT, PT, R5.reuse, R15, RZ, P0, !PT ;  /* 0x0000000f05077210 */ /* 0x040fe400007fe4ff */
[----:B------:R-:W-:Y:S02]  /*6ab0*/  IADD3 R12, P1, PT, R4, R19, RZ ;  /* 0x00000013040c7210 */ /* 0x000fe40007f3e0ff */
[C---:B------:R-:W-:Y:S01]  /*6ac0*/  IADD3.X R25, PT, PT, R5.reuse, R21, RZ, P2, !PT ;  /* 0x0000001505197210 */ /* 0x040fe200017fe4ff */
[----:B------:R-:W2:Y:S01]  /*6ad0*/  LDG.E R4, desc[UR6][R4.64] ;  /* 0x0000000604047981 */ /* 0x000ea2000c1e1900 */
[----:B------:R-:W-:-:S03]  /*6ae0*/  IADD3.X R13, PT, PT, R5, R11, RZ, P1, !PT ;  /* 0x0000000b050d7210 */ /* 0x000fc60000ffe4ff */
[----:B------:R-:W2:Y:S04]  /*6af0*/  LDG.E R7, desc[UR6][R6.64] ;  /* 0x0000000606077981 */ /* 0x000ea8000c1e1900 */
[----:B------:R-:W3:Y:S04]  /*6b00*/  LDG.E R12, desc[UR6][R12.64] ;  /* 0x000000060c0c7981 */ /* 0x000ee8000c1e1900 */
[----:B------:R-:W3:Y:S01]  /*6b10*/  LDG.E R25, desc[UR6][R24.64] ;  /* 0x0000000618197981 */ /* 0x000ee2000c1e1900 */
[----:B------:R-:W-:Y:S02]  /*6b20*/  LOP3.LUT R8, R20, 0xfffffffc, RZ, 0xc0, !PT ;  /* 0xfffffffc14087812 */ /* 0x000fe400078ec0ff */
[----:B------:R-:W-:-:S02]  /*6b30*/  LOP3.LUT R9, R22, 0x1, RZ, 0xc0, !PT ;  /* 0x0000000116097812 */ /* 0x000fc400078ec0ff */
[----:B0-----:R-:W-:-:S04]  /*6b40*/  IADD3 R26, P0, PT, R8, UR8, RZ ;  /* 0x00000008081a7c10 */ /* 0x001fc8000ff1e0ff */
[C---:B------:R-:W-:Y:S02]  /*6b50*/  IADD3.X R27, PT, PT, R9.reuse, UR9, RZ, P0, !PT ;  /* 0x00000009091b7c10 */ /* 0x040fe400087fe4ff */
[C---:B-1----:R-:W-:Y:S02]  /*6b60*/  IADD3 R28, P0, PT, R8.reuse, UR10, RZ ;  /* 0x0000000a081c7c10 */ /* 0x042fe4000ff1e0ff */
[----:B------:R-:W-:Y:S02]  /*6b70*/  IADD3 R8, P1, PT, R8, UR4, RZ ;  /* 0x0000000408087c10 */ /* 0x000fe4000ff3e0ff */
[----:B------:R-:W-:Y:S02]  /*6b80*/  IADD3.X R29, PT, PT, R9, UR11, RZ, P0, !PT ;  /* 0x0000000b091d7c10 */ /* 0x000fe400087fe4ff */
[----:B--2---:R-:W-:Y:S02]  /*6b90*/  F2FP.BF16.F32.PACK_AB R31, R7, R4 ;  /* 0x00000004071f723e */ /* 0x004fe400000010ff */
[----:B------:R-:W-:-:S04]  /*6ba0*/  LOP3.LUT R4, R22, 0x3, RZ, 0xc0, !PT ;  /* 0x0000000316047812 */ /* 0x000fc800078ec0ff */
[----:B------:R-:W-:Y:S02]  /*6bb0*/  IADD3.X R9, PT, PT, R4, UR5, RZ, P1, !PT ;  /* 0x0000000504097c10 */ /* 0x000fe40008ffe4ff */
[----:B---3--:R-:W-:Y:S02]  /*6bc0*/  F2FP.BF16.F32.PACK_AB R33, R25, R12 ;  /* 0x0000000c1921723e */ /* 0x008fe400000010ff */
        /* <DEDUP_REMOVED lines=62> */
.L_x_301:
        /* <DEDUP_REMOVED lines=13> */
.L_x_4498:


//--------------------- .text._Z35group_norm_nhwc_bwd_one_pass_kernelI11Bf16IOBf16WLi256ELi96ELi768EEv26Group_norm_nhwc_bwd_params --------------------------
	.section	.text._Z35group_norm_nhwc_bwd_one_pass_kernelI11Bf16IOBf16WLi256ELi96ELi768EEv26Group_norm_nhwc_bwd_params,"ax",@progbits
	.align	128
        .global         _Z35group_norm_nhwc_bwd_one_pass_kernelI11Bf16IOBf16WLi256ELi96ELi768EEv26Group_norm_nhwc_bwd_params
        .type           _Z35group_norm_nhwc_bwd_one_pass_kernelI11Bf16IOBf16WLi256ELi96ELi768EEv26Group_norm_nhwc_bwd_params,@function
        .size           _Z35group_norm_nhwc_bwd_one_pass_kernelI11Bf16IOBf16WLi256ELi96ELi768EEv26Group_norm_nhwc_bwd_params,(.L_x_4499 - _Z35group_norm_nhwc_bwd_one_pass_kernelI11Bf16IOBf16WLi256ELi96ELi768EEv26Group_norm_nhwc_bwd_params)
        .other          _Z35group_norm_nhwc_bwd_one_pass_kernelI11Bf16IOBf16WLi256ELi96ELi768EEv26Group_norm_nhwc_bwd_params,@"STO_CUDA_ENTRY STV_DEFAULT"
_Z35group_norm_nhwc_bwd_one_pass_kernelI11Bf16IOBf16WLi256ELi96ELi768EEv26Group_norm_nhwc_bwd_params:
.text._Z35group_norm_nhwc_bwd_one_pass_kernelI11Bf16IOBf16WLi256ELi96ELi768EEv26Group_norm_nhwc_bwd_params:
        /* <DEDUP_REMOVED lines=21> */
.L_x_369:
[----:B------:R-:W1:Y:S01]  /*0150*/  LDCU UR15, c[0x0][0x410] ;  /* 0x00008200ff0f77ac */ /* 0x000e620008000800 */
[----:B0-----:R-:W-:Y:S01]  /*0160*/  IABS R5, UR5 ;  /* 0x0000000500057c13 */ /* 0x001fe20008000000 */
[----:B------:R-:W2:Y:S01]  /*0170*/  LDC R31, c[0x0][0x41c] ;  /* 0x00010700ff1f7b82 */ /* 0x000ea20000000800 */
[----:B------:R-:W-:Y:S01]  /*0180*/  HFMA2 R68, -RZ, RZ, 0, 0 ;  /* 0x00000000ff447431 */ /* 0x000fe200000001ff */
[----:B------:R-:W-:Y:S01]  /*0190*/  UMOV UR6, URZ ;  /* 0x000000ff00067c82 */ /* 0x000fe20008000000 */
[----:B------:R-:W-:Y:S01]  /*01a0*/  R2UR UR10, R5 ;  /* 0x00000000050a72ca */ /* 0x000fe200000e0000 */
[----:B------:R-:W3:Y:S01]  /*01b0*/  LDCU.128 UR16, c[0x0][0x400] ;  /* 0x00008000ff1077ac */ /* 0x000ee20008000c00 */
[----:B------:R-:W-:Y:S01]  /*01c0*/  UISETP.GE.AND UP1, UPT, UR5, URZ, UPT ;  /* 0x000000ff0500728c */ /* 0x000fe2000bf26270 */
[----:B-1----:R-:W-:Y:S01]  /*01d0*/  MOV R0, UR15 ;  /* 0x0000000f00007c02 */ /* 0x002fe20008000f00 */
[----:B------:R-:W-:Y:S02]  /*01e0*/  ULOP3.LUT UR11, UR5, UR15, URZ, 0x3c, !UPT ;  /* 0x0000000f050b7292 */ /* 0x000fe4000f8e3cff */
[----:B------:R-:W-:Y:S01]  /*01f0*/  UISETP.NE.AND UP0, UPT, UR15, URZ, UPT ;  /* 0x000000ff0f00728c */ /* 0x000fe2000bf05270 */
[----:B------:R-:W-:-:S02]  /*0200*/  IABS R0, R0 ;  /* 0x0000000000007213 */ /* 0x000fc40000000000 */
        /* <DEDUP_REMOVED lines=11> */
[----:B------:R-:W-:-:S04]  /*02c0*/  UIMAD.WIDE.U32 UR8, UR9, UR10, URZ ;  /* 0x0000000a090872a5 */ /* 0x000fc8000f8e00ff */
[----:B------:R-:W-:-:S04]  /*02d0*/  UIADD3 UR7, UPT, UPT, -UR9, URZ, URZ ;  /* 0x000000ff09077290 */ /* 0x000fc8000fffe1ff */
        /* <DEDUP_REMOVED lines=14> */
[----:B------:R-:W-:Y:S01]  /*03c0*/  ISETP.GE.U32.AND P0, PT, R11, UR16, PT ;  /* 0x000000100b007c0c */ /* 0x000fe2000bf06070 */
[----:B------:R-:W-:Y:S01]  /*03d0*/  UISETP.GE.AND UP3, UPT, UR11, URZ, UPT ;  /* 0x000000ff0b00728c */ /* 0x000fe2000bf66270 */
[----:B------:R-:W-:Y:S01]  /*03e0*/  SHF.R.S32.HI R13, RZ, 0x1f, R11 ;  /* 0x0000001fff0d7819 */ /* 0x000fe2000001140b */
[----:B------:R-:W-:-:S03]  /*03f0*/  @!UP1 UIADD3 UR7, UPT, UPT, -UR7, URZ, URZ ;  /* 0x000000ff07079290 */ /* 0x000fc6000fffe1ff */
[----:B------:R-:W-:Y:S01]  /*0400*/  ISETP.GE.AND.EX P0, PT, R13, UR17, PT, P0 ;  /* 0x000000110d007c0c */ /* 0x000fe2000bf06300 */
[----:B------:R-:W-:Y:S02]  /*0410*/  USEL UR11, UR10, UR7, !UP0 ;  /* 0x000000070a0b7287 */ /* 0x000fe4000c000000 */
[----:B------:R-:W-:Y:S02]  /*0420*/  @UP2 UIADD3 UR9, UPT, UPT, UR9, 0x1, URZ ;  /* 0x0000000109092890 */ /* 0x000fe4000fffe0ff */
[----:B------:R-:W1:Y:S01]  /*0430*/  @!P1 LDC.64 R6, c[0x0][0x3f8] ;  /* 0x0000fe00ff069b82 */ /* 0x000e620000000a00 */
[----:B------:R-:W-:Y:S02]  /*0440*/  UIMAD UR7, UR11, 0x60, URZ ;  /* 0x000000600b0778a4 */ /* 0x000fe4000f8e02ff */
[----:B------:R-:W-:-:S04]  /*0450*/  @!UP3 UIADD3 UR9, UPT, UPT, -UR9, URZ, URZ ;  /* 0x000000ff0909b290 */ /* 0x000fc8000fffe1ff */
[----:B------:R-:W-:Y:S01]  /*0460*/  IADD3 R72, P2, PT, R3, UR7, RZ ;  /* 0x0000000703487c10 */ /* 0x000fe2000ff5e0ff */
[----:B------:R-:W-:Y:S01]  /*0470*/  USEL UR9, UR10, UR9, !UP0 ;  /* 0x000000090a097287 */ /* 0x000fe2000c000000 */
[----:B------:R-:W-:Y:S01]  /*0480*/  MOV R0, UR7 ;  /* 0x0000000700007c02 */ /* 0x000fe20008000f00 */
[----:B------:R-:W2:Y:S01]  /*0490*/  @!P0 LDC.64 R18, c[0x0][0x3f8] ;  /* 0x0000fe00ff128b82 */ /* 0x000ea20000000a00 */
[----:B------:R-:W-:Y:S01]  /*04a0*/  IADD3 R3, PT, PT, R31, 0x20, RZ ;  /* 0x000000201f037810 */ /* 0x000fe20007ffe0ff */
[----:B------:R-:W-:Y:S01]  /*04b0*/  USHF.R.S32.HI UR7, URZ, 0x1f, UR9 ;  /* 0x0000001fff077899 */ /* 0x000fe20008011409 */
[----:B------:R-:W-:Y:S01]  /*04c0*/  LEA.HI.X.SX32 R73, R0, RZ, 0x1, P2 ;  /* 0x000000ff00497211 */ /* 0x000fe200010f0eff */
[----:B------:R-:W-:Y:S01]  /*04d0*/  HFMA2 R67, -RZ, RZ, 0, 0 ;  /* 0x00000000ff437431 */ /* 0x000fe200000001ff */
[----:B------:R-:W-:Y:S01]  /*04e0*/  ISETP.GE.U32.AND P2, PT, R3, UR16, PT ;  /* 0x0000001003007c0c */ /* 0x000fe2000bf46070 */
[----:B------:R-:W-:Y:S01]  /*04f0*/  UIMAD UR7, UR7, UR18, URZ ;  /* 0x00000012070772a4 */ /* 0x000fe2000f8e02ff */
[----:B------:R-:W-:Y:S01]  /*0500*/  SHF.R.S32.HI R15, RZ, 0x1f, R3 ;  /* 0x0000001fff0f7819 */ /* 0x000fe20000011403 */
[----:B------:R-:W-:Y:S01]  /*0510*/  IMAD.WIDE.U32 R72, R9, UR9, R72 ;  /* 0x0000000909487c25 */ /* 0x000fe2000f8e0048 */
[----:B------:R-:W3:Y:S01]  /*0520*/  @!P1 LDC.64 R20, c[0x0][0x398] ;  /* 0x0000e600ff149b82 */ /* 0x000ee20000000a00 */
[----:B------:R-:W-:Y:S01]  /*0530*/  UIMAD UR7, UR9, UR19, UR7 ;  /* 0x00000013090772a4 */ /* 0x000fe2000f8e0207 */
[----:B------:R-:W-:Y:S01]  /*0540*/  ISETP.GE.AND.EX P2, PT, R15, UR17, PT, P2 ;  /* 0x000000110f007c0c */ /* 0x000fe2000bf46320 */
[----:B------:R-:W-:Y:S01]  /*0550*/  HFMA2 R64, -RZ, RZ, 0, 0 ;  /* 0x00000000ff407431 */ /* 0x000fe200000001ff */
[----:B------:R-:W-:Y:S01]  /*0560*/  @!P1 MOV R74, R72 ;  /* 0x00000048004a9202 */ /* 0x000fe20000000f00 */
[----:B-1----:R-:W-:Y:S01]  /*0570*/  @!P1 IMAD R0, R5, R6, RZ ;  /* 0x0000000605009224 */ /* 0x002fe200078e02ff */
[----:B------:R-:W-:Y:S01]  /*0580*/  MOV R63, RZ ;  /* 0x000000ff003f7202 */ /* 0x000fe20000000f00 */
[----:B------:R-:W-:Y:S01]  /*0590*/  HFMA2 R60, -RZ, RZ, 0, 0 ;  /* 0x00000000ff3c7431 */ /* 0x000fe200000001ff */
[----:B------:R-:W1:Y:S01]  /*05a0*/  @!P1 LDC.64 R8, c[0x0][0x3a0] ;  /* 0x0000e800ff089b82 */ /* 0x000e620000000a00 */
[----:B------:R-:W-:Y:S01]  /*05b0*/  IADD3 R75, PT, PT, R73, UR7, RZ ;  /* 0x00000007494b7c10 */ /* 0x000fe2000fffe0ff */
[C---:B------:R-:W-:Y:S01]  /*05c0*/  @!P1 IMAD R7, R31.reuse, R7, R0 ;  /* 0x000000071f079224 */ /* 0x040fe200078e0200 */
[----:B------:R-:W-:-:S02]  /*05d0*/  IADD3 R0, PT, PT, R31, 0x30, RZ ;  /* 0x000000301f007810 */ /* 0x000fc40007ffe0ff */
[----:B------:R-:W-:Y:S02]  /*05e0*/  CS2R R58, SRZ ;  /* 0x00000000003a7805 */ /* 0x000fe4000001ff00 */
[----:B------:R-:W-:Y:S01]  /*05f0*/  CS2R R56, SRZ ;  /* 0x0000000000387805 */ /* 0x000fe2000001ff00 */
[----:B------:R-:W-:Y:S01]  /*0600*/  @!P1 IMAD.WIDE.U32 R4, R31, R6, R74 ;  /* 0x000000061f049225 */ /* 0x000fe200078e004a */
[----:B------:R-:W-:Y:S01]  /*0610*/  ISETP.GE.U32.AND P4, PT, R0, UR16, PT ;  /* 0x0000001000007c0c */ /* 0x000fe2000bf86070 */
[----:B------:R-:W4:Y:S01]  /*0620*/  @!P2 LDC.64 R24, c[0x0][0x3f8] ;  /* 0x0000fe00ff18ab82 */ /* 0x000f220000000a00 */
[----:B------:R-:W-:Y:S01]  /*0630*/  SHF.R.S32.HI R17, RZ, 0x1f, R0 ;  /* 0x0000001fff117819 */ /* 0x000fe20000011400 */
[----:B--2---:R-:W-:Y:S01]  /*0640*/  @!P0 IMAD R12, R13, R18, RZ ;  /* 0x000000120d0c8224 */ /* 0x004fe200078e02ff */
[----:B------:R-:W-:Y:S02]  /*0650*/  @!P1 IADD3 R7, PT, PT, R5, R7, RZ ;  /* 0x0000000705079210 */ /* 0x000fe40007ffe0ff */
[----:B------:R-:W-:-:S02]  /*0660*/  CS2R R54, SRZ ;  /* 0x0000000000367805 */ /* 0x000fc4000001ff00 */
[C---:B------:R-:W-:Y:S02]  /*0670*/  @!P1 SHF.L.U32 R5, R4.reuse, 0x1, RZ ;  /* 0x0000000104059819 */ /* 0x040fe400000006ff */
[----:B------:R-:W-:Y:S02]  /*0680*/  CS2R R52, SRZ ;  /* 0x0000000000347805 */ /* 0x000fe4000001ff00 */
[----:B------:R-:W-:Y:S01]  /*0690*/  ISETP.GE.AND.EX P4, PT, R17, UR17, PT, P4 ;  /* 0x0000001111007c0c */ /* 0x000fe2000bf86340 */
[----:B------:R-:W2:Y:S01]  /*06a0*/  @!P0 LDC.64 R22, c[0x0][0x3a0] ;  /* 0x0000e800ff168b82 */ /* 0x000ea20000000a00 */
[----:B------:R-:W-:Y:S01]  /*06b0*/  @!P1 SHF.L.U64.HI R4, R4, 0x1, R7 ;  /* 0x0000000104049819 */ /* 0x000fe20000010207 */
[----:B------:R-:W-:Y:S01]  /*06c0*/  @!P0 IMAD R19, R11, R19, R12 ;  /* 0x000000130b138224 */ /* 0x000fe200078e020c */
[----:B------:R-:W-:Y:S02]  /*06d0*/  @!P0 MOV R12, R72 ;  /* 0x00000048000c8202 */ /* 0x000fe40000000f00 */
[----:B------:R-:W-:-:S02]  /*06e0*/  CS2R R50, SRZ ;  /* 0x0000000000327805 */ /* 0x000fc4000001ff00 */
[----:B------:R-:W-:Y:S02]  /*06f0*/  @!P0 MOV R13, R75 ;  /* 0x0000004b000d8202 */ /* 0x000fe40000000f00 */
[----:B------:R-:W-:Y:S02]  /*0700*/  CS2R R48, SRZ ;  /* 0x0000000000307805 */ /* 0x000fe4000001ff00 */
[----:B------:R-:W-:Y:S02]  /*0710*/  CS2R R46, SRZ ;  /* 0x00000000002e7805 */ /* 0x000fe4000001ff00 */
[----:B-1----:R-:W-:Y:S01]  /*0720*/  @!P1 IADD3 R8, P3, PT, R5, R8, RZ ;  /* 0x0000000805089210 */ /* 0x002fe20007f7e0ff */
[----:B------:R-:W1:Y:S01]  /*0730*/  @!P0 LDC.64 R6, c[0x0][0x398] ;  /* 0x0000e600ff068b82 */ /* 0x000e620000000a00 */
[----:B------:R-:W0:Y:S02]  /*0740*/  LDCU.64 UR8, c[0x0][0x3b8] ;  /* 0x00007700ff0877ac */ /* 0x000e240008000a00 */
[----:B------:R-:W-:-:S02]  /*0750*/  @!P1 IADD3.X R9, PT, PT, R4, R9, RZ, P3, !PT ;  /* 0x0000000904099210 */ /* 0x000fc40001ffe4ff */
[----:B---3--:R-:W-:Y:S01]  /*0760*/  @!P1 IADD3 R10, P3, PT, R5, R20, RZ ;  /* 0x00000014050a9210 */ /* 0x008fe20007f7e0ff */
[----:B------:R-:W-:Y:S01]  /*0770*/  @!P0 IMAD.WIDE.U32 R12, R11, R18, R12 ;  /* 0x000000120b0c8225 */ /* 0x000fe200078e000c */
[----:B------:R-:W3:Y:S01]  /*0780*/  LDCU.U8 UR10, c[0x0][0x414] ;  /* 0x00008280ff0a77ac */ /* 0x000ee20008000000 */
[----:B------:R2:W3:Y:S01]  /*0790*/  @!P1 LDG.E R68, desc[UR12][R8.64] ;  /* 0x0000000c08449981 */ /* 0x0004e2000c1e1900 */
[----:B------:R-:W-:Y:S01]  /*07a0*/  @!P1 IADD3.X R11, PT, PT, R4, R21, RZ, P3, !PT ;  /* 0x00000015040b9210 */ /* 0x000fe20001ffe4ff */
[----:B----4-:R-:W-:Y:S01]  /*07b0*/  @!P2 IMAD R14, R15, R24, RZ ;  /* 0x000000180f0ea224 */ /* 0x010fe200078e02ff */
[----:B------:R-:W4:Y:S01]  /*07c0*/  @!P4 LDC.64 R4, c[0x0][0x3f8] ;  /* 0x0000fe00ff04cb82 */ /* 0x000f220000000a00 */
[----:B------:R-:W-:Y:S02]  /*07d0*/  @!P0 IADD3 R15, PT, PT, R13, R19, RZ ;  /* 0x000000130d0f8210 */ /* 0x000fe40007ffe0ff */
[C---:B------:R-:W-:Y:S01]  /*07e0*/  @!P0 SHF.L.U32 R13, R12.reuse, 0x1, RZ ;  /* 0x000000010c0d8819 */ /* 0x040fe200000006ff */
[----:B------:R0:W3:Y:S01]  /*07f0*/  @!P1 LDG.E R67, desc[UR12][R10.64] ;  /* 0x0000000c0a439981 */ /* 0x0000e2000c1e1900 */
[----:B------:R-:W-:Y:S01]  /*0800*/  @!P0 SHF.L.U64.HI R16, R12, 0x1, R15 ;  /* 0x000000010c108819 */ /* 0x000fe2000001020f */
[----:B------:R-:W-:Y:S01]  /*0810*/  @!P2 IMAD R19, R3, R25, R14 ;  /* 0x000000190313a224 */ /* 0x000fe200078e020e */
[----:B--2---:R-:W-:Y:S01]  /*0820*/  @!P0 IADD3 R8, P1, PT, R13, R22, RZ ;  /* 0x000000160d088210 */ /* 0x004fe20007f3e0ff */
[----:B------:R-:W2:Y:S01]  /*0830*/  @!P2 LDC.64 R28, c[0x0][0x3a0] ;  /* 0x0000e800ff1cab82 */ /* 0x000ea20000000a00 */
[----:B------:R-:W-:-:S02]  /*0840*/  @!P2 MOV R14, R72 ;  /* 0x00000048000ea202 */ /* 0x000fc40000000f00 */
[----:B------:R-:W-:Y:S02]  /*0850*/  @!P2 MOV R15, R75 ;  /* 0x0000004b000fa202 */ /* 0x000fe40000000f00 */
[C---:B------:R-:W-:Y:S02]  /*0860*/  @!P0 IADD3.X R9, PT, PT, R16.reuse, R23, RZ, P1, !PT ;  /* 0x0000001710098210 */ /* 0x040fe40000ffe4ff */
[----:B-1----:R-:W-:Y:S01]  /*0870*/  @!P0 IADD3 R12, P1, PT, R13, R6, RZ ;  /* 0x000000060d0c8210 */ /* 0x002fe20007f3e0ff */
[----:B------:R-:W1:Y:S01]  /*0880*/  @!P2 LDC.64 R32, c[0x0][0x398] ;  /* 0x0000e600ff20ab82 */ /* 0x000e620000000a00 */
[----:B------:R-:W-:Y:S01]  /*0890*/  IADD3 R23, PT, PT, R31, 0x50, RZ ;  /* 0x000000501f177810 */ /* 0x000fe20007ffe0ff */
[----:B------:R-:W-:Y:S01]  /*08a0*/  @!P2 IMAD.WIDE.U32 R14, R3, R24, R14 ;  /* 0x00000018030ea225 */ /* 0x000fe200078e000e */
[----:B------:R-:W-:Y:S01]  /*08b0*/  IADD3 R21, PT, PT, R31, 0x40, RZ ;  /* 0x000000401f157810 */ /* 0x000fe20007ffe0ff */
[----:B------:R2:W3:Y:S01]  /*08c0*/  @!P0 LDG.E R64, desc[UR12][R8.64] ;  /* 0x0000000c08408981 */ /* 0x0004e2000c1e1900 */
[----:B------:R-:W-:-:S02]  /*08d0*/  @!P0 IADD3.X R13, PT, PT, R16, R7, RZ, P1, !PT ;  /* 0x00000007100d8210 */ /* 0x000fc40000ffe4ff */
[----:B------:R-:W-:Y:S01]  /*08e0*/  ISETP.GE.U32.AND P1, PT, R23, UR16, PT ;  /* 0x0000001017007c0c */ /* 0x000fe2000bf26070 */
[----:B------:R-:W1:Y:S01]  /*08f0*/  @!P4 LDC.64 R34, c[0x0][0x3a0] ;  /* 0x0000e800ff22cb82 */ /* 0x000e620000000a00 */
[----:B------:R-:W-:Y:S01]  /*0900*/  SHF.R.S32.HI R27, RZ, 0x1f, R23 ;  /* 0x0000001fff1b7819 */ /* 0x000fe20000011417 */
[----:B----4-:R-:W-:Y:S01]  /*0910*/  @!P4 IMAD R17, R17, R4, RZ ;  /* 0x000000041111c224 */ /* 0x010fe200078e02ff */
[----:B------:R-:W-:Y:S01]  /*0920*/  ISETP.GE.U32.AND P3, PT, R21, UR16, PT ;  /* 0x0000001015007c0c */ /* 0x000fe2000bf66070 */
[----:B------:R4:W3:Y:S01]  /*0930*/  @!P0 LDG.E R63, desc[UR12][R12.64] ;  /* 0x0000000c0c3f8981 */ /* 0x0008e2000c1e1900 */
[----:B------:R-:W-:Y:S02]  /*0940*/  SHF.R.S32.HI R25, RZ, 0x1f, R21 ;  /* 0x0000001fff197819 */ /* 0x000fe40000011415 */
[----:B------:R-:W-:Y:S01]  /*0950*/  @!P2 IADD3 R3, PT, PT, R15, R19, RZ ;  /* 0x000000130f03a210 */ /* 0x000fe20007ffe0ff */
[----:B------:R-:W4:Y:S01]  /*0960*/  @!P4 LDC.64 R6, c[0x0][0x398] ;  /* 0x0000e600ff06cb82 */ /* 0x000f220000000a00 */
[----:B0-----:R-:W-:-:S02]  /*0970*/  @!P4 MOV R10, R72 ;  /* 0x00000048000ac202 */ /* 0x001fc40000000f00 */
[----:B------:R-:W-:Y:S02]  /*0980*/  @!P4 MOV R11, R75 ;  /* 0x0000004b000bc202 */ /* 0x000fe40000000f00 */
[----:B------:R-:W-:Y:S02]  /*0990*/  ISETP.GE.AND.EX P1, PT, R27, UR17, PT, P1 ;  /* 0x000000111b007c0c */ /* 0x000fe4000bf26310 */
[----:B------:R-:W-:Y:S01]  /*09a0*/  ISETP.GE.AND.EX P3, PT, R25, UR17, PT, P3 ;  /* 0x0000001119007c0c */ /* 0x000fe2000bf66330 */
[----:B------:R-:W-:Y:S01]  /*09b0*/  @!P4 IMAD.WIDE.U32 R10, R0, R4, R10 ;  /* 0x00000004000ac225 */ /* 0x000fe200078e000a */
[C---:B------:R-:W-:Y:S02]  /*09c0*/  @!P2 SHF.L.U64.HI R16, R14.reuse, 0x1, R3 ;  /* 0x000000010e10a819 */ /* 0x040fe40000010203 */
[----:B------:R-:W-:Y:S01]  /*09d0*/  @!P2 SHF.L.U32 R15, R14, 0x1, RZ ;  /* 0x000000010e0fa819 */ /* 0x000fe200000006ff */
[----:B------:R-:W-:Y:S01]  /*09e0*/  @!P4 IMAD R3, R0, R5, R17 ;  /* 0x000000050003c224 */ /* 0x000fe200078e0211 */
[----:B------:R-:W-:-:S02]  /*09f0*/  @!P4 SHF.L.U32 R19, R10, 0x1, RZ ;  /* 0x000000010a13c819 */ /* 0x000fc400000006ff */
[----:B--2---:R-:W-:Y:S02]  /*0a00*/  @!P2 IADD3 R8, P5, PT, R15, R28, RZ ;  /* 0x0000001c0f08a210 */ /* 0x004fe40007fbe0ff */
[----:B------:R-:W-:Y:S02]  /*0a10*/  @!P4 IADD3 R3, PT, PT, R11, R3, RZ ;  /* 0x000000030b03c210 */ /* 0x000fe40007ffe0ff */
[----:B-1----:R-:W-:Y:S01]  /*0a20*/  @!P2 IADD3 R14, P0, PT, R15, R32, RZ ;  /* 0x000000200f0ea210 */ /* 0x002fe20007f1e0ff */
[----:B------:R-:W0:Y:S01]  /*0a30*/  @!P3 LDC.64 R4, c[0x0][0x3f8] ;  /* 0x0000fe00ff04bb82 */ /* 0x000e220000000a00 */
[----:B------:R-:W-:-:S07]  /*0a40*/  @!P4 SHF.L.U64.HI R0, R10, 0x1, R3 ;  /* 0x000000010a00c819 */ /* 0x000fce0000010203 */
[----:B------:R-:W1:Y:S01]  /*0a50*/  @!P1 LDC.64 R10, c[0x0][0x3f8] ;  /* 0x0000fe00ff0a9b82 */ /* 0x000e620000000a00 */
[C---:B------:R-:W-:Y:S02]  /*0a60*/  @!P2 IADD3.X R9, PT, PT, R16.reuse, R29, RZ, P5, !PT ;  /* 0x0000001d1009a210 */ /* 0x040fe40002ffe4ff */
[----:B------:R-:W-:Y:S02]  /*0a70*/  @!P2 IADD3.X R15, PT, PT, R16, R33, RZ, P0, !PT ;  /* 0x00000021100fa210 */ /* 0x000fe400007fe4ff */
[----:B------:R-:W-:Y:S01]  /*0a80*/  @!P4 IADD3 R16, P0, PT, R19, R34, RZ ;  /* 0x000000221310c210 */ /* 0x000fe20007f1e0ff */
[----:B------:R2:W5:Y:S01]  /*0a90*/  @!P2 LDG.E R60, desc[UR12][R8.64] ;  /* 0x0000000c083ca981 */ /* 0x000562000c1e1900 */
[----:B------:R-:W-:Y:S01]  /*0aa0*/  IADD3 R3, PT, PT, R31, 0x60, RZ ;  /* 0x000000601f037810 */ /* 0x000fe20007ffe0ff */
[----:B----4-:R-:W4:Y:S01]  /*0ab0*/  @!P3 LDC.64 R12, c[0x0][0x3a0] ;  /* 0x0000e800ff0cbb82 */ /* 0x010f220000000a00 */
[----:B------:R-:W-:Y:S01]  /*0ac0*/  @!P4 IADD3.X R17, PT, PT, R0, R35, RZ, P0, !PT ;  /* 0x000000230011c210 */ /* 0x000fe200007fe4ff */
[----:B------:R-:W5:Y:S01]  /*0ad0*/  @!P2 LDG.E R59, desc[UR12][R14.64] ;  /* 0x0000000c0e3ba981 */ /* 0x000f62000c1e1900 */
[----:B------:R-:W-:-:S02]  /*0ae0*/  ISETP.GE.U32.AND P2, PT, R3, UR16, PT ;  /* 0x0000001003007c0c */ /* 0x000fc4000bf46070 */
[----:B------:R-:W-:Y:S01]  /*0af0*/  SHF.R.S32.HI R29, RZ, 0x1f, R3 ;  /* 0x0000001fff1d7819 */ /* 0x000fe20000011403 */
[----:B------:R1:W5:Y:S01]  /*0b00*/  @!P4 LDG.E R58, desc[UR12][R16.64] ;  /* 0x0000000c103ac981 */ /* 0x000362000c1e1900 */
[----:B------:R-:W-:Y:S01]  /*0b10*/  @!P4 IADD3 R18, P0, PT, R19, R6, RZ ;  /* 0x000000061312c210 */ /* 0x000fe20007f1e0ff */
[----:B--2---:R-:W2:Y:S01]  /*0b20*/  @!P1 LDC.64 R8, c[0x0][0x3a0] ;  /* 0x0000e800ff089b82 */ /* 0x004ea20000000a00 */
[----:B------:R-:W-:Y:S02]  /*0b30*/  ISETP.GE.AND.EX P2, PT, R29, UR17, PT, P2 ;  /* 0x000000111d007c0c */ /* 0x000fe4000bf46320 */
[----:B------:R-:W-:Y:S01]  /*0b40*/  @!P4 IADD3.X R19, PT, PT, R0, R7, RZ, P0, !PT ;  /* 0x000000070013c210 */ /* 0x000fe200007fe4ff */
[----:B0-----:R-:W-:-:S04]  /*0b50*/  @!P3 IMAD R0, R25, R4, RZ ;  /* 0x000000041900b224 */ /* 0x001fc800078e02ff */
[----:B------:R0:W5:Y:S01]  /*0b60*/  @!P4 LDG.E R57, desc[UR12][R18.64] ;  /* 0x0000000c1239c981 */ /* 0x000162000c1e1900 */
[----:B-1----:R-:W-:Y:S01]  /*0b70*/  @!P1 IMAD R16, R27, R10, RZ ;  /* 0x0000000a1b109224 */ /* 0x002fe200078e02ff */
[-C--:B------:R-:W-:Y:S01]  /*0b80*/  @!P3 MOV R14, R72.reuse ;  /* 0x00000048000eb202 */ /* 0x080fe20000000f00 */
[----:B------:R-:W-:Y:S01]  /*0b90*/  @!P3 IMAD R5, R21, R5, R0 ;  /* 0x000000051505b224 */ /* 0x000fe200078e0200 */
[----:B------:R-:W-:Y:S01]  /*0ba0*/  @!P3 MOV R15, R75 ;  /* 0x0000004b000fb202 */ /* 0x000fe20000000f00 */
[----:B------:R-:W-:Y:S01]  /*0bb0*/  @!P1 IMAD R25, R23, R11, R16 ;  /* 0x0000000b17199224 */ /* 0x000fe200078e0210 */
[----:B------:R-:W1:Y:S01]  /*0bc0*/  @!P3 LDC.64 R6, c[0x0][0x398] ;  /* 0x0000e600ff06bb82 */ /* 0x000e620000000a00 */
[----:B0-----:R-:W-:Y:S02]  /*0bd0*/  @!P1 MOV R18, R72 ;  /* 0x0000004800129202 */ /* 0x001fe40000000f00 */
[----:B------:R-:W-:Y:S02]  /*0be0*/  @!P1 MOV R19, R75 ;  /* 0x0000004b00139202 */ /* 0x000fe40000000f00 */
[----:B------:R-:W-:Y:S01]  /*0bf0*/  IADD3 R0, PT, PT, R31, 0x70, RZ ;  /* 0x000000701f007810 */ /* 0x000fe20007ffe0ff */
[----:B------:R-:W-:-:S02]  /*0c00*/  @!P1 IMAD.WIDE.U32 R18, R23, R10, R18 ;  /* 0x0000000a17129225 */ /* 0x000fc400078e0012 */
[----:B------:R-:W0:Y:S01]  /*0c10*/  @!P2 LDC.64 R10, c[0x0][0x3f8] ;  /* 0x0000fe00ff0aab82 */ /* 0x000e220000000a00 */
[----:B------:R-:W-:Y:S01]  /*0c20*/  ISETP.GE.U32.AND P0, PT, R0, UR16, PT ;  /* 0x0000001000007c0c */ /* 0x000fe2000bf06070 */
[----:B------:R-:W-:Y:S01]  /*0c30*/  @!P3 IMAD.WIDE.U32 R14, R21, R4, R14 ;  /* 0x00000004150eb225 */ /* 0x000fe200078e000e */
[----:B------:R-:W-:-:S04]  /*0c40*/  SHF.R.S32.HI R21, RZ, 0x1f, R0 ;  /* 0x0000001fff157819 */ /* 0x000fc80000011400 */
[----:B------:R-:W-:Y:S02]  /*0c50*/  ISETP.GE.AND.EX P0, PT, R21, UR17, PT, P0 ;  /* 0x0000001115007c0c */ /* 0x000fe4000bf06300 */
[----:B------:R-:W-:Y:S02]  /*0c60*/  @!P3 IADD3 R15, PT, PT, R15, R5, RZ ;  /* 0x000000050f0fb210 */ /* 0x000fe40007ffe0ff */
[----:B------:R-:W2:Y:S01]  /*0c70*/  @!P1 LDC.64 R4, c[0x0][0x398] ;  /* 0x0000e600ff049b82 */ /* 0x000ea20000000a00 */
[C---:B------:R-:W-:Y:S02]  /*0c80*/  @!P3 SHF.L.U32 R17, R14.reuse, 0x1, RZ ;  /* 0x000000010e11b819 */ /* 0x040fe400000006ff */
[----:B------:R-:W-:Y:S02]  /*0c90*/  @!P3 SHF.L.U64.HI R20, R14, 0x1, R15 ;  /* 0x000000010e14b819 */ /* 0x000fe4000001020f */
[----:B------:R-:W-:Y:S02]  /*0ca0*/  @!P1 IADD3 R15, PT, PT, R19, R25, RZ ;  /* 0x00000019130f9210 */ /* 0x000fe40007ffe0ff */
[----:B----4-:R-:W-:-:S02]  /*0cb0*/  @!P3 IADD3 R14, P4, PT, R17, R12, RZ ;  /* 0x0000000c110eb210 */ /* 0x010fc40007f9e0ff */
[----:B------:R-:W-:Y:S02]  /*0cc0*/  @!P1 SHF.L.U64.HI R26, R18, 0x1, R15 ;  /* 0x00000001121a9819 */ /* 0x000fe4000001020f */
[----:B------:R-:W-:Y:S02]  /*0cd0*/  @!P3 IADD3.X R15, PT, PT, R20, R13, RZ, P4, !PT ;  /* 0x0000000d140fb210 */ /* 0x000fe400027fe4ff */
[----:B------:R-:W4:Y:S01]  /*0ce0*/  @!P0 LDC.64 R12, c[0x0][0x3f8] ;  /* 0x0000fe00ff0c8b82 */ /* 0x000f220000000a00 */
[----:B0-----:R-:W-:Y:S01]  /*0cf0*/  @!P2 IMAD R22, R29, R10, RZ ;  /* 0x0000000a1d16a224 */ /* 0x001fe200078e02ff */
[----:B------:R-:W-:Y:S01]  /*0d00*/  @!P1 SHF.L.U32 R25, R18, 0x1, RZ ;  /* 0x0000000112199819 */ /* 0x000fe200000006ff */
[----:B------:R0:W5:Y:S01]  /*0d10*/  @!P3 LDG.E R56, desc[UR12][R14.64] ;  /* 0x0000000c0e38b981 */ /* 0x000162000c1e1900 */
[----:B-1----:R-:W-:Y:S01]  /*0d20*/  @!P3 IADD3 R16, P5, PT, R17, R6, RZ ;  /* 0x000000061110b210 */ /* 0x002fe20007fbe0ff */
[----:B------:R-:W-:Y:S01]  /*0d30*/  @!P2 IMAD R27, R3, R11, R22 ;  /* 0x0000000b031ba224 */ /* 0x000fe200078e0216 */
[----:B------:R-:W-:-:S02]  /*0d40*/  @!P2 MOV R22, R72 ;  /* 0x000000480016a202 */ /* 0x000fc40000000f00 */
[----:B------:R-:W-:Y:S02]  /*0d50*/  @!P2 MOV R23, R75 ;  /* 0x0000004b0017a202 */ /* 0x000fe40000000f00 */
[----:B--2---:R-:W-:Y:S02]  /*0d60*/  @!P1 IADD3 R18, P4, PT, R25, R8, RZ ;  /* 0x0000000819129210 */ /* 0x004fe40007f9e0ff */
[----:B------:R-:W-:Y:S01]  /*0d70*/  @!P3 IADD3.X R17, PT, PT, R20, R7, RZ, P5, !PT ;  /* 0x000000071411b210 */ /* 0x000fe20002ffe4ff */
[----:B0-----:R-:W0:Y:S01]  /*0d80*/  @!P0 LDC.64 R14, c[0x0][0x398] ;  /* 0x0000e600ff0e8b82 */ /* 0x001e220000000a00 */
[----:B------:R-:W-:Y:S01]  /*0d90*/  IADD3 R20, PT, PT, R31, 0x80, RZ ;  /* 0x000000801f147810 */ /* 0x000fe20007ffe0ff */
[----:B------:R-:W-:Y:S01]  /*0da0*/  @!P2 IMAD.WIDE.U32 R22, R3, R10, R22 ;  /* 0x0000000a0316a225 */ /* 0x000fe200078e0016 */
[----:B------:R-:W-:Y:S01]  /*0db0*/  @!P1 IADD3.X R19, PT, PT, R26, R9, RZ, P4, !PT ;  /* 0x000000091a139210 */ /* 0x000fe200027fe4ff */
[----:B------:R1:W5:Y:S01]  /*0dc0*/  @!P3 LDG.E R55, desc[UR12][R16.64] ;  /* 0x0000000c1037b981 */ /* 0x000362000c1e1900 */
[----:B------:R-:W-:-:S02]  /*0dd0*/  ISETP.GE.U32.AND P4, PT, R20, UR16, PT ;  /* 0x0000001014007c0c */ /* 0x000fc4000bf86070 */
[----:B------:R-:W-:Y:S01]  /*0de0*/  SHF.R.S32.HI R3, RZ, 0x1f, R20 ;  /* 0x0000001fff037819 */ /* 0x000fe20000011414 */
[----:B------:R-:W2:Y:S01]  /*0df0*/  @!P2 LDC.64 R6, c[0x0][0x3a0] ;  /* 0x0000e800ff06ab82 */ /* 0x000ea20000000a00 */
[----:B------:R-:W-:Y:S01]  /*0e00*/  @!P1 IADD3 R24, P3, PT, R25, R4, RZ ;  /* 0x0000000419189210 */ /* 0x000fe20007f7e0ff */
[----:B------:R-:W5:Y:S01]  /*0e10*/  @!P1 LDG.E R54, desc[UR12][R18.64] ;  /* 0x0000000c12369981 */ /* 0x000f62000c1e1900 */
[----:B------:R-:W-:Y:S02]  /*0e20*/  ISETP.GE.AND.EX P4, PT, R3, UR17, PT, P4 ;  /* 0x0000001103007c0c */ /* 0x000fe4000bf86340 */
[----:B------:R-:W-:Y:S02]  /*0e30*/  @!P1 IADD3.X R25, PT, PT, R26, R5, RZ, P3, !PT ;  /* 0x000000051a199210 */ /* 0x000fe40001ffe4ff */
[----:B------:R-:W-:Y:S01]  /*0e40*/  @!P2 IADD3 R5, PT, PT, R23, R27, RZ ;  /* 0x0000001b1705a210 */ /* 0x000fe20007ffe0ff */
[----:B------:R-:W0:Y:S01]  /*0e50*/  @!P2 LDC.64 R8, c[0x0][0x398] ;  /* 0x0000e600ff08ab82 */ /* 0x000e220000000a00 */
[----:B----4-:R-:W-:Y:S01]  /*0e60*/  @!P0 IMAD R21, R21, R12, RZ ;  /* 0x0000000c15158224 */ /* 0x010fe200078e02ff */
[----:B------:R-:W-:Y:S01]  /*0e70*/  @!P0 MOV R4, R72 ;  /* 0x0000004800048202 */ /* 0x000fe20000000f00 */
[----:B------:R4:W5:Y:S01]  /*0e80*/  @!P1 LDG.E R53, desc[UR12][R24.64] ;  /* 0x0000000c18359981 */ /* 0x000962000c1e1900 */
[----:B-1----:R-:W-:-:S04]  /*0e90*/  @!P2 SHF.L.U64.HI R16, R22, 0x1, R5 ;  /* 0x000000011610a819 */ /* 0x002fc80000010205 */
[----:B------:R-:W4:Y:S01]  /*0ea0*/  @!P0 LDC.64 R10, c[0x0][0x3a0] ;  /* 0x0000e800ff0a8b82 */ /* 0x000f220000000a00 */
[----:B------:R-:W-:Y:S01]  /*0eb0*/  @!P0 MOV R5, R75 ;  /* 0x0000004b00058202 */ /* 0x000fe20000000f00 */
[C---:B------:R-:W-:Y:S02]  /*0ec0*/  @!P0 IMAD R21, R0.reuse, R13, R21 ;  /* 0x0000000d00158224 */ /* 0x040fe400078e0215 */
[----:B------:R-:W-:-:S04]  /*0ed0*/  @!P0 IMAD.WIDE.U32 R12, R0, R12, R4 ;  /* 0x0000000c000c8225 */ /* 0x000fc800078e0004 */
[----:B------:R-:W1:Y:S01]  /*0ee0*/  @!P4 LDC.64 R4, c[0x0][0x3f8] ;  /* 0x0000fe00ff04cb82 */ /* 0x000e620000000a00 */
[----:B------:R-:W-:Y:S02]  /*0ef0*/  @!P2 SHF.L.U32 R23, R22, 0x1, RZ ;  /* 0x000000011617a819 */ /* 0x000fe400000006ff */
[----:B------:R-:W-:Y:S02]  /*0f00*/  IADD3 R0, PT, PT, R31, 0x90, RZ ;  /* 0x000000901f007810 */ /* 0x000fe40007ffe0ff */
[----:B--2---:R-:W-:Y:S02]  /*0f10*/  @!P2 IADD3 R6, P5, PT, R23, R6, RZ ;  /* 0x000000061706a210 */ /* 0x004fe40007fbe0ff */
[----:B------:R-:W-:Y:S02]  /*0f20*/  ISETP.GE.U32.AND P1, PT, R0, UR16, PT ;  /* 0x0000001000007c0c */ /* 0x000fe4000bf26070 */
[----:B------:R-:W-:Y:S02]  /*0f30*/  SHF.R.S32.HI R27, RZ, 0x1f, R0 ;  /* 0x0000001fff1b7819 */ /* 0x000fe40000011400 */
[----:B------:R-:W-:-:S02]  /*0f40*/  @!P0 IADD3 R13, PT, PT, R13, R21, RZ ;  /* 0x000000150d0d8210 */ /* 0x000fc40007ffe0ff */
[----:B------:R-:W-:Y:S02]  /*0f50*/  @!P0 SHF.L.U32 R17, R12, 0x1, RZ ;  /* 0x000000010c118819 */ /* 0x000fe400000006ff */
[----:B0-----:R-:W-:Y:S02]  /*0f60*/  @!P2 IADD3 R22, P3, PT, R23, R8, RZ ;  /* 0x000000081716a210 */ /* 0x001fe40007f7e0ff */
[----:B------:R-:W-:Y:S02]  /*0f70*/  @!P2 IADD3.X R7, PT, PT, R16, R7, RZ, P5, !PT ;  /* 0x000000071007a210 */ /* 0x000fe40002ffe4ff */
[----:B------:R-:W-:Y:S02]  /*0f80*/  ISETP.GE.AND.EX P1, PT, R27, UR17, PT, P1 ;  /* 0x000000111b007c0c */ /* 0x000fe4000bf26310 */
[----:B------:R-:W-:Y:S01]  /*0f90*/  @!P0 SHF.L.U64.HI R26, R12, 0x1, R13 ;  /* 0x000000010c1a8819 */ /* 0x000fe2000001020d */
[----:B------:R0:W5:Y:S01]  /*0fa0*/  @!P2 LDG.E R52, desc[UR12][R6.64] ;  /* 0x0000000c0634a981 */ /* 0x000162000c1e1900 */
[----:B----4-:R-:W-:Y:S01]  /*0fb0*/  @!P0 IADD3 R24, P5, PT, R17, R10, RZ ;  /* 0x0000000a11188210 */ /* 0x010fe20007fbe0ff */
[----:B------:R-:W2:Y:S01]  /*0fc0*/  @!P4 LDC.64 R12, c[0x0][0x3a0] ;  /* 0x0000e800ff0ccb82 */ /* 0x000ea20000000a00 */
[----:B------:R-:W-:-:S02]  /*0fd0*/  @!P2 IADD3.X R23, PT, PT, R16, R9, RZ, P3, !PT ;  /* 0x000000091017a210 */ /* 0x000fc40001ffe4ff */
[----:B------:R-:W-:Y:S02]  /*0fe0*/  @!P0 IADD3.X R25, PT, PT, R26, R11, RZ, P5, !PT ;  /* 0x0000000b1a198210 */ /* 0x000fe40002ffe4ff */
[----:B------:R-:W-:Y:S01]  /*0ff0*/  IADD3 R18, PT, PT, R31, 0xb0, RZ ;  /* 0x000000b01f127810 */ /* 0x000fe20007ffe0ff */
[----:B------:R-:W5:Y:S01]  /*1000*/  @!P2 LDG.E R51, desc[UR12][R22.64] ;  /* 0x0000000c1633a981 */ /* 0x000f62000c1e1900 */
[----:B------:R-:W-:Y:S01]  /*1010*/  @!P0 IADD3 R16, P2, PT, R17, R14, RZ ;  /* 0x0000000e11108210 */ /* 0x000fe20007f5e0ff */
[----:B-1----:R-:W-:Y:S01]  /*1020*/  @!P4 IMAD R14, R3, R4, RZ ;  /* 0x00000004030ec224 */ /* 0x002fe200078e02ff */
[----:B------:R-:W-:Y:S01]  /*1030*/  IADD3 R3, PT, PT, R31, 0xa0, RZ ;  /* 0x000000a01f037810 */ /* 0x000fe20007ffe0ff */
[----:B------:R1:W5:Y:S01]  /*1040*/  @!P0 LDG.E R50, desc[UR12][R24.64] ;  /* 0x0000000c18328981 */ /* 0x000362000c1e1900 */
[----:B------:R-:W-:Y:S01]  /*1050*/  ISETP.GE.U32.AND P3, PT, R18, UR16, PT ;  /* 0x0000001012007c0c */ /* 0x000fe2000bf66070 */
[----:B------:R-:W4:Y:S01]  /*1060*/  @!P1 LDC.64 R10, c[0x0][0x3f8] ;  /* 0x0000fe00ff0a9b82 */ /* 0x000f220000000a00 */
[----:B0-----:R-:W-:-:S02]  /*1070*/  @!P4 MOV R6, R72 ;  /* 0x000000480006c202 */ /* 0x001fc40000000f00 */
[----:B------:R-:W-:Y:S02]  /*1080*/  @!P4 MOV R7, R75 ;  /* 0x0000004b0007c202 */ /* 0x000fe40000000f00 */
[----:B------:R-:W-:Y:S02]  /*1090*/  @!P0 IADD3.X R17, PT, PT, R26, R15, RZ, P2, !PT ;  /* 0x0000000f1a118210 */ /* 0x000fe400017fe4ff */
[----:B-1----:R-:W-:Y:S01]  /*10a0*/  SHF.R.S32.HI R25, RZ, 0x1f, R18 ;  /* 0x0000001fff197819 */ /* 0x002fe20000011412 */
[----:B------:R-:W0:Y:S01]  /*10b0*/  @!P4 LDC.64 R8, c[0x0][0x398] ;  /* 0x0000e600ff08cb82 */ /* 0x000e220000000a00 */
[----:B------:R-:W-:Y:S01]  /*10c0*/  ISETP.GE.U32.AND P2, PT, R3, UR16, PT ;  /* 0x0000001003007c0c */ /* 0x000fe2000bf46070 */
[C---:B------:R-:W-:Y:S01]  /*10d0*/  @!P4 IMAD R15, R20.reuse, R5, R14 ;  /* 0x00000005140fc224 */ /* 0x040fe200078e020e */
[----:B------:R-:W-:Y:S01]  /*10e0*/  SHF.R.S32.HI R19, RZ, 0x1f, R3 ;  /* 0x0000001fff137819 */ /* 0x000fe20000011403 */
[----:B------:R1:W5:Y:S01]  /*10f0*/  @!P0 LDG.E R49, desc[UR12][R16.64] ;  /* 0x0000000c10318981 */ /* 0x000362000c1e1900 */
[----:B------:R-:W-:Y:S01]  /*1100*/  ISETP.GE.AND.EX P3, PT, R25, UR17, PT, P3 ;  /* 0x0000001119007c0c */ /* 0x000fe2000bf66330 */
[----:B------:R-:W-:Y:S01]  /*1110*/  @!P4 IMAD.WIDE.U32 R4, R20, R4, R6 ;  /* 0x000000041404c225 */ /* 0x000fe200078e0006 */
[----:B------:R-:W-:Y:S01]  /*1120*/  ISETP.GE.AND.EX P2, PT, R19, UR17, PT, P2 ;  /* 0x0000001113007c0c */ /* 0x000fe2000bf46320 */
[----:B------:R-:W3:Y:S03]  /*1130*/  @!P1 LDC.64 R22, c[0x0][0x3a0] ;  /* 0x0000e800ff169b82 */ /* 0x000ee60000000a00 */
[----:B------:R-:W-:-:S02]  /*1140*/  @!P4 IADD3 R5, PT, PT, R5, R15, RZ ;  /* 0x0000000f0505c210 */ /* 0x000fc40007ffe0ff */
[C---:B------:R-:W-:Y:S02]  /*1150*/  @!P4 SHF.L.U32 R15, R4.reuse, 0x1, RZ ;  /* 0x00000001040fc819 */ /* 0x040fe400000006ff */
[----:B------:R-:W-:Y:S01]  /*1160*/  @!P4 SHF.L.U64.HI R24, R4, 0x1, R5 ;  /* 0x000000010418c819 */ /* 0x000fe20000010205 */
[----:B------:R-:W3:Y:S08]  /*1170*/  @!P1 LDC.64 R20, c[0x0][0x398] ;  /* 0x0000e600ff149b82 */ /* 0x000ef00000000a00 */
[----:B------:R-:W3:Y:S01]  /*1180*/  @!P3 LDC.64 R4, c[0x0][0x3f8] ;  /* 0x0000fe00ff04bb82 */ /* 0x000ee20000000a00 */
[----:B----4-:R-:W-:Y:S01]  /*1190*/  @!P1 IMAD R27, R27, R10, RZ ;  /* 0x0000000a1b1b9224 */ /* 0x010fe200078e02ff */
[----:B-1----:R-:W-:-:S06]  /*11a0*/  @!P1 MOV R16, R72 ;  /* 0x0000004800109202 */ /* 0x002fcc0000000f00 */
[----:B------:R-:W1:Y:S01]  /*11b0*/  @!P2 LDC.64 R6, c[0x0][0x3f8] ;  /* 0x0000fe00ff06ab82 */ /* 0x000e620000000a00 */
[----:B------:R-:W-:Y:S02]  /*11c0*/  @!P1 MOV R17, R75 ;  /* 0x0000004b00119202 */ /* 0x000fe40000000f00 */
[C---:B--2---:R-:W-:Y:S02]  /*11d0*/  @!P4 IADD3 R12, P0, PT, R15.reuse, R12, RZ ;  /* 0x0000000c0f0cc210 */ /* 0x044fe40007f1e0ff */
[----:B0-----:R-:W-:Y:S01]  /*11e0*/  @!P4 IADD3 R14, P5, PT, R15, R8, RZ ;  /* 0x000000080f0ec210 */ /* 0x001fe20007fbe0ff */
[----:B------:R-:W-:Y:S01]  /*11f0*/  @!P1 IMAD R27, R0, R11, R27 ;  /* 0x0000000b001b9224 */ /* 0x000fe200078e021b */
[----:B------:R-:W-:Y:S01]  /*1200*/  @!P4 IADD3.X R13, PT, PT, R24, R13, RZ, P0, !PT ;  /* 0x0000000d180dc210 */ /* 0x000fe200007fe4ff */
[----:B------:R-:W-:Y:S01]  /*1210*/  @!P1 IMAD.WIDE.U32 R10, R0, R10, R16 ;  /* 0x0000000a000a9225 */ /* 0x000fe200078e0010 */
[----:B------:R-:W-:Y:S01]  /*1220*/  @!P4 IADD3.X R15, PT, PT, R24, R9, RZ, P5, !PT ;  /* 0x00000009180fc210 */ /* 0x000fe20002ffe4ff */
[----:B------:R-:W0:Y:S01]  /*1230*/  @!P2 LDC.64 R38, c[0x0][0x3a0] ;  /* 0x0000e800ff26ab82 */ /* 0x000e220000000a00 */
[----:B------:R-:W-:Y:S01]  /*1240*/  IADD3 R0, PT, PT, R31, 0xc0, RZ ;  /* 0x000000c01f007810 */ /* 0x000fe20007ffe0ff */
[----:B------:R2:W5:Y:S01]  /*1250*/  @!P4 LDG.E R48, desc[UR12][R12.64] ;  /* 0x0000000c0c30c981 */ /* 0x000562000c1e1900 */
[----:B------:R-:W-:-:S02]  /*1260*/  @!P1 SHF.L.U32 R9, R10, 0x1, RZ ;  /* 0x000000010a099819 */ /* 0x000fc400000006ff */
[----:B------:R-:W-:Y:S01]  /*1270*/  SHF.R.S32.HI R17, RZ, 0x1f, R0 ;  /* 0x0000001fff117819 */ /* 0x000fe20000011400 */
[----:B------:R4:W5:Y:S01]  /*1280*/  @!P4 LDG.E R47, desc[UR12][R14.64] ;  /* 0x0000000c0e2fc981 */ /* 0x000962000c1e1900 */
[----:B------:R-:W-:Y:S02]  /*1290*/  ISETP.GE.U32.AND P4, PT, R0, UR16, PT ;  /* 0x0000001000007c0c */ /* 0x000fe4000bf86070 */
[----:B------:R-:W-:Y:S01]  /*12a0*/  @!P1 IADD3 R11, PT, PT, R11, R27, RZ ;  /* 0x0000001b0b0b9210 */ /* 0x000fe20007ffe0ff */
[----:B---3--:R-:W-:Y:S01]  /*12b0*/  @!P3 IMAD R25, R25, R4, RZ ;  /* 0x000000041919b224 */ /* 0x008fe200078e02ff */
[C---:B------:R-:W-:Y:S02]  /*12c0*/  @!P1 IADD3 R22, P0, PT, R9.reuse, R22, RZ ;  /* 0x0000001609169210 */ /* 0x040fe40007f1e0ff */
[----:B------:R-:W-:Y:S02]  /*12d0*/  @!P1 IADD3 R20, P5, PT, R9, R20, RZ ;  /* 0x0000001409149210 */ /* 0x000fe40007fbe0ff */
[----:B------:R-:W-:Y:S01]  /*12e0*/  ISETP.GE.AND.EX P4, PT, R17, UR17, PT, P4 ;  /* 0x0000001111007c0c */ /* 0x000fe2000bf86340 */
[----:B------:R-:W3:Y:S01]  /*12f0*/  @!P3 LDC.64 R8, c[0x0][0x3a0] ;  /* 0x0000e800ff08bb82 */ /* 0x000ee20000000a00 */
[----:B--2---:R-:W-:-:S02]  /*1300*/  @!P3 MOV R12, R72 ;  /* 0x00000048000cb202 */ /* 0x004fc40000000f00 */
[----:B------:R-:W-:Y:S02]  /*1310*/  @!P3 MOV R13, R75 ;  /* 0x0000004b000db202 */ /* 0x000fe40000000f00 */
[----:B------:R-:W-:Y:S01]  /*1320*/  @!P1 SHF.L.U64.HI R16, R10, 0x1, R11 ;  /* 0x000000010a109819 */ /* 0x000fe2000001020b */
[C---:B----4-:R-:W-:Y:S02]  /*1330*/  @!P3 IMAD R15, R18.reuse, R5, R25 ;  /* 0x00000005120fb224 */ /* 0x050fe400078e0219 */
[----:B------:R-:W2:Y:S01]  /*1340*/  @!P2 LDC.64 R10, c[0x0][0x398] ;  /* 0x0000e600ff0aab82 */ /* 0x000ea20000000a00 */
[----:B-1----:R-:W-:Y:S02]  /*1350*/  @!P2 IMAD R14, R19, R6, RZ ;  /* 0x00000006130ea224 */ /* 0x002fe400078e02ff */
[----:B------:R-:W-:Y:S01]  /*1360*/  @!P3 IMAD.WIDE.U32 R18, R18, R4, R12 ;  /* 0x000000041212b225 */ /* 0x000fe200078e000c */
[----:B------:R-:W-:Y:S02]  /*1370*/  @!P2 MOV R12, R72 ;  /* 0x00000048000ca202 */ /* 0x000fe40000000f00 */
[----:B------:R-:W-:-:S02]  /*1380*/  @!P2 MOV R13, R75 ;  /* 0x0000004b000da202 */ /* 0x000fc40000000f00 */
[----:B------:R-:W1:Y:S01]  /*1390*/  @!P3 LDC.64 R4, c[0x0][0x398] ;  /* 0x0000e600ff04bb82 */ /* 0x000e620000000a00 */
[----:B------:R-:W-:Y:S01]  /*13a0*/  @!P2 IMAD R25, R3, R7, R14 ;  /* 0x000000070319a224 */ /* 0x000fe200078e020e */
[----:B------:R-:W-:Y:S01]  /*13b0*/  @!P3 IADD3 R15, PT, PT, R19, R15, RZ ;  /* 0x0000000f130fb210 */ /* 0x000fe20007ffe0ff */
[----:B------:R-:W-:Y:S01]  /*13c0*/  @!P2 IMAD.WIDE.U32 R12, R3, R6, R12 ;  /* 0x00000006030ca225 */ /* 0x000fe200078e000c */
[C---:B------:R-:W-:Y:S02]  /*13d0*/  @!P3 SHF.L.U32 R3, R18.reuse, 0x1, RZ ;  /* 0x000000011203b819 */ /* 0x040fe400000006ff */
[----:B------:R-:W-:Y:S02]  /*13e0*/  @!P3 SHF.L.U64.HI R18, R18, 0x1, R15 ;  /* 0x000000011212b819 */ /* 0x000fe4000001020f */
[----:B------:R-:W4:Y:S01]  /*13f0*/  @!P4 LDC.64 R6, c[0x0][0x3f8] ;  /* 0x0000fe00ff06cb82 */ /* 0x000f220000000a00 */
[----:B------:R-:W-:Y:S02]  /*1400*/  @!P2 IADD3 R15, PT, PT, R13, R25, RZ ;  /* 0x000000190d0fa210 */ /* 0x000fe40007ffe0ff */
[----:B------:R-:W-:-:S02]  /*1410*/  @!P2 SHF.L.U32 R13, R12, 0x1, RZ ;  /* 0x000000010c0da819 */ /* 0x000fc400000006ff */
[----:B------:R-:W-:Y:S02]  /*1420*/  @!P1 IADD3.X R23, PT, PT, R16, R23, RZ, P0, !PT ;  /* 0x0000001710179210 */ /* 0x000fe400007fe4ff */
[----:B------:R-:W-:Y:S02]  /*1430*/  @!P2 SHF.L.U64.HI R12, R12, 0x1, R15 ;  /* 0x000000010c0ca819 */ /* 0x000fe4000001020f */
[----:B------:R-:W-:Y:S02]  /*1440*/  CS2R R40, SRZ ;  /* 0x0000000000287805 */ /* 0x000fe4000001ff00 */
[----:B0-----:R-:W-:Y:S01]  /*1450*/  @!P2 IADD3 R38, P0, PT, R13, R38, RZ ;  /* 0x000000260d26a210 */ /* 0x001fe20007f1e0ff */
[----:B------:R-:W0:Y:S01]  /*1460*/  @!P4 LDC.64 R28, c[0x0][0x3a0] ;  /* 0x0000e800ff1ccb82 */ /* 0x000e220000000a00 */
[----:B------:R-:W-:Y:S01]  /*1470*/  IADD3 R19, PT, PT, R31, 0xd0, RZ ;  /* 0x000000d01f137810 */ /* 0x000fe20007ffe0ff */
[----:B------:R-:W-:Y:S01]  /*1480*/  UIMAD.WIDE UR8, UR5, 0x8, UR8 ;  /* 0x00000008050878a5 */ /* 0x000fe2000f8e0208 */
[----:B---3--:R-:W-:-:S02]  /*1490*/  @!P3 IADD3 R8, P6, PT, R3, R8, RZ ;  /* 0x000000080308b210 */ /* 0x008fc40007fde0ff */
[----:B------:R-:W-:Y:S02]  /*14a0*/  CS2R R36, SRZ ;  /* 0x0000000000247805 */ /* 0x000fe4000001ff00 */
[----:B------:R-:W-:Y:S01]  /*14b0*/  @!P2 IADD3.X R39, PT, PT, R12, R39, RZ, P0, !PT ;  /* 0x000000270c27a210 */ /* 0x000fe200007fe4ff */
[----:B------:R-:W-:Y:S01]  /*14c0*/  HFMA2 R44, -RZ, RZ, 0, 0 ;  /* 0x00000000ff2c7431 */ /* 0x000fe200000001ff */
[----:B------:R-:W-:Y:S01]  /*14d0*/  @!P1 IADD3.X R21, PT, PT, R16, R21, RZ, P5, !PT ;  /* 0x0000001510159210 */ /* 0x000fe20002ffe4ff */
[----:B------:R-:W3:Y:S01]  /*14e0*/  @!P4 LDC.64 R24, c[0x0][0x398] ;  /* 0x0000e600ff18cb82 */ /* 0x000ee20000000a00 */
[----:B------:R-:W-:Y:S01]  /*14f0*/  ISETP.GE.U32.AND P0, PT, R19, UR16, PT ;  /* 0x0000001013007c0c */ /* 0x000fe2000bf06070 */
[----:B------:R-:W5:Y:S01]  /*1500*/  @!P1 LDG.E R46, desc[UR12][R22.64] ;  /* 0x0000000c162e9981 */ /* 0x000f62000c1e1900 */
[----:B------:R-:W-:Y:S02]  /*1510*/  SHF.R.S32.HI R15, RZ, 0x1f, R19 ;  /* 0x0000001fff0f7819 */ /* 0x000fe40000011413 */
[----:B--2---:R-:W-:-:S02]  /*1520*/  @!P2 IADD3 R10, P5, PT, R13, R10, RZ ;  /* 0x0000000a0d0aa210 */ /* 0x004fc40007fbe0ff */
[----:B------:R-:W-:Y:S01]  /*1530*/  @!P3 IADD3.X R9, PT, PT, R18, R9, RZ, P6, !PT ;  /* 0x000000091209b210 */ /* 0x000fe200037fe4ff */
[----:B----4-:R-:W-:Y:S01]  /*1540*/  @!P4 IMAD R17, R17, R6, RZ ;  /* 0x000000061111c224 */ /* 0x010fe200078e02ff */
[----:B------:R-:W-:Y:S01]  /*1550*/  ISETP.GE.AND.EX P0, PT, R15, UR17, PT, P0 ;  /* 0x000000110f007c0c */ /* 0x000fe2000bf06300 */
[----:B------:R-:W2:Y:S01]  /*1560*/  @!P2 LDG.E R44, desc[UR12][R38.64] ;  /* 0x0000000c262ca981 */ /* 0x000ea2000c1e1900 */
[----:B------:R-:W-:Y:S02]  /*1570*/  @!P2 IADD3.X R11, PT, PT, R12, R11, RZ, P5, !PT ;  /* 0x0000000b0c0ba210 */ /* 0x000fe40002ffe4ff */
[----:B-1----:R-:W-:Y:S01]  /*1580*/  @!P3 IADD3 R12, P6, PT, R3, R4, RZ ;  /* 0x00000004030cb210 */ /* 0x002fe20007fde0ff */
[----:B------:R1:W4:Y:S01]  /*1590*/  @!P3 LDG.E R41, desc[UR12][R8.64] ;  /* 0x0000000c0829b981 */ /* 0x000322000c1e1900 */
[----:B------:R-:W-:Y:S02]  /*15a0*/  @!P4 MOV R4, R72 ;  /* 0x000000480004c202 */ /* 0x000fe40000000f00 */
[----:B------:R-:W-:-:S02]  /*15b0*/  @!P3 IADD3.X R13, PT, PT, R18, R5, RZ, P6, !PT ;  /* 0x00000005120db210 */ /* 0x000fc400037fe4ff */
[----:B------:R-:W-:Y:S01]  /*15c0*/  @!P4 MOV R5, R75 ;  /* 0x0000004b0005c202 */ /* 0x000fe20000000f00 */
[C---:B------:R-:W-:Y:S01]  /*15d0*/  @!P4 IMAD R3, R0.reuse, R7, R17 ;  /* 0x000000070003c224 */ /* 0x040fe200078e0211 */
[----:B------:R-:W-:Y:S01]  /*15e0*/  IADD3 R45, PT, PT, R31, 0xe0, RZ ;  /* 0x000000e01f2d7810 */ /* 0x000fe20007ffe0ff */
[----:B------:R0:W4:Y:S01]  /*15f0*/  @!P3 LDG.E R40, desc[UR12][R12.64] ;  /* 0x0000000c0c28b981 */ /* 0x000122000c1e1900 */
[----:B-1----:R-:W-:Y:S02]  /*1600*/  MOV R8, UR8 ;  /* 0x0000000800087c02 */ /* 0x002fe40008000f00 */
[----:B------:R-:W-:Y:S01]  /*1610*/  MOV R9, UR9 ;  /* 0x0000000900097c02 */ /* 0x000fe20008000f00 */
[----:B------:R-:W-:Y:S02]  /*1620*/  @!P4 IMAD.WIDE.U32 R6, R0, R6, R4 ;  /* 0x000000060006c225 */ /* 0x000fe400078e0004 */
[----:B------:R-:W1:Y:S03]  /*1630*/  @!P0 LDC.64 R4, c[0x0][0x3f8] ;  /* 0x0000fe00ff048b82 */ /* 0x000e660000000a00 */
[----:B------:R-:W2:Y:S01]  /*1640*/  LDG.E.64 R8, desc[UR12][R8.64] ;  /* 0x0000000c08087981 */ /* 0x000ea2000c1e1b00 */
[----:B------:R-:W-:-:S02]  /*1650*/  ISETP.NE.AND P5, PT, RZ, UR10, PT ;  /* 0x0000000aff007c0c */ /* 0x000fc4000bfa5270 */
[----:B------:R-:W-:Y:S02]  /*1660*/  ISETP.GE.U32.AND P3, PT, R45, UR16, PT ;  /* 0x000000102d007c0c */ /* 0x000fe4000bf66070 */
[----:B------:R-:W-:Y:S01]  /*1670*/  SHF.R.S32.HI R33, RZ, 0x1f, R45 ;  /* 0x0000001fff217819 */ /* 0x000fe2000001142d */
[----:B0-----:R-:W0:Y:S01]  /*1680*/  @!P0 LDC.64 R12, c[0x0][0x3a0] ;  /* 0x0000e800ff0c8b82 */ /* 0x001e220000000a00 */
[----:B------:R-:W-:Y:S02]  /*1690*/  @!P4 IADD3 R7, PT, PT, R7, R3, RZ ;  /* 0x000000030707c210 */ /* 0x000fe40007ffe0ff */
[C---:B------:R-:W-:Y:S02]  /*16a0*/  @!P4 SHF.L.U32 R3, R6.reuse, 0x1, RZ ;  /* 0x000000010603c819 */ /* 0x040fe400000006ff */
[----:B------:R-:W-:Y:S02]  /*16b0*/  ISETP.GE.AND.EX P3, PT, R33, UR17, PT, P3 ;  /* 0x0000001121007c0c */ /* 0x000fe4000bf66330 */
[----:B------:R-:W-:Y:S01]  /*16c0*/  @!P4 SHF.L.U64.HI R6, R6, 0x1, R7 ;  /* 0x000000010606c819 */ /* 0x000fe20000010207 */
[----:B------:R-:W0:Y:S01]  /*16d0*/  @P5 LDC.64 R16, c[0x0][0x3b0] ;  /* 0x0000ec00ff105b82 */ /* 0x000e220000000a00 */
[----:B------:R-:W-:-:S04]  /*16e0*/  @!P4 IADD3 R28, P6, PT, R3, R28, RZ ;  /* 0x0000001c031cc210 */ /* 0x000fc80007fde0ff */
[C---:B------:R-:W-:Y:S02]  /*16f0*/  @!P4 IADD3.X R29, PT, PT, R6.reuse, R29, RZ, P6, !PT ;  /* 0x0000001d061dc210 */ /* 0x040fe400037fe4ff */
[----:B---3--:R-:W-:Y:S02]  /*1700*/  @!P4 IADD3 R24, P6, PT, R3, R24, RZ ;  /* 0x000000180318c210 */ /* 0x008fe40007fde0ff */
[----:B------:R-:W-:Y:S01]  /*1710*/  IADD3 R31, PT, PT, R31, 0xf0, RZ ;  /* 0x000000f01f1f7810 */ /* 0x000fe20007ffe0ff */
[----:B-1----:R-:W-:Y:S01]  /*1720*/  @!P0 IMAD R14, R15, R4, RZ ;  /* 0x000000040f0e8224 */ /* 0x002fe200078e02ff */
[----:B------:R-:W-:Y:S01]  /*1730*/  @!P4 IADD3.X R25, PT, PT, R6, R25, RZ, P6, !PT ;  /* 0x000000190619c210 */ /* 0x000fe200037fe4ff */
[----:B------:R1:W3:Y:S01]  /*1740*/  @!P4 LDG.E R37, desc[UR12][R28.64] ;  /* 0x0000000c1c25c981 */ /* 0x0002e2000c1e1900 */
[----:B------:R-:W1:Y:S01]  /*1750*/  @!P3 LDC.64 R6, c[0x0][0x3f8] ;  /* 0x0000fe00ff06bb82 */ /* 0x000e620000000a00 */
[----:B------:R-:W-:Y:S02]  /*1760*/  ISETP.GE.U32.AND P6, PT, R31, UR16, PT ;  /* 0x000000101f007c0c */ /* 0x000fe4000bfc6070 */
[----:B------:R-:W-:Y:S01]  /*1770*/  SHF.R.S32.HI R43, RZ, 0x1f, R31 ;  /* 0x0000001fff2b7819 */ /* 0x000fe2000001141f */
[----:B------:R-:W-:Y:S01]  /*1780*/  @!P0 IMAD R35, R19, R5, R14 ;  /* 0x0000000513238224 */ /* 0x000fe200078e020e */
[----:B------:R-:W-:Y:S01]  /*1790*/  @!P0 MOV R15, R75 ;  /* 0x0000004b000f8202 */ /* 0x000fe20000000f00 */
[----:B------:R-:W3:Y:S01]  /*17a0*/  @!P4 LDG.E R36, desc[UR12][R24.64] ;  /* 0x0000000c1824c981 */ /* 0x000ee2000c1e1900 */
[----:B------:R-:W-:-:S02]  /*17b0*/  ISETP.GE.AND.EX P6, PT, R43, UR17, PT, P6 ;  /* 0x000000112b007c0c */ /* 0x000fc4000bfc6360 */
[----:B------:R-:W-:Y:S02]  /*17c0*/  @!P0 MOV R14, R72 ;  /* 0x00000048000e8202 */ /* 0x000fe40000000f00 */
[----:B------:R-:W-:Y:S02]  /*17d0*/  MOV R0, UR11 ;  /* 0x0000000b00007c02 */ /* 0x000fe40008000f00 */
[----:B------:R-:W-:Y:S01]  /*17e0*/  LOP3.LUT R3, R69, 0xffff, RZ, 0xc0, !PT ;  /* 0x0000ffff45037812 */ /* 0x000fe200078ec0ff */
[----:B------:R-:W-:Y:S02]  /*17f0*/  @!P0 IMAD.WIDE.U32 R14, R19, R4, R14 ;  /* 0x00000004130e8225 */ /* 0x000fe400078e000e */
[----:B------:R-:W1:Y:S02]  /*1800*/  @!P0 LDC.64 R18, c[0x0][0x398] ;  /* 0x0000e600ff128b82 */ /* 0x000e640000000a00 */
[----:B------:R-:W-:Y:S01]  /*1810*/  IMAD R27, R0, 0x60, R3 ;  /* 0x00000060001b7824 */ /* 0x000fe200078e0203 */
[----:B------:R-:W-:-:S03]  /*1820*/  @!P0 IADD3 R15, PT, PT, R15, R35, RZ ;  /* 0x000000230f0f8210 */ /* 0x000fc60007ffe0ff */
[----:B0-----:R-:W-:Y:S02]  /*1830*/  @P5 IMAD.WIDE R16, R27, 0x2, R16 ;  /* 0x000000021b105825 */ /* 0x001fe400078e0210 */
[----:B------:R-:W0:Y:S01]  /*1840*/  @!P6 LDC.64 R4, c[0x0][0x3f8] ;  /* 0x0000fe00ff04eb82 */ /* 0x000e220000000a00 */
[C---:B------:R-:W-:Y:S02]  /*1850*/  @!P0 SHF.L.U32 R61, R14.reuse, 0x1, RZ ;  /* 0x000000010e3d8819 */ /* 0x040fe400000006ff */
[----:B------:R-:W-:Y:S01]  /*1860*/  @!P0 SHF.L.U64.HI R30, R14, 0x1, R15 ;  /* 0x000000010e1e8819 */ /* 0x000fe2000001020f */
[----:B------:R-:W4:Y:S01]  /*1870*/  @P5 LDG.E.U16 R26, desc[UR12][R16.64] ;  /* 0x0000000c101a5981 */ /* 0x000f22000c1e1500 */
[----:B-1----:R-:W-:-:S03]  /*1880*/  @!P3 IMAD R14, R33, R6, RZ ;  /* 0x00000006210eb224 */ /* 0x002fc600078e02ff */
[----:B------:R1:W3:Y:S01]  /*1890*/  @P5 LDG.E.U16 R0, desc[UR12][R16.64+0x2] ;  /* 0x0000020c10005981 */ /* 0x0002e2000c1e1500 */
[----:B------:R-:W-:Y:S01]  /*18a0*/  @!P3 MOV R28, R72 ;  /* 0x00000048001cb202 */ /* 0x000fe20000000f00 */
[----:B------:R-:W-:Y:S01]  /*18b0*/  @!P3 IMAD R65, R45, R7, R14 ;  /* 0x000000072d41b224 */ /* 0x000fe200078e020e */
[----:B------:R-:W-:Y:S01]  /*18c0*/  @!P3 MOV R29, R75 ;  /* 0x0000004b001db202 */ /* 0x000fe20000000f00 */
[----:B------:R-:W0:Y:S01]  /*18d0*/  @!P3 LDC.64 R14, c[0x0][0x398] ;  /* 0x0000e600ff0ebb82 */ /* 0x000e220000000a00 */
[----:B------:R-:W-:-:S07]  /*18e0*/  @!P0 IADD3 R34, P4, PT, R61, R12, RZ ;  /* 0x0000000c3d228210 */ /* 0x000fce0007f9e0ff */
[----:B-1----:R-:W1:Y:S01]  /*18f0*/  @!P3 LDC.64 R16, c[0x0][0x3a0] ;  /* 0x0000e800ff10bb82 */ /* 0x002e620000000a00 */
[----:B------:R-:W-:Y:S01]  /*1900*/  @!P0 IADD3.X R35, PT, PT, R30, R13, RZ, P4, !PT ;  /* 0x0000000d1e238210 */ /* 0x000fe200027fe4ff */
[----:B------:R-:W-:-:S06]  /*1910*/  @!P3 IMAD.WIDE.U32 R28, R45, R6, R28 ;  /* 0x000000062d1cb225 */ /* 0x000fcc00078e001c */
[----:B------:R-:W1:Y:S01]  /*1920*/  @!P6 LDC.64 R12, c[0x0][0x3a0] ;  /* 0x0000e800ff0ceb82 */ /* 0x000e620000000a00 */
[----:B------:R-:W-:-:S07]  /*1930*/  @!P3 IADD3 R29, PT, PT, R29, R65, RZ ;  /* 0x000000411d1db210 */ /* 0x000fce0007ffe0ff */
[----:B------:R-:W1:Y:S01]  /*1940*/  @!P6 LDC.64 R6, c[0x0][0x398] ;  /* 0x0000e600ff06eb82 */ /* 0x000e620000000a00 */
[----:B0-----:R-:W-:Y:S01]  /*1950*/  @!P6 IMAD R32, R43, R4, RZ ;  /* 0x000000042b20e224 */ /* 0x001fe200078e02ff */
[C---:B------:R-:W-:Y:S02]  /*1960*/  @!P3 SHF.L.U32 R39, R28.reuse, 0x1, RZ ;  /* 0x000000011c27b819 */ /* 0x040fe400000006ff */
[----:B------:R-:W-:Y:S02]  /*1970*/  @!P3 SHF.L.U64.HI R38, R28, 0x1, R29 ;  /* 0x000000011c26b819 */ /* 0x000fe4000001021d */
[----:B------:R-:W-:Y:S02]  /*1980*/  @!P6 MOV R28, R72 ;  /* 0x00000048001ce202 */ /* 0x000fe40000000f00 */
[----:B------:R-:W0:Y:S01]  /*1990*/  LDC.64 R24, c[0x0][0x3a8] ;  /* 0x0000ea00ff187b82 */ /* 0x000e220000000a00 */
[----:B------:R-:W-:Y:S02]  /*19a0*/  @!P6 MOV R29, R75 ;  /* 0x0000004b001de202 */ /* 0x000fe40000000f00 */
[----:B------:R-:W-:Y:S01]  /*19b0*/  @!P0 IADD3 R18, P4, PT, R61, R18, RZ ;  /* 0x000000123d128210 */ /* 0x000fe20007f9e0ff */
[----:B------:R-:W-:-:S02]  /*19c0*/  @!P6 IMAD R5, R31, R5, R32 ;  /* 0x000000051f05e224 */ /* 0x000fc400078e0220 */
[----:B------:R-:W-:Y:S02]  /*19d0*/  HFMA2 R32, -RZ, RZ, 0, 0 ;  /* 0x00000000ff207431 */ /* 0x000fe400000001ff */
[----:B------:R-:W-:Y:S01]  /*19e0*/  @!P6 IMAD.WIDE.U32 R28, R31, R4, R28 ;  /* 0x000000041f1ce225 */ /* 0x000fe200078e001c */
[----:B------:R-:W-:Y:S02]  /*19f0*/  @!P0 IADD3.X R19, PT, PT, R30, R19, RZ, P4, !PT ;  /* 0x000000131e138210 */ /* 0x000fe400027fe4ff */
[----:B-1----:R-:W-:Y:S02]  /*1a00*/  @!P3 IADD3 R30, P4, PT, R39, R16, RZ ;  /* 0x00000010271eb210 */ /* 0x002fe40007f9e0ff */
[----:B------:R-:W-:Y:S02]  /*1a10*/  MOV R33, RZ ;  /* 0x000000ff00217202 */ /* 0x000fe40000000f00 */
[----:B------:R-:W-:Y:S02]  /*1a20*/  @!P3 IADD3.X R31, PT, PT, R38, R17, RZ, P4, !PT ;  /* 0x00000011261fb210 */ /* 0x000fe400027fe4ff */
[----:B------:R-:W-:Y:S01]  /*1a30*/  @!P6 IADD3 R5, PT, PT, R29, R5, RZ ;  /* 0x000000051d05e210 */ /* 0x000fe20007ffe0ff */
[----:B------:R-:W3:Y:S01]  /*1a40*/  @!P0 LDG.E R32, desc[UR12][R18.64] ;  /* 0x0000000c12208981 */ /* 0x000ee2000c1e1900 */
[----:B------:R-:W-:-:S02]  /*1a50*/  @!P3 IADD3 R16, P4, PT, R39, R14, RZ ;  /* 0x0000000e2710b210 */ /* 0x000fc40007f9e0ff */
[----:B------:R-:W-:Y:S01]  /*1a60*/  @!P6 SHF.L.U32 R29, R28, 0x1, RZ ;  /* 0x000000011c1de819 */ /* 0x000fe200000006ff */
[----:B------:R1:W3:Y:S01]  /*1a70*/  @!P0 LDG.E R33, desc[UR12][R34.64] ;  /* 0x0000000c22218981 */ /* 0x0002e2000c1e1900 */
[----:B------:R-:W-:Y:S02]  /*1a80*/  @!P3 IADD3.X R17, PT, PT, R38, R15, RZ, P4, !PT ;  /* 0x0000000f2611b210 */ /* 0x000fe400027fe4ff */
[C---:B------:R-:W-:Y:S01]  /*1a90*/  @!P6 IADD3 R14, P0, PT, R29.reuse, R12, RZ ;  /* 0x0000000c1d0ee210 */ /* 0x040fe20007f1e0ff */
[----:B------:R-:W-:Y:S01]  /*1aa0*/  HFMA2 R4, -RZ, RZ, 0, 0 ;  /* 0x00000000ff047431 */ /* 0x000fe200000001ff */
[----:B------:R-:W-:Y:S02]  /*1ab0*/  @!P6 IADD3 R12, P4, PT, R29, R6, RZ ;  /* 0x000000061d0ce210 */ /* 0x000fe40007f9e0ff */
[----:B-1----:R-:W-:Y:S01]  /*1ac0*/  @!P6 SHF.L.U64.HI R34, R28, 0x1, R5 ;  /* 0x000000011c22e819 */ /* 0x002fe20000010205 */
[----:B------:R-:W-:Y:S01]  /*1ad0*/  HFMA2 R45, -RZ, RZ, 0, 0 ;  /* 0x00000000ff2d7431 */ /* 0x000fe200000001ff */
[----:B------:R-:W-:-:S02]  /*1ae0*/  MOV R5, RZ ;  /* 0x000000ff00057202 */ /* 0x000fc40000000f00 */
[C---:B------:R-:W-:Y:S01]  /*1af0*/  @!P6 IADD3.X R15, PT, PT, R34.reuse, R13, RZ, P0, !PT ;  /* 0x0000000d220fe210 */ /* 0x040fe200007fe4ff */
[----:B0-----:R-:W-:Y:S01]  /*1b00*/  IMAD.WIDE R24, R27, 0x2, R24 ;  /* 0x000000021b187825 */ /* 0x001fe200078e0218 */
[----:B------:R-:W-:Y:S02]  /*1b10*/  @!P6 IADD3.X R13, PT, PT, R34, R7, RZ, P4, !PT ;  /* 0x00000007220de210 */ /* 0x000fe400027fe4ff */
[----:B------:R-:W-:Y:S01]  /*1b20*/  CS2R R6, SRZ ;  /* 0x0000000000067805 */ /* 0x000fe2000001ff00 */
[----:B------:R-:W3:Y:S04]  /*1b30*/  @!P3 LDG.E R4, desc[UR12][R30.64] ;  /* 0x0000000c1e04b981 */ /* 0x000ee8000c1e1900 */
[----:B------:R-:W3:Y:S04]  /*1b40*/  LDG.E.U16 R27, desc[UR12][R24.64] ;  /* 0x0000000c181b7981 */ /* 0x000ee8000c1e1500 */
[----:B------:R-:W3:Y:S04]  /*1b50*/  LDG.E.U16 R28, desc[UR12][R24.64+0x2] ;  /* 0x0000020c181c7981 */ /* 0x000ee8000c1e1500 */
[----:B------:R-:W3:Y:S04]  /*1b60*/  @!P3 LDG.E R5, desc[UR12][R16.64] ;  /* 0x0000000c1005b981 */ /* 0x000ee8000c1e1900 */
[----:B------:R-:W3:Y:S04]  /*1b70*/  @!P6 LDG.E R6, desc[UR12][R14.64] ;  /* 0x0000000c0e06e981 */ /* 0x000ee8000c1e1900 */
[----:B------:R0:W3:Y:S04]  /*1b80*/  @!P6 LDG.E R7, desc[UR12][R12.64] ;  /* 0x0000000c0c07e981 */ /* 0x0000e8000c1e1900 */
[----:B------:R-:W5:Y:S01]  /*1b90*/  @!P1 LDG.E R45, desc[UR12][R20.64] ;  /* 0x0000000c142d9981 */ /* 0x000f62000c1e1900 */
[----:B------:R-:W-:Y:S01]  /*1ba0*/  UISETP.NE.AND UP1, UPT, UR10, URZ, UPT ;  /* 0x000000ff0a00728c */ /* 0x000fe2000bf25270 */
[----:B------:R-:W-:-:S02]  /*1bb0*/  MOV R43, RZ ;  /* 0x000000ff002b7202 */ /* 0x000fc40000000f00 */
[----:B------:R-:W-:Y:S02]  /*1bc0*/  PRMT R65, R68, 0x7632, R65 ;  /* 0x0000763244417816 */ /* 0x000fe40000000041 */
[----:B------:R-:W-:Y:S02]  /*1bd0*/  PRMT R66, R67, 0x7632, R66 ;  /* 0x0000763243427816 */ /* 0x000fe40000000042 */
[----:B------:R1:W5:Y:S01]  /*1be0*/  @!P2 LDG.E R43, desc[UR12][R10.64] ;  /* 0x0000000c0a2ba981 */ /* 0x000362000c1e1900 */
[----:B------:R-:W-:Y:S02]  /*1bf0*/  PRMT R61, R64, 0x7632, R61 ;  /* 0x00007632403d7816 */ /* 0x000fe4000000003d */
[----:B------:R-:W-:Y:S01]  /*1c00*/  PRMT R62, R63, 0x7632, R62 ;  /* 0x000076323f3e7816 */ /* 0x000fe2000000003e */
[----:B------:R-:W-:Y:S01]  /*1c10*/  UMOV UR15, 0x3f800000 ;  /* 0x3f800000000f7882 */ /* 0x000fe20000000000 */
[----:B--2---:R-:W-:-:S13]  /*1c20*/  R2UR UR14, R8 ;  /* 0x00000000080e72ca */ /* 0x004fda00000e0000 */
[----:B------:R-:W-:-:S05]  /*1c30*/  MOV R8, UR14 ;  /* 0x0000000e00087c02 */ /* 0x000fca0008000f00 */
[----:B------:R-:W-:-:S05]  /*1c40*/  FFMA.FTZ R9, -R8, UR14, R9 ;  /* 0x0000000e08097c23 */ /* 0x000fca0008010109 */
[----:B------:R-:W-:-:S13]  /*1c50*/  FSETP.GTU.FTZ.AND P0, PT, R9, RZ, PT ;  /* 0x000000ff0900720b */ /* 0x000fda0003f1c000 */
[----:B------:R-:W-:-:S05]  /*1c60*/  VOTEU.ANY UP0, P0 ;  /* 0x0000000000ff7886 */ /* 0x000fca0000000100 */
[----:B------:R-:W0:Y:S01]  /*1c70*/  @UP0 LDCU UR7, c[0x0][0x3c0] ;  /* 0x00007800ff0707ac */ /* 0x000e220008000800 */
[----:B------:R-:W-:-:S13]  /*1c80*/  PLOP3.LUT P0, PT, PT, PT, UP0, 0x80, 0x8 ;  /* 0x000000000008781c */ /* 0x000fda0003f0f008 */
[----:B0-----:R-:W-:-:S06]  /*1c90*/  @P0 FADD.FTZ R12, R9, UR7 ;  /* 0x00000007090c0e21 */ /* 0x001fcc0008010000 */
[----:B------:R-:W0:Y:S01]  /*1ca0*/  @P0 MUFU.RSQ R12, R12 ;  /* 0x0000000c000c0308 */ /* 0x000e220000001400 */
[----:B------:R-:W-:Y:S02]  /*1cb0*/  CS2R R8, SRZ ;  /* 0x0000000000087805 */ /* 0x000fe4000001ff00 */
[----:B------:R-:W-:Y:S02]  /*1cc0*/  PRMT R42, R44, 0x7632, R42 ;  /* 0x000076322c2a7816 */ /* 0x000fe4000000002a */
[----:B----4-:R-:W-:Y:S02]  /*1cd0*/  @P5 SHF.L.U32 R8, R26, 0x10, RZ ;  /* 0x000000101a085819 */ /* 0x010fe400000006ff */
[----:B---3--:R-:W-:Y:S02]  /*1ce0*/  @P5 SHF.L.U32 R9, R0, 0x10, RZ ;  /* 0x0000001000095819 */ /* 0x008fe400000006ff */
[----:B0-----:R-:W-:Y:S02]  /*1cf0*/  @P0 R2UR UR7, R12 ;  /* 0x000000000c0702ca */ /* 0x001fe400000e0000 */
[----:B------:R-:W-:-:S02]  /*1d00*/  PRMT R38, R41, 0x7632, R38 ;  /* 0x0000763229267816 */ /* 0x000fc40000000026 */
[----:B------:R-:W-:Y:S02]  /*1d10*/  PRMT R39, R40, 0x7632, R39 ;  /* 0x0000763228277816 */ /* 0x000fe40000000027 */
[----:B------:R-:W-:Y:S02]  /*1d20*/  PRMT R34, R37, 0x7632, R34 ;  /* 0x0000763225227816 */ /* 0x000fe40000000022 */
[----:B------:R-:W-:-:S05]  /*1d30*/  PRMT R35, R36, 0x7632, R35 ;  /* 0x0000763224237816 */ /* 0x000fca0000000023 */
[----:B------:R-:W-:Y:S01]  /*1d40*/  @UP0 UMOV UR15, UR7 ;  /* 0x00000007000f0c82 */ /* 0x000fe20008000000 */
[----:B------:R-:W-:Y:S02]  /*1d50*/  PRMT R31, R32, 0x7632, R31 ;  /* 0x00007632201f7816 */ /* 0x000fe4000000001f */
[----:B------:R-:W-:Y:S02]  /*1d60*/  PRMT R30, R33, 0x7632, R30 ;  /* 0x00007632211e7816 */ /* 0x000fe4000000001e */
[----:B------:R-:W-:Y:S02]  /*1d70*/  PRMT R12, R4, 0x7632, R12 ;  /* 0x00007632040c7816 */ /* 0x000fe4000000000c */
[----:B-1----:R-:W-:Y:S02]  /*1d80*/  SHF.L.U32 R11, R27, 0x10, RZ ;  /* 0x000000101b0b7819 */ /* 0x002fe400000006ff */
[----:B------:R-:W-:Y:S02]  /*1d90*/  SHF.L.U32 R10, R28, 0x10, RZ ;  /* 0x000000101c0a7819 */ /* 0x000fe400000006ff */
[----:B------:R-:W-:-:S02]  /*1da0*/  PRMT R13, R5, 0x7632, R13 ;  /* 0x00007632050d7816 */ /* 0x000fc4000000000d */
[----:B------:R-:W-:Y:S02]  /*1db0*/  PRMT R14, R6, 0x7632, R14 ;  /* 0x00007632060e7816 */ /* 0x000fe4000000000e */
[----:B------:R-:W-:Y:S01]  /*1dc0*/  PRMT R15, R7, 0x7632, R15 ;  /* 0x00007632070f7816 */ /* 0x000fe2000000000f */
[----:B------:R-:W-:Y:S06]  /*1dd0*/  BRA.U UP1, `(.L_x_303) ;  /* 0x0000001101c87547 */ /* 0x000fec000b800000 */
[----:B------:R-:W-:Y:S02]  /*1de0*/  SHF.L.U32 R16, R68, 0x10, RZ ;  /* 0x0000001044107819 */ /* 0x000fe400000006ff */
[----:B------:R-:W-:Y:S02]  /*1df0*/  SHF.L.U32 R18, R65, 0x10, RZ ;  /* 0x0000001041127819 */ /* 0x000fe400000006ff */
[----:B------:R-:W-:Y:S01]  /*1e00*/  SHF.L.U32 R0, R67, 0x10, RZ ;  /* 0x0000001043007819 */ /* 0x000fe200000006ff */
[----:B------:R-:W-:Y:S01]  /*1e10*/  FADD.FTZ R16, R16, -UR14 ;  /* 0x8000000e10107e21 */ /* 0x000fe20008010000 */
[----:B------:R-:W-:Y:S01]  /*1e20*/  SHF.L.U32 R17, R66, 0x10, RZ ;  /* 0x0000001042117819 */ /* 0x000fe200000006ff */
[----:B------:R-:W-:Y:S01]  /*1e30*/  FADD.FTZ R18, R18, -UR14 ;  /* 0x8000000e12127e21 */ /* 0x000fe20008010000 */
[----:B------:R-:W-:Y:S01]  /*1e40*/  SHF.L.U32 R22, R64, 0x10, RZ ;  /* 0x0000001040167819 */ /* 0x000fe200000006ff */
[----:B------:R-:W-:Y:S01]  /*1e50*/  FMUL.FTZ R20, R11, R0 ;  /* 0x000000000b147220 */ /* 0x000fe20000410000 */
[----:B------:R-:W-:Y:S01]  /*1e60*/  FMUL.FTZ R19, R16, UR15 ;  /* 0x0000000f10137c20 */ /* 0x000fe20008410000 */
[----:B------:R-:W-:Y:S01]  /*1e70*/  FMUL.FTZ R16, R18, UR15 ;  /* 0x0000000f12107c20 */ /* 0x000fe20008410000 */
[----:B------:R-:W-:Y:S01]  /*1e80*/  FMUL.FTZ R21, R10, R17 ;  /* 0x000000110a157220 */ /* 0x000fe20000410000 */
        /* <DEDUP_REMOVED lines=15> */
[----:B------:R-:W-:Y:S01]  /*1f80*/  FADD.FTZ R18, R24, R23 ;  /* 0x0000001718127221 */ /* 0x000fe20000010000 */
[----:B------:R-:W-:Y:S01]  /*1f90*/  SHF.L.U32 R21, R62, 0x10, RZ ;  /* 0x000000103e157819 */ /* 0x000fe200000006ff */
[----:B------:R-:W-:Y:S01]  /*1fa0*/  FFMA.FTZ R24, R17, R16, RZ ;  /* 0x0000001011187223 */ /* 0x000fe200000100ff */
[----:B------:R-:W-:Y:S01]  /*1fb0*/  FADD.FTZ R16, RZ, R17 ;  /* 0x00000011ff107221 */ /* 0x000fe20000010000 */
[----:B------:R-:W-:Y:S01]  /*1fc0*/  FMUL.FTZ R23, R22, UR15 ;  /* 0x0000000f16177c20 */ /* 0x000fe20008410000 */
[----:B-----5:R-:W-:Y:S01]  /*1fd0*/  SHF.L.U32 R25, R60, 0x10, RZ ;  /* 0x000000103c197819 */ /* 0x020fe200000006ff */
[----:B------:R-:W-:Y:S01]  /*1fe0*/  FMUL.FTZ R22, R10, R21 ;  /* 0x000000150a167220 */ /* 0x000fe20000410000 */
[----:B------:R-:W-:Y:S01]  /*1ff0*/  PRMT R26, R60, 0x7632, R26 ;  /* 0x000076323c1a7816 */ /* 0x000fe2000000001a */
[C---:B------:R-:W-:Y:S01]  /*2000*/  FADD.FTZ R16, R21.reuse, R16 ;  /* 0x0000001015107221 */ /* 0x040fe20000010000 */
[----:B------:R-:W-:Y:S01]  /*2010*/  FFMA.FTZ R17, R21, R23, R24 ;  /* 0x0000001715117223 */ /* 0x000fe20000010018 */
[----:B------:R-:W-:Y:S01]  /*2020*/  SHF.L.U32 R21, R59, 0x10, RZ ;  /* 0x000000103b157819 */ /* 0x000fe200000006ff */
[----:B------:R-:W-:Y:S01]  /*2030*/  FADD.FTZ R25, R25, -UR14 ;  /* 0x8000000e19197e21 */ /* 0x000fe20008010000 */
[----:B------:R-:W-:Y:S01]  /*2040*/  SHF.L.U32 R24, R26, 0x10, RZ ;  /* 0x000000101a187819 */ /* 0x000fe200000006ff */
[----:B------:R-:W-:Y:S01]  /*2050*/  FADD.FTZ R19, R22, R19 ;  /* 0x0000001316137221 */ /* 0x000fe20000010000 */
[----:B------:R-:W-:Y:S01]  /*2060*/  FFMA.FTZ R22, R23, R22, R20 ;  /* 0x0000001617167223 */ /* 0x000fe20000010014 */
[----:B------:R-:W-:Y:S01]  /*2070*/  FMUL.FTZ R25, R25, UR15 ;  /* 0x0000000f19197c20 */ /* 0x000fe20008410000 */
[----:B------:R-:W-:Y:S01]  /*2080*/  PRMT R23, R59, 0x7632, R23 ;  /* 0x000076323b177816 */ /* 0x000fe20000000017 */
[----:B------:R-:W-:Y:S01]  /*2090*/  FMUL.FTZ R26, R11, R21 ;  /* 0x000000150b1a7220 */ /* 0x000fe20000410000 */
[----:B------:R-:W-:Y:S01]  /*20a0*/  FADD.FTZ R20, R24, -UR14 ;  /* 0x8000000e18147e21 */ /* 0x000fe20008010000 */
[----:B------:R-:W-:Y:S01]  /*20b0*/  FADD.FTZ R18, R18, R21 ;  /* 0x0000001512127221 */ /* 0x000fe20000010000 */
[----:B------:R-:W-:Y:S01]  /*20c0*/  FFMA.FTZ R0, R21, R25, R0 ;  /* 0x0000001915007223 */ /* 0x000fe20000010000 */
[----:B------:R-:W-:Y:S01]  /*20d0*/  SHF.L.U32 R21, R23, 0x10, RZ ;  /* 0x0000001017157819 */ /* 0x000fe200000006ff */
[----:B------:R-:W-:Y:S01]  /*20e0*/  FADD.FTZ R24, R19, R26 ;  /* 0x0000001a13187221 */ /* 0x000fe20000010000 */
[----:B------:R-:W-:Y:S01]  /*20f0*/  SHF.L.U32 R19, R58, 0x10, RZ ;  /* 0x000000103a137819 */ /* 0x000fe200000006ff */
[----:B------:R-:W-:Y:S01]  /*2100*/  FMUL.FTZ R20, R20, UR15 ;  /* 0x0000000f14147c20 */ /* 0x000fe20008410000 */
[----:B------:R-:W-:Y:S01]  /*2110*/  FFMA.FTZ R25, R25, R26, R22 ;  /* 0x0000001a19197223 */ /* 0x000fe20000010016 */
[----:B------:R-:W-:Y:S01]  /*2120*/  FMUL.FTZ R23, R10, R21 ;  /* 0x000000150a177220 */ /* 0x000fe20000410000 */
[----:B------:R-:W-:Y:S01]  /*2130*/  PRMT R26, R58, 0x7632, R26 ;  /* 0x000076323a1a7816 */ /* 0x000fe2000000001a */
[----:B------:R-:W-:Y:S01]  /*2140*/  FADD.FTZ R22, R19, -UR14 ;  /* 0x8000000e13167e21 */ /* 0x000fe20008010000 */
[----:B------:R-:W-:Y:S01]  /*2150*/  FADD.FTZ R16, R16, R21 ;  /* 0x0000001510107221 */ /* 0x000fe20000010000 */
[----:B------:R-:W-:Y:S01]  /*2160*/  FFMA.FTZ R17, R21, R20, R17 ;  /* 0x0000001415117223 */ /* 0x000fe20000010011 */
[----:B------:R-:W-:Y:S01]  /*2170*/  SHF.L.U32 R21, R57, 0x10, RZ ;  /* 0x0000001039157819 */ /* 0x000fe200000006ff */
[----:B------:R-:W-:Y:S01]  /*2180*/  FFMA.FTZ R25, R20, R23, R25 ;  /* 0x0000001714197223 */ /* 0x000fe20000010019 */
[----:B------:R-:W-:Y:S01]  /*2190*/  SHF.L.U32 R20, R26, 0x10, RZ ;  /* 0x000000101a147819 */ /* 0x000fe200000006ff */
[----:B------:R-:W-:Y:S01]  /*21a0*/  FMUL.FTZ R22, R22, UR15 ;  /* 0x0000000f16167c20 */ /* 0x000fe20008410000 */
[----:B------:R-:W-:Y:S01]  /*21b0*/  FADD.FTZ R19, R23, R24 ;  /* 0x0000001817137221 */ /* 0x000fe20000010000 */
[----:B------:R-:W-:Y:S01]  /*21c0*/  PRMT R23, R57, 0x7632, R23 ;  /* 0x0000763239177816 */ /* 0x000fe20000000017 */
[----:B------:R-:W-:Y:S01]  /*21d0*/  FMUL.FTZ R24, R11, R21 ;  /* 0x000000150b187220 */ /* 0x000fe20000410000 */
[----:B------:R-:W-:Y:S01]  /*21e0*/  FADD.FTZ R18, R18, R21 ;  /* 0x0000001512127221 */ /* 0x000fe20000010000 */
[----:B------:R-:W-:Y:S01]  /*21f0*/  FFMA.FTZ R0, R21, R22, R0 ;  /* 0x0000001615007223 */ /* 0x000fe20000010000 */
[----:B------:R-:W-:Y:S01]  /*2200*/  FADD.FTZ R21, R20, -UR14 ;  /* 0x8000000e14157e21 */ /* 0x000fe20008010000 */
[----:B------:R-:W-:Y:S01]  /*2210*/  SHF.L.U32 R20, R23, 0x10, RZ ;  /* 0x0000001017147819 */ /* 0x000fe200000006ff */
[----:B------:R-:W-:Y:S01]  /*2220*/  FFMA.FTZ R25, R22, R24, R25 ;  /* 0x0000001816197223 */ /* 0x000fe20000010019 */
[C---:B------:R-:W-:Y:S01]  /*2230*/  SHF.L.U32 R23, R56.reuse, 0x10, RZ ;  /* 0x0000001038177819 */ /* 0x040fe200000006ff */
[----:B------:R-:W-:Y:S01]  /*2240*/  FMUL.FTZ R22, R21, UR15 ;  /* 0x0000000f15167c20 */ /* 0x000fe20008410000 */
[----:B------:R-:W-:Y:S01]  /*2250*/  FADD.FTZ R19, R19, R24 ;  /* 0x0000001813137221 */ /* 0x000fe20000010000 */
[----:B------:R-:W-:Y:S01]  /*2260*/  PRMT R26, R56, 0x7632, R26 ;  /* 0x00007632381a7816 */ /* 0x000fe2000000001a */
[----:B------:R-:W-:Y:S01]  /*2270*/  FADD.FTZ R16, R16, R20 ;  /* 0x0000001410107221 */ /* 0x000fe20000010000 */
[----:B------:R-:W-:Y:S01]  /*2280*/  FFMA.FTZ R17, R20, R22, R17 ;  /* 0x0000001614117223 */ /* 0x000fe20000010011 */
[----:B------:R-:W-:Y:S01]  /*2290*/  FADD.FTZ R24, R23, -UR14 ;  /* 0x8000000e17187e21 */ /* 0x000fe20008010000 */
[----:B------:R-:W-:Y:S01]  /*22a0*/  FMUL.FTZ R20, R10, R20 ;  /* 0x000000140a147220 */ /* 0x000fe20000410000 */
[----:B------:R-:W-:-:S02]  /*22b0*/  SHF.L.U32 R21, R55, 0x10, RZ ;  /* 0x0000001037157819 */ /* 0x000fc400000006ff */
[----:B------:R-:W-:Y:S01]  /*22c0*/  SHF.L.U32 R23, R26, 0x10, RZ ;  /* 0x000000101a177819 */ /* 0x000fe200000006ff */
[----:B------:R-:W-:Y:S01]  /*22d0*/  FMUL.FTZ R24, R24, UR15 ;  /* 0x0000000f18187c20 */ /* 0x000fe20008410000 */
[----:B------:R-:W-:Y:S01]  /*22e0*/  FFMA.FTZ R25, R22, R20, R25 ;  /* 0x0000001416197223 */ /* 0x000fe20000010019 */
[----:B------:R-:W-:Y:S01]  /*22f0*/  PRMT R26, R55, 0x7632, R26 ;  /* 0x00007632371a7816 */ /* 0x000fe2000000001a */
[----:B------:R-:W-:Y:S01]  /*2300*/  FADD.FTZ R19, R20, R19 ;  /* 0x0000001314137221 */ /* 0x000fe20000010000 */
[----:B------:R-:W-:Y:S01]  /*2310*/  FMUL.FTZ R22, R11, R21 ;  /* 0x000000150b167220 */ /* 0x000fe20000410000 */
[----:B------:R-:W-:Y:S01]  /*2320*/  FADD.FTZ R18, R18, R21 ;  /* 0x0000001512127221 */ /* 0x000fe20000010000 */
[----:B------:R-:W-:Y:S01]  /*2330*/  FFMA.FTZ R0, R21, R24, R0 ;  /* 0x0000001815007223 */ /* 0x000fe20000010000 */
[----:B------:R-:W-:Y:S01]  /*2340*/  SHF.L.U32 R21, R26, 0x10, RZ ;  /* 0x000000101a157819 */ /* 0x000fe200000006ff */
[----:B------:R-:W-:Y:S01]  /*2350*/  FADD.FTZ R20, R23, -UR14 ;  /* 0x8000000e17147e21 */ /* 0x000fe20008010000 */
[----:B------:R-:W-:Y:S01]  /*2360*/  FADD.FTZ R26, R19, R22 ;  /* 0x00000016131a7221 */ /* 0x000fe20000010000 */
[----:B------:R-:W-:Y:S01]  /*2370*/  SHF.L.U32 R19, R54, 0x10, RZ ;  /* 0x0000001036137819 */ /* 0x000fe200000006ff */
[----:B------:R-:W-:Y:S01]  /*2380*/  FFMA.FTZ R25, R24, R22, R25 ;  /* 0x0000001618197223 */ /* 0x000fe20000010019 */
[----:B------:R-:W-:Y:S01]  /*2390*/  FMUL.FTZ R20, R20, UR15 ;  /* 0x0000000f14147c20 */ /* 0x000fe20008410000 */
        /* <DEDUP_REMOVED lines=22> */
[----:B------:R-:W-:Y:S01]  /*2500*/  FADD.FTZ R24, R23, -UR14 ;  /* 0x8000000e17187e21 */ /* 0x000fe20008010000 */
[----:B------:R-:W-:Y:S01]  /*2510*/  FFMA.FTZ R17, R20, R22, R17 ;  /* 0x0000001614117223 */ /* 0x000fe20000010011 */
[----:B------:R-:W-:Y:S01]  /*2520*/  FMUL.FTZ R20, R10, R20 ;  /* 0x000000140a147220 */ /* 0x000fe20000410000 */
[C---:B------:R-:W-:Y:S01]  /*2530*/  SHF.L.U32 R21, R51.reuse, 0x10, RZ ;  /* 0x0000001033157819 */ /* 0x040fe200000006ff */
[----:B------:R-:W-:Y:S01]  /*2540*/  FMUL.FTZ R24, R24, UR15 ;  /* 0x0000000f18187c20 */ /* 0x000fe20008410000 */
[----:B------:R-:W-:Y:S01]  /*2550*/  SHF.L.U32 R23, R26, 0x10, RZ ;  /* 0x000000101a177819 */ /* 0x000fe200000006ff */
[----:B------:R-:W-:Y:S01]  /*2560*/  FFMA.FTZ R25, R22, R20, R25 ;  /* 0x0000001416197223 */ /* 0x000fe20000010019 */
[----:B------:R-:W-:Y:S01]  /*2570*/  PRMT R26, R51, 0x7632, R26 ;  /* 0x00007632331a7816 */ /* 0x000fe2000000001a */
[----:B------:R-:W-:Y:S01]  /*2580*/  FMUL.FTZ R22, R11, R21 ;  /* 0x000000150b167220 */ /* 0x000fe20000410000 */
[----:B------:R-:W-:Y:S01]  /*2590*/  FADD.FTZ R18, R18, R21 ;  /* 0x0000001512127221 */ /* 0x000fe20000010000 */
[----:B------:R-:W-:Y:S01]  /*25a0*/  FFMA.FTZ R0, R21, R24, R0 ;  /* 0x0000001815007223 */ /* 0x000fe20000010000 */
[----:B------:R-:W-:Y:S01]  /*25b0*/  FADD.FTZ R19, R20, R19 ;  /* 0x0000001314137221 */ /* 0x000fe20000010000 */
[----:B------:R-:W-:Y:S01]  /*25c0*/  SHF.L.U32 R21, R26, 0x10, RZ ;  /* 0x000000101a157819 */ /* 0x000fe200000006ff */
[----:B------:R-:W-:Y:S01]  /*25d0*/  FADD.FTZ R20, R23, -UR14 ;  /* 0x8000000e17147e21 */ /* 0x000fe20008010000 */
[----:B------:R-:W-:Y:S01]  /*25e0*/  FFMA.FTZ R25, R24, R22, R25 ;  /* 0x0000001618197223 */ /* 0x000fe20000010019 */
[----:B------:R-:W-:Y:S01]  /*25f0*/  FADD.FTZ R26, R19, R22 ;  /* 0x00000016131a7221 */ /* 0x000fe20000010000 */
[----:B------:R-:W-:Y:S01]  /*2600*/  SHF.L.U32 R22, R50, 0x10, RZ ;  /* 0x0000001032167819 */ /* 0x000fe200000006ff */
[----:B------:R-:W-:Y:S01]  /*2610*/  FMUL.FTZ R20, R20, UR15 ;  /* 0x0000000f14147c20 */ /* 0x000fe20008410000 */
[----:B------:R-:W-:Y:S01]  /*2620*/  FMUL.FTZ R23, R10, R21 ;  /* 0x000000150a177220 */ /* 0x000fe20000410000 */
[----:B------:R-:W-:Y:S01]  /*2630*/  PRMT R24, R50, 0x7632, R24 ;  /* 0x0000763232187816 */ /* 0x000fe20000000018 */
[----:B------:R-:W-:Y:S01]  /*2640*/  FADD.FTZ R16, R16, R21 ;  /* 0x0000001510107221 */ /* 0x000fe20000010000 */
[----:B------:R-:W-:Y:S01]  /*2650*/  FFMA.FTZ R17, R21, R20, R17 ;  /* 0x0000001415117223 */ /* 0x000fe20000010011 */
[----:B------:R-:W-:Y:S01]  /*2660*/  SHF.L.U32 R19, R49, 0x10, RZ ;  /* 0x0000001031137819 */ /* 0x000fe200000006ff */
[----:B------:R-:W-:Y:S01]  /*2670*/  FFMA.FTZ R25, R20, R23, R25 ;  /* 0x0000001714197223 */ /* 0x000fe20000010019 */
[----:B------:R-:W-:Y:S01]  /*2680*/  FADD.FTZ R22, R22, -UR14 ;  /* 0x8000000e16167e21 */ /* 0x000fe20008010000 */
[----:B------:R-:W-:Y:S01]  /*2690*/  SHF.L.U32 R20, R24, 0x10, RZ ;  /* 0x0000001018147819 */ /* 0x000fe200000006ff */
[----:B------:R-:W-:Y:S01]  /*26a0*/  FADD.FTZ R21, R23, R26 ;  /* 0x0000001a17157221 */ /* 0x000fe20000010000 */
[----:B------:R-:W-:Y:S01]  /*26b0*/  PRMT R23, R49, 0x7632, R23 ;  /* 0x0000763231177816 */ /* 0x000fe20000000017 */
[----:B------:R-:W-:Y:S01]  /*26c0*/  FMUL.FTZ R24, R22, UR15 ;  /* 0x0000000f16187c20 */ /* 0x000fe20008410000 */
[----:B------:R-:W-:Y:S01]  /*26d0*/  FMUL.FTZ R26, R11, R19 ;  /* 0x000000130b1a7220 */ /* 0x000fe20000410000 */
[----:B------:R-:W-:Y:S01]  /*26e0*/  FADD.FTZ R22, R20, -UR14 ;  /* 0x8000000e14167e21 */ /* 0x000fe20008010000 */
[----:B------:R-:W-:Y:S01]  /*26f0*/  SHF.L.U32 R20, R23, 0x10, RZ ;  /* 0x0000001017147819 */ /* 0x000fe200000006ff */
[----:B------:R-:W-:Y:S01]  /*2700*/  FADD.FTZ R18, R18, R19 ;  /* 0x0000001312127221 */ /* 0x000fe20000010000 */
[----:B------:R-:W-:Y:S01]  /*2710*/  SHF.L.U32 R23, R48, 0x10, RZ ;  /* 0x0000001030177819 */ /* 0x000fe200000006ff */
[----:B------:R-:W-:Y:S01]  /*2720*/  FFMA.FTZ R19, R19, R24, R0 ;  /* 0x0000001813137223 */ /* 0x000fe20000010000 */
[----:B------:R-:W-:Y:S01]  /*2730*/  FFMA.FTZ R25, R24, R26, R25 ;  /* 0x0000001a18197223 */ /* 0x000fe20000010019 */
[----:B------:R-:W-:Y:S01]  /*2740*/  PRMT R24, R48, 0x7632, R24 ;  /* 0x0000763230187816 */ /* 0x000fe20000000018 */
[----:B------:R-:W-:Y:S01]  /*2750*/  FADD.FTZ R0, R21, R26 ;  /* 0x0000001a15007221 */ /* 0x000fe20000010000 */
[----:B------:R-:W-:Y:S01]  /*2760*/  FMUL.FTZ R22, R22, UR15 ;  /* 0x0000000f16167c20 */ /* 0x000fe20008410000 */
[----:B------:R-:W-:Y:S01]  /*2770*/  FADD.FTZ R26, R23, -UR14 ;  /* 0x8000000e171a7e21 */ /* 0x000fe20008010000 */
[----:B------:R-:W-:Y:S01]  /*2780*/  FMUL.FTZ R21, R10, R20 ;  /* 0x000000140a157220 */ /* 0x000fe20000410000 */
[----:B------:R-:W-:Y:S01]  /*2790*/  SHF.L.U32 R23, R24, 0x10, RZ ;  /* 0x0000001018177819 */ /* 0x000fe200000006ff */
[----:B------:R-:W-:Y:S01]  /*27a0*/  FADD.FTZ R16, R16, R20 ;  /* 0x0000001410107221 */ /* 0x000fe20000010000 */
[----:B------:R-:W-:Y:S01]  /*27b0*/  SHF.L.U32 R24, R47, 0x10, RZ ;  /* 0x000000102f187819 */ /* 0x000fe200000006ff */
[----:B------:R-:W-:Y:S01]  /*27c0*/  FFMA.FTZ R17, R20, R22, R17 ;  /* 0x0000001614117223 */ /* 0x000fe20000010011 */
[----:B------:R-:W-:Y:S01]  /*27d0*/  FFMA.FTZ R20, R22, R21, R25 ;  /* 0x0000001516147223 */ /* 0x000fe20000010019 */
[----:B------:R-:W-:Y:S01]  /*27e0*/  FMUL.FTZ R27, R26, UR15 ;  /* 0x0000000f1a1b7c20 */ /* 0x000fe20008410000 */
[----:B------:R-:W-:Y:S01]  /*27f0*/  FADD.FTZ R25, R23, -UR14 ;  /* 0x8000000e17197e21 */ /* 0x000fe20008010000 */
[----:B------:R-:W-:Y:S01]  /*2800*/  PRMT R22, R47, 0x7632, R22 ;  /* 0x000076322f167816 */ /* 0x000fe20000000016 */
[----:B------:R-:W-:Y:S01]  /*2810*/  FMUL.FTZ R23, R11, R24 ;  /* 0x000000180b177220 */ /* 0x000fe20000410000 */
[----:B------:R-:W-:Y:S01]  /*2820*/  FADD.FTZ R18, R18, R24 ;  /* 0x0000001812127221 */ /* 0x000fe20000010000 */
[----:B------:R-:W-:Y:S01]  /*2830*/  FFMA.FTZ R19, R24, R27, R19 ;  /* 0x0000001b18137223 */ /* 0x000fe20000010013 */
[----:B------:R-:W-:Y:S01]  /*2840*/  SHF.L.U32 R22, R22, 0x10, RZ ;  /* 0x0000001016167819 */ /* 0x000fe200000006ff */
[----:B------:R-:W-:Y:S01]  /*2850*/  FADD.FTZ R0, R21, R0 ;  /* 0x0000000015007221 */ /* 0x000fe20000010000 */
[----:B------:R-:W-:Y:S01]  /*2860*/  FFMA.FTZ R24, R27, R23, R20 ;  /* 0x000000171b187223 */ /* 0x000fe20000010014 */
[C---:B------:R-:W-:Y:S01]  /*2870*/  PRMT R27, R46.reuse, 0x7632, R27 ;  /* 0x000076322e1b7816 */ /* 0x040fe2000000001b */
[----:B------:R-:W-:Y:S01]  /*2880*/  FMUL.FTZ R25, R25, UR15 ;  /* 0x0000000f19197c20 */ /* 0x000fe20008410000 */
[----:B------:R-:W-:Y:S01]  /*2890*/  SHF.L.U32 R26, R46, 0x10, RZ ;  /* 0x000000102e1a7819 */ /* 0x000fe200000006ff */
[----:B------:R-:W-:Y:S01]  /*28a0*/  FADD.FTZ R21, R0, R23 ;  /* 0x0000001700157221 */ /* 0x000fe20000010000 */
[----:B------:R-:W-:Y:S01]  /*28b0*/  FMUL.FTZ R20, R10, R22 ;  /* 0x000000160a147220 */ /* 0x000fe20000410000 */
[----:B------:R-:W-:Y:S01]  /*28c0*/  SHF.L.U32 R23, R27, 0x10, RZ ;  /* 0x000000101b177819 */ /* 0x000fe200000006ff */
[----:B------:R-:W-:Y:S01]  /*28d0*/  FADD.FTZ R16, R16, R22 ;  /* 0x0000001610107221 */ /* 0x000fe20000010000 */
[----:B------:R-:W-:Y:S01]  /*28e0*/  FADD.FTZ R26, R26, -UR14 ;  /* 0x8000000e1a1a7e21 */ /* 0x000fe20008010000 */
[----:B------:R-:W-:Y:S01]  /*28f0*/  FFMA.FTZ R17, R22, R25, R17 ;  /* 0x0000001916117223 */ /* 0x000fe20000010011 */
[--C-:B------:R-:W-:Y:S01]  /*2900*/  FFMA.FTZ R0, R25, R20, R24.reuse ;  /* 0x0000001419007223 */ /* 0x100fe20000010018 */
[----:B------:R-:W-:Y:S01]  /*2910*/  SHF.L.U32 R22, R45, 0x10, RZ ;  /* 0x000000102d167819 */ /* 0x000fe200000006ff */
[----:B------:R-:W-:Y:S01]  /*2920*/  FADD.FTZ R25, R23, -UR14 ;  /* 0x8000000e17197e21 */ /* 0x000fe20008010000 */
[----:B------:R-:W-:Y:S01]  /*2930*/  PRMT R24, R45, 0x7632, R24 ;  /* 0x000076322d187816 */ /* 0x000fe20000000018 */
[----:B------:R-:W-:Y:S01]  /*2940*/  FMUL.FTZ R23, R26, UR15 ;  /* 0x0000000f1a177c20 */ /* 0x000fe20008410000 */
[----:B------:R-:W-:Y:S01]  /*2950*/  FADD.FTZ R21, R20, R21 ;  /* 0x0000001514157221 */ /* 0x000fe20000010000 */
[----:B------:R-:W-:Y:S01]  /*2960*/  FMUL.FTZ R20, R25, UR15 ;  /* 0x0000000f19147c20 */ /* 0x000fe20008410000 */
[----:B------:R-:W-:Y:S01]  /*2970*/  SHF.L.U32 R24, R24, 0x10, RZ ;  /* 0x0000001018187819 */ /* 0x000fe200000006ff */
[----:B------:R-:W-:Y:S01]  /*2980*/  FADD.FTZ R18, R18, R22 ;  /* 0x0000001612127221 */ /* 0x000fe20000010000 */
[----:B------:R-:W-:Y:S01]  /*2990*/  FFMA.FTZ R19, R22, R23, R19 ;  /* 0x0000001716137223 */ /* 0x000fe20000010013 */
[----:B------:R-:W-:Y:S01]  /*29a0*/  FMUL.FTZ R22, R11, R22 ;  /* 0x000000160b167220 */ /* 0x000fe20000410000 */
[----:B------:R-:W-:Y:S01]  /*29b0*/  SHF.L.U32 R26, R36, 0x10, RZ ;  /* 0x00000010241a7819 */ /* 0x000fe200000006ff */
[----:B------:R-:W-:Y:S01]  /*29c0*/  FADD.FTZ R16, R16, R24 ;  /* 0x0000001810107221 */ /* 0x000fe20000010000 */
[----:B------:R-:W-:Y:S01]  /*29d0*/  FFMA.FTZ R17, R24, R20, R17 ;  /* 0x0000001418117223 */ /* 0x000fe20000010011 */
[----:B------:R-:W-:Y:S01]  /*29e0*/  FMUL.FTZ R25, R10, R24 ;  /* 0x000000180a197220 */ /* 0x000fe20000410000 */
[----:B------:R-:W-:Y:S01]  /*29f0*/  FADD.FTZ R24, R21, R22 ;  /* 0x0000001615187221 */ /* 0x000fe20000010000 */
[----:B------:R-:W-:Y:S01]  /*2a00*/  FFMA.FTZ R23, R23, R22, R0 ;  /* 0x0000001617177223 */ /* 0x000fe20000010000 */
[----:B------:R-:W-:-:S02]  /*2a10*/  SHF.L.U32 R21, R44, 0x10, RZ ;  /* 0x000000102c157819 */ /* 0x000fc400000006ff */
[----:B------:R-:W-:Y:S01]  /*2a20*/  SHF.L.U32 R22, R42, 0x10, RZ ;  /* 0x000000102a167819 */ /* 0x000fe200000006ff */
[----:B------:R-:W-:Y:S01]  /*2a30*/  FADD.FTZ R0, R25, R24 ;  /* 0x0000001819007221 */ /* 0x000fe20000010000 */
[----:B------:R-:W-:Y:S01]  /*2a40*/  FFMA.FTZ R20, R20, R25, R23 ;  /* 0x0000001914147223 */ /* 0x000fe20000010017 */
[----:B------:R-:W-:Y:S01]  /*2a50*/  PRMT R25, R43, 0x7632, R25 ;  /* 0x000076322b197816 */ /* 0x000fe20000000019 */
[----:B------:R-:W-:Y:S01]  /*2a60*/  FADD.FTZ R23, R21, -UR14 ;  /* 0x8000000e15177e21 */ /* 0x000fe20008010000 */
[----:B------:R-:W-:Y:S01]  /*2a70*/  SHF.L.U32 R24, R43, 0x10, RZ ;  /* 0x000000102b187819 */ /* 0x000fe200000006ff */
[----:B------:R-:W-:Y:S01]  /*2a80*/  FADD.FTZ R22, R22, -UR14 ;  /* 0x8000000e16167e21 */ /* 0x000fe20008010000 */
[----:B------:R-:W-:Y:S01]  /*2a90*/  SHF.L.U32 R25, R25, 0x10, RZ ;  /* 0x0000001019197819 */ /* 0x000fe200000006ff */
[----:B------:R-:W-:Y:S01]  /*2aa0*/  FMUL.FTZ R23, R23, UR15 ;  /* 0x0000000f17177c20 */ /* 0x000fe20008410000 */
[----:B------:R-:W-:Y:S01]  /*2ab0*/  SHF.L.U32 R21, R41, 0x10, RZ ;  /* 0x0000001029157819 */ /* 0x000fe200000006ff */
[----:B------:R-:W-:Y:S01]  /*2ac0*/  FMUL.FTZ R22, R22, UR15 ;  /* 0x0000000f16167c20 */ /* 0x000fe20008410000 */
[----:B------:R-:W-:Y:S01]  /*2ad0*/  FMUL.FTZ R27, R11, R24 ;  /* 0x000000180b1b7220 */ /* 0x000fe20000410000 */
[----:B------:R-:W-:Y:S01]  /*2ae0*/  FFMA.FTZ R19, R24, R23, R19 ;  /* 0x0000001718137223 */ /* 0x000fe20000010013 */
[----:B------:R-:W-:Y:S01]  /*2af0*/  FADD.FTZ R16, R16, R25 ;  /* 0x0000001910107221 */ /* 0x000fe20000010000 */
[----:B------:R-:W-:Y:S01]  /*2b00*/  FFMA.FTZ R17, R25, R22, R17 ;  /* 0x0000001619117223 */ /* 0x000fe20000010011 */
[----:B------:R-:W-:Y:S01]  /*2b10*/  FMUL.FTZ R25, R10, R25 ;  /* 0x000000190a197220 */ /* 0x000fe20000410000 */
[----:B------:R-:W-:Y:S01]  /*2b20*/  FFMA.FTZ R23, R23, R27, R20 ;  /* 0x0000001b17177223 */ /* 0x000fe20000010014 */
[----:B------:R-:W-:Y:S01]  /*2b30*/  FADD.FTZ R21, R21, -UR14 ;  /* 0x8000000e15157e21 */ /* 0x000fe20008010000 */
[----:B------:R-:W-:Y:S01]  /*2b40*/  FADD.FTZ R18, R18, R24 ;  /* 0x0000001812127221 */ /* 0x000fe20000010000 */
[----:B------:R-:W-:Y:S01]  /*2b50*/  FADD.FTZ R0, R0, R27 ;  /* 0x0000001b00007221 */ /* 0x000fe20000010000 */
[----:B------:R-:W-:Y:S01]  /*2b60*/  FFMA.FTZ R20, R22, R25, R23 ;  /* 0x0000001916147223 */ /* 0x000fe20000010017 */
[----:B------:R-:W-:Y:S01]  /*2b70*/  SHF.L.U32 R24, R40, 0x10, RZ ;  /* 0x0000001028187819 */ /* 0x000fe200000006ff */
[----:B------:R-:W-:Y:S01]  /*2b80*/  FMUL.FTZ R23, R21, UR15 ;  /* 0x0000000f15177c20 */ /* 0x000fe20008410000 */
[----:B------:R-:W-:Y:S01]  /*2b90*/  SHF.L.U32 R21, R38, 0x10, RZ ;  /* 0x0000001026157819 */ /* 0x000fe200000006ff */
[----:B------:R-:W-:Y:S01]  /*2ba0*/  FADD.FTZ R0, R25, R0 ;  /* 0x0000000019007221 */ /* 0x000fe20000010000 */
[----:B------:R-:W-:Y:S01]  /*2bb0*/  SHF.L.U32 R22, R37, 0x10, RZ ;  /* 0x0000001025167819 */ /* 0x000fe200000006ff */
[----:B------:R-:W-:Y:S01]  /*2bc0*/  FMUL.FTZ R25, R11, R24 ;  /* 0x000000180b197220 */ /* 0x000fe20000410000 */
[----:B------:R-:W-:Y:S01]  /*2bd0*/  FADD.FTZ R18, R18, R24 ;  /* 0x0000001812127221 */ /* 0x000fe20000010000 */
[----:B------:R-:W-:Y:S01]  /*2be0*/  FFMA.FTZ R19, R24, R23, R19 ;  /* 0x0000001718137223 */ /* 0x000fe20000010013 */
[----:B------:R-:W-:Y:S01]  /*2bf0*/  FADD.FTZ R21, R21, -UR14 ;  /* 0x8000000e15157e21 */ /* 0x000fe20008010000 */
[----:B------:R-:W-:Y:S01]  /*2c00*/  SHF.L.U32 R24, R39, 0x10, RZ ;  /* 0x0000001027187819 */ /* 0x000fe200000006ff */
[----:B------:R-:W-:Y:S01]  /*2c10*/  FFMA.FTZ R20, R23, R25, R20 ;  /* 0x0000001917147223 */ /* 0x000fe20000010014 */
[----:B------:R-:W-:Y:S01]  /*2c20*/  FADD.FTZ R0, R0, R25 ;  /* 0x0000001900007221 */ /* 0x000fe20000010000 */
[----:B------:R-:W-:Y:S01]  /*2c30*/  FMUL.FTZ R23, R21, UR15 ;  /* 0x0000000f15177c20 */ /* 0x000fe20008410000 */
[----:B------:R-:W-:Y:S01]  /*2c40*/  SHF.L.U32 R21, R34, 0x10, RZ ;  /* 0x0000001022157819 */ /* 0x000fe200000006ff */
[----:B------:R-:W-:Y:S01]  /*2c50*/  FMUL.FTZ R25, R10, R24 ;  /* 0x000000180a197220 */ /* 0x000fe20000410000 */
[----:B------:R-:W-:Y:S01]  /*2c60*/  FADD.FTZ R22, R22, -UR14 ;  /* 0x8000000e16167e21 */ /* 0x000fe20008010000 */
[----:B------:R-:W-:Y:S01]  /*2c70*/  FFMA.FTZ R17, R24, R23, R17 ;  /* 0x0000001718117223 */ /* 0x000fe20000010011 */
[----:B------:R-:W-:Y:S01]  /*2c80*/  FMUL.FTZ R27, R11, R26 ;  /* 0x0000001a0b1b7220 */ /* 0x000fe20000410000 */
[----:B------:R-:W-:Y:S01]  /*2c90*/  FFMA.FTZ R23, R23, R25, R20 ;  /* 0x0000001917177223 */ /* 0x000fe20000010014 */
[----:B------:R-:W-:Y:S01]  /*2ca0*/  FMUL.FTZ R22, R22, UR15 ;  /* 0x0000000f16167c20 */ /* 0x000fe20008410000 */
[----:B------:R-:W-:Y:S01]  /*2cb0*/  FADD.FTZ R21, R21, -UR14 ;  /* 0x8000000e15157e21 */ /* 0x000fe20008010000 */
[----:B------:R-:W-:Y:S01]  /*2cc0*/  SHF.L.U32 R20, R35, 0x10, RZ ;  /* 0x0000001023147819 */ /* 0x000fe200000006ff */
[----:B------:R-:W-:Y:S01]  /*2cd0*/  FADD.FTZ R0, R25, R0 ;  /* 0x0000000019007221 */ /* 0x000fe20000010000 */
[----:B------:R-:W-:Y:S01]  /*2ce0*/  FADD.FTZ R16, R16, R24 ;  /* 0x0000001810107221 */ /* 0x000fe20000010000 */
[----:B------:R-:W-:Y:S01]  /*2cf0*/  FADD.FTZ R18, R18, R26 ;  /* 0x0000001a12127221 */ /* 0x000fe20000010000 */
[----:B------:R-:W-:Y:S01]  /*2d00*/  FFMA.FTZ R19, R26, R22, R19 ;  /* 0x000000161a137223 */ /* 0x000fe20000010013 */
[----:B------:R-:W-:Y:S01]  /*2d10*/  FFMA.FTZ R24, R22, R27, R23 ;  /* 0x0000001b16187223 */ /* 0x000fe20000010017 */
[----:B------:R-:W-:Y:S01]  /*2d20*/  FMUL.FTZ R21, R21, UR15 ;  /* 0x0000000f15157c20 */ /* 0x000fe20008410000 */
[----:B------:R-:W-:Y:S01]  /*2d30*/  FADD.FTZ R25, R0, R27 ;  /* 0x0000001b00197221 */ /* 0x000fe20000010000 */
[----:B------:R-:W-:Y:S01]  /*2d40*/  SHF.L.U32 R23, R33, 0x10, RZ ;  /* 0x0000001021177819 */ /* 0x000fe200000006ff */
[----:B------:R-:W-:Y:S01]  /*2d50*/  FMUL.FTZ R22, R10, R20 ;  /* 0x000000140a167220 */ /* 0x000fe20000410000 */
[----:B------:R-:W-:Y:S01]  /*2d60*/  SHF.L.U32 R26, R30, 0x10, RZ ;  /* 0x000000101e1a7819 */ /* 0x000fe200000006ff */
[----:B------:R-:W-:Y:S01]  /*2d70*/  FADD.FTZ R16, R16, R20 ;  /* 0x0000001410107221 */ /* 0x000fe20000010000 */
[----:B------:R-:W-:Y:S01]  /*2d80*/  FFMA.FTZ R17, R20, R21, R17 ;  /* 0x0000001514117223 */ /* 0x000fe20000010011 */
[----:B------:R-:W-:Y:S01]  /*2d90*/  FADD.FTZ R0, R22, R25 ;  /* 0x0000001916007221 */ /* 0x000fe20000010000 */
[----:B------:R-:W-:Y:S01]  /*2da0*/  FFMA.FTZ R20, R21, R22, R24 ;  /* 0x0000001615147223 */ /* 0x000fe20000010018 */
        /* <DEDUP_REMOVED lines=13> */
[----:B------:R-:W-:Y:S01]  /*2e80*/  FADD.FTZ R18, R18, R24 ;  /* 0x0000001812127221 */ /* 0x000fe20000010000 */
[----:B------:R-:W-:Y:S01]  /*2e90*/  FADD.FTZ R24, R26, -UR14 ;  /* 0x8000000e1a187e21 */ /* 0x000fe20008010000 */
[----:B------:R-:W-:Y:S01]  /*2ea0*/  FADD.FTZ R0, R0, R25 ;  /* 0x0000001900007221 */ /* 0x000fe20000010000 */
[----:B------:R-:W-:Y:S01]  /*2eb0*/  SHF.L.U32 R26, R5, 0x10, RZ ;  /* 0x00000010051a7819 */ /* 0x000fe200000006ff */
[----:B------:R-:W-:Y:S01]  /*2ec0*/  FFMA.FTZ R21, R22, R23, R21 ;  /* 0x0000001716157223 */ /* 0x000fe20000010015 */
[----:B------:R-:W-:Y:S01]  /*2ed0*/  SHF.L.U32 R22, R12, 0x10, RZ ;  /* 0x000000100c167819 */ /* 0x000fe200000006ff */
[----:B------:R-:W-:Y:S01]  /*2ee0*/  FMUL.FTZ R20, R24, UR15 ;  /* 0x0000000f18147c20 */ /* 0x000fe20008410000 */
[----:B------:R-:W-:Y:S01]  /*2ef0*/  FADD.FTZ R24, R23, R0 ;  /* 0x0000000017187221 */ /* 0x000fe20000010000 */
[----:B------:R-:W-:Y:S01]  /*2f00*/  FMUL.FTZ R23, R11, R26 ;  /* 0x0000001a0b177220 */ /* 0x000fe20000410000 */
[----:B------:R-:W-:Y:S01]  /*2f10*/  SHF.L.U32 R0, R13, 0x10, RZ ;  /* 0x000000100d007819 */ /* 0x000fe200000006ff */
[----:B------:R-:W-:Y:S01]  /*2f20*/  FADD.FTZ R22, R22, -UR14 ;  /* 0x8000000e16167e21 */ /* 0x000fe20008010000 */
[----:B------:R-:W-:Y:S01]  /*2f30*/  FFMA.FTZ R19, R26, R20, R19 ;  /* 0x000000141a137223 */ /* 0x000fe20000010013 */
[----:B------:R-:W-:Y:S01]  /*2f40*/  FADD.FTZ R24, R24, R23 ;  /* 0x0000001718187221 */ /* 0x000fe20000010000 */
[----:B------:R-:W-:Y:S01]  /*2f50*/  FFMA.FTZ R23, R20, R23, R21 ;  /* 0x0000001714177223 */ /* 0x000fe20000010015 */
[----:B------:R-:W-:Y:S01]  /*2f60*/  FMUL.FTZ R20, R22, UR15 ;  /* 0x0000000f16147c20 */ /* 0x000fe20008410000 */
[----:B------:R-:W-:Y:S01]  /*2f70*/  FMUL.FTZ R21, R10, R0 ;  /* 0x000000000a157220 */ /* 0x000fe20000410000 */
[----:B------:R-:W-:Y:S01]  /*2f80*/  SHF.L.U32 R25, R6, 0x10, RZ ;  /* 0x0000001006197819 */ /* 0x000fe200000006ff */
[----:B------:R-:W-:Y:S01]  /*2f90*/  FADD.FTZ R18, R18, R26 ;  /* 0x0000001a12127221 */ /* 0x000fe20000010000 */
[----:B------:R-:W-:Y:S01]  /*2fa0*/  FFMA.FTZ R17, R0, R20, R17 ;  /* 0x0000001400117223 */ /* 0x000fe20000010011 */
[----:B------:R-:W-:Y:S01]  /*2fb0*/  SHF.L.U32 R22, R7, 0x10, RZ ;  /* 0x0000001007167819 */ /* 0x000fe200000006ff */
[----:B------:R-:W-:Y:S01]  /*2fc0*/  FFMA.FTZ R20, R20, R21, R23 ;  /* 0x0000001514147223 */ /* 0x000fe20000010017 */
[----:B------:R-:W-:Y:S01]  /*2fd0*/  SHF.L.U32 R23, R14, 0x10, RZ ;  /* 0x000000100e177819 */ /* 0x000fe200000006ff */
[----:B------:R-:W-:Y:S01]  /*2fe0*/  FADD.FTZ R26, R25, -UR14 ;  /* 0x8000000e191a7e21 */ /* 0x000fe20008010000 */
[----:B------:R-:W-:Y:S01]  /*2ff0*/  FADD.FTZ R25, R21, R24 ;  /* 0x0000001815197221 */ /* 0x000fe20000010000 */
[----:B------:R-:W-:Y:S01]  /*3000*/  FMUL.FTZ R28, R11, R22 ;  /* 0x000000160b1c7220 */ /* 0x000fe20000410000 */
[----:B------:R-:W-:Y:S01]  /*3010*/  SHF.L.U32 R24, R15, 0x10, RZ ;  /* 0x000000100f187819 */ /* 0x000fe200000006ff */
[----:B------:R-:W-:Y:S01]  /*3020*/  FMUL.FTZ R21, R26, UR15 ;  /* 0x0000000f1a157c20 */ /* 0x000fe20008410000 */
[----:B------:R-:W-:Y:S01]  /*3030*/  FADD.FTZ R23, R23, -UR14 ;  /* 0x8000000e17177e21 */ /* 0x000fe20008010000 */
[----:B------:R-:W-:Y:S01]  /*3040*/  FADD.FTZ R76, R25, R28 ;  /* 0x0000001c194c7221 */ /* 0x000fe20000010000 */
[----:B------:R-:W-:Y:S01]  /*3050*/  FADD.FTZ R25, R16, R0 ;  /* 0x0000000010197221 */ /* 0x000fe20000010000 */
[----:B------:R-:W-:Y:S01]  /*3060*/  FFMA.FTZ R29, R21, R28, R20 ;  /* 0x0000001c151d7223 */ /* 0x000fe20000010014 */
[----:B------:R-:W-:Y:S01]  /*3070*/  FMUL.FTZ R27, R10, R24 ;  /* 0x000000180a1b7220 */ /* 0x000fe20000410000 */
[----:B------:R-:W-:Y:S01]  /*3080*/  FMUL.FTZ R26, R23, UR15 ;  /* 0x0000000f171a7c20 */ /* 0x000fe20008410000 */
[----:B------:R-:W-:Y:S01]  /*3090*/  FFMA.FTZ R16, R22, R21, R19 ;  /* 0x0000001516107223 */ /* 0x000fe20000010013 */
[----:B------:R-:W-:Y:S01]  /*30a0*/  FADD.FTZ R18, R18, R22 ;  /* 0x0000001612127221 */ /* 0x000fe20000010000 */
[----:B------:R-:W-:Y:S01]  /*30b0*/  FADD.FTZ R20, R27, R76 ;  /* 0x0000004c1b147221 */ /* 0x000fe20000010000 */
[----:B------:R-:W-:Y:S01]  /*30c0*/  FFMA.FTZ R23, R26, R27, R29 ;  /* 0x0000001b1a177223 */ /* 0x000fe2000001001d */
[----:B------:R-:W-:Y:S01]  /*30d0*/  FADD.FTZ R19, R25, R24 ;  /* 0x0000001819137221 */ /* 0x000fe20000010000 */
[----:B------:R-:W-:Y:S01]  /*30e0*/  FFMA.FTZ R17, R24, R26, R17 ;  /* 0x0000001a18117223 */ /* 0x000fe20000010011 */
[----:B------:R-:W-:Y:S06]  /*30f0*/  BRA `(.L_x_304) ;  /* 0x0000002400447947 */ /* 0x000fec0003800000 */
.L_x_303:
[----:B------:R-:W-:Y:S02]  /*3100*/  SHF.L.U32 R0, R68, 0x10, RZ ;  /* 0x0000001044007819 */ /* 0x000fe400000006ff */
[----:B------:R-:W-:Y:S02]  /*3110*/  SHF.L.U32 R18, R64, 0x10, RZ ;  /* 0x0000001040127819 */ /* 0x000fe400000006ff */
[----:B------:R-:W-:Y:S01]  /*3120*/  SHF.L.U32 R23, R61, 0x10, RZ ;  /* 0x000000103d177819 */ /* 0x000fe200000006ff */
[----:B------:R-:W-:Y:S01]  /*3130*/  FADD.FTZ R0, R0, -UR14 ;  /* 0x8000000e00007e21 */ /* 0x000fe20008010000 */
[----:B------:R-:W-:Y:S01]  /*3140*/  SHF.L.U32 R76, R66, 0x10, RZ ;  /* 0x00000010424c7819 */ /* 0x000fe200000006ff */
[----:B------:R-:W-:Y:S01]  /*3150*/  FADD.FTZ R18, R18, -UR14 ;  /* 0x8000000e12127e21 */ /* 0x000fe20008010000 */
[----:B-----5:R-:W-:Y:S01]  /*3160*/  PRMT R71, R60, 0x7632, R71 ;  /* 0x000076323c477816 */ /* 0x020fe20000000047 */
[----:B------:R-:W-:Y:S01]  /*3170*/  FMUL.FTZ R16, R0, UR15 ;  /* 0x0000000f00107c20 */ /* 0x000fe20008410000 */
[----:B------:R-:W-:Y:S01]  /*3180*/  SHF.L.U32 R0, R65, 0x10, RZ ;  /* 0x0000001041007819 */ /* 0x000fe200000006ff */
[----:B------:R-:W-:Y:S01]  /*3190*/  FMUL.FTZ R19, R18, UR15 ;  /* 0x0000000f12137c20 */ /* 0x000fe20008410000 */
[----:B------:R-:W-:Y:S01]  /*31a0*/  SHF.L.U32 R71, R71, 0x10, RZ ;  /* 0x0000001047477819 */ /* 0x000fe200000006ff */
[----:B------:R-:W-:-:S02]  /*31b0*/  FFMA.FTZ R21, R11, R16, R8 ;  /* 0x000000100b157223 */ /* 0x000fc40000010008 */
[----:B------:R-:W-:Y:S01]  /*31c0*/  FADD.FTZ R0, R0, -UR14 ;  /* 0x8000000e00007e21 */ /* 0x000fe20008010000 */
[----:B------:R-:W-:Y:S01]  /*31d0*/  FFMA.FTZ R26, R11, R19, R8 ;  /* 0x000000130b1a7223 */ /* 0x000fe20000010008 */
[----:B------:R-:W-:Y:S02]  /*31e0*/  FMUL.FTZ R17, R21, -1.4426950216293334961 ;  /* 0xbfb8aa3b15117820 */ /* 0x000fe40000410000 */
[----:B------:R-:W-:Y:S01]  /*31f0*/  FMUL.FTZ R0, R0, UR15 ;  /* 0x0000000f00007c20 */ /* 0x000fe20008410000 */
[----:B------:R-:W-:-:S03]  /*3200*/  FMUL.FTZ R28, R26, -1.4426950216293334961 ;  /* 0xbfb8aa3b1a1c7820 */ /* 0x000fc60000410000 */
[----:B------:R-:W0:Y:S01]  /*3210*/  MUFU.EX2 R17, R17 ;  /* 0x0000001100117308 */ /* 0x000e220000000800 */
[----:B------:R-:W-:-:S04]  /*3220*/  FFMA.FTZ R22, R10, R0, R9 ;  /* 0x000000000a167223 */ /* 0x000fc80000010009 */
[----:B------:R-:W-:-:S06]  /*3230*/  FMUL.FTZ R18, R22, -1.4426950216293334961 ;  /* 0xbfb8aa3b16127820 */ /* 0x000fcc0000410000 */
[----:B------:R-:W1:Y:S01]  /*3240*/  MUFU.EX2 R18, R18 ;  /* 0x0000001200127308 */ /* 0x000e620000000800 */
[----:B0-----:R-:W-:Y:S01]  /*3250*/  FADD.FTZ R20, R17, 1 ;  /* 0x3f80000011147421 */ /* 0x001fe20000010000 */
[----:B------:R-:W-:Y:S01]  /*3260*/  FADD.FTZ R17, R23, -UR14 ;  /* 0x8000000e17117e21 */ /* 0x000fe20008010000 */
[----:B------:R-:W-:-:S03]  /*3270*/  SHF.L.U32 R23, R67, 0x10, RZ ;  /* 0x0000001043177819 */ /* 0x000fc600000006ff */
[----:B------:R-:W-:Y:S02]  /*3280*/  FMUL.FTZ R17, R17, UR15 ;  /* 0x0000000f11117c20 */ /* 0x000fe40008410000 */
[----:B------:R-:W0:Y:S01]  /*3290*/  MUFU.RCP R20, R20 ;  /* 0x0000001400147308 */ /* 0x000e220000001000 */
[----:B-1----:R-:W-:Y:S01]  /*32a0*/  FADD.FTZ R27, R18, 1 ;  /* 0x3f800000121b7421 */ /* 0x002fe20000010000 */
[----:B------:R-:W-:-:S05]  /*32b0*/  SHF.L.U32 R18, R60, 0x10, RZ ;  /* 0x000000103c127819 */ /* 0x000fca00000006ff */
[----:B------:R-:W-:Y:S01]  /*32c0*/  FADD.FTZ R18, R18, -UR14 ;  /* 0x8000000e12127e21 */ /* 0x000fe20008010000 */
[----:B------:R-:W1:Y:S03]  /*32d0*/  MUFU.RCP R27, R27 ;  /* 0x0000001b001b7308 */ /* 0x000e660000001000 */
[----:B------:R-:W-:Y:S01]  /*32e0*/  FMUL.FTZ R18, R18, UR15 ;  /* 0x0000000f12127c20 */ /* 0x000fe20008410000 */
[----:B0-----:R-:W-:Y:S01]  /*32f0*/  FADD.FTZ R24, -R20, 1 ;  /* 0x3f80000014187421 */ /* 0x001fe20000010100 */
[----:B------:R-:W-:-:S03]  /*3300*/  FMUL.FTZ R20, R23, R20 ;  /* 0x0000001417147220 */ /* 0x000fc60000410000 */
[----:B------:R-:W-:Y:S01]  /*3310*/  FFMA.FTZ R25, R21, R24, 1 ;  /* 0x3f80000015197423 */ /* 0x000fe20000010018 */
[----:B------:R-:W-:Y:S01]  /*3320*/  FFMA.FTZ R24, R10, R17, R9 ;  /* 0x000000110a187223 */ /* 0x000fe20000010009 */
[----:B------:R-:W0:Y:S02]  /*3330*/  MUFU.EX2 R21, R28 ;  /* 0x0000001c00157308 */ /* 0x000e240000000800 */
[----:B------:R-:W-:Y:S01]  /*3340*/  FMUL.FTZ R20, R20, R25 ;  /* 0x0000001914147220 */ /* 0x000fe20000410000 */
[----:B------:R-:W-:Y:S01]  /*3350*/  FMUL.FTZ R23, R24, -1.4426950216293334961 ;  /* 0xbfb8aa3b18177820 */ /* 0x000fe20000410000 */
[----:B-1----:R-:W-:Y:S01]  /*3360*/  FADD.FTZ R29, -R27, 1 ;  /* 0x3f8000001b1d7421 */ /* 0x002fe20000010100 */
[----:B------:R-:W-:Y:S01]  /*3370*/  FMUL.FTZ R27, R76, R27 ;  /* 0x0000001b4c1b7220 */ /* 0x000fe20000410000 */
[----:B------:R-:W-:-:S03]  /*3380*/  SHF.L.U32 R76, R63, 0x10, RZ ;  /* 0x000000103f4c7819 */ /* 0x000fc600000006ff */
[----:B------:R-:W1:Y:S01]  /*3390*/  MUFU.EX2 R23, R23 ;  /* 0x0000001700177308 */ /* 0x000e620000000800 */
[----:B------:R-:W-:-:S04]  /*33a0*/  FFMA.FTZ R22, R22, R29, 1 ;  /* 0x3f80000016167423 */ /* 0x000fc8000001001d */
[----:B------:R-:W-:Y:S01]  /*33b0*/  FMUL.FTZ R27, R27, R22 ;  /* 0x000000161b1b7220 */ /* 0x000fe20000410000 */
[----:B0-----:R-:W-:Y:S01]  /*33c0*/  FADD.FTZ R25, R21, 1 ;  /* 0x3f80000015197421 */ /* 0x001fe20000010000 */
[----:B------:R-:W-:-:S04]  /*33d0*/  FFMA.FTZ R21, R11, R18, R8 ;  /* 0x000000120b157223 */ /* 0x000fc80000010008 */
[----:B------:R-:W-:Y:S01]  /*33e0*/  FMUL.FTZ R28, R21, -1.4426950216293334961 ;  /* 0xbfb8aa3b151c7820 */ /* 0x000fe20000410000 */
[----:B------:R-:W0:Y:S01]  /*33f0*/  MUFU.RCP R25, R25 ;  /* 0x0000001900197308 */ /* 0x000e220000001000 */
[----:B-1----:R-:W-:-:S07]  /*3400*/  FADD.FTZ R29, R23, 1 ;  /* 0x3f800000171d7421 */ /* 0x002fce0000010000 */
[----:B------:R-:W1:Y:S08]  /*3410*/  MUFU.EX2 R28, R28 ;  /* 0x0000001c001c7308 */ /* 0x000e700000000800 */
[----:B------:R-:W2:Y:S01]  /*3420*/  MUFU.RCP R29, R29 ;  /* 0x0000001d001d7308 */ /* 0x000ea20000001000 */
[----:B0-----:R-:W-:-:S04]  /*3430*/  FADD.FTZ R23, -R25, 1 ;  /* 0x3f80000019177421 */ /* 0x001fc80000010100 */
[----:B------:R-:W-:Y:S01]  /*3440*/  FFMA.FTZ R26, R26, R23, 1 ;  /* 0x3f8000001a1a7423 */ /* 0x000fe20000010017 */
[----:B------:R-:W-:Y:S01]  /*3450*/  FMUL.FTZ R23, R76, R25 ;  /* 0x000000194c177220 */ /* 0x000fe20000410000 */
[----:B------:R-:W-:Y:S01]  /*3460*/  SHF.L.U32 R76, R62, 0x10, RZ ;  /* 0x000000103e4c7819 */ /* 0x000fe200000006ff */
[----:B-1----:R-:W-:Y:S02]  /*3470*/  FADD.FTZ R22, R28, 1 ;  /* 0x3f8000001c167421 */ /* 0x002fe40000010000 */
[----:B------:R-:W-:Y:S02]  /*3480*/  FMUL.FTZ R26, R23, R26 ;  /* 0x0000001a171a7220 */ /* 0x000fe40000410000 */
[----:B------:R0:W1:Y:S01]  /*3490*/  MUFU.RCP R28, R22 ;  /* 0x00000016001c7308 */ /* 0x0000620000001000 */
[----:B--2---:R-:W-:Y:S01]  /*34a0*/  FADD.FTZ R25, -R29, 1 ;  /* 0x3f8000001d197421 */ /* 0x004fe20000010100 */
[----:B------:R-:W-:-:S03]  /*34b0*/  FMUL.FTZ R29, R76, R29 ;  /* 0x0000001d4c1d7220 */ /* 0x000fc60000410000 */
[----:B------:R-:W-:Y:S01]  /*34c0*/  FFMA.FTZ R24, R24, R25, 1 ;  /* 0x3f80000018187423 */ /* 0x000fe20000010019 */
[----:B------:R-:W-:Y:S01]  /*34d0*/  FADD.FTZ R25, R71, -UR14 ;  /* 0x8000000e47197e21 */ /* 0x000fe20008010000 */
[----:B------:R-:W-:Y:S02]  /*34e0*/  SHF.L.U32 R71, R59, 0x10, RZ ;  /* 0x000000103b477819 */ /* 0x000fe400000006ff */
[----:B------:R-:W-:Y:S01]  /*34f0*/  FMUL.FTZ R24, R29, R24 ;  /* 0x000000181d187220 */ /* 0x000fe20000410000 */
[----:B0-----:R-:W-:Y:S01]  /*3500*/  FMUL.FTZ R22, R25, UR15 ;  /* 0x0000000f19167c20 */ /* 0x001fe20008410000 */
[----:B------:R-:W-:Y:S01]  /*3510*/  FMUL.FTZ R29, R11, R20 ;  /* 0x000000140b1d7220 */ /* 0x000fe20000410000 */
[----:B-1----:R-:W-:-:S04]  /*3520*/  FADD.FTZ R76, -R28, 1 ;  /* 0x3f8000001c4c7421 */ /* 0x002fc80000010100 */
[----:B------:R-:W-:Y:S01]  /*3530*/  FFMA.FTZ R25, R21, R76, 1 ;  /* 0x3f80000015197423 */ /* 0x000fe2000001004c */
[----:B------:R-:W-:Y:S01]  /*3540*/  FFMA.FTZ R21, R10, R22, R9 ;  /* 0x000000160a157223 */ /* 0x000fe20000010009 */
[----:B------:R-:W-:Y:S01]  /*3550*/  FMUL.FTZ R76, R71, R28 ;  /* 0x0000001c474c7220 */ /* 0x000fe20000410000 */
[----:B------:R-:W-:Y:S02]  /*3560*/  FFMA.FTZ R71, R16, R29, RZ ;  /* 0x0000001d10477223 */ /* 0x000fe400000100ff */
[----:B------:R-:W-:Y:S01]  /*3570*/  FMUL.FTZ R77, R21, -1.4426950216293334961 ;  /* 0xbfb8aa3b154d7820 */ /* 0x000fe20000410000 */
[----:B------:R-:W-:-:S03]  /*3580*/  FMUL.FTZ R23, R76, R25 ;  /* 0x000000194c177220 */ /* 0x000fc60000410000 */
[----:B------:R-:W0:Y:S02]  /*3590*/  MUFU.EX2 R28, R77 ;  /* 0x0000004d001c7308 */ /* 0x000e240000000800 */
[----:B0-----:R-:W-:Y:S01]  /*35a0*/  FADD.FTZ R25, R28, 1 ;  /* 0x3f8000001c197421 */ /* 0x001fe20000010000 */
[----:B------:R-:W-:Y:S01]  /*35b0*/  FADD.FTZ R28, RZ, R29 ;  /* 0x0000001dff1c7221 */ /* 0x000fe20000010000 */
[----:B------:R-:W-:-:S04]  /*35c0*/  FMUL.FTZ R29, R10, R27 ;  /* 0x0000001b0a1d7220 */ /* 0x000fc80000410000 */
[----:B------:R-:W0:Y:S01]  /*35d0*/  MUFU.RCP R25, R25 ;  /* 0x0000001900197308 */ /* 0x000e220000001000 */
[C---:B------:R-:W-:Y:S01]  /*35e0*/  FFMA.FTZ R76, R0.reuse, R29, R71 ;  /* 0x0000001d004c7223 */ /* 0x040fe20000010047 */
[----:B------:R-:W-:Y:S01]  /*35f0*/  FADD.FTZ R28, R29, R28 ;  /* 0x0000001c1d1c7221 */ /* 0x000fe20000010000 */
[----:B------:R-:W-:Y:S01]  /*3600*/  PRMT R29, R59, 0x7632, R29 ;  /* 0x000076323b1d7816 */ /* 0x000fe2000000001d */
[----:B------:R-:W-:Y:S01]  /*3610*/  FFMA.FTZ R0, R0, R27, RZ ;  /* 0x0000001b00007223 */ /* 0x000fe200000100ff */
[----:B------:R-:W-:Y:S02]  /*3620*/  FADD.FTZ R27, RZ, R27 ;  /* 0x0000001bff1b7221 */ /* 0x000fe40000010000 */
[----:B------:R-:W-:Y:S01]  /*3630*/  SHF.L.U32 R29, R29, 0x10, RZ ;  /* 0x000000101d1d7819 */ /* 0x000fe200000006ff */
[----:B0-----:R-:W-:-:S04]  /*3640*/  FADD.FTZ R71, -R25, 1 ;  /* 0x3f80000019477421 */ /* 0x001fc80000010100 */
[----:B------:R-:W-:Y:S01]  /*3650*/  FMUL.FTZ R29, R29, R25 ;  /* 0x000000191d1d7220 */ /* 0x000fe20000410000 */
[----:B------:R-:W-:Y:S01]  /*3660*/  FADD.FTZ R25, RZ, R20 ;  /* 0x00000014ff197221 */ /* 0x000fe20000010000 */
[----:B------:R-:W-:-:S04]  /*3670*/  FFMA.FTZ R21, R21, R71, 1 ;  /* 0x3f80000015157423 */ /* 0x000fc80000010047 */
[----:B------:R-:W-:Y:S01]  /*3680*/  FMUL.FTZ R21, R29, R21 ;  /* 0x000000151d157220 */ /* 0x000fe20000410000 */
[----:B------:R-:W-:Y:S01]  /*3690*/  FFMA.FTZ R29, R16, R20, RZ ;  /* 0x00000014101d7223 */ /* 0x000fe200000100ff */
[----:B------:R-:W-:-:S05]  /*36a0*/  SHF.L.U32 R16, R58, 0x10, RZ ;  /* 0x000000103a107819 */ /* 0x000fca00000006ff */
[----:B------:R-:W-:Y:S01]  /*36b0*/  FADD.FTZ R20, R16, -UR14 ;  /* 0x8000000e10147e21 */ /* 0x000fe20008010000 */
[----:B------:R-:W-:Y:S01]  /*36c0*/  FADD.FTZ R16, R25, R26 ;  /* 0x0000001a19107221 */ /* 0x000fe20000010000 */
[-C--:B------:R-:W-:Y:S01]  /*36d0*/  FFMA.FTZ R25, R19, R26.reuse, R29 ;  /* 0x0000001a13197223 */ /* 0x080fe2000001001d */
[----:B------:R-:W-:Y:S01]  /*36e0*/  FMUL.FTZ R29, R11, R26 ;  /* 0x0000001a0b1d7220 */ /* 0x000fe20000410000 */
[----:B------:R-:W-:Y:S02]  /*36f0*/  FMUL.FTZ R20, R20, UR15 ;  /* 0x0000000f14147c20 */ /* 0x000fe40008410000 */
[----:B------:R-:W-:Y:S01]  /*3700*/  FFMA.FTZ R25, R18, R23, R25 ;  /* 0x0000001712197223 */ /* 0x000fe20000010019 */
[----:B------:R-:W-:Y:S01]  /*3710*/  FFMA.FTZ R76, R19, R29, R76 ;  /* 0x0000001d134c7223 */ /* 0x000fe2000001004c */
[----:B------:R-:W-:Y:S01]  /*3720*/  FFMA.FTZ R19, R11, R20, R8 ;  /* 0x000000140b137223 */ /* 0x000fe20000010008 */
[----:B------:R-:W-:Y:S01]  /*3730*/  FADD.FTZ R26, R28, R29 ;  /* 0x0000001d1c1a7221 */ /* 0x000fe20000010000 */
[----:B------:R-:W-:-:S02]  /*3740*/  SHF.L.U32 R28, R57, 0x10, RZ ;  /* 0x00000010391c7819 */ /* 0x000fc400000006ff */
[----:B------:R-:W-:-:S06]  /*3750*/  FMUL.FTZ R77, R19, -1.4426950216293334961 ;  /* 0xbfb8aa3b134d7820 */ /* 0x000fcc0000410000 */
[----:B------:R-:W0:Y:S02]  /*3760*/  MUFU.EX2 R77, R77 ;  /* 0x0000004d004d7308 */ /* 0x000e240000000800 */
[----:B0-----:R-:W-:-:S06]  /*3770*/  FADD.FTZ R71, R77, 1 ;  /* 0x3f8000004d477421 */ /* 0x001fcc0000010000 */
[----:B------:R-:W0:Y:S02]  /*3780*/  MUFU.RCP R71, R71 ;  /* 0x0000004700477308 */ /* 0x000e240000001000 */
[----:B0-----:R-:W-:Y:S01]  /*3790*/  FADD.FTZ R29, -R71, 1 ;  /* 0x3f800000471d7421 */ /* 0x001fe20000010100 */
[----:B------:R-:W-:Y:S01]  /*37a0*/  FMUL.FTZ R28, R28, R71 ;  /* 0x000000471c1c7220 */ /* 0x000fe20000410000 */
[----:B------:R-:W-:Y:S02]  /*37b0*/  FMUL.FTZ R71, R10, R24 ;  /* 0x000000180a477220 */ /* 0x000fe40000410000 */
[----:B------:R-:W-:-:S04]  /*37c0*/  FFMA.FTZ R19, R19, R29, 1 ;  /* 0x3f80000013137423 */ /* 0x000fc8000001001d */
[----:B------:R-:W-:Y:S01]  /*37d0*/  FMUL.FTZ R19, R28, R19 ;  /* 0x000000131c137220 */ /* 0x000fe20000410000 */
[----:B------:R-:W-:-:S03]  /*37e0*/  PRMT R28, R58, 0x7632, R28 ;  /* 0x000076323a1c7816 */ /* 0x000fc6000000001c */
[----:B------:R-:W-:Y:S01]  /*37f0*/  FFMA.FTZ R25, R20, R19, R25 ;  /* 0x0000001314197223 */ /* 0x000fe20000010019 */
[----:B------:R-:W-:-:S05]  /*3800*/  SHF.L.U32 R28, R28, 0x10, RZ ;  /* 0x000000101c1c7819 */ /* 0x000fca00000006ff */
[----:B------:R-:W-:Y:S01]  /*3810*/  FADD.FTZ R29, R28, -UR14 ;  /* 0x8000000e1c1d7e21 */ /* 0x000fe20008010000 */
[----:B------:R-:W-:Y:S01]  /*3820*/  FADD.FTZ R28, R27, R24 ;  /* 0x000000181b1c7221 */ /* 0x000fe20000010000 */
[----:B------:R-:W-:Y:S01]  /*3830*/  FFMA.FTZ R27, R17, R24, R0 ;  /* 0x00000018111b7223 */ /* 0x000fe20000010000 */
[----:B------:R-:W-:Y:S01]  /*3840*/  FADD.FTZ R24, R71, R26 ;  /* 0x0000001a47187221 */ /* 0x000fe20000010000 */
[----:B------:R-:W-:Y:S01]  /*3850*/  FMUL.FTZ R0, R29, UR15 ;  /* 0x0000000f1d007c20 */ /* 0x000fe20008410000 */
[----:B------:R-:W-:Y:S01]  /*3860*/  FFMA.FTZ R29, R17, R71, R76 ;  /* 0x00000047111d7223 */ /* 0x000fe2000001004c */
[----:B------:R-:W-:Y:S02]  /*3870*/  PRMT R71, R57, 0x7632, R71 ;  /* 0x0000763239477816 */ /* 0x000fe40000000047 */
[----:B------:R-:W-:Y:S02]  /*3880*/  FFMA.FTZ R17, R10, R0, R9 ;  /* 0x000000000a117223 */ /* 0x000fe40000010009 */
[----:B------:R-:W-:-:S02]  /*3890*/  SHF.L.U32 R71, R71, 0x10, RZ ;  /* 0x0000001047477819 */ /* 0x000fc400000006ff */
        /* <DEDUP_REMOVED lines=8> */
[----:B------:R-:W-:-:S03]  /*3920*/  FFMA.FTZ R29, R18, R76, R29 ;  /* 0x0000004c121d7223 */ /* 0x000fc6000001001d */
[----:B------:R-:W-:Y:S01]  /*3930*/  FMUL.FTZ R17, R26, R17 ;  /* 0x000000111a117220 */ /* 0x000fe20000410000 */
[----:B------:R-:W-:-:S05]  /*3940*/  SHF.L.U32 R26, R56, 0x10, RZ ;  /* 0x00000010381a7819 */ /* 0x000fca00000006ff */
[----:B------:R-:W-:Y:S01]  /*3950*/  FADD.FTZ R71, R26, -UR14 ;  /* 0x8000000e1a477e21 */ /* 0x000fe20008010000 */
[----:B------:R-:W-:-:S03]  /*3960*/  FADD.FTZ R26, R16, R23 ;  /* 0x00000017101a7221 */ /* 0x000fc60000010000 */
[----:B------:R-:W-:Y:S01]  /*3970*/  FMUL.FTZ R16, R71, UR15 ;  /* 0x0000000f47107c20 */ /* 0x000fe20008410000 */
[----:B------:R-:W-:Y:S01]  /*3980*/  FADD.FTZ R71, R24, R76 ;  /* 0x0000004c18477221 */ /* 0x000fe20000010000 */
[----:B------:R-:W-:Y:S02]  /*3990*/  SHF.L.U32 R24, R55, 0x10, RZ ;  /* 0x0000001037187819 */ /* 0x000fe400000006ff */
        /* <DEDUP_REMOVED lines=8> */
[----:B------:R-:W-:-:S03]  /*3a20*/  PRMT R24, R56, 0x7632, R24 ;  /* 0x0000763238187816 */ /* 0x000fc60000000018 */
[----:B------:R-:W-:Y:S01]  /*3a30*/  FMUL.FTZ R18, R23, R18 ;  /* 0x0000001217127220 */ /* 0x000fe20000410000 */
[----:B------:R-:W-:Y:S01]  /*3a40*/  SHF.L.U32 R24, R24, 0x10, RZ ;  /* 0x0000001018187819 */ /* 0x000fe200000006ff */
[----:B------:R-:W-:-:S04]  /*3a50*/  FFMA.FTZ R23, R22, R21, R27 ;  /* 0x0000001516177223 */ /* 0x000fc8000001001b */
[----:B------:R-:W-:Y:S01]  /*3a60*/  FADD.FTZ R76, R24, -UR14 ;  /* 0x8000000e184c7e21 */ /* 0x000fe20008010000 */
[----:B------:R-:W-:Y:S01]  /*3a70*/  FADD.FTZ R24, R28, R21 ;  /* 0x000000151c187221 */ /* 0x000fe20000010000 */
[----:B------:R-:W-:Y:S02]  /*3a80*/  FMUL.FTZ R28, R10, R21 ;  /* 0x000000150a1c7220 */ /* 0x000fe40000410000 */
[----:B------:R-:W-:Y:S02]  /*3a90*/  FMUL.FTZ R21, R76, UR15 ;  /* 0x0000000f4c157c20 */ /* 0x000fe40008410000 */
        /* <DEDUP_REMOVED lines=14> */
[----:B------:R-:W-:Y:S01]  /*3b80*/  FADD.FTZ R29, R26, R19 ;  /* 0x000000131a1d7221 */ /* 0x000fe20000010000 */
[----:B------:R-:W-:-:S03]  /*3b90*/  FMUL.FTZ R26, R11, R19 ;  /* 0x000000130b1a7220 */ /* 0x000fc60000410000 */
[----:B------:R-:W-:Y:S01]  /*3ba0*/  FADD.FTZ R28, R28, -UR14 ;  /* 0x8000000e1c1c7e21 */ /* 0x000fe20008010000 */
[----:B------:R-:W-:Y:S01]  /*3bb0*/  FFMA.FTZ R77, R20, R26, R27 ;  /* 0x0000001a144d7223 */ /* 0x000fe2000001001b */
[----:B------:R-:W-:Y:S01]  /*3bc0*/  FADD.FTZ R71, R71, R26 ;  /* 0x0000001a47477221 */ /* 0x000fe20000010000 */
[----:B------:R-:W-:Y:S01]  /*3bd0*/  SHF.L.U32 R26, R53, 0x10, RZ ;  /* 0x00000010351a7819 */ /* 0x000fe200000006ff */
        /* <DEDUP_REMOVED lines=12> */
[----:B------:R-:W-:Y:S01]  /*3ca0*/  FADD.FTZ R27, R24, R17 ;  /* 0x00000011181b7221 */ /* 0x000fe20000010000 */
[-C--:B------:R-:W-:Y:S02]  /*3cb0*/  FMUL.FTZ R24, R10, R17.reuse ;  /* 0x000000110a187220 */ /* 0x080fe40000410000 */
[----:B------:R-:W-:Y:S01]  /*3cc0*/  FADD.FTZ R26, R28, -UR14 ;  /* 0x8000000e1c1a7e21 */ /* 0x000fe20008010000 */
[C---:B------:R-:W-:Y:S01]  /*3cd0*/  FFMA.FTZ R28, R0.reuse, R17, R23 ;  /* 0x00000011001c7223 */ /* 0x040fe20000010017 */
[----:B------:R-:W-:Y:S01]  /*3ce0*/  FFMA.FTZ R77, R0, R24, R77 ;  /* 0x00000018004d7223 */ /* 0x000fe2000001004d */
[----:B------:R-:W-:Y:S01]  /*3cf0*/  FADD.FTZ R71, R24, R71 ;  /* 0x0000004718477221 */ /* 0x000fe20000010000 */
[----:B------:R-:W-:Y:S01]  /*3d00*/  FMUL.FTZ R17, R26, UR15 ;  /* 0x0000000f1a117c20 */ /* 0x000fe20008410000 */
[----:B------:R-:W-:Y:S01]  /*3d10*/  PRMT R24, R53, 0x7632, R24 ;  /* 0x0000763235187816 */ /* 0x000fe20000000018 */
[----:B------:R-:W-:Y:S01]  /*3d20*/  FADD.FTZ R27, R27, R22 ;  /* 0x000000161b1b7221 */ /* 0x000fe20000010000 */
[----:B------:R-:W-:Y:S01]  /*3d30*/  FFMA.FTZ R28, R21, R22, R28 ;  /* 0x00000016151c7223 */ /* 0x000fe2000001001c */
[----:B------:R-:W-:Y:S01]  /*3d40*/  FFMA.FTZ R0, R10, R17, R9 ;  /* 0x000000110a007223 */ /* 0x000fe20000010009 */
[----:B------:R-:W-:-:S03]  /*3d50*/  SHF.L.U32 R24, R24, 0x10, RZ ;  /* 0x0000001018187819 */ /* 0x000fc600000006ff */
        /* <DEDUP_REMOVED lines=8> */
[----:B------:R-:W-:-:S04]  /*3de0*/  FFMA.FTZ R23, R0, R23, 1 ;  /* 0x3f80000000177423 */ /* 0x000fc80000010017 */
[----:B------:R-:W-:Y:S01]  /*3df0*/  FMUL.FTZ R0, R24, R23 ;  /* 0x0000001718007220 */ /* 0x000fe20000410000 */
[----:B------:R-:W-:Y:S01]  /*3e00*/  SHF.L.U32 R23, R52, 0x10, RZ ;  /* 0x0000001034177819 */ /* 0x000fe200000006ff */
[----:B------:R-:W-:-:S04]  /*3e10*/  FFMA.FTZ R24, R16, R18, R25 ;  /* 0x0000001210187223 */ /* 0x000fc80000010019 */
[----:B------:R-:W-:Y:S01]  /*3e20*/  FADD.FTZ R26, R23, -UR14 ;  /* 0x8000000e171a7e21 */ /* 0x000fe20008010000 */
[----:B------:R-:W-:-:S03]  /*3e30*/  FADD.FTZ R23, R29, R18 ;  /* 0x000000121d177221 */ /* 0x000fc60000010000 */
[----:B------:R-:W-:Y:S01]  /*3e40*/  FMUL.FTZ R18, R26, UR15 ;  /* 0x0000000f1a127c20 */ /* 0x000fe20008410000 */
[----:B------:R-:W-:Y:S01]  /*3e50*/  FFMA.FTZ R26, R16, R76, R77 ;  /* 0x0000004c101a7223 */ /* 0x000fe2000001004d */
[----:B------:R-:W-:Y:S01]  /*3e60*/  SHF.L.U32 R76, R51, 0x10, RZ ;  /* 0x00000010334c7819 */ /* 0x000fe200000006ff */
[----:B------:R-:W-:Y:S01]  /*3e70*/  FADD.FTZ R23, R23, R20 ;  /* 0x0000001417177221 */ /* 0x000fe20000010000 */
        /* <DEDUP_REMOVED lines=11> */
[----:B------:R-:W-:Y:S02]  /*3f30*/  FMUL.FTZ R25, R10, R22 ;  /* 0x000000160a197220 */ /* 0x000fe40000410000 */
[----:B------:R-:W-:Y:S02]  /*3f40*/  FADD.FTZ R23, R23, R16 ;  /* 0x0000001017177221 */ /* 0x000fe40000010000 */
[----:B------:R-:W-:Y:S01]  /*3f50*/  FADD.FTZ R76, R76, -UR14 ;  /* 0x8000000e4c4c7e21 */ /* 0x000fe20008010000 */
[----:B------:R-:W-:-:S03]  /*3f60*/  FADD.FTZ R71, R25, R71 ;  /* 0x0000004719477221 */ /* 0x000fc60000010000 */
[----:B------:R-:W-:Y:S01]  /*3f70*/  FMUL.FTZ R22, R76, UR15 ;  /* 0x0000000f4c167c20 */ /* 0x000fe20008410000 */
[----:B------:R-:W-:Y:S01]  /*3f80*/  FFMA.FTZ R76, R21, R25, R26 ;  /* 0x00000019154c7223 */ /* 0x000fe2000001001a */
[----:B------:R-:W-:Y:S02]  /*3f90*/  PRMT R25, R51, 0x7632, R25 ;  /* 0x0000763233197816 */ /* 0x000fe40000000019 */
[----:B------:R-:W-:Y:S02]  /*3fa0*/  FFMA.FTZ R21, R10, R22, R9 ;  /* 0x000000160a157223 */ /* 0x000fe40000010009 */
[----:B------:R-:W-:Y:S02]  /*3fb0*/  SHF.L.U32 R25, R25, 0x10, RZ ;  /* 0x0000001019197819 */ /* 0x000fe400000006ff */
        /* <DEDUP_REMOVED lines=12> */
[----:B------:R-:W-:-:S05]  /*4080*/  SHF.L.U32 R25, R50, 0x10, RZ ;  /* 0x0000001032197819 */ /* 0x000fca00000006ff */
[----:B------:R-:W-:Y:S01]  /*4090*/  FADD.FTZ R77, R25, -UR14 ;  /* 0x8000000e194d7e21 */ /* 0x000fe20008010000 */
[----:B------:R-:W-:-:S03]  /*40a0*/  FFMA.FTZ R25, R19, R20, R24 ;  /* 0x0000001413197223 */ /* 0x000fc60000010018 */
[----:B------:R-:W-:Y:S01]  /*40b0*/  FMUL.FTZ R26, R77, UR15 ;  /* 0x0000000f4d1a7c20 */ /* 0x000fe20008410000 */
[----:B------:R-:W-:-:S03]  /*40c0*/  FFMA.FTZ R25, R18, R16, R25 ;  /* 0x0000001012197223 */ /* 0x000fc60000010019 */
        /* <DEDUP_REMOVED lines=9> */
[----:B------:R-:W-:Y:S01]  /*4160*/  PRMT R19, R50, 0x7632, R19 ;  /* 0x0000763232137816 */ /* 0x000fe20000000013 */
[----:B------:R-:W-:Y:S02]  /*4170*/  FADD.FTZ R20, R20, R21 ;  /* 0x0000001514147221 */ /* 0x000fe40000010000 */
[----:B------:R-:W-:Y:S01]  /*4180*/  FMUL.FTZ R24, R24, R29 ;  /* 0x0000001d18187220 */ /* 0x000fe20000410000 */
[----:B------:R-:W-:Y:S01]  /*4190*/  SHF.L.U32 R19, R19, 0x10, RZ ;  /* 0x0000001013137819 */ /* 0x000fe200000006ff */
[----:B------:R-:W-:Y:S02]  /*41a0*/  FMUL.FTZ R29, R10, R0 ;  /* 0x000000000a1d7220 */ /* 0x000fe40000410000 */
[----:B------:R-:W-:Y:S01]  /*41b0*/  FADD.FTZ R23, R23, R24 ;  /* 0x0000001817177221 */ /* 0x000fe20000010000 */
[----:B------:R-:W-:Y:S01]  /*41c0*/  FFMA.FTZ R25, R26, R24, R25 ;  /* 0x000000181a197223 */ /* 0x000fe20000010019 */
[----:B------:R-:W-:Y:S01]  /*41d0*/  FADD.FTZ R77, R19, -UR14 ;  /* 0x8000000e134d7e21 */ /* 0x000fe20008010000 */
[C---:B------:R-:W-:Y:S01]  /*41e0*/  FFMA.FTZ R19, R17.reuse, R0, R28 ;  /* 0x0000000011137223 */ /* 0x040fe2000001001c */
[----:B------:R-:W-:Y:S01]  /*41f0*/  FFMA.FTZ R27, R17, R29, R76 ;  /* 0x0000001d111b7223 */ /* 0x000fe2000001004c */
[----:B------:R-:W-:Y:S01]  /*4200*/  FADD.FTZ R71, R29, R71 ;  /* 0x000000471d477221 */ /* 0x000fe20000010000 */
[----:B------:R-:W-:Y:S01]  /*4210*/  FMUL.FTZ R0, R77, UR15 ;  /* 0x0000000f4d007c20 */ /* 0x000fe20008410000 */
[----:B------:R-:W-:Y:S01]  /*4220*/  PRMT R29, R49, 0x7632, R29 ;  /* 0x00007632311d7816 */ /* 0x000fe2000000001d */
[----:B------:R-:W-:-:S02]  /*4230*/  FFMA.FTZ R19, R22, R21, R19 ;  /* 0x0000001516137223 */ /* 0x000fc40000010013 */
[----:B------:R-:W-:Y:S01]  /*4240*/  FFMA.FTZ R17, R10, R0, R9 ;  /* 0x000000000a117223 */ /* 0x000fe20000010009 */
[----:B------:R-:W-:-:S03]  /*4250*/  SHF.L.U32 R29, R29, 0x10, RZ ;  /* 0x000000101d1d7819 */ /* 0x000fc600000006ff */
        /* <DEDUP_REMOVED lines=12> */
[----:B------:R-:W-:-:S03]  /*4320*/  SHF.L.U32 R28, R47, 0x10, RZ ;  /* 0x000000102f1c7819 */ /* 0x000fc600000006ff */
        /* <DEDUP_REMOVED lines=10> */
[----:B------:R-:W-:-:S04]  /*43d0*/  PRMT R18, R48, 0x7632, R18 ;  /* 0x0000763230127816 */ /* 0x000fc80000000012 */
[----:B------:R-:W-:Y:S01]  /*43e0*/  SHF.L.U32 R29, R18, 0x10, RZ ;  /* 0x00000010121d7819 */ /* 0x000fe200000006ff */
[----:B------:R-:W-:Y:S01]  /*43f0*/  FMUL.FTZ R18, R28, R77 ;  /* 0x0000004d1c127220 */ /* 0x000fe20000410000 */
[----:B------:R-:W-:-:S03]  /*4400*/  FMUL.FTZ R28, R10, R21 ;  /* 0x000000150a1c7220 */ /* 0x000fc60000410000 */
[----:B------:R-:W-:Y:S01]  /*4410*/  FADD.FTZ R76, R29, -UR14 ;  /* 0x8000000e1d4c7e21 */ /* 0x000fe20008010000 */
[----:B------:R-:W-:Y:S01]  /*4420*/  FFMA.FTZ R27, R22, R28, R27 ;  /* 0x0000001c161b7223 */ /* 0x000fe2000001001b */
[----:B------:R-:W-:Y:S01]  /*4430*/  FADD.FTZ R71, R28, R71 ;  /* 0x000000471c477221 */ /* 0x000fe20000010000 */
[----:B------:R-:W-:Y:S01]  /*4440*/  PRMT R28, R47, 0x7632, R28 ;  /* 0x000076322f1c7816 */ /* 0x000fe2000000001c */
[----:B------:R-:W-:Y:S01]  /*4450*/  FMUL.FTZ R21, R76, UR15 ;  /* 0x0000000f4c157c20 */ /* 0x000fe20008410000 */
[----:B------:R-:W-:Y:S01]  /*4460*/  FADD.FTZ R23, R23, R18 ;  /* 0x0000001217177221 */ /* 0x000fe20000010000 */
[----:B------:R-:W-:Y:S01]  /*4470*/  FFMA.FTZ R25, R16, R18, R25 ;  /* 0x0000001210197223 */ /* 0x000fe20000010019 */
[----:B------:R-:W-:Y:S01]  /*4480*/  SHF.L.U32 R28, R28, 0x10, RZ ;  /* 0x000000101c1c7819 */ /* 0x000fe200000006ff */
        /* <DEDUP_REMOVED lines=27> */
[----:B------:R-:W-:Y:S01]  /*4640*/  FADD.FTZ R27, R20, R17 ;  /* 0x00000011141b7221 */ /* 0x000fe20000010000 */
[-C--:B------:R-:W-:Y:S01]  /*4650*/  FFMA.FTZ R20, R0, R17.reuse, R19 ;  /* 0x0000001100147223 */ /* 0x080fe20000010013 */
[----:B------:R-:W-:Y:S01]  /*4660*/  FADD.FTZ R23, R23, R26 ;  /* 0x0000001a17177221 */ /* 0x000fe20000010000 */
[----:B------:R-:W-:Y:S01]  /*4670*/  FFMA.FTZ R25, R24, R26, R25 ;  /* 0x0000001a18197223 */ /* 0x000fe20000010019 */
[----:B------:R-:W-:Y:S01]  /*4680*/  FADD.FTZ R77, R28, -UR14 ;  /* 0x8000000e1c4d7e21 */ /* 0x000fe20008010000 */
[----:B------:R-:W-:Y:S01]  /*4690*/  FMUL.FTZ R28, R10, R17 ;  /* 0x000000110a1c7220 */ /* 0x000fe20000410000 */
[----:B------:R-:W-:Y:S01]  /*46a0*/  FFMA.FTZ R20, R21, R22, R20 ;  /* 0x0000001615147223 */ /* 0x000fe20000010014 */
[----:B------:R-:W-:Y:S01]  /*46b0*/  FADD.FTZ R27, R27, R22 ;  /* 0x000000161b1b7221 */ /* 0x000fe20000010000 */
[----:B------:R-:W-:Y:S01]  /*46c0*/  FMUL.FTZ R17, R77, UR15 ;  /* 0x0000000f4d117c20 */ /* 0x000fe20008410000 */
[----:B------:R-:W-:Y:S01]  /*46d0*/  FFMA.FTZ R29, R0, R28, R29 ;  /* 0x0000001c001d7223 */ /* 0x000fe2000001001d */
[----:B------:R-:W-:Y:S01]  /*46e0*/  FADD.FTZ R71, R28, R71 ;  /* 0x000000471c477221 */ /* 0x000fe20000010000 */
[----:B------:R-:W-:Y:S01]  /*46f0*/  PRMT R28, R45, 0x7632, R28 ;  /* 0x000076322d1c7816 */ /* 0x000fe2000000001c */
[----:B------:R-:W-:Y:S01]  /*4700*/  FFMA.FTZ R0, R10, R17, R9 ;  /* 0x000000110a007223 */ /* 0x000fe20000010009 */
[----:B------:R-:W-:-:S02]  /*4710*/  FMUL.FTZ R26, R11, R26 ;  /* 0x0000001a0b1a7220 */ /* 0x000fc40000410000 */
        /* <DEDUP_REMOVED lines=13> */
[----:B------:R-:W-:-:S04]  /*47f0*/  FADD.FTZ R28, R28, -UR14 ;  /* 0x8000000e1c1c7e21 */ /* 0x000fc80008010000 */
        /* <DEDUP_REMOVED lines=13> */
[----:B------:R-:W-:Y:S02]  /*48d0*/  FMUL.FTZ R77, R10, R22 ;  /* 0x000000160a4d7220 */ /* 0x000fe40000410000 */
[----:B------:R-:W-:Y:S01]  /*48e0*/  FADD.FTZ R23, R23, R16 ;  /* 0x0000001017177221 */ /* 0x000fe20000010000 */
[----:B------:R-:W-:Y:S01]  /*48f0*/  FFMA.FTZ R25, R18, R16, R25 ;  /* 0x0000001012197223 */ /* 0x000fe20000010019 */
[----:B------:R-:W-:Y:S01]  /*4900*/  FADD.FTZ R76, R76, -UR14 ;  /* 0x8000000e4c4c7e21 */ /* 0x000fe20008010000 */
[----:B------:R-:W-:Y:S01]  /*4910*/  FFMA.FTZ R29, R21, R77, R28 ;  /* 0x0000004d151d7223 */ /* 0x000fe2000001001c */
[----:B------:R-:W-:Y:S01]  /*4920*/  FADD.FTZ R71, R77, R71 ;  /* 0x000000474d477221 */ /* 0x000fe20000010000 */
[----:B------:R-:W-:Y:S01]  /*4930*/  PRMT R77, R43, 0x7632, R77 ;  /* 0x000076322b4d7816 */ /* 0x000fe2000000004d */
[----:B------:R-:W-:-:S02]  /*4940*/  FMUL.FTZ R19, R76, UR15 ;  /* 0x0000000f4c137c20 */ /* 0x000fc40008410000 */
[----:B------:R-:W-:Y:S01]  /*4950*/  FADD.FTZ R71, R71, R26 ;  /* 0x0000001a47477221 */ /* 0x000fe20000010000 */
[----:B------:R-:W-:Y:S01]  /*4960*/  SHF.L.U32 R77, R77, 0x10, RZ ;  /* 0x000000104d4d7819 */ /* 0x000fe200000006ff */
[----:B------:R-:W-:-:S04]  /*4970*/  FFMA.FTZ R21, R10, R19, R9 ;  /* 0x000000130a157223 */ /* 0x000fc80000010009 */
[----:B------:R-:W-:-:S06]  /*4980*/  FMUL.FTZ R28, R21, -1.4426950216293334961 ;  /* 0xbfb8aa3b151c7820 */ /* 0x000fcc0000410000 */
[----:B------:R-:W0:Y:S02]  /*4990*/  MUFU.EX2 R28, R28 ;  /* 0x0000001c001c7308 */ /* 0x000e240000000800 */
[----:B0-----:R-:W-:Y:S01]  /*49a0*/  FADD.FTZ R22, R28, 1 ;  /* 0x3f8000001c167421 */ /* 0x001fe20000010000 */
[----:B------:R-:W-:Y:S01]  /*49b0*/  FFMA.FTZ R28, R24, R26, R29 ;  /* 0x0000001a181c7223 */ /* 0x000fe2000001001d */
[----:B------:R-:W-:-:S04]  /*49c0*/  SHF.L.U32 R26, R40, 0x10, RZ ;  /* 0x00000010281a7819 */ /* 0x000fc800000006ff */
[----:B------:R-:W0:Y:S02]  /*49d0*/  MUFU.RCP R22, R22 ;  /* 0x0000001600167308 */ /* 0x000e240000001000 */
[----:B0-----:R-:W-:Y:S01]  /*49e0*/  FMUL.FTZ R76, R77, R22 ;  /* 0x000000164d4c7220 */ /* 0x001fe20000410000 */
[----:B------:R-:W-:-:S04]  /*49f0*/  FADD.FTZ R77, -R22, 1 ;  /* 0x3f800000164d7421 */ /* 0x000fc80000010100 */
[----:B------:R-:W-:-:S04]  /*4a00*/  FFMA.FTZ R21, R21, R77, 1 ;  /* 0x3f80000015157423 */ /* 0x000fc8000001004d */
[----:B------:R-:W-:Y:S01]  /*4a10*/  FMUL.FTZ R21, R76, R21 ;  /* 0x000000154c157220 */ /* 0x000fe20000410000 */
        /* <DEDUP_REMOVED lines=16> */
[-C--:B------:R-:W-:Y:S01]  /*4b20*/  FFMA.FTZ R25, R22, R24.reuse, R25 ;  /* 0x0000001816197223 */ /* 0x080fe20000010019 */
[----:B------:R-:W-:Y:S01]  /*4b30*/  FADD.FTZ R77, R26, -UR14 ;  /* 0x8000000e1a4d7e21 */ /* 0x000fe20008010000 */
[----:B------:R-:W-:Y:S01]  /*4b40*/  FADD.FTZ R26, R27, R0 ;  /* 0x000000001b1a7221 */ /* 0x000fe20000010000 */
[----:B------:R-:W-:Y:S01]  /*4b50*/  FFMA.FTZ R27, R17, R29, R28 ;  /* 0x0000001d111b7223 */ /* 0x000fe2000001001c */
[----:B------:R-:W-:Y:S01]  /*4b60*/  SHF.L.U32 R29, R39, 0x10, RZ ;  /* 0x00000010271d7819 */ /* 0x000fe200000006ff */
[----:B------:R-:W-:Y:S01]  /*4b70*/  FMUL.FTZ R0, R77, UR15 ;  /* 0x0000000f4d007c20 */ /* 0x000fe20008410000 */
[----:B------:R-:W-:Y:S01]  /*4b80*/  FADD.FTZ R26, R26, R21 ;  /* 0x000000151a1a7221 */ /* 0x000fe20000010000 */
[----:B------:R-:W-:Y:S02]  /*4b90*/  FMUL.FTZ R24, R11, R24 ;  /* 0x000000180b187220 */ /* 0x000fe40000410000 */
        /* <DEDUP_REMOVED lines=14> */
[----:B------:R-:W-:Y:S02]  /*4c80*/  FADD.FTZ R26, R26, R17 ;  /* 0x000000111a1a7221 */ /* 0x000fe40000010000 */
        /* <DEDUP_REMOVED lines=12> */
[----:B------:R-:W-:Y:S02]  /*4d50*/  FADD.FTZ R23, R23, R18 ;  /* 0x0000001217177221 */ /* 0x000fe40000010000 */
[----:B------:R-:W-:Y:S01]  /*4d60*/  FADD.FTZ R76, R27, -UR14 ;  /* 0x8000000e1b4c7e21 */ /* 0x000fe20008010000 */
[CC--:B------:R-:W-:Y:S01]  /*4d70*/  FFMA.FTZ R27, R19.reuse, R21.reuse, R20 ;  /* 0x00000015131b7223 */ /* 0x0c0fe20000010014 */
[----:B------:R-:W-:Y:S02]  /*4d80*/  FMUL.FTZ R21, R10, R21 ;  /* 0x000000150a157220 */ /* 0x000fe40000410000 */
[----:B------:R-:W-:Y:S01]  /*4d90*/  FMUL.FTZ R20, R76, UR15 ;  /* 0x0000000f4c147c20 */ /* 0x000fe20008410000 */
[----:B------:R-:W-:Y:S01]  /*4da0*/  FFMA.FTZ R27, R0, R17, R27 ;  /* 0x00000011001b7223 */ /* 0x000fe2000001001b */
[----:B------:R-:W-:Y:S01]  /*4db0*/  FFMA.FTZ R29, R19, R21, R28 ;  /* 0x00000015131d7223 */ /* 0x000fe2000001001c */
[----:B------:R-:W-:Y:S01]  /*4dc0*/  FADD.FTZ R71, R21, R71 ;  /* 0x0000004715477221 */ /* 0x000fe20000010000 */
[----:B------:R-:W-:Y:S01]  /*4dd0*/  FFMA.FTZ R19, R10, R20, R9 ;  /* 0x000000140a137223 */ /* 0x000fe20000010009 */
[----:B------:R-:W-:Y:S01]  /*4de0*/  SHF.L.U32 R21, R35, 0x10, RZ ;  /* 0x0000001023157819 */ /* 0x000fe200000006ff */
[----:B------:R-:W-:Y:S01]  /*4df0*/  FFMA.FTZ R29, R22, R24, R29 ;  /* 0x00000018161d7223 */ /* 0x000fe2000001001d */
[----:B------:R-:W-:Y:S01]  /*4e00*/  FADD.FTZ R71, R71, R24 ;  /* 0x0000001847477221 */ /* 0x000fe20000010000 */
        /* <DEDUP_REMOVED lines=24> */
[----:B------:R-:W-:-:S03]  /*4f90*/  FMUL.FTZ R24, R10, R17 ;  /* 0x000000110a187220 */ /* 0x000fc60000410000 */
        /* <DEDUP_REMOVED lines=14> */
[----:B------:R-:W-:Y:S01]  /*5080*/  FADD.FTZ R71, R71, R28 ;  /* 0x0000001c47477221 */ /* 0x000fe20000010000 */
[----:B------:R-:W-:Y:S01]  /*5090*/  SHF.L.U32 R28, R5, 0x10, RZ ;  /* 0x00000010051c7819 */ /* 0x000fe200000006ff */
[----:B------:R-:W-:Y:S01]  /*50a0*/  FMUL.FTZ R0, R24, R77 ;  /* 0x0000004d18007220 */ /* 0x000fe20000410000 */
[----:B------:R-:W-:-:S05]  /*50b0*/  SHF.L.U32 R24, R4, 0x10, RZ ;  /* 0x0000001004187819 */ /* 0x000fca00000006ff */
[----:B------:R-:W-:Y:S01]  /*50c0*/  FADD.FTZ R77, R24, -UR14 ;  /* 0x8000000e184d7e21 */ /* 0x000fe20008010000 */
[----:B------:R-:W-:-:S03]  /*50d0*/  FFMA.FTZ R24, R16, R18, R25 ;  /* 0x0000001210187223 */ /* 0x000fc60000010019 */
[----:B------:R-:W-:-:S04]  /*50e0*/  FMUL.FTZ R18, R77, UR15 ;  /* 0x0000000f4d127c20 */ /* 0x000fc80008410000 */
[----:B------:R-:W-:-:S04]  /*50f0*/  FFMA.FTZ R16, R11, R18, R8 ;  /* 0x000000120b107223 */ /* 0x000fc80000010008 */
[----:B------:R-:W-:-:S06]  /*5100*/  FMUL.FTZ R76, R16, -1.4426950216293334961 ;  /* 0xbfb8aa3b104c7820 */ /* 0x000fcc0000410000 */
[----:B------:R-:W0:Y:S02]  /*5110*/  MUFU.EX2 R76, R76 ;  /* 0x0000004c004c7308 */ /* 0x000e240000000800 */
[----:B0-----:R-:W-:Y:S01]  /*5120*/  FADD.FTZ R77, R76, 1 ;  /* 0x3f8000004c4d7421 */ /* 0x001fe20000010000 */
[----:B------:R-:W-:-:S05]  /*5130*/  FMUL.FTZ R76, R10, R19 ;  /* 0x000000130a4c7220 */ /* 0x000fca0000410000 */
[----:B------:R-:W0:Y:S01]  /*5140*/  MUFU.RCP R25, R77 ;  /* 0x0000004d00197308 */ /* 0x000e220000001000 */
[----:B------:R-:W-:Y:S01]  /*5150*/  FADD.FTZ R71, R76, R71 ;  /* 0x000000474c477221 */ /* 0x000fe20000010000 */
[----:B0-----:R-:W-:Y:S01]  /*5160*/  FMUL.FTZ R28, R28, R25 ;  /* 0x000000191c1c7220 */ /* 0x001fe20000410000 */
[----:B------:R-:W-:-:S04]  /*5170*/  FADD.FTZ R25, -R25, 1 ;  /* 0x3f80000019197421 */ /* 0x000fc80000010100 */
[----:B------:R-:W-:-:S04]  /*5180*/  FFMA.FTZ R25, R16, R25, 1 ;  /* 0x3f80000010197423 */ /* 0x000fc80000010019 */
[----:B------:R-:W-:Y:S01]  /*5190*/  FMUL.FTZ R16, R28, R25 ;  /* 0x000000191c107220 */ /* 0x000fe20000410000 */
[----:B------:R-:W-:-:S05]  /*51a0*/  SHF.L.U32 R25, R12, 0x10, RZ ;  /* 0x000000100c197819 */ /* 0x000fca00000006ff */
[----:B------:R-:W-:Y:S01]  /*51b0*/  FADD.FTZ R28, R25, -UR14 ;  /* 0x8000000e191c7e21 */ /* 0x000fe20008010000 */
[----:B------:R-:W-:Y:S01]  /*51c0*/  FADD.FTZ R25, R26, R19 ;  /* 0x000000131a197221 */ /* 0x000fe20000010000 */
[----:B------:R-:W-:Y:S02]  /*51d0*/  FFMA.FTZ R26, R20, R19, R27 ;  /* 0x00000013141a7223 */ /* 0x000fe4000001001b */
[----:B------:R-:W-:Y:S01]  /*51e0*/  FMUL.FTZ R19, R28, UR15 ;  /* 0x0000000f1c137c20 */ /* 0x000fe20008410000 */
[----:B------:R-:W-:Y:S01]  /*51f0*/  FFMA.FTZ R28, R20, R76, R29 ;  /* 0x0000004c141c7223 */ /* 0x000fe2000001001d */
[----:B------:R-:W-:Y:S01]  /*5200*/  SHF.L.U32 R76, R13, 0x10, RZ ;  /* 0x000000100d4c7819 */ /* 0x000fe200000006ff */
[----:B------:R-:W-:Y:S01]  /*5210*/  FADD.FTZ R25, R25, R0 ;  /* 0x0000000019197221 */ /* 0x000fe20000010000 */
[----:B------:R-:W-:Y:S01]  /*5220*/  FFMA.FTZ R20, R10, R19, R9 ;  /* 0x000000130a147223 */ /* 0x000fe20000010009 */
[----:B------:R-:W-:-:S03]  /*5230*/  FFMA.FTZ R26, R17, R0, R26 ;  /* 0x00000000111a7223 */ /* 0x000fc6000001001a */
[----:B------:R-:W-:-:S06]  /*5240*/  FMUL.FTZ R29, R20, -1.4426950216293334961 ;  /* 0xbfb8aa3b141d7820 */ /* 0x000fcc0000410000 */
[----:B------:R-:W0:Y:S02]  /*5250*/  MUFU.EX2 R29, R29 ;  /* 0x0000001d001d7308 */ /* 0x000e240000000800 */
[----:B0-----:R-:W-:Y:S01]  /*5260*/  FADD.FTZ R77, R29, 1 ;  /* 0x3f8000001d4d7421 */ /* 0x001fe20000010000 */
[----:B------:R-:W-:-:S05]  /*5270*/  FMUL.FTZ R29, R11, R22 ;  /* 0x000000160b1d7220 */ /* 0x000fca0000410000 */
[----:B------:R-:W0:Y:S01]  /*5280*/  MUFU.RCP R27, R77 ;  /* 0x0000004d001b7308 */ /* 0x000e220000001000 */
[----:B------:R-:W-:Y:S01]  /*5290*/  FFMA.FTZ R28, R21, R29, R28 ;  /* 0x0000001d151c7223 */ /* 0x000fe2000001001c */
[----:B------:R-:W-:Y:S01]  /*52a0*/  FADD.FTZ R71, R71, R29 ;  /* 0x0000001d47477221 */ /* 0x000fe20000010000 */
[----:B------:R-:W-:Y:S01]  /*52b0*/  SHF.L.U32 R29, R7, 0x10, RZ ;  /* 0x00000010071d7819 */ /* 0x000fe200000006ff */
[----:B0-----:R-:W-:Y:S01]  /*52c0*/  FMUL.FTZ R76, R76, R27 ;  /* 0x0000001b4c4c7220 */ /* 0x001fe20000410000 */
[----:B------:R-:W-:-:S04]  /*52d0*/  FADD.FTZ R27, -R27, 1 ;  /* 0x3f8000001b1b7421 */ /* 0x000fc80000010100 */
[----:B------:R-:W-:-:S04]  /*52e0*/  FFMA.FTZ R27, R20, R27, 1 ;  /* 0x3f800000141b7423 */ /* 0x000fc8000001001b */
        /* <DEDUP_REMOVED lines=29> */
[----:B------:R-:W-:Y:S01]  /*54c0*/  FADD.FTZ R24, R23, R16 ;  /* 0x0000001017187221 */ /* 0x000fe20000010000 */
[-C--:B------:R-:W-:Y:S01]  /*54d0*/  FFMA.FTZ R29, R18, R16.reuse, R27 ;  /* 0x00000010121d7223 */ /* 0x080fe2000001001b */
[----:B------:R-:W-:Y:S01]  /*54e0*/  FMUL.FTZ R16, R11, R16 ;  /* 0x000000100b107220 */ /* 0x000fe20000410000 */
[----:B------:R-:W-:-:S03]  /*54f0*/  FMUL.FTZ R27, R28, R77 ;  /* 0x0000004d1c1b7220 */ /* 0x000fc60000410000 */
[----:B------:R-:W-:Y:S01]  /*5500*/  FFMA.FTZ R23, R18, R16, R17 ;  /* 0x0000001012177223 */ /* 0x000fe20000010011 */
[----:B------:R-:W-:Y:S01]  /*5510*/  FADD.FTZ R71, R71, R16 ;  /* 0x0000001047477221 */ /* 0x000fe20000010000 */
[-C--:B------:R-:W-:Y:S01]  /*5520*/  FMUL.FTZ R16, R10, R20.reuse ;  /* 0x000000140a107220 */ /* 0x080fe20000410000 */
[----:B------:R-:W-:Y:S01]  /*5530*/  FFMA.FTZ R17, R19, R20, R26 ;  /* 0x0000001413117223 */ /* 0x000fe2000001001a */
[----:B------:R-:W-:Y:S01]  /*5540*/  FADD.FTZ R26, R25, R20 ;  /* 0x00000014191a7221 */ /* 0x000fe20000010000 */
[----:B------:R-:W-:Y:S01]  /*5550*/  FADD.FTZ R18, R24, R21 ;  /* 0x0000001518127221 */ /* 0x000fe20000010000 */
[----:B------:R-:W-:Y:S01]  /*5560*/  FFMA.FTZ R23, R19, R16, R23 ;  /* 0x0000001013177223 */ /* 0x000fe20000010017 */
[----:B------:R-:W-:Y:S01]  /*5570*/  FADD.FTZ R71, R16, R71 ;  /* 0x0000004710477221 */ /* 0x000fe20000010000 */
[----:B------:R-:W-:Y:S01]  /*5580*/  FMUL.FTZ R16, R11, R21 ;  /* 0x000000150b107220 */ /* 0x000fe20000410000 */
[-C--:B------:R-:W-:Y:S01]  /*5590*/  FMUL.FTZ R19, R10, R27.reuse ;  /* 0x0000001b0a137220 */ /* 0x080fe20000410000 */
[----:B------:R-:W-:-:S02]  /*55a0*/  FFMA.FTZ R17, R0, R27, R17 ;  /* 0x0000001b00117223 */ /* 0x000fc40000010011 */
[----:B------:R-:W-:Y:S01]  /*55b0*/  FFMA.FTZ R23, R22, R16, R23 ;  /* 0x0000001016177223 */ /* 0x000fe20000010017 */
[----:B------:R-:W-:-:S03]  /*55c0*/  FADD.FTZ R16, R71, R16 ;  /* 0x0000001047107221 */ /* 0x000fc60000010000 */
[----:B------:R-:W-:Y:S01]  /*55d0*/  FFMA.FTZ R23, R0, R19, R23 ;  /* 0x0000001300177223 */ /* 0x000fe20000010017 */
[----:B------:R-:W-:Y:S01]  /*55e0*/  FADD.FTZ R20, R19, R16 ;  /* 0x0000001013147221 */ /* 0x000fe20000010000 */
[----:B------:R-:W-:Y:S01]  /*55f0*/  FFMA.FTZ R16, R22, R21, R29 ;  /* 0x0000001516107223 */ /* 0x000fe2000001001d */
[----:B------:R-:W-:-:S07]  /*5600*/  FADD.FTZ R19, R26, R27 ;  /* 0x0000001b1a137221 */ /* 0x000fce0000010000 */
.L_x_304:
        /* <DEDUP_REMOVED lines=8> */
[----:B------:R-:W-:-:S06]  /*5690*/  ISETP.GT.AND P1, PT, R2, 0x17, PT ;  /* 0x000000170200780c */ /* 0x000fcc0003f24270 */
[----:B0-----:R-:W-:Y:S01]  /*56a0*/  @!P0 FADD.FTZ R23, R0, R23 ;  /* 0x0000001700178221 */ /* 0x001fe20000010000 */
[----:B-1----:R-:W-:Y:S01]  /*56b0*/  ULEA UR7, UR9, UR7, 0x18 ;  /* 0x0000000709077291 */ /* 0x002fe2000f8ec0ff */
[----:B--2---:R-:W-:-:S03]  /*56c0*/  @!P0 FADD.FTZ R20, R21, R20 ;  /* 0x0000001415148221 */ /* 0x004fc60000010000 */
[----:B------:R-:W0:Y:S01]  /*56d0*/  SHFL.DOWN PT, R0, R23, 0x2, 0x1f ;  /* 0x08401f0017007f89 */ /* 0x000e2200000e0000 */
[----:B------:R-:W-:-:S03]  /*56e0*/  ISETP.GT.AND P0, PT, R2, 0x1d, PT ;  /* 0x0000001d0200780c */ /* 0x000fc60003f04270 */
[----:B------:R-:W1:Y:S10]  /*56f0*/  SHFL.DOWN PT, R21, R20, 0x2, 0x1f ;  /* 0x08401f0014157f89 */ /* 0x000e7400000e0000 */
[----:B0-----:R-:W-:-:S02]  /*5700*/  @!P0 FADD.FTZ R23, R23, R0 ;  /* 0x0000000017178221 */ /* 0x001fc40000010000 */
[----:B------:R-:W0:Y:S01]  /*5710*/  S2R R0, SR_TID.X ;  /* 0x0000000000007919 */ /* 0x000e220000002100 */
[----:B-1----:R-:W-:Y:S01]  /*5720*/  @!P0 FADD.FTZ R20, R20, R21 ;  /* 0x0000001514148221 */ /* 0x002fe20000010000 */
[----:B------:R-:W-:Y:S01]  /*5730*/  ISETP.GT.AND P0, PT, R2, 0x1b, PT ;  /* 0x0000001b0200780c */ /* 0x000fe20003f04270 */
[----:B------:R-:W1:Y:S04]  /*5740*/  SHFL.DOWN PT, R22, R23, 0x4, 0x1f ;  /* 0x08801f0017167f89 */ /* 0x000e6800000e0000 */
[----:B------:R-:W2:Y:S08]  /*5750*/  SHFL.DOWN PT, R21, R20, 0x4, 0x1f ;  /* 0x08801f0014157f89 */ /* 0x000eb000000e0000 */
[----:B-1----:R-:W-:Y:S01]  /*5760*/  @!P0 FADD.FTZ R23, R23, R22 ;  /* 0x0000001617178221 */ /* 0x002fe20000010000 */
[----:B--2---:R-:W-:-:S04]  /*5770*/  @!P0 FADD.FTZ R20, R20, R21 ;  /* 0x0000001514148221 */ /* 0x004fc80000010000 */
[----:B------:R-:W1:Y:S01]  /*5780*/  SHFL.DOWN PT, R22, R23, 0x8, 0x1f ;  /* 0x09001f0017167f89 */ /* 0x000e6200000e0000 */
[C---:B0-----:R-:W-:Y:S02]  /*5790*/  LEA R71, R0.reuse, UR7, 0x4 ;  /* 0x0000000700477c11 */ /* 0x041fe4000f8e20ff */
[C---:B------:R-:W-:Y:S01]  /*57a0*/  ISETP.NE.AND P0, PT, R0.reuse, RZ, PT ;  /* 0x000000ff0000720c */ /* 0x040fe20003f05270 */
[----:B------:R-:W0:Y:S01]  /*57b0*/  SHFL.DOWN PT, R21, R20, 0x8, 0x1f ;  /* 0x09001f0014157f89 */ /* 0x000e2200000e0000 */
[----:B------:R-:W-:-:S03]  /*57c0*/  ISETP.GT.U32.AND P3, PT, R0, 0x2f, PT ;  /* 0x0000002f0000780c */ /* 0x000fc60003f64070 */
[----:B------:R2:W-:Y:S01]  /*57d0*/  STS.128 [R71], R16 ;  /* 0x0000001047007388 */ /* 0x0005e20000000c00 */
[----:B-1----:R-:W-:Y:S01]  /*57e0*/  FADD.FTZ R22, R23, R22 ;  /* 0x0000001617167221 */ /* 0x002fe20000010000 */
[----:B0-----:R-:W-:-:S04]  /*57f0*/  FADD.FTZ R21, R20, R21 ;  /* 0x0000001514157221 */ /* 0x001fc80000010000 */
[----:B------:R-:W-:Y:S02]  /*5800*/  FSEL R28, R23, R22, P1 ;  /* 0x00000016171c7208 */ /* 0x000fe40000800000 */
[----:B------:R-:W-:-:S03]  /*5810*/  FSEL R29, R20, R21, P1 ;  /* 0x00000015141d7208 */ /* 0x000fc60000800000 */
[----:B------:R2:W0:Y:S04]  /*5820*/  SHFL.DOWN PT, R23, R28, 0x10, 0x1f ;  /* 0x0a001f001c177f89 */ /* 0x00042800000e0000 */
[----:B------:R2:W1:Y:S01]  /*5830*/  SHFL.DOWN PT, R24, R29, 0x10, 0x1f ;  /* 0x0a001f001d187f89 */ /* 0x00046200000e0000 */
[----:B------:R-:W-:Y:S05]  /*5840*/  @P2 BRA `(.L_x_306) ;  /* 0x0000000000202947 */ /* 0x000fea0003800000 */
[----:B------:R-:W-:Y:S01]  /*5850*/  ISETP.NE.AND P1, PT, R2, RZ, PT ;  /* 0x000000ff0200720c */ /* 0x000fe20003f25270 */
[----:B0-2---:R-:W-:Y:S01]  /*5860*/  FADD.FTZ R28, R22, R23 ;  /* 0x00000017161c7221 */ /* 0x005fe20000010000 */
[----:B-1----:R-:W-:-:S11]  /*5870*/  FADD.FTZ R29, R21, R24 ;  /* 0x00000018151d7221 */ /* 0x002fd60000010000 */
[----:B------:R-:W-:Y:S01]  /*5880*/  VOTEU.ALL UP0, P1 ;  /* 0x0000000000ff7886 */ /* 0x000fe20000800000 */
[----:B------:R-:W-:-:S04]  /*5890*/  @!P1 SHF.R.U32.HI R20, RZ, 0x2, R0 ;  /* 0x00000002ff149819 */ /* 0x000fc80000011600 */
[----:B------:R-:W-:Y:S01]  /*58a0*/  @!UP0 ULEA UR7, UR9, UR8, 0x18 ;  /* 0x0000000809078291 */ /* 0x000fe2000f8ec0ff */
[----:B------:R-:W-:-:S08]  /*58b0*/  @!P1 LOP3.LUT R20, R20, 0xf8, RZ, 0xc0, !PT ;  /* 0x000000f814149812 */ /* 0x000fd000078ec0ff */
[----:B------:R3:W-:Y:S03]  /*58c0*/  @!P1 STS.64 [R20+UR7+0x18], R28 ;  /* 0x0000181c14009988 */ /* 0x0007e60008000a07 */
.L_x_306:
[----:B------:R-:W-:Y:S05]  /*58d0*/  BSYNC.RECONVERGENT B0 ;  /* 0x0000000000007941 */ /* 0x000fea0003800200 */
.L_x_305:
[----:B------:R-:W-:Y:S06]  /*58e0*/  BAR.SYNC.DEFER_BLOCKING 0x0 ;  /* 0x0000000000007b1d */ /* 0x000fec0000010000 */
[----:B------:R-:W-:Y:S04]  /*58f0*/  BSSY.RECONVERGENT B0, `(.L_x_307) ;  /* 0x000003d000007945 */ /* 0x000fe80003800200 */
[----:B------:R-:W-:Y:S05]  /*5900*/  @P0 BRA `(.L_x_308) ;  /* 0x0000000000ec0947 */ /* 0x000fea0003800000 */
[----:B------:R-:W-:-:S09]  /*5910*/  ULEA UR7, UR9, UR8, 0x18 ;  /* 0x0000000809077291 */ /* 0x000fd2000f8ec0ff */
[----:B0--3--:R-:W0:Y:S04]  /*5920*/  LDS.128 R20, [UR7+0x20] ;  /* 0x00002007ff147984 */ /* 0x009e280008000c00 */
[----:B-1----:R-:W1:Y:S01]  /*5930*/  LDS.128 R24, [UR7+0x30] ;  /* 0x00003007ff187984 */ /* 0x002e620008000c00 */
[----:B0-----:R-:W-:Y:S01]  /*5940*/  FADD.FTZ R77, R28, R20 ;  /* 0x000000141c4d7221 */ /* 0x001fe20000010000 */
[----:B------:R-:W-:-:S03]  /*5950*/  FADD.FTZ R20, R29, R21 ;  /* 0x000000151d147221 */ /* 0x000fc60000010000 */
[----:B------:R-:W-:Y:S01]  /*5960*/  FADD.FTZ R77, R77, R22 ;  /* 0x000000164d4d7221 */ /* 0x000fe20000010000 */
[----:B------:R-:W-:-:S03]  /*5970*/  FADD.FTZ R20, R20, R23 ;  /* 0x0000001714147221 */ /* 0x000fc60000010000 */
[----:B-1----:R-:W-:Y:S01]  /*5980*/  FADD.FTZ R77, R77, R24 ;  /* 0x000000184d4d7221 */ /* 0x002fe20000010000 */
[----:B------:R-:W-:Y:S02]  /*5990*/  FADD.FTZ R24, R20, R25 ;  /* 0x0000001914187221 */ /* 0x000fe40000010000 */
[----:B------:R-:W0:Y:S01]  /*59a0*/  LDS.128 R20, [UR7+0x40] ;  /* 0x00004007ff147984 */ /* 0x000e220008000c00 */
[----:B------:R-:W-:Y:S01]  /*59b0*/  FADD.FTZ R77, R77, R26 ;  /* 0x0000001a4d4d7221 */ /* 0x000fe20000010000 */
[----:B--2---:R-:W-:Y:S02]  /*59c0*/  FADD.FTZ R28, R24, R27 ;  /* 0x0000001b181c7221 */ /* 0x004fe40000010000 */
        /* <DEDUP_REMOVED lines=47> */
.L_x_308:
[----:B------:R-:W-:Y:S05]  /*5cc0*/  BSYNC.RECONVERGENT B0 ;  /* 0x0000000000007941 */ /* 0x000fea0003800200 */
.L_x_307:
[----:B------:R-:W-:Y:S06]  /*5cd0*/  BAR.SYNC.DEFER_BLOCKING 0x0 ;  /* 0x0000000000007b1d */ /* 0x000fec0000010000 */
[----:B------:R-:W-:Y:S04]  /*5ce0*/  BSSY.RECONVERGENT B0, `(.L_x_309) ;  /* 0x000004d000007945 */ /* 0x000fe80003800200 */
[----:B------:R-:W-:Y:S05]  /*5cf0*/  @P3 BRA `(.L_x_310) ;  /* 0x00000004002c3947 */ /* 0x000fea0003800000 */
[----:B0--3--:R-:W0:Y:S02]  /*5d00*/  LDS.128 R20, [R71+0x300] ;  /* 0x0003000047147984 */ /* 0x009e240000000c00 */
[----:B0-----:R-:W-:Y:S01]  /*5d10*/  FADD.FTZ R25, R16, R20 ;  /* 0x0000001410197221 */ /* 0x001fe20000010000 */
[----:B-1----:R-:W-:Y:S01]  /*5d20*/  FADD.FTZ R24, R17, R21 ;  /* 0x0000001511187221 */ /* 0x002fe20000010000 */
[----:B------:R-:W-:Y:S01]  /*5d30*/  FADD.FTZ R27, R18, R22 ;  /* 0x00000016121b7221 */ /* 0x000fe20000010000 */
[----:B------:R-:W-:Y:S02]  /*5d40*/  FADD.FTZ R26, R19, R23 ;  /* 0x00000017131a7221 */ /* 0x000fe40000010000 */
[----:B--2---:R-:W0:Y:S04]  /*5d50*/  LDS.128 R16, [R71+0x600] ;  /* 0x0006000047107984 */ /* 0x004e280000000c00 */
[----:B------:R-:W1:Y:S01]  /*5d60*/  LDS.128 R20, [R71+0x900] ;  /* 0x0009000047147984 */ /* 0x000e620000000c00 */
[----:B0-----:R-:W-:Y:S01]  /*5d70*/  FADD.FTZ R25, R25, R16 ;  /* 0x0000001019197221 */ /* 0x001fe20000010000 */
[----:B------:R-:W-:Y:S01]  /*5d80*/  FADD.FTZ R24, R24, R17 ;  /* 0x0000001118187221 */ /* 0x000fe20000010000 */
[----:B------:R-:W-:Y:S01]  /*5d90*/  FADD.FTZ R27, R27, R18 ;  /* 0x000000121b1b7221 */ /* 0x000fe20000010000 */
[----:B------:R-:W-:Y:S01]  /*5da0*/  FADD.FTZ R26, R26, R19 ;  /* 0x000000131a1a7221 */ /* 0x000fe20000010000 */
[----:B-1----:R-:W-:Y:S01]  /*5db0*/  FADD.FTZ R25, R25, R20 ;  /* 0x0000001419197221 */ /* 0x002fe20000010000 */
[----:B------:R-:W0:Y:S01]  /*5dc0*/  LDS.128 R16, [R71+0xc00] ;  /* 0x000c000047107984 */ /* 0x000e220000000c00 */
[----:B------:R-:W-:Y:S01]  /*5dd0*/  FADD.FTZ R24, R24, R21 ;  /* 0x0000001518187221 */ /* 0x000fe20000010000 */
[----:B------:R-:W-:Y:S01]  /*5de0*/  FADD.FTZ R27, R27, R22 ;  /* 0x000000161b1b7221 */ /* 0x000fe20000010000 */
[----:B------:R-:W-:-:S02]  /*5df0*/  FADD.FTZ R26, R26, R23 ;  /* 0x000000171a1a7221 */ /* 0x000fc40000010000 */
[----:B------:R-:W1:Y:S01]  /*5e00*/  LDS.128 R20, [R71+0xf00] ;  /* 0x000f000047147984 */ /* 0x000e620000000c00 */
[----:B0-----:R-:W-:Y:S01]  /*5e10*/  FADD.FTZ R25, R25, R16 ;  /* 0x0000001019197221 */ /* 0x001fe20000010000 */
[----:B------:R-:W-:Y:S01]  /*5e20*/  FADD.FTZ R24, R24, R17 ;  /* 0x0000001118187221 */ /* 0x000fe20000010000 */
[----:B------:R-:W-:Y:S01]  /*5e30*/  FADD.FTZ R27, R27, R18 ;  /* 0x000000121b1b7221 */ /* 0x000fe20000010000 */
[----:B------:R-:W-:Y:S02]  /*5e40*/  FADD.FTZ R26, R26, R19 ;  /* 0x000000131a1a7221 */ /* 0x000fe40000010000 */
[----:B------:R-:W0:Y:S01]  /*5e50*/  LDS.128 R16, [R71+0x1200] ;  /* 0x0012000047107984 */ /* 0x000e220000000c00 */
[----:B-1----:R-:W-:Y:S01]  /*5e60*/  FADD.FTZ R25, R25, R20 ;  /* 0x0000001419197221 */ /* 0x002fe20000010000 */
        /* <DEDUP_REMOVED lines=28> */
[----:B------:R-:W-:Y:S01]  /*6030*/  LDS.128 R16, [R71+0x2700] ;  /* 0x0027000047107984 */ /* 0x000fe20000000c00 */
[----:B-1----:R-:W-:Y:S01]  /*6040*/  FADD.FTZ R25, R25, R20 ;  /* 0x0000001419197221 */ /* 0x002fe20000010000 */
[----:B------:R-:W-:Y:S01]  /*6050*/  FADD.FTZ R24, R24, R21 ;  /* 0x0000001518187221 */ /* 0x000fe20000010000 */
[----:B------:R-:W-:Y:S01]  /*6060*/  FADD.FTZ R27, R27, R22 ;  /* 0x000000161b1b7221 */ /* 0x000fe20000010000 */
[----:B------:R-:W-:-:S02]  /*6070*/  FADD.FTZ R76, R26, R23 ;  /* 0x000000171a4c7221 */ /* 0x000fc40000010000 */
[----:B------:R-:W0:Y:S02]  /*6080*/  LDS.128 R20, [R71+0x2400] ;  /* 0x0024000047147984 */ /* 0x000e240000000c00 */
[----:B0-----:R-:W-:Y:S01]  /*6090*/  FADD.FTZ R25, R25, R20 ;  /* 0x0000001419197221 */ /* 0x001fe20000010000 */
[----:B------:R-:W-:Y:S01]  /*60a0*/  FADD.FTZ R24, R24, R21 ;  /* 0x0000001518187221 */ /* 0x000fe20000010000 */
[----:B------:R-:W-:Y:S01]  /*60b0*/  FADD.FTZ R27, R27, R22 ;  /* 0x000000161b1b7221 */ /* 0x000fe20000010000 */
[----:B------:R-:W-:Y:S01]  /*60c0*/  FADD.FTZ R76, R76, R23 ;  /* 0x000000174c4c7221 */ /* 0x000fe20000010000 */
[----:B------:R-:W-:Y:S01]  /*60d0*/  FADD.FTZ R77, R25, R16 ;  /* 0x00000010194d7221 */ /* 0x000fe20000010000 */
[----:B------:R-:W0:Y:S01]  /*60e0*/  LDS.128 R20, [R71+0x2a00] ;  /* 0x002a000047147984 */ /* 0x000e220000000c00 */
[----:B------:R-:W-:Y:S01]  /*60f0*/  FADD.FTZ R16, R24, R17 ;  /* 0x0000001118107221 */ /* 0x000fe20000010000 */
[----:B------:R-:W-:Y:S01]  /*6100*/  FADD.FTZ R17, R27, R18 ;  /* 0x000000121b117221 */ /* 0x000fe20000010000 */
[----:B------:R-:W-:Y:S01]  /*6110*/  FADD.FTZ R76, R76, R19 ;  /* 0x000000134c4c7221 */ /* 0x000fe20000010000 */
[----:B------:R-:W1:Y:S01]  /*6120*/  LDS.128 R24, [R71+0x2d00] ;  /* 0x002d000047187984 */ /* 0x000e620000000c00 */
[----:B0-----:R-:W-:Y:S01]  /*6130*/  FADD.FTZ R18, R16, R21 ;  /* 0x0000001510127221 */ /* 0x001fe20000010000 */
[----:B------:R-:W-:Y:S01]  /*6140*/  FADD.FTZ R19, R17, R22 ;  /* 0x0000001611137221 */ /* 0x000fe20000010000 */
[----:B------:R-:W-:Y:S01]  /*6150*/  FADD.FTZ R77, R77, R20 ;  /* 0x000000144d4d7221 */ /* 0x000fe20000010000 */
[----:B------:R-:W-:Y:S01]  /*6160*/  FADD.FTZ R76, R76, R23 ;  /* 0x000000174c4c7221 */ /* 0x000fe20000010000 */
[----:B-1----:R-:W-:Y:S01]  /*6170*/  FADD.FTZ R17, R18, R25 ;  /* 0x0000001912117221 */ /* 0x002fe20000010000 */
[----:B------:R-:W-:Y:S01]  /*6180*/  FADD.FTZ R18, R19, R26 ;  /* 0x0000001a13127221 */ /* 0x000fe20000010000 */
[----:B------:R-:W-:Y:S01]  /*6190*/  FADD.FTZ R16, R77, R24 ;  /* 0x000000184d107221 */ /* 0x000fe20000010000 */
[----:B------:R-:W-:-:S07]  /*61a0*/  FADD.FTZ R19, R76, R27 ;  /* 0x0000001b4c137221 */ /* 0x000fce0000010000 */
.L_x_310:
[----:B------:R-:W-:Y:S05]  /*61b0*/  BSYNC.RECONVERGENT B0 ;  /* 0x0000000000007941 */ /* 0x000fea0003800200 */
.L_x_309:
[----:B------:R-:W-:Y:S04]  /*61c0*/  BSSY.RECONVERGENT B0, `(.L_x_311) ;  /* 0x000001e000007945 */ /* 0x000fe80003800200 */
[----:B------:R-:W-:Y:S05]  /*61d0*/  @P3 BRA `(.L_x_312) ;  /* 0x0000000000703947 */ /* 0x000fea0003800000 */
[----:B-1----:R-:W1:Y:S01]  /*61e0*/  LDC.64 R24, c[0x0][0x3d8] ;  /* 0x0000f600ff187b82 */ /* 0x002e620000000a00 */
[----:B0-----:R-:W-:-:S05]  /*61f0*/  MOV R23, UR11 ;  /* 0x0000000b00177c02 */ /* 0x001fca0008000f00 */
[----:B------:R-:W-:Y:S02]  /*6200*/  IMAD R23, R23, 0x30, R0 ;  /* 0x0000003017177824 */ /* 0x000fe400078e0200 */
[----:B---3--:R-:W0:Y:S02]  /*6210*/  LDC.64 R20, c[0x0][0x3f8] ;  /* 0x0000fe00ff147b82 */ /* 0x008e240000000a00 */
[----:B-1----:R-:W-:-:S05]  /*6220*/  IMAD.WIDE R24, R23, 0x4, R24 ;  /* 0x0000000417187825 */ /* 0x002fca00078e0218 */
[----:B------:R4:W-:Y:S01]  /*6230*/  REDG.E.ADD.F32.FTZ.RN.STRONG.GPU desc[UR12][R24.64], R16 ;  /* 0x00000010180079a6 */ /* 0x0009e2000c12f30c */
[----:B0-----:R-:W-:Y:S01]  /*6240*/  IMAD.WIDE.U32 R22, R20, 0x3, RZ ;  /* 0x0000000314167825 */ /* 0x001fe200078e00ff */
[C---:B--2---:R-:W-:Y:S02]  /*6250*/  LEA R71, R21.reuse, R21, 0x1 ;  /* 0x0000001515477211 */ /* 0x044fe400078e08ff */
        /* <DEDUP_REMOVED lines=20> */
.L_x_312:
[----:B------:R-:W-:Y:S05]  /*63a0*/  BSYNC.RECONVERGENT B0 ;  /* 0x0000000000007941 */ /* 0x000fea0003800200 */
.L_x_311:
[----:B------:R-:W5:Y:S02]  /*63b0*/  LDCU UR7, c[0x0][0x370] ;  /* 0x00006e00ff0777ac */ /* 0x000f640008000800 */
[----:B-----5:R-:W-:-:S09]  /*63c0*/  UISETP.GE.U32.AND UP0, UPT, UR7, 0x2, UPT ;  /* 0x000000020700788c */ /* 0x020fd2000bf06070 */
[----:B------:R-:W-:Y:S05]  /*63d0*/  BRA.U !UP0, `(.L_x_313) ;  /* 0x0000001508907547 */ /* 0x000fea000b800000 */
[----:B------:R-:W-:Y:S05]  /*63e0*/  @P0 BRA `(.L_x_314) ;  /* 0x0000000000980947 */ /* 0x000fea0003800000 */
[----:B-1--4-:R-:W1:Y:S01]  /*63f0*/  LDC R24, c[0x0][0x374] ;  /* 0x0000dd00ff187b82 */ /* 0x012e620000000800 */
[----:B------:R-:W4:Y:S01]  /*6400*/  S2R R22, SR_CTAID.Y ;  /* 0x0000000000167919 */ /* 0x000f220000002600 */
[----:B------:R-:W3:Y:S01]  /*6410*/  LDCU UR8, c[0x0][0x370] ;  /* 0x00006e00ff0877ac */ /* 0x000ee20008000800 */
[----:B0-----:R-:W-:Y:S01]  /*6420*/  MOV R23, UR4 ;  /* 0x0000000400177c02 */ /* 0x001fe20008000f00 */
[----:B------:R-:W-:-:S03]  /*6430*/  ULOP3.LUT UP0, UR7, UR4, 0x2, URZ, 0xc0, !UPT ;  /* 0x0000000204077892 */ /* 0x000fc6000f80c0ff */
[----:B------:R-:W-:Y:S01]  /*6440*/  LOP3.LUT R23, R23, 0x1, RZ, 0xc0, !PT ;  /* 0x0000000117177812 */ /* 0x000fe200078ec0ff */
[----:B--2---:R-:W0:Y:S01]  /*6450*/  LDC.64 R18, c[0x0][0x3d0] ;  /* 0x0000f400ff127b82 */ /* 0x004e220000000a00 */
[----:B------:R-:W-:-:S07]  /*6460*/  UIADD3 UR7, UPT, UPT, -UR7, 0x1, URZ ;  /* 0x0000000107077890 */ /* 0x000fce000fffe1ff */
[----:B------:R-:W2:Y:S01]  /*6470*/  LDC.64 R16, c[0x0][0x3c8] ;  /* 0x0000f200ff107b82 */ /* 0x000ea20000000a00 */
[----:B-1----:R-:W-:-:S04]  /*6480*/  IMAD R21, R23, R24, RZ ;  /* 0x0000001817157224 */ /* 0x002fc800078e02ff */
[----:B---3--:R-:W-:-:S05]  /*6490*/  IMAD R20, R21, UR8, RZ ;  /* 0x0000000815147c24 */ /* 0x008fca000f8e02ff */
[----:B------:R-:W-:Y:S02]  /*64a0*/  SHF.L.U32 R25, R20, 0x1, RZ ;  /* 0x0000000114197819 */ /* 0x000fe400000006ff */
[----:B----4-:R-:W-:-:S03]  /*64b0*/  IADD3 R21, PT, PT, R21, R22, RZ ;  /* 0x0000001615157210 */ /* 0x010fc60007ffe0ff */
[----:B0-----:R-:W-:-:S04]  /*64c0*/  IMAD.WIDE R18, R25, 0x4, R18 ;  /* 0x0000000419127825 */ /* 0x001fc800078e0212 */
[----:B------:R-:W-:Y:S02]  /*64d0*/  IMAD R25, R24, UR6, R22 ;  /* 0x0000000618197c24 */ /* 0x000fe4000f8e0216 */
[----:B--2---:R-:W-:-:S04]  /*64e0*/  IMAD.WIDE.U32 R20, R21, 0x4, R16 ;  /* 0x0000000415147825 */ /* 0x004fc800078e0010 */
        /* <DEDUP_REMOVED lines=9> */
[----:B0-----:R-:W-:Y:S05]  /*6580*/  BRA.U !UP0, `(.L_x_314) ;  /* 0x0000000108307547 */ /* 0x001fea000b800000 */
[----:B------:R-:W-:-:S04]  /*6590*/  MOV R18, UR4 ;  /* 0x0000000400127c02 */ /* 0x000fc80008000f00 */
[----:B------:R-:W-:-:S13]  /*65a0*/  LOP3.LUT P1, RZ, R18, 0x2, RZ, 0xc0, !PT ;  /* 0x0000000212ff7812 */ /* 0x000fda000782c0ff */
.L_x_315:
[----:B------:R-:W-:Y:S05]  /*65b0*/  YIELD ;  /* 0x0000000000007946 */ /* 0x000fea0003800000 */
[----:B------:R-:W0:Y:S02]  /*65c0*/  LDCU UR7, c[0x0][0x374] ;  /* 0x00006e80ff0777ac */ /* 0x000e240008000800 */
[----:B0-----:R-:W-:-:S04]  /*65d0*/  IMAD R19, R23, UR7, R22 ;  /* 0x0000000717137c24 */ /* 0x001fc8000f8e0216 */
[----:B------:R-:W-:-:S06]  /*65e0*/  IMAD.WIDE.U32 R18, R19, 0x4, R16 ;  /* 0x0000000413127825 */ /* 0x000fcc00078e0010 */
[----:B------:R-:W2:Y:S04]  /*65f0*/  LDG.E.STRONG.GPU R18, desc[UR12][R18.64] ;  /* 0x0000000c12127981 */ /* 0x000ea8000c1ef900 */
[----:B--2---:R-:W-:Y:S01]  /*6600*/  CCTL.IVALL ;  /* 0x00000000ff00798f */ /* 0x004fe20002000000 */
[----:B------:R-:W0:Y:S02]  /*6610*/  LDC R21, c[0x0][0x370] ;  /* 0x0000dc00ff157b82 */ /* 0x000e240000000800 */
[----:B0-----:R-:W-:-:S04]  /*6620*/  SEL R21, R21, RZ, !P1 ;  /* 0x000000ff15157207 */ /* 0x001fc80004800000 */
[----:B------:R-:W-:-:S13]  /*6630*/  ISETP.NE.AND P0, PT, R18, R21, PT ;  /* 0x000000151200720c */ /* 0x000fda0003f05270 */
[----:B------:R-:W-:Y:S05]  /*6640*/  @P0 BRA `(.L_x_315) ;  /* 0xfffffffc00d80947 */ /* 0x000fea000383ffff */
.L_x_314:
[----:B--2-4-:R-:W2:Y:S01]  /*6650*/  LDC R16, c[0x0][0x370] ;  /* 0x0000dc00ff107b82 */ /* 0x014ea20000000800 */
[----:B------:R-:W-:Y:S05]  /*6660*/  WARPSYNC.ALL ;  /* 0x0000000000007948 */ /* 0x000fea0003800000 */
[----:B--2---:R-:W-:Y:S02]  /*6670*/  ISETP.GE.U32.AND P0, PT, R16, 0x8, PT ;  /* 0x000000081000780c */ /* 0x004fe40003f06070 */
[----:B------:R-:W-:Y:S01]  /*6680*/  BAR.SYNC.DEFER_BLOCKING 0x0 ;  /* 0x0000000000007b1d */ /* 0x000fe20000010000 */
[----:B-1----:R-:W-:-:S10]  /*6690*/  HFMA2 R24, -RZ, RZ, 0, 0 ;  /* 0x00000000ff187431 */ /* 0x002fd400000001ff */
[----:B------:R-:W-:Y:S05]  /*66a0*/  @!P0 BRA `(.L_x_316) ;  /* 0x0000000800988947 */ /* 0x000fea0003800000 */
[----:B------:R-:W1:Y:S01]  /*66b0*/  S2UR UR7, SR_CTAID.Y ;  /* 0x00000000000779c3 */ /* 0x000e620000002600 */
[----:B------:R-:W2:Y:S01]  /*66c0*/  S2R R26, SR_TID.X ;  /* 0x00000000001a7919 */ /* 0x000ea20000002100 */
[----:B------:R-:W1:Y:S01]  /*66d0*/  LDCU UR8, c[0x0][0x374] ;  /* 0x00006e80ff0877ac */ /* 0x000e620008000800 */
[----:B------:R-:W-:Y:S01]  /*66e0*/  MOV R27, RZ ;  /* 0x000000ff001b7202 */ /* 0x000fe20000000f00 */
[----:B------:R-:W-:-:S04]  /*66f0*/  UIADD3 UR21, UPT, UPT, -UR6, URZ, URZ ;  /* 0x000000ff06157290 */ /* 0x000fc8000fffe1ff */
[----:B------:R-:W4:Y:S01]  /*6700*/  S2UR UR10, SR_CTAID.X ;  /* 0x00000000000a79c3 */ /* 0x000f220000002500 */
[----:B-1----:R-:W-:Y:S02]  /*6710*/  ULEA UR11, UR8, UR7, 0x2 ;  /* 0x00000007080b7291 */ /* 0x002fe4000f8e10ff */
[----:B------:R-:W-:Y:S02]  /*6720*/  UIMAD UR16, UR8, 0x3, UR7 ;  /* 0x00000003081078a4 */ /* 0x000fe4000f8e0207 */
[----:B------:R-:W-:Y:S02]  /*6730*/  UIMAD UR17, UR8, 0x6, UR7 ;  /* 0x00000006081178a4 */ /* 0x000fe4000f8e0207 */
[----:B------:R-:W-:Y:S02]  /*6740*/  UIMAD UR18, UR8, 0x7, UR7 ;  /* 0x00000007081278a4 */ /* 0x000fe4000f8e0207 */
[----:B------:R-:W-:Y:S02]  /*6750*/  UIMAD UR19, UR8, 0x5, UR7 ;  /* 0x00000005081378a4 */ /* 0x000fe4000f8e0207 */
[----:B------:R-:W-:-:S02]  /*6760*/  ULEA UR20, UR8, UR7, 0x1 ;  /* 0x0000000708147291 */ /* 0x000fc4000f8e08ff */
[----:B--2-4-:R-:W-:-:S12]  /*6770*/  UIADD3 UR8, UPT, UPT, UR7, UR8, URZ ;  /* 0x0000000807087290 */ /* 0x014fd8000fffe0ff */
.L_x_317:
[----:B------:R-:W-:Y:S01]  /*6780*/  ISETP.NE.AND P5, PT, RZ, UR21, PT ;  /* 0x00000015ff007c0c */ /* 0x000fe2000bfa5270 */
[----:B------:R-:W-:Y:S01]  /*6790*/  UMOV UR6, UR10 ;  /* 0x0000000a00067c82 */ /* 0x000fe20008000000 */
[C---:B0-----:R-:W-:Y:S02]  /*67a0*/  IADD3 R23, PT, PT, R27.reuse, 0x2, RZ ;  /* 0x000000021b177810 */ /* 0x041fe40007ffe0ff */
[----:B------:R-:W-:Y:S02]  /*67b0*/  ISETP.NE.OR P5, PT, R0, RZ, !P5 ;  /* 0x000000ff0000720c */ /* 0x000fe40006fa5670 */
[----:B------:R-:W-:Y:S02]  /*67c0*/  IADD3 R0, PT, PT, R27, 0x1, RZ ;  /* 0x000000011b007810 */ /* 0x000fe40007ffe0ff */
[----:B------:R-:W-:Y:S02]  /*67d0*/  MOV R21, UR4 ;  /* 0x0000000400157c02 */ /* 0x000fe40008000f00 */
[----:B------:R-:W-:-:S02]  /*67e0*/  ISETP.NE.AND P6, PT, R0, UR6, PT ;  /* 0x0000000600007c0c */ /* 0x000fc4000bfc5270 */
[----:B------:R-:W-:Y:S02]  /*67f0*/  MOV R0, R26 ;  /* 0x0000001a00007202 */ /* 0x000fe40000000f00 */
[----:B------:R-:W-:Y:S02]  /*6800*/  ISETP.NE.AND P4, PT, R23, UR6, PT ;  /* 0x0000000617007c0c */ /* 0x000fe4000bf85270 */
[C---:B------:R-:W-:Y:S01]  /*6810*/  ISETP.NE.OR P6, PT, R0.reuse, RZ, !P6 ;  /* 0x000000ff0000720c */ /* 0x040fe200077c5670 */
[----:B------:R-:W0:Y:S01]  /*6820*/  @!P5 LDC R18, c[0x0][0x374] ;  /* 0x0000dd00ff12db82 */ /* 0x000e220000000800 */
[----:B------:R-:W-:Y:S02]  /*6830*/  @!P5 LOP3.LUT R21, R21, 0x1, RZ, 0xc0, !PT ;  /* 0x000000011515d812 */ /* 0x000fe400078ec0ff */
[----:B------:R-:W-:Y:S02]  /*6840*/  ISETP.NE.OR P4, PT, R0, RZ, !P4 ;  /* 0x000000ff0000720c */ /* 0x000fe40006785670 */
[----:B------:R-:W-:-:S03]  /*6850*/  MOV R76, UR4 ;  /* 0x00000004004c7c02 */ /* 0x000fc60008000f00 */
[----:B------:R-:W1:Y:S08]  /*6860*/  @!P5 LDC R19, c[0x0][0x370] ;  /* 0x0000dc00ff13db82 */ /* 0x000e700000000800 */
[----:B---3--:R-:W2:Y:S01]  /*6870*/  @!P6 LDC R20, c[0x0][0x374] ;  /* 0x0000dd00ff14eb82 */ /* 0x008ea20000000800 */
[----:B------:R-:W-:-:S07]  /*6880*/  @!P4 LOP3.LUT R76, R76, 0x1, RZ, 0xc0, !PT ;  /* 0x000000014c4cc812 */ /* 0x000fce00078ec0ff */
[----:B------:R-:W3:Y:S01]  /*6890*/  @!P5 LDC.64 R16, c[0x0][0x3d0] ;  /* 0x0000f400ff10db82 */ /* 0x000ee20000000a00 */
[----:B0-----:R-:W-:Y:S01]  /*68a0*/  @!P5 IMAD R18, R21, R18, RZ ;  /* 0x000000121512d224 */ /* 0x001fe200078e02ff */
[----:B------:R-:W-:-:S04]  /*68b0*/  MOV R21, UR4 ;  /* 0x0000000400157c02 */ /* 0x000fc80008000f00 */
[----:B------:R-:W-:Y:S02]  /*68c0*/  @!P6 LOP3.LUT R21, R21, 0x1, RZ, 0xc0, !PT ;  /* 0x000000011515e812 */ /* 0x000fe400078ec0ff */
[----:B------:R-:W0:Y:S01]  /*68d0*/  @!P6 LDC R22, c[0x0][0x370] ;  /* 0x0000dc00ff16eb82 */ /* 0x000e220000000800 */
[----:B-1----:R-:W-:Y:S02]  /*68e0*/  @!P5 IMAD R18, R18, R19, RZ ;  /* 0x000000131212d224 */ /* 0x002fe400078e02ff */
[----:B--2---:R-:W-:-:S05]  /*68f0*/  @!P6 IMAD R19, R21, R20, RZ ;  /* 0x000000141513e224 */ /* 0x004fca00078e02ff */
[----:B------:R-:W1:Y:S01]  /*6900*/  @!P4 LDC R23, c[0x0][0x374] ;  /* 0x0000dd00ff17cb82 */ /* 0x000e620000000800 */
[----:B------:R-:W-:-:S05]  /*6910*/  @!P5 SHF.L.U32 R21, R18, 0x1, RZ ;  /* 0x000000011215d819 */ /* 0x000fca00000006ff */
[----:B---3--:R-:W-:Y:S02]  /*6920*/  @!P5 IMAD.WIDE R16, R21, 0x4, R16 ;  /* 0x000000041510d825 */ /* 0x008fe400078e0210 */
        /* <DEDUP_REMOVED lines=126> */
.L_x_316:
[----:B------:R-:W1:Y:S02]  /*7110*/  LDCU UR7, c[0x0][0x370] ;  /* 0x00006e00ff0777ac */ /* 0x000e640008000800 */
[----:B-1----:R-:W-:-:S09]  /*7120*/  ULOP3.LUT UP0, URZ, UR7, 0x7, URZ, 0xc0, !UPT ;  /* 0x0000000707ff7892 */ /* 0x002fd2000f80c0ff */
[----:B------:R-:W-:Y:S05]  /*7130*/  BRA.U !UP0, `(.L_x_313) ;  /* 0x0000000908387547 */ /* 0x000fea000b800000 */
[----:B------:R-:W1:Y:S02]  /*7140*/  LDCU UR7, c[0x0][0x370] ;  /* 0x00006e00ff0777ac */ /* 0x000e640008000800 */
[----:B-1----:R-:W-:-:S04]  /*7150*/  ULOP3.LUT UR7, UR7, 0x7, URZ, 0xc0, !UPT ;  /* 0x0000000707077892 */ /* 0x002fc8000f8ec0ff */
        /* <DEDUP_REMOVED lines=12> */
[----:B------:R-:W-:Y:S02]  /*7220*/  MOV R22, UR4 ;  /* 0x0000000400167c02 */ /* 0x000fe40008000f00 */
[----:B------:R-:W-:-:S03]  /*7230*/  MOV R76, UR4 ;  /* 0x00000004004c7c02 */ /* 0x000fc60008000f00 */
[----:B------:R-:W1:Y:S01]  /*7240*/  @!P2 S2R R16, SR_CTAID.Y ;  /* 0x000000000010a919 */ /* 0x000e620000002600 */
[----:B------:R-:W-:Y:S01]  /*7250*/  @!P2 LOP3.LUT R76, R76, 0x1, RZ, 0xc0, !PT ;  /* 0x000000014c4ca812 */ /* 0x000fe200078ec0ff */
[----:B------:R-:W2:Y:S01]  /*7260*/  @!P0 LDC R27, c[0x0][0x374] ;  /* 0x0000dd00ff1b8b82 */ /* 0x000ea20000000800 */
[----:B------:R-:W-:Y:S01]  /*7270*/  @!P0 LOP3.LUT R18, R18, 0x1, RZ, 0xc0, !PT ;  /* 0x0000000112128812 */ /* 0x000fe200078ec0ff */
[----:B------:R-:W4:Y:S01]  /*7280*/  @!P0 S2R R26, SR_CTAID.Y ;  /* 0x00000000001a8919 */ /* 0x000f220000002600 */
[----:B------:R-:W-:Y:S01]  /*7290*/  @!P1 LOP3.LUT R22, R22, 0x1, RZ, 0xc0, !PT ;  /* 0x0000000116169812 */ /* 0x000fe200078ec0ff */
[----:B------:R-:W5:Y:S04]  /*72a0*/  @!P1 S2R R71, SR_CTAID.Y ;  /* 0x0000000000479919 */ /* 0x000f680000002600 */
[----:B---3--:R-:W3:Y:S08]  /*72b0*/  @!P0 LDC R20, c[0x0][0x370] ;  /* 0x0000dc00ff148b82 */ /* 0x008ef00000000800 */
[----:B------:R-:W0:Y:S08]  /*72c0*/  @!P1 LDC R19, c[0x0][0x374] ;  /* 0x0000dd00ff139b82 */ /* 0x000e300000000800 */
[----:B------:R-:W1:Y:S01]  /*72d0*/  @!P1 LDC R17, c[0x0][0x370] ;  /* 0x0000dc00ff119b82 */ /* 0x000e620000000800 */
[----:B--2---:R-:W-:-:S07]  /*72e0*/  @!P0 IMAD R21, R18, R27, RZ ;  /* 0x0000001b12158224 */ /* 0x004fce00078e02ff */
[----:B------:R-:W2:Y:S01]  /*72f0*/  @!P2 LDC R77, c[0x0][0x374] ;  /* 0x0000dd00ff4dab82 */ /* 0x000ea20000000800 */
[----:B---3--:R-:W-:Y:S02]  /*7300*/  @!P0 IMAD R21, R21, R20, RZ ;  /* 0x0000001415158224 */ /* 0x008fe400078e02ff */
[----:B----4-:R-:W-:-:S03]  /*7310*/  @!P0 IMAD R27, R24, R27, R26 ;  /* 0x0000001b181b8224 */ /* 0x010fc600078e021a */
[----:B------:R-:W-:Y:S01]  /*7320*/  @!P0 SHF.L.U32 R21, R21, 0x1, RZ ;  /* 0x0000000115158819 */ /* 0x000fe200000006ff */
[----:B0-----:R-:W-:Y:S01]  /*7330*/  @!P1 IMAD R18, R22, R19, RZ ;  /* 0x0000001316129224 */ /* 0x001fe200078e02ff */
[----:B------:R-:W-:Y:S01]  /*7340*/  IADD3 R22, PT, PT, R24, 0x3, RZ ;  /* 0x0000000318167810 */ /* 0x000fe20007ffe0ff */
[----:B------:R-:W0:Y:S03]  /*7350*/  @!P2 LDC R20, c[0x0][0x370] ;  /* 0x0000dc00ff14ab82 */ /* 0x000e260000000800 */
[----:B------:R-:W-:Y:S01]  /*7360*/  ISETP.NE.AND P3, PT, R22, UR6, PT ;  /* 0x0000000616007c0c */ /* 0x000fe2000bf65270 */
[----:B-1----:R-:W-:-:S03]  /*7370*/  @!P1 IMAD R18, R18, R17, RZ ;  /* 0x0000001112129224 */ /* 0x002fc600078e02ff */
[----:B------:R-:W-:Y:S01]  /*7380*/  ISETP.NE.OR P3, PT, R0, RZ, !P3 ;  /* 0x000000ff0000720c */ /* 0x000fe20005f65670 */
[-C--:B--2---:R-:W-:Y:S02]  /*7390*/  @!P2 IMAD R25, R25, R77.reuse, R16 ;  /* 0x0000004d1919a224 */ /* 0x084fe400078e0210 */
[----:B------:R-:W1:Y:S01]  /*73a0*/  @!P0 LDC.64 R16, c[0x0][0x3d0] ;  /* 0x0000f400ff108b82 */ /* 0x000e620000000a00 */
[----:B------:R-:W-:Y:S01]  /*73b0*/  @!P2 IMAD R77, R76, R77, RZ ;  /* 0x0000004d4c4da224 */ /* 0x000fe200078e02ff */
[----:B------:R-:W-:-:S08]  /*73c0*/  MOV R76, UR4 ;  /* 0x00000004004c7c02 */ /* 0x000fd00008000f00 */
[----:B------:R-:W2:Y:S01]  /*73d0*/  @!P3 S2R R23, SR_CTAID.Y ;  /* 0x000000000017b919 */ /* 0x000ea20000002600 */
[----:B------:R-:W-:Y:S01]  /*73e0*/  @!P3 LOP3.LUT R76, R76, 0x1, RZ, 0xc0, !PT ;  /* 0x000000014c4cb812 */ /* 0x000fe200078ec0ff */
[----:B0-----:R-:W-:-:S05]  /*73f0*/  @!P2 IMAD R20, R77, R20, RZ ;  /* 0x000000144d14a224 */ /* 0x001fca00078e02ff */
[----:B------:R-:W-:Y:S01]  /*7400*/  @!P2 SHF.L.U32 R77, R20, 0x1, RZ ;  /* 0x00000001144da819 */ /* 0x000fe200000006ff */
[----:B-1----:R-:W-:Y:S02]  /*7410*/  @!P0 IMAD.WIDE R16, R21, 0x4, R16 ;  /* 0x0000000415108825 */ /* 0x002fe400078e0210 */
[----:B------:R-:W2:Y:S02]  /*7420*/  @!P3 LDC R21, c[0x0][0x374] ;  /* 0x0000dd00ff15bb82 */ /* 0x000ea40000000800 */
[----:B------:R-:W-:-:S06]  /*7430*/  @!P0 IMAD.WIDE.U32 R16, R27, 0x8, R16 ;  /* 0x000000081b108825 */ /* 0x000fcc00078e0010 */
[----:B------:R-:W0:Y:S01]  /*7440*/  @!P1 LDC.64 R26, c[0x0][0x3d0] ;  /* 0x0000f400ff1a9b82 */ /* 0x000e220000000a00 */
[----:B------:R-:W3:Y:S01]  /*7450*/  @!P0 LDG.E.64 R16, desc[UR12][R16.64] ;  /* 0x0000000c10108981 */ /* 0x000ee2000c1e1b00 */
[----:B--2---:R-:W-:Y:S02]  /*7460*/  @!P3 IMAD R23, R22, R21, R23 ;  /* 0x000000151617b224 */ /* 0x004fe400078e0217 */
[----:B------:R-:W-:Y:S01]  /*7470*/  @!P1 IMAD R22, R24, R19, R19 ;  /* 0x0000001318169224 */ /* 0x000fe200078e0213 */
[----:B------:R-:W-:Y:S01]  /*7480*/  @!P1 SHF.L.U32 R19, R18, 0x1, RZ ;  /* 0x0000000112139819 */ /* 0x000fe200000006ff */
[----:B------:R-:W-:-:S03]  /*7490*/  @!P3 IMAD R21, R76, R21, RZ ;  /* 0x000000154c15b224 */ /* 0x000fc600078e02ff */
[----:B-----5:R-:W-:Y:S01]  /*74a0*/  @!P1 IADD3 R71, PT, PT, R22, R71, RZ ;  /* 0x0000004716479210 */ /* 0x020fe20007ffe0ff */
[----:B0-----:R-:W-:Y:S01]  /*74b0*/  @!P1 IMAD.WIDE R26, R19, 0x4, R26 ;  /* 0x00000004131a9825 */ /* 0x001fe200078e021a */
        /* <DEDUP_REMOVED lines=9> */
[----:B------:R-:W2:Y:S02]  /*7550*/  @!P1 LDG.E.64 R18, desc[UR12][R26.64] ;  /* 0x0000000c1a129981 */ /* 0x000ea4000c1e1b00 */
[----:B------:R-:W-:Y:S02]  /*7560*/  @!P3 IMAD.WIDE.U32 R22, R23, 0x8, R20 ;  /* 0x000000081716b825 */ /* 0x000fe400078e0014 */
[----:B------:R-:W4:Y:S04]  /*7570*/  @!P2 LDG.E.64 R20, desc[UR12][R76.64] ;  /* 0x0000000c4c14a981 */ /* 0x000f28000c1e1b00 */
[----:B------:R-:W5:Y:S01]  /*7580*/  @!P3 LDG.E.64 R22, desc[UR12][R22.64] ;  /* 0x0000000c1616b981 */ /* 0x000f62000c1e1b00 */
[----:B------:R-:W-:Y:S01]  /*7590*/  IADD3 R24, PT, PT, R24, 0x4, RZ ;  /* 0x0000000418187810 */ /* 0x000fe20007ffe0ff */
[----:B---3--:R-:W-:Y:S01]  /*75a0*/  @!P0 FADD.FTZ R28, R28, R16 ;  /* 0x000000101c1c8221 */ /* 0x008fe20000010000 */
[----:B------:R-:W-:-:S03]  /*75b0*/  @!P0 FADD.FTZ R29, R29, R17 ;  /* 0x000000111d1d8221 */ /* 0x000fc60000010000 */
[----:B--2---:R-:W-:Y:S01]  /*75c0*/  @!P1 FADD.FTZ R28, R28, R18 ;  /* 0x000000121c1c9221 */ /* 0x004fe20000010000 */
[----:B------:R-:W-:-:S03]  /*75d0*/  @!P1 FADD.FTZ R29, R29, R19 ;  /* 0x000000131d1d9221 */ /* 0x000fc60000010000 */
[----:B----4-:R-:W-:Y:S01]  /*75e0*/  @!P2 FADD.FTZ R28, R28, R20 ;  /* 0x000000141c1ca221 */ /* 0x010fe20000010000 */
[----:B------:R-:W-:-:S03]  /*75f0*/  @!P2 FADD.FTZ R29, R29, R21 ;  /* 0x000000151d1da221 */ /* 0x000fc60000010000 */
[----:B-----5:R-:W-:Y:S01]  /*7600*/  @!P3 FADD.FTZ R28, R28, R22 ;  /* 0x000000161c1cb221 */ /* 0x020fe20000010000 */
[----:B------:R-:W-:-:S07]  /*7610*/  @!P3 FADD.FTZ R29, R29, R23 ;  /* 0x000000171d1db221 */ /* 0x000fce0000010000 */
.L_x_318:
[----:B------:R-:W1:Y:S02]  /*7620*/  LDCU UR7, c[0x0][0x370] ;  /* 0x00006e00ff0777ac */ /* 0x000e640008000800 */
[----:B-1----:R-:W-:-:S09]  /*7630*/  ULOP3.LUT UP0, UR7, UR7, 0x3, URZ, 0xc0, !UPT ;  /* 0x0000000307077892 */ /* 0x002fd2000f80c0ff */
[----:B------:R-:W-:Y:S05]  /*7640*/  BRA.U !UP0, `(.L_x_313) ;  /* 0x0000000108f47547 */ /* 0x000fea000b800000 */
[----:B------:R-:W-:-:S09]  /*7650*/  UISETP.NE.AND UP0, UPT, UR7, 0x1, UPT ;  /* 0x000000010700788c */ /* 0x000fd2000bf05270 */
[----:B------:R-:W-:Y:S05]  /*7660*/  BRA.U !UP0, `(.L_x_319) ;  /* 0x0000000108947547 */ /* 0x000fea000b800000 */
[C---:B------:R-:W-:Y:S02]  /*7670*/  ISETP.NE.AND P0, PT, R24.reuse, UR6, PT ;  /* 0x0000000618007c0c */ /* 0x040fe4000bf05270 */
[----:B------:R-:W-:Y:S02]  /*7680*/  IADD3 R16, PT, PT, R24, 0x1, RZ ;  /* 0x0000000118107810 */ /* 0x000fe40007ffe0ff */
[----:B------:R-:W-:Y:S02]  /*7690*/  ISETP.NE.OR P0, PT, R0, RZ, !P0 ;  /* 0x000000ff0000720c */ /* 0x000fe40004705670 */
[----:B------:R-:W-:Y:S02]  /*76a0*/  ISETP.NE.AND P1, PT, R16, UR6, PT ;  /* 0x0000000610007c0c */ /* 0x000fe4000bf25270 */
[----:B------:R-:W-:Y:S02]  /*76b0*/  MOV R27, UR4 ;  /* 0x00000004001b7c02 */ /* 0x000fe40008000f00 */
[----:B------:R-:W-:-:S02]  /*76c0*/  ISETP.NE.OR P1, PT, R0, RZ, !P1 ;  /* 0x000000ff0000720c */ /* 0x000fc40004f25670 */
[----:B------:R-:W-:-:S05]  /*76d0*/  MOV R76, UR4 ;  /* 0x00000004004c7c02 */ /* 0x000fca0008000f00 */
[----:B------:R-:W1:Y:S01]  /*76e0*/  @!P0 LDC R22, c[0x0][0x374] ;  /* 0x0000dd00ff168b82 */ /* 0x000e620000000800 */
[----:B------:R-:W2:Y:S01]  /*76f0*/  @!P0 S2R R21, SR_CTAID.Y ;  /* 0x0000000000158919 */ /* 0x000ea20000002600 */
[----:B------:R-:W-:-:S04]  /*7700*/  @!P0 LOP3.LUT R27, R27, 0x1, RZ, 0xc0, !PT ;  /* 0x000000011b1b8812 */ /* 0x000fc800078ec0ff */
[----:B---3--:R-:W3:Y:S01]  /*7710*/  @!P1 S2R R20, SR_CTAID.Y ;  /* 0x0000000000149919 */ /* 0x008ee20000002600 */
[----:B------:R-:W-:Y:S01]  /*7720*/  @!P1 LOP3.LUT R76, R76, 0x1, RZ, 0xc0, !PT ;  /* 0x000000014c4c9812 */ /* 0x000fe200078ec0ff */
[----:B------:R-:W4:Y:S08]  /*7730*/  @!P0 LDC R26, c[0x0][0x370] ;  /* 0x0000dc00ff1a8b82 */ /* 0x000f300000000800 */
[----:B0-----:R-:W0:Y:S08]  /*7740*/  @!P1 LDC R23, c[0x0][0x374] ;  /* 0x0000dd00ff179b82 */ /* 0x001e300000000800 */
[----:B------:R-:W5:Y:S01]  /*7750*/  @!P1 LDC R25, c[0x0][0x370] ;  /* 0x0000dc00ff199b82 */ /* 0x000f620000000800 */
[----:B-1----:R-:W-:-:S07]  /*7760*/  @!P0 IMAD R27, R27, R22, RZ ;  /* 0x000000161b1b8224 */ /* 0x002fce00078e02ff */
[----:B------:R-:W1:Y:S01]  /*7770*/  @!P0 LDC.64 R16, c[0x0][0x3d0] ;  /* 0x0000f400ff108b82 */ /* 0x000e620000000a00 */
[----:B----4-:R-:W-:Y:S02]  /*7780*/  @!P0 IMAD R26, R27, R26, RZ ;  /* 0x0000001a1b1a8224 */ /* 0x010fe400078e02ff */
[----:B--2---:R-:W-:-:S05]  /*7790*/  @!P0 IMAD R21, R24, R22, R21 ;  /* 0x0000001618158224 */ /* 0x004fca00078e0215 */
[----:B------:R-:W2:Y:S01]  /*77a0*/  @!P1 LDC.64 R18, c[0x0][0x3d0] ;  /* 0x0000f400ff129b82 */ /* 0x000ea20000000a00 */
[-C--:B0-----:R-:W-:Y:S02]  /*77b0*/  @!P1 IMAD R76, R76, R23.reuse, RZ ;  /* 0x000000174c4c9224 */ /* 0x081fe400078e02ff */
[----:B------:R-:W-:Y:S02]  /*77c0*/  @!P1 IMAD R23, R24, R23, R23 ;  /* 0x0000001718179224 */ /* 0x000fe400078e0217 */
[----:B-----5:R-:W-:Y:S01]  /*77d0*/  @!P1 IMAD R76, R76, R25, RZ ;  /* 0x000000194c4c9224 */ /* 0x020fe200078e02ff */
[----:B------:R-:W-:Y:S02]  /*77e0*/  @!P0 SHF.L.U32 R25, R26, 0x1, RZ ;  /* 0x000000011a198819 */ /* 0x000fe400000006ff */
[----:B---3--:R-:W-:-:S03]  /*77f0*/  @!P1 IADD3 R23, PT, PT, R23, R20, RZ ;  /* 0x0000001417179210 */ /* 0x008fc60007ffe0ff */
[----:B-1----:R-:W-:Y:S01]  /*7800*/  @!P0 IMAD.WIDE R16, R25, 0x4, R16 ;  /* 0x0000000419108825 */ /* 0x002fe200078e0210 */
[----:B------:R-:W-:-:S03]  /*7810*/  @!P1 SHF.L.U32 R25, R76, 0x1, RZ ;  /* 0x000000014c199819 */ /* 0x000fc600000006ff */
[----:B------:R-:W-:-:S04]  /*7820*/  @!P0 IMAD.WIDE.U32 R16, R21, 0x8, R16 ;  /* 0x0000000815108825 */ /* 0x000fc800078e0010 */
[----:B--2---:R-:W-:Y:S02]  /*7830*/  @!P1 IMAD.WIDE R18, R25, 0x4, R18 ;  /* 0x0000000419129825 */ /* 0x004fe400078e0212 */
        /* <DEDUP_REMOVED lines=8> */
.L_x_319:
[----:B------:R-:W1:Y:S01]  /*78c0*/  LDC R16, c[0x0][0x370] ;  /* 0x0000dc00ff107b82 */ /* 0x000e620000000800 */
[----:B------:R-:W-:Y:S01]  /*78d0*/  ISETP.NE.AND P0, PT, R24, UR6, PT ;  /* 0x0000000618007c0c */ /* 0x000fe2000bf05270 */
[----:B------:R-:W-:Y:S03]  /*78e0*/  BSSY.RECONVERGENT B0, `(.L_x_313) ;  /* 0x0000013000007945 */ /* 0x000fe60003800200 */
[----:B------:R-:W-:Y:S02]  /*78f0*/  ISETP.NE.OR P0, PT, R0, RZ, !P0 ;  /* 0x000000ff0000720c */ /* 0x000fe40004705670 */
[----:B-1----:R-:W-:-:S04]  /*7900*/  LOP3.LUT R16, R16, 0x1, RZ, 0xc0, !PT ;  /* 0x0000000110107812 */ /* 0x002fc800078ec0ff */
[----:B------:R-:W-:-:S13]  /*7910*/  ISETP.NE.U32.OR P0, PT, R16, 0x1, P0 ;  /* 0x000000011000780c */ /* 0x000fda0000705470 */
[----:B------:R-:W-:Y:S05]  /*7920*/  @P0 BRA `(.L_x_320) ;  /* 0x0000000000380947 */ /* 0x000fea0003800000 */
[----:B------:R-:W1:Y:S01]  /*7930*/  LDCU UR8, c[0x0][0x374] ;  /* 0x00006e80ff0877ac */ /* 0x000e620008000800 */
[----:B------:R-:W2:Y:S01]  /*7940*/  LDC R18, c[0x0][0x370] ;  /* 0x0000dc00ff127b82 */ /* 0x000ea20000000800 */
[----:B------:R-:W4:Y:S01]  /*7950*/  S2R R21, SR_CTAID.Y ;  /* 0x0000000000157919 */ /* 0x000f220000002600 */
[----:B------:R-:W-:-:S06]  /*7960*/  ULOP3.LUT UR7, UR4, 0x1, URZ, 0xc0, !UPT ;  /* 0x0000000104077892 */ /* 0x000fcc000f8ec0ff */
[----:B------:R-:W5:Y:S01]  /*7970*/  LDC.64 R16, c[0x0][0x3d0] ;  /* 0x0000f400ff107b82 */ /* 0x000f620000000a00 */
[----:B-1----:R-:W-:-:S06]  /*7980*/  UIMAD UR7, UR7, UR8, URZ ;  /* 0x00000008070772a4 */ /* 0x002fcc000f8e02ff */
[----:B--2---:R-:W-:-:S05]  /*7990*/  IMAD R18, R18, UR7, RZ ;  /* 0x0000000712127c24 */ /* 0x004fca000f8e02ff */
[----:B------:R-:W-:-:S05]  /*79a0*/  SHF.L.U32 R19, R18, 0x1, RZ ;  /* 0x0000000112137819 */ /* 0x000fca00000006ff */
[----:B-----5:R-:W-:-:S04]  /*79b0*/  IMAD.WIDE R16, R19, 0x4, R16 ;  /* 0x0000000413107825 */ /* 0x020fc800078e0210 */
[----:B----4-:R-:W-:-:S04]  /*79c0*/  IMAD R19, R24, UR8, R21 ;  /* 0x0000000818137c24 */ /* 0x010fc8000f8e0215 */
[----:B------:R-:W-:-:S06]  /*79d0*/  IMAD.WIDE.U32 R16, R19, 0x8, R16 ;  /* 0x0000000813107825 */ /* 0x000fcc00078e0010 */
[----:B------:R-:W3:Y:S02]  /*79e0*/  LDG.E.64 R16, desc[UR12][R16.64] ;  /* 0x0000000c10107981 */ /* 0x000ee4000c1e1b00 */
[----:B---3--:R-:W-:Y:S01]  /*79f0*/  FADD.FTZ R28, R28, R16 ;  /* 0x000000101c1c7221 */ /* 0x008fe20000010000 */
[----:B------:R-:W-:-:S07]  /*7a00*/  FADD.FTZ R29, R29, R17 ;  /* 0x000000111d1d7221 */ /* 0x000fce0000010000 */
.L_x_320:
[----:B------:R-:W-:Y:S05]  /*7a10*/  BSYNC.RECONVERGENT B0 ;  /* 0x0000000000007941 */ /* 0x000fea0003800200 */
.L_x_313:
        /* <DEDUP_REMOVED lines=8> */
[----:B------:R-:W-:Y:S01]  /*7aa0*/  SHF.L.U32 R64, R64, 0x10, RZ ;  /* 0x0000001040407819 */ /* 0x000fe200000006ff */
[----:B--2---:R-:W-:-:S02]  /*7ab0*/  FADD.FTZ R19, R65, -UR14 ;  /* 0x8000000e41137e21 */ /* 0x004fc40008010000 */
[----:B------:R-:W-:Y:S02]  /*7ac0*/  FMUL.FTZ R27, R68, UR15 ;  /* 0x0000000f441b7c20 */ /* 0x000fe40008410000 */
[----:B------:R-:W-:Y:S01]  /*7ad0*/  FMUL.FTZ R19, R19, UR15 ;  /* 0x0000000f13137c20 */ /* 0x000fe20008410000 */
[----:B0-----:R-:W-:Y:S02]  /*7ae0*/  UISETP.NE.AND UP0, UPT, UR10, URZ, UPT ;  /* 0x000000ff0a00728c */ /* 0x001fe4000bf05270 */
[----:B-----5:R-:W-:Y:S01]  /*7af0*/  ULEA UR7, UR8, UR7, 0x18 ;  /* 0x0000000708077291 */ /* 0x020fe2000f8ec0ff */
[----:B------:R-:W0:Y:S01]  /*7b00*/  LDCU.64 UR8, c[0x0][0x400] ;  /* 0x00008000ff0877ac */ /* 0x000e220008000a00 */
[----:B----4-:R-:W-:-:S07]  /*7b10*/  IMAD R21, R21, UR6, R70 ;  /* 0x0000000615157c24 */ /* 0x010fce000f8e0246 */
[----:B------:R-:W-:Y:S01]  /*7b20*/  @!P0 STS.64 [UR7+0xe0], R28 ;  /* 0x0000e01cff008988 */ /* 0x000fe20008000a07 */
[----:B------:R-:W-:Y:S01]  /*7b30*/  BAR.SYNC.DEFER_BLOCKING 0x0 ;  /* 0x0000000000007b1d */ /* 0x000fe20000010000 */
[C---:B---3--:R-:W-:Y:S02]  /*7b40*/  IADD3 R20, PT, PT, R21.reuse, 0x20, RZ ;  /* 0x0000002015147810 */ /* 0x048fe40007ffe0ff */
[C---:B------:R-:W-:Y:S02]  /*7b50*/  IADD3 R23, PT, PT, R21.reuse, 0x10, RZ ;  /* 0x0000001015177810 */ /* 0x040fe40007ffe0ff */
[----:B------:R-:W-:Y:S02]  /*7b60*/  SHF.R.S32.HI R18, RZ, 0x1f, R20 ;  /* 0x0000001fff127819 */ /* 0x000fe40000011414 */
[----:B0-----:R-:W-:Y:S02]  /*7b70*/  ISETP.GE.U32.AND P0, PT, R20, UR8, PT ;  /* 0x0000000814007c0c */ /* 0x001fe4000bf06070 */
[----:B------:R-:W-:-:S02]  /*7b80*/  ISETP.GE.U32.AND P1, PT, R21, UR8, PT ;  /* 0x0000000815007c0c */ /* 0x000fc4000bf26070 */
[----:B------:R-:W-:Y:S02]  /*7b90*/  ISETP.GE.U32.AND P2, PT, R23, UR8, PT ;  /* 0x0000000817007c0c */ /* 0x000fe4000bf46070 */
[----:B-1----:R-:W-:Y:S02]  /*7ba0*/  SHF.R.S32.HI R24, RZ, 0x1f, R23 ;  /* 0x0000001fff187819 */ /* 0x002fe40000011417 */
[----:B------:R-:W-:Y:S02]  /*7bb0*/  ISETP.GE.AND.EX P0, PT, R18, UR9, PT, P0 ;  /* 0x0000000912007c0c */ /* 0x000fe4000bf06300 */
[----:B------:R-:W-:Y:S02]  /*7bc0*/  SHF.L.U32 R18, R67, 0x10, RZ ;  /* 0x0000001043127819 */ /* 0x000fe400000006ff */
[----:B------:R-:W-:Y:S01]  /*7bd0*/  ISETP.GE.AND.EX P2, PT, R24, UR9, PT, P2 ;  /* 0x0000000918007c0c */ /* 0x000fe2000bf46320 */
[----:B------:R-:W0:Y:S01]  /*7be0*/  LDS.64 R16, [UR7+0xe0] ;  /* 0x0000e007ff107984 */ /* 0x000e220008000a00 */
[----:B------:R-:W0:Y:S02]  /*7bf0*/  LDCU UR7, c[0x0][0x42c] ;  /* 0x00008580ff0777ac */ /* 0x000e240008000800 */
[----:B0-----:R-:W-:Y:S01]  /*7c00*/  FMUL.FTZ R16, R16, UR7 ;  /* 0x0000000710107c20 */ /* 0x001fe20008410000 */
[----:B------:R-:W-:Y:S01]  /*7c10*/  FMUL.FTZ R22, R17, UR7 ;  /* 0x0000000711167c20 */ /* 0x000fe20008410000 */
[----:B------:R-:W-:-:S03]  /*7c20*/  SHF.L.U32 R17, R66, 0x10, RZ ;  /* 0x0000001042117819 */ /* 0x000fc600000006ff */
[----:B------:R-:W-:Y:S02]  /*7c30*/  R2UR UR6, R16 ;  /* 0x00000000100672ca */ /* 0x000fe400000e0000 */
[----:B------:R-:W-:-:S04]  /*7c40*/  SHF.R.S32.HI R16, RZ, 0x1f, R21 ;  /* 0x0000001fff107819 */ /* 0x000fc80000011415 */
[----:B------:R-:W-:-:S07]  /*7c50*/  ISETP.GE.AND.EX P1, PT, R16, UR9, PT, P1 ;  /* 0x0000000910007c0c */ /* 0x000fce000bf26310 */
        /* <DEDUP_REMOVED lines=20> */
.L_x_321:
        /* <DEDUP_REMOVED lines=14> */
[----:B------:R-:W-:-:S03]  /*7e80*/  MOV R16, R72 ;  /* 0x0000004800107202 */ /* 0x000fc60000000f00 */
[C---:B------:R-:W-:Y:S02]  /*7e90*/  IMAD R27, R21.reuse, UR17, R18 ;  /* 0x00000011151b7c24 */ /* 0x040fe4000f8e0212 */
[----:B------:R-:W-:-:S03]  /*7ea0*/  IMAD.WIDE.U32 R16, R21, UR16, R16 ;  /* 0x0000001015107c25 */ /* 0x000fc6000f8e0010 */
[----:B-1----:R-:W-:Y:S02]  /*7eb0*/  LEA R18, P1, R16, UR10, 0x1 ;  /* 0x0000000a10127c11 */ /* 0x002fe4000f8208ff */
[----:B------:R-:W-:-:S04]  /*7ec0*/  IADD3 R27, PT, PT, R17, R27, RZ ;  /* 0x0000001b111b7210 */ /* 0x000fc80007ffe0ff */
[----:B------:R-:W-:-:S05]  /*7ed0*/  LEA.HI.X R19, R16, UR11, R27, 0x1, P1 ;  /* 0x0000000b10137c11 */ /* 0x000fca00088f0c1b */
[----:B------:R0:W-:Y:S02]  /*7ee0*/  STG.E desc[UR12][R18.64], R25 ;  /* 0x0000001912007986 */ /* 0x0001e4000c10190c */
.L_x_323:
[----:B------:R-:W-:Y:S05]  /*7ef0*/  BSYNC.RECONVERGENT B0 ;  /* 0x0000000000007941 */ /* 0x000fea0003800200 */
.L_x_322:
        /* <DEDUP_REMOVED lines=25> */
.L_x_324:
        /* <DEDUP_REMOVED lines=21> */
.L_x_326:
[----:B------:R-:W-:Y:S05]  /*81e0*/  BSYNC.RECONVERGENT B0 ;  /* 0x0000000000007941 */ /* 0x000fea0003800200 */
.L_x_325:
[----:B------:R-:W-:Y:S01]  /*81f0*/  SHF.L.U32 R17, R26, 0x10, RZ ;  /* 0x000000101a117819 */ /* 0x000fe200000006ff */
[----:B------:R-:W-:Y:S01]  /*8200*/  FADD.FTZ R60, R60, -UR14 ;  /* 0x8000000e3c3c7e21 */ /* 0x000fe20008010000 */
[C---:B------:R-:W-:Y:S02]  /*8210*/  PRMT R24, R59.reuse, 0x7632, R24 ;  /* 0x000076323b187816 */ /* 0x040fe40000000018 */
[----:B0-----:R-:W-:Y:S01]  /*8220*/  SHF.L.U32 R18, R59, 0x10, RZ ;  /* 0x000000103b127819 */ /* 0x001fe200000006ff */
[----:B------:R-:W-:Y:S01]  /*8230*/  FMUL.FTZ R59, R60, UR15 ;  /* 0x0000000f3c3b7c20 */ /* 0x000fe20008410000 */
[----:B------:R-:W-:Y:S01]  /*8240*/  IADD3 R23, PT, PT, R21, 0x30, RZ ;  /* 0x0000003015177810 */ /* 0x000fe20007ffe0ff */
[----:B------:R-:W-:Y:S01]  /*8250*/  FADD.FTZ R19, R17, -UR14 ;  /* 0x8000000e11137e21 */ /* 0x000fe20008010000 */
[----:B------:R-:W-:Y:S02]  /*8260*/  PRMT R16, R58, 0x7632, R16 ;  /* 0x000076323a107816 */ /* 0x000fe40000000010 */
[----:B------:R-:W-:Y:S01]  /*8270*/  SHF.L.U32 R17, R24, 0x10, RZ ;  /* 0x0000001018117819 */ /* 0x000fe200000006ff */
[----:B------:R-:W-:Y:S01]  /*8280*/  FFMA.FTZ R24, R59, UR6, R22 ;  /* 0x000000063b187c23 */ /* 0x000fe20008010016 */
[----:B------:R-:W-:Y:S01]  /*8290*/  ISETP.GE.U32.AND P1, PT, R23, UR8, PT ;  /* 0x0000000817007c0c */ /* 0x000fe2000bf26070 */
[----:B------:R-:W-:Y:S01]  /*82a0*/  FMUL.FTZ R19, R19, UR15 ;  /* 0x0000000f13137c20 */ /* 0x000fe20008410000 */
[----:B------:R-:W-:Y:S01]  /*82b0*/  SHF.L.U32 R58, R58, 0x10, RZ ;  /* 0x000000103a3a7819 */ /* 0x000fe200000006ff */
[----:B------:R-:W-:Y:S10]  /*82c0*/  BRA.U !UP0, `(.L_x_327) ;  /* 0x00000001084c7547 */ /* 0x000ff4000b800000 */
        /* <DEDUP_REMOVED lines=19> */
.L_x_327:
        /* <DEDUP_REMOVED lines=23> */
.L_x_329:
[----:B------:R-:W-:Y:S05]  /*8570*/  BSYNC.RECONVERGENT B0 ;  /* 0x0000000000007941 */ /* 0x000fea0003800200 */
.L_x_328:
[C---:B0-----:R-:W-:Y:S01]  /*8580*/  PRMT R17, R57.reuse, 0x7632, R17 ;  /* 0x0000763239117816 */ /* 0x041fe20000000011 */
[----:B------:R-:W-:Y:S01]  /*8590*/  FMUL.FTZ R19, R58, UR15 ;  /* 0x0000000f3a137c20 */ /* 0x000fe20008410000 */
[----:B------:R-:W-:Y:S01]  /*85a0*/  FADD.FTZ R26, R26, -UR14 ;  /* 0x8000000e1a1a7e21 */ /* 0x000fe20008010000 */
[----:B------:R-:W-:Y:S02]  /*85b0*/  SHF.L.U32 R16, R57, 0x10, RZ ;  /* 0x0000001039107819 */ /* 0x000fe400000006ff */
[----:B------:R-:W-:Y:S01]  /*85c0*/  ISETP.GE.AND.EX P1, PT, R24, UR9, PT, P1 ;  /* 0x0000000918007c0c */ /* 0x000fe2000bf26310 */
[----:B------:R-:W-:Y:S01]  /*85d0*/  FFMA.FTZ R60, R19, UR6, R22 ;  /* 0x00000006133c7c23 */ /* 0x000fe20008010016 */
[----:B------:R-:W-:Y:S01]  /*85e0*/  SHF.L.U32 R17, R17, 0x10, RZ ;  /* 0x0000001011117819 */ /* 0x000fe200000006ff */
[----:B------:R-:W-:Y:S01]  /*85f0*/  FMUL.FTZ R57, R26, UR15 ;  /* 0x0000000f1a397c20 */ /* 0x000fe20008410000 */
[----:B------:R-:W-:Y:S09]  /*8600*/  BRA.U !UP0, `(.L_x_330) ;  /* 0x0000000108487547 */ /* 0x000ff2000b800000 */
        /* <DEDUP_REMOVED lines=18> */
.L_x_330:
        /* <DEDUP_REMOVED lines=21> */
.L_x_332:
[----:B------:R-:W-:Y:S05]  /*8880*/  BSYNC.RECONVERGENT B0 ;  /* 0x0000000000007941 */ /* 0x000fea0003800200 */
.L_x_331:
[----:B------:R-:W-:Y:S01]  /*8890*/  SHF.L.U32 R20, R26, 0x10, RZ ;  /* 0x000000101a147819 */ /* 0x000fe200000006ff */
[----:B------:R-:W-:Y:S01]  /*88a0*/  FADD.FTZ R56, R56, -UR14 ;  /* 0x8000000e38387e21 */ /* 0x000fe20008010000 */
[----:B0-----:R-:W-:Y:S02]  /*88b0*/  IADD3 R19, PT, PT, R21, 0x40, RZ ;  /* 0x0000004015137810 */ /* 0x001fe40007ffe0ff */
[----:B------:R-:W-:Y:S01]  /*88c0*/  PRMT R25, R55, 0x7632, R25 ;  /* 0x0000763237197816 */ /* 0x000fe20000000019 */
[----:B------:R-:W-:Y:S01]  /*88d0*/  FMUL.FTZ R27, R56, UR15 ;  /* 0x0000000f381b7c20 */ /* 0x000fe20008410000 */
[----:B------:R-:W-:Y:S01]  /*88e0*/  IADD3 R23, PT, PT, R21, 0x50, RZ ;  /* 0x0000005015177810 */ /* 0x000fe20007ffe0ff */
[----:B------:R-:W-:Y:S01]  /*88f0*/  FADD.FTZ R20, R20, -UR14 ;  /* 0x8000000e14147e21 */ /* 0x000fe20008010000 */
[----:B------:R-:W-:Y:S01]  /*8900*/  ISETP.GE.U32.AND P0, PT, R19, UR8, PT ;  /* 0x0000000813007c0c */ /* 0x000fe2000bf06070 */
[----:B------:R-:W-:Y:S01]  /*8910*/  FFMA.FTZ R58, R27, UR6, R22 ;  /* 0x000000061b3a7c23 */ /* 0x000fe20008010016 */
[----:B------:R-:W-:Y:S01]  /*8920*/  SHF.R.S32.HI R16, RZ, 0x1f, R19 ;  /* 0x0000001fff107819 */ /* 0x000fe20000011413 */
[----:B------:R-:W-:Y:S01]  /*8930*/  FMUL.FTZ R59, R20, UR15 ;  /* 0x0000000f143b7c20 */ /* 0x000fe20008410000 */
[----:B------:R-:W-:-:S02]  /*8940*/  PRMT R17, R54, 0x7632, R17 ;  /* 0x0000763236117816 */ /* 0x000fc40000000011 */
[----:B------:R-:W-:Y:S02]  /*8950*/  SHF.L.U32 R18, R55, 0x10, RZ ;  /* 0x0000001037127819 */ /* 0x000fe400000006ff */
[----:B------:R-:W-:Y:S02]  /*8960*/  ISETP.GE.U32.AND P1, PT, R23, UR8, PT ;  /* 0x0000000817007c0c */ /* 0x000fe4000bf26070 */
        /* <DEDUP_REMOVED lines=22> */
.L_x_333:
        /* <DEDUP_REMOVED lines=22> */
.L_x_335:
[----:B------:R-:W-:Y:S05]  /*8c30*/  BSYNC.RECONVERGENT B0 ;  /* 0x0000000000007941 */ /* 0x000fea0003800200 */
.L_x_334:
        /* <DEDUP_REMOVED lines=27> */
.L_x_336:
        /* <DEDUP_REMOVED lines=21> */
.L_x_338:
[----:B------:R-:W-:Y:S05]  /*8f40*/  BSYNC.RECONVERGENT B0 ;  /* 0x0000000000007941 */ /* 0x000fea0003800200 */
.L_x_337:
[----:B0-----:R-:W-:Y:S01]  /*8f50*/  SHF.L.U32 R17, R24, 0x10, RZ ;  /* 0x0000001018117819 */ /* 0x001fe200000006ff */
[----:B------:R-:W-:Y:S01]  /*8f60*/  FADD.FTZ R52, R52, -UR14 ;  /* 0x8000000e34347e21 */ /* 0x000fe20008010000 */
[----:B------:R-:W-:Y:S02]  /*8f70*/  IADD3 R19, PT, PT, R21, 0x60, RZ ;  /* 0x0000006015137810 */ /* 0x000fe40007ffe0ff */
        /* <DEDUP_REMOVED lines=8> */
[----:B------:R-:W-:-:S02]  /*9000*/  SHF.L.U32 R18, R51, 0x10, RZ ;  /* 0x0000001033127819 */ /* 0x000fc400000006ff */
[----:B------:R-:W-:Y:S02]  /*9010*/  ISETP.GE.U32.AND P1, PT, R23, UR8, PT ;  /* 0x0000000817007c0c */ /* 0x000fe4000bf26070 */
[----:B------:R-:W-:Y:S02]  /*9020*/  ISETP.GE.AND.EX P0, PT, R16, UR9, PT, P0 ;  /* 0x0000000910007c0c */ /* 0x000fe4000bf06300 */
        /* <DEDUP_REMOVED lines=22> */
.L_x_339:
        /* <DEDUP_REMOVED lines=22> */
.L_x_341:
[----:B------:R-:W-:Y:S05]  /*92f0*/  BSYNC.RECONVERGENT B0 ;  /* 0x0000000000007941 */ /* 0x000fea0003800200 */
.L_x_340:
        /* <DEDUP_REMOVED lines=27> */
.L_x_342:
        /* <DEDUP_REMOVED lines=21> */
.L_x_344:
[----:B------:R-:W-:Y:S05]  /*9600*/  BSYNC.RECONVERGENT B0 ;  /* 0x0000000000007941 */ /* 0x000fea0003800200 */
.L_x_343:
        /* <DEDUP_REMOVED lines=36> */
.L_x_345:
        /* <DEDUP_REMOVED lines=22> */
.L_x_347:
[----:B------:R-:W-:Y:S05]  /*99b0*/  BSYNC.RECONVERGENT B0 ;  /* 0x0000000000007941 */ /* 0x000fea0003800200 */
.L_x_346:
        /* <DEDUP_REMOVED lines=21> */
[----:B------:R-:W-:-:S04]  /*9b10*/  FFMA.FTZ R29, R18, R29, 1 ;  /* 0x3f800000121d7423 */ /* 0x000fc8000001001d */
[----:B------:R-:W-:Y:S01]  /*9b20*/  FMUL.FTZ R16, R16, R29 ;  /* 0x0000001d10107220 */ /* 0x000fe20000410000 */
[----:B-1----:R-:W-:Y:S01]  /*9b30*/  FADD.FTZ R46, -R28, 1 ;  /* 0x3f8000001c2e7421 */ /* 0x002fe20000010100 */
[----:B------:R-:W-:-:S03]  /*9b40*/  FMUL.FTZ R17, R17, R28 ;  /* 0x0000001c11117220 */ /* 0x000fc60000410000 */
[----:B------:R-:W-:-:S04]  /*9b50*/  FFMA.FTZ R46, R19, R46, 1 ;  /* 0x3f800000132e7423 */ /* 0x000fc8000001002e */
[----:B------:R-:W-:-:S07]  /*9b60*/  FMUL.FTZ R17, R17, R46 ;  /* 0x0000002e11117220 */ /* 0x000fce0000410000 */
.L_x_348:
[----:B------:R-:W-:Y:S01]  /*9b70*/  FFMA.FTZ R19, R45, UR6, R22 ;  /* 0x000000062d137c23 */ /* 0x000fe20008010016 */
[----:B------:R-:W-:Y:S01]  /*9b80*/  BSSY.RECONVERGENT B0, `(.L_x_349) ;  /* 0x0000014000007945 */ /* 0x000fe20003800200 */
[----:B------:R-:W-:Y:S01]  /*9b90*/  FFMA.FTZ R48, R11, R16, -R48 ;  /* 0x000000100b307223 */ /* 0x000fe20000010830 */
[C---:B------:R-:W-:Y:S01]  /*9ba0*/  IADD3 R24, PT, PT, R21.reuse, 0xa0, RZ ;  /* 0x000000a015187810 */ /* 0x040fe20007ffe0ff */
        /* <DEDUP_REMOVED lines=17> */
.L_x_350:
[----:B------:R-:W-:Y:S05]  /*9cc0*/  BSYNC.RECONVERGENT B0 ;  /* 0x0000000000007941 */ /* 0x000fea0003800200 */
.L_x_349:
        /* <DEDUP_REMOVED lines=8> */
[----:B------:R-:W-:-:S02]  /*9d50*/  SHF.R.S32.HI R16, RZ, 0x1f, R20 ;  /* 0x0000001fff107819 */ /* 0x000fc40000011414 */
[----:B------:R-:W-:Y:S01]  /*9d60*/  PRMT R17, R43, 0x7632, R17 ;  /* 0x000076322b117816 */ /* 0x000fe20000000011 */
[----:B------:R-:W-:Y:S01]  /*9d70*/  FFMA.FTZ R48, R19, UR6, R22 ;  /* 0x0000000613307c23 */ /* 0x000fe20008010016 */
[----:B------:R-:W-:Y:S02]  /*9d80*/  SHF.L.U32 R18, R43, 0x10, RZ ;  /* 0x000000102b127819 */ /* 0x000fe400000006ff */
[----:B------:R-:W-:Y:S01]  /*9d90*/  SHF.L.U32 R43, R41, 0x10, RZ ;  /* 0x00000010292b7819 */ /* 0x000fe200000006ff */
[----:B------:R-:W-:Y:S01]  /*9da0*/  FMUL.FTZ R41, R42, UR15 ;  /* 0x0000000f2a297c20 */ /* 0x000fe20008410000 */
[----:B------:R-:W-:Y:S02]  /*9db0*/  ISETP.GE.AND.EX P0, PT, R45, UR9, PT, P0 ;  /* 0x000000092d007c0c */ /* 0x000fe4000bf06300 */
[----:B------:R-:W-:Y:S02]  /*9dc0*/  ISETP.GE.AND.EX P1, PT, R16, UR9, PT, P1 ;  /* 0x0000000910007c0c */ /* 0x000fe4000bf26310 */
[----:B------:R-:W-:Y:S01]  /*9dd0*/  SHF.L.U32 R17, R17, 0x10, RZ ;  /* 0x0000001011117819 */ /* 0x000fe200000006ff */
[----:B------:R-:W-:Y:S10]  /*9de0*/  BRA.U !UP0, `(.L_x_351) ;  /* 0x0000000108487547 */ /* 0x000ff4000b800000 */
        /* <DEDUP_REMOVED lines=18> */
.L_x_351:
        /* <DEDUP_REMOVED lines=21> */
.L_x_353:
[----:B------:R-:W-:Y:S05]  /*a060*/  BSYNC.RECONVERGENT B0 ;  /* 0x0000000000007941 */ /* 0x000fea0003800200 */
.L_x_352:
[----:B------:R-:W-:Y:S01]  /*a070*/  FMUL.FTZ R43, R43, UR15 ;  /* 0x0000000f2b2b7c20 */ /* 0x000fe20008410000 */
[----:B0-----:R-:W-:Y:S01]  /*a080*/  FADD.FTZ R17, R38, -UR14 ;  /* 0x8000000e26117e21 */ /* 0x001fe20008010000 */
        /* <DEDUP_REMOVED lines=23> */
.L_x_354:
        /* <DEDUP_REMOVED lines=15> */
[----:B------:R-:W-:-:S03]  /*a2f0*/  IMAD.WIDE.U32 R16, R20, UR10, R16 ;  /* 0x0000000a14107c25 */ /* 0x000fc6000f8e0010 */
[----:B-1----:R-:W-:Y:S02]  /*a300*/  LEA R24, P0, R16, UR16, 0x1 ;  /* 0x0000001010187c11 */ /* 0x002fe4000f8008ff */
[----:B------:R-:W-:Y:S02]  /*a310*/  IADD3 R25, PT, PT, R17, R25, RZ ;  /* 0x0000001911197210 */ /* 0x000fe40007ffe0ff */
[----:B------:R-:W-:Y:S02]  /*a320*/  F2FP.BF16.F32.PACK_AB R17, R18, R23 ;  /* 0x000000171211723e */ /* 0x000fe400000010ff */
[----:B------:R-:W-:-:S05]  /*a330*/  LEA.HI.X R25, R16, UR17, R25, 0x1, P0 ;  /* 0x0000001110197c11 */ /* 0x000fca00080f0c19 */
[----:B------:R0:W-:Y:S02]  /*a340*/  STG.E desc[UR12][R24.64], R17 ;  /* 0x0000001118007986 */ /* 0x0001e4000c10190c */
.L_x_356:
[----:B------:R-:W-:Y:S05]  /*a350*/  BSYNC.RECONVERGENT B0 ;  /* 0x0000000000007941 */ /* 0x000fea0003800200 */
.L_x_355:
[----:B------:R-:W-:Y:S01]  /*a360*/  SHF.L.U32 R34, R34, 0x10, RZ ;  /* 0x0000001022227819 */ /* 0x000fe200000006ff */
[----:B------:R-:W-:Y:S01]  /*a370*/  FADD.FTZ R37, R37, -UR14 ;  /* 0x8000000e25257e21 */ /* 0x000fe20008010000 */
[C---:B0-----:R-:W-:Y:S02]  /*a380*/  IADD3 R17, PT, PT, R21.reuse, 0xd0, RZ ;  /* 0x000000d015117810 */ /* 0x041fe40007ffe0ff */
[----:B------:R-:W-:Y:S01]  /*a390*/  IADD3 R16, PT, PT, R21, 0xe0, RZ ;  /* 0x000000e015107810 */ /* 0x000fe20007ffe0ff */
[----:B------:R-:W-:Y:S01]  /*a3a0*/  FADD.FTZ R34, R34, -UR14 ;  /* 0x8000000e22227e21 */ /* 0x000fe20008010000 */
[----:B------:R-:W-:Y:S01]  /*a3b0*/  ISETP.GE.U32.AND P0, PT, R19, UR8, PT ;  /* 0x0000000813007c0c */ /* 0x000fe2000bf06070 */
[----:B------:R-:W-:Y:S01]  /*a3c0*/  FMUL.FTZ R37, R37, UR15 ;  /* 0x0000000f25257c20 */ /* 0x000fe20008410000 */
[----:B------:R-:W-:Y:S02]  /*a3d0*/  ISETP.GE.U32.AND P1, PT, R17, UR8, PT ;  /* 0x0000000811007c0c */ /* 0x000fe4000bf26070 */
[----:B------:R-:W-:-:S02]  /*a3e0*/  SHF.R.S32.HI R38, RZ, 0x1f, R19 ;  /* 0x0000001fff267819 */ /* 0x000fc40000011413 */
[----:B------:R-:W-:Y:S02]  /*a3f0*/  SHF.R.S32.HI R18, RZ, 0x1f, R17 ;  /* 0x0000001fff127819 */ /* 0x000fe40000011411 */
[----:B------:R-:W-:Y:S01]  /*a400*/  SHF.L.U32 R39, R33, 0x10, RZ ;  /* 0x0000001021277819 */ /* 0x000fe200000006ff */
[----:B------:R-:W-:Y:S01]  /*a410*/  FMUL.FTZ R33, R34, UR15 ;  /* 0x0000000f22217c20 */ /* 0x000fe20008410000 */
[----:B------:R-:W-:Y:S02]  /*a420*/  SHF.L.U32 R36, R36, 0x10, RZ ;  /* 0x0000001024247819 */ /* 0x000fe400000006ff */
[----:B------:R-:W-:Y:S02]  /*a430*/  ISETP.GE.U32.AND P2, PT, R16, UR8, PT ;  /* 0x0000000810007c0c */ /* 0x000fe4000bf46070 */
[----:B------:R-:W-:Y:S02]  /*a440*/  ISETP.GE.AND.EX P0, PT, R38, UR9, PT, P0 ;  /* 0x0000000926007c0c */ /* 0x000fe4000bf06300 */
[----:B------:R-:W-:-:S02]  /*a450*/  ISETP.GE.AND.EX P1, PT, R18, UR9, PT, P1 ;  /* 0x0000000912007c0c */ /* 0x000fc4000bf26310 */
        /* <DEDUP_REMOVED lines=21> */
.L_x_357:
        /* <DEDUP_REMOVED lines=24> */
.L_x_359:
[----:B------:R-:W-:Y:S05]  /*a730*/  BSYNC.RECONVERGENT B0 ;  /* 0x0000000000007941 */ /* 0x000fea0003800200 */
.L_x_358:
[----:B------:R-:W-:Y:S01]  /*a740*/  SHF.L.U32 R32, R32, 0x10, RZ ;  /* 0x0000001020207819 */ /* 0x000fe200000006ff */
[--C-:B------:R-:W-:Y:S01]  /*a750*/  FFMA.FTZ R34, R39, UR6, R22.reuse ;  /* 0x0000000627227c23 */ /* 0x100fe20008010016 */
[----:B------:R-:W-:Y:S01]  /*a760*/  FFMA.FTZ R33, R29, UR6, R22 ;  /* 0x000000061d217c23 */ /* 0x000fe20008010016 */
[----:B------:R-:W-:Y:S01]  /*a770*/  SHF.L.U32 R31, R31, 0x10, RZ ;  /* 0x000000101f1f7819 */ /* 0x000fe200000006ff */
[----:B------:R-:W-:Y:S06]  /*a780*/  BRA.U !UP0, `(.L_x_360) ;  /* 0x0000000108487547 */ /* 0x000fec000b800000 */
        /* <DEDUP_REMOVED lines=18> */
.L_x_360:
[----:B------:R-:W-:Y:S01]  /*a8b0*/  BSSY.RECONVERGENT B0, `(.L_x_361) ;  /* 0x0000013000007945 */ /* 0x000fe20003800200 */
[----:B------:R-:W-:Y:S01]  /*a8c0*/  SHF.L.U32 R23, R4, 0x10, RZ ;  /* 0x0000001004177819 */ /* 0x000fe200000006ff */
[----:B------:R-:W-:Y:S01]  /*a8d0*/  FFMA.FTZ R34, R11, R32, -R34 ;  /* 0x000000200b227223 */ /* 0x000fe20000010822 */
[----:B------:R-:W-:Y:S01]  /*a8e0*/  FFMA.FTZ R4, R10, R31, -R33 ;  /* 0x0000001f0a047223 */ /* 0x000fe20000010821 */
[----:B------:R-:W-:Y:S06]  /*a8f0*/  @P1 BRA `(.L_x_362) ;  /* 0x0000000000381947 */ /* 0x000fec0003800000 */
[----:B------:R-:W1:Y:S01]  /*a900*/  LDCU.64 UR10, c[0x0][0x3f8] ;  /* 0x00007f00ff0a77ac */ /* 0x000e620008000a00 */
[----:B0-----:R-:W-:Y:S01]  /*a910*/  MOV R19, R75 ;  /* 0x0000004b00137202 */ /* 0x001fe20000000f00 */
[----:B------:R-:W-:Y:S01]  /*a920*/  FMUL.FTZ R4, R4, UR15 ;  /* 0x0000000f04047c20 */ /* 0x000fe20008410000 */
[----:B------:R-:W0:Y:S01]  /*a930*/  LDCU.64 UR16, c[0x0][0x380] ;  /* 0x00007000ff1077ac */ /* 0x000e220008000a00 */
[----:B-1----:R-:W-:Y:S01]  /*a940*/  IMAD R20, R18, UR10, RZ ;  /* 0x0000000a12147c24 */ /* 0x002fe2000f8e02ff */
[----:B------:R-:W-:-:S05]  /*a950*/  MOV R18, R72 ;  /* 0x0000004800127202 */ /* 0x000fca0000000f00 */
[----:B------:R-:W-:-:S04]  /*a960*/  IMAD.WIDE.U32 R24, R17, UR10, R18 ;  /* 0x0000000a11187c25 */ /* 0x000fc8000f8e0012 */
[----:B------:R-:W-:Y:S02]  /*a970*/  IMAD R19, R17, UR11, R20 ;  /* 0x0000000b11137c24 */ /* 0x000fe4000f8e0214 */
[----:B------:R-:W-:Y:S01]  /*a980*/  FMUL.FTZ R17, R34, UR15 ;  /* 0x0000000f22117c20 */ /* 0x000fe20008410000 */
[----:B0-----:R-:W-:Y:S02]  /*a990*/  LEA R18, P0, R24, UR16, 0x1 ;  /* 0x0000001018127c11 */ /* 0x001fe4000f8008ff */
[----:B------:R-:W-:Y:S02]  /*a9a0*/  IADD3 R19, PT, PT, R25, R19, RZ ;  /* 0x0000001319137210 */ /* 0x000fe40007ffe0ff */
[----:B------:R-:W-:Y:S02]  /*a9b0*/  F2FP.BF16.F32.PACK_AB R17, R4, R17 ;  /* 0x000000110411723e */ /* 0x000fe400000010ff */
[----:B------:R-:W-:-:S05]  /*a9c0*/  LEA.HI.X R19, R24, UR17, R19, 0x1, P0 ;  /* 0x0000001118137c11 */ /* 0x000fca00080f0c13 */
[----:B------:R1:W-:Y:S02]  /*a9d0*/  STG.E desc[UR12][R18.64], R17 ;  /* 0x0000001112007986 */ /* 0x0003e4000c10190c */
.L_x_362:
[----:B------:R-:W-:Y:S05]  /*a9e0*/  BSYNC.RECONVERGENT B0 ;  /* 0x0000000000007941 */ /* 0x000fea0003800200 */
.L_x_361:
[----:B------:R-:W-:Y:S01]  /*a9f0*/  SHF.L.U32 R12, R12, 0x10, RZ ;  /* 0x000000100c0c7819 */ /* 0x000fe200000006ff */
[----:B------:R-:W-:Y:S01]  /*aa00*/  FADD.FTZ R23, R23, -UR14 ;  /* 0x8000000e17177e21 */ /* 0x000fe20008010000 */
[----:B------:R-:W-:Y:S02]  /*aa10*/  SHF.R.S32.HI R27, RZ, 0x1f, R16 ;  /* 0x0000001fff1b7819 */ /* 0x000fe40000011410 */
[----:B------:R-:W-:Y:S01]  /*aa20*/  SHF.L.U32 R4, R5, 0x10, RZ ;  /* 0x0000001005047819 */ /* 0x000fe200000006ff */
[----:B------:R-:W-:Y:S01]  /*aa30*/  FMUL.FTZ R23, R23, UR15 ;  /* 0x0000000f17177c20 */ /* 0x000fe20008410000 */
[----:B------:R-:W-:Y:S01]  /*aa40*/  FADD.FTZ R12, R12, -UR14 ;  /* 0x8000000e0c0c7e21 */ /* 0x000fe20008010000 */
[----:B------:R-:W-:Y:S02]  /*aa50*/  ISETP.GE.AND.EX P2, PT, R27, UR9, PT, P2 ;  /* 0x000000091b007c0c */ /* 0x000fe4000bf46320 */
[----:B------:R-:W-:Y:S01]  /*aa60*/  SHF.L.U32 R13, R13, 0x10, RZ ;  /* 0x000000100d0d7819 */ /* 0x000fe200000006ff */
[----:B------:R-:W-:Y:S01]  /*aa70*/  FFMA.FTZ R26, R23, UR6, R22 ;  /* 0x00000006171a7c23 */ /* 0x000fe20008010016 */
[----:B------:R-:W-:Y:S01]  /*aa80*/  SHF.L.U32 R28, R6, 0x10, RZ ;  /* 0x00000010061c7819 */ /* 0x000fe200000006ff */
[----:B0-----:R-:W-:Y:S01]  /*aa90*/  FMUL.FTZ R25, R12, UR15 ;  /* 0x0000000f0c197c20 */ /* 0x001fe20008410000 */
        /* <DEDUP_REMOVED lines=20> */
.L_x_363:
        /* <DEDUP_REMOVED lines=10> */
[----:B-1----:R-:W-:Y:S01]  /*ac80*/  FMUL.FTZ R17, R26, UR15 ;  /* 0x0000000f1a117c20 */ /* 0x002fe20008410000 */
        /* <DEDUP_REMOVED lines=11> */
.L_x_365:
[----:B------:R-:W-:Y:S05]  /*ad40*/  BSYNC.RECONVERGENT B0 ;  /* 0x0000000000007941 */ /* 0x000fea0003800200 */
.L_x_364:
[----:B0-----:R-:W-:Y:S01]  /*ad50*/  FMUL.FTZ R5, R28, UR15 ;  /* 0x0000000f1c057c20 */ /* 0x001fe20008410000 */
[----:B------:R-:W-:Y:S01]  /*ad60*/  FMUL.FTZ R29, R29, UR15 ;  /* 0x0000000f1d1d7c20 */ /* 0x000fe20008410000 */
[----:B------:R-:W-:Y:S02]  /*ad70*/  ISETP.GE.U32.AND P0, PT, R21, UR8, PT ;  /* 0x0000000815007c0c */ /* 0x000fe4000bf06070 */
[----:B------:R-:W-:Y:S01]  /*ad80*/  SHF.L.U32 R4, R7, 0x10, RZ ;  /* 0x0000001007047819 */ /* 0x000fe200000006ff */
[--C-:B-1----:R-:W-:Y:S01]  /*ad90*/  FFMA.FTZ R18, R5, UR6, R22.reuse ;  /* 0x0000000605127c23 */ /* 0x102fe20008010016 */
[----:B------:R-:W-:Y:S01]  /*ada0*/  SHF.R.S32.HI R20, RZ, 0x1f, R21 ;  /* 0x0000001fff147819 */ /* 0x000fe20000011415 */
        /* <DEDUP_REMOVED lines=21> */
.L_x_366:
        /* <DEDUP_REMOVED lines=18> */
.L_x_368:
[----:B------:R-:W-:Y:S05]  /*b020*/  BSYNC.RECONVERGENT B0 ;  /* 0x0000000000007941 */ /* 0x000fea0003800200 */
.L_x_367:
        /* <DEDUP_REMOVED lines=8> */
.L_x_302:
[----:B------:R-:W1:Y:S01]  /*b0b0*/  LDC R6, c[0x0][0x370] ;  /* 0x0000dc00ff067b82 */ /* 0x000e620000000800 */
[----:B------:R-:W-:Y:S01]  /*b0c0*/  ISETP.NE.AND P1, PT, R0, RZ, PT ;  /* 0x000000ff0000720c */ /* 0x000fe20003f25270 */
[----:B------:R-:W-:Y:S06]  /*b0d0*/  BSSY.RECONVERGENT B0, `(.L_x_370) ;  /* 0x000000d000007945 */ /* 0x000fec0003800200 */
[----:B0-----:R-:W0:Y:S08]  /*b0e0*/  LDC R7, c[0x0][0x374] ;  /* 0x0000dd00ff077b82 */ /* 0x001e300000000800 */
[----:B------:R-:W2:Y:S01]  /*b0f0*/  LDC.64 R2, c[0x0][0x3c8] ;  /* 0x0000f200ff027b82 */ /* 0x000ea20000000a00 */
[----:B-1----:R-:W-:-:S02]  /*b100*/  ISETP.NE.AND P0, PT, R6, 0x1, PT ;  /* 0x000000010600780c */ /* 0x002fc40003f05270 */
[----:B0-----:R-:W-:-:S04]  /*b110*/  SHF.L.U32 R4, R7, 0x1, RZ ;  /* 0x0000000107047819 */ /* 0x001fc800000006ff */
        /* <DEDUP_REMOVED lines=8> */
.L_x_371:
[----:B------:R-:W-:Y:S05]  /*b1a0*/  BSYNC.RECONVERGENT B0 ;  /* 0x0000000000007941 */ /* 0x000fea0003800200 */
.L_x_370:
        /* <DEDUP_REMOVED lines=11> */
.L_x_373:
[----:B------:R-:W2:Y:S04]  /*b260*/  LDG.E.STRONG.GPU R5, desc[UR12][R2.64] ;  /* 0x0000000c02057981 */ /* 0x000ea8000c1ef900 */
[----:B--2---:R-:W-:Y:S01]  /*b270*/  CCTL.IVALL ;  /* 0x00000000ff00798f */ /* 0x004fe20002000000 */
[----:B------:R-:W-:Y:S05]  /*b280*/  YIELD ;  /* 0x0000000000007946 */ /* 0x000fea0003800000 */
[----:B------:R-:W-:-:S13]  /*b290*/  ISETP.NE.AND P0, PT, R5, R4, PT ;  /* 0x000000040500720c */ /* 0x000fda0003f05270 */
[----:B------:R-:W-:Y:S05]  /*b2a0*/  @P0 BRA `(.L_x_373) ;  /* 0xfffffffc00ec0947 */ /* 0x000fea000383ffff */
.L_x_372:
        /* <DEDUP_REMOVED lines=73> */
.L_x_376:
        /* <DEDUP_REMOVED lines=31> */
.L_x_375:
[----:B------:R-:W-:Y:S05]  /*b930*/  BSYNC.RECONVERGENT B0 ;  /* 0x0000000000007941 */ /* 0x000fea0003800200 */
.L_x_374:
        /* <DEDUP_REMOVED lines=10> */
.L_x_377:
        /* <DEDUP_REMOVED lines=87> */
.L_x_378:
        /* <DEDUP_REMOVED lines=11> */
.L_x_4499:


//--------------------- .text._Z35group_norm_nhwc_bwd_one_pass_kernelI11Bf16IOBf16WLi512ELi96ELi768EEv26Group_norm_nhwc_bwd_params --------------------------
	.section	.text._Z35group_norm_nhwc_bwd_one_pass_kernelI11Bf16IOBf16WLi512ELi96ELi768EEv26Group_norm_nhwc_bwd_params,"ax",@progbits
	.align	128
        .global         _Z35group_norm_nhwc_bwd_one_pass_kernelI11Bf16IOBf16WLi512ELi96ELi768EEv26Group_norm_nhwc_bwd_params
        .type           _Z35group_norm_nhwc_bwd_one_pass_kernelI11Bf16IOBf16WLi512ELi96ELi768EEv26Group_norm_nhwc_bwd_params,@function
        .size           _Z35group_norm_nhwc_bwd_one_pass_kernelI11Bf16IOBf16WLi512ELi96ELi768EEv26Group_norm_nhwc_bwd_params,(.L_x_4500 - _Z35group_norm_nhwc_bwd_one_pass_kernelI11Bf16IOBf16WLi512ELi96ELi768EEv26Group_norm_nhwc_bwd_params)
        .other          _Z35group_norm_nhwc_bwd_one_pass_kernelI11Bf16IOBf16WLi512ELi96ELi768EEv26Group_norm_nhwc_bwd_params,@"STO_CUDA_ENTRY STV_DEFAULT"
_Z35group_norm_nhwc_bwd_one_pass_kernelI11Bf16IOBf16WLi512ELi96ELi768EEv26Group_norm_nhwc_bwd_params:
.text._Z35group_norm_nhwc_bwd_one_pass_kernelI11Bf16IOBf16WLi512ELi96ELi768EEv26Group_norm_nhwc_bwd_params:
        /* <DEDUP_REMOVED lines=28> */
.L_x_405:
        /* <DEDUP_REMOVED lines=21> */
[----:B------:R-:W-:Y:S02]  /*0310*/  UISETP.GT.U32.AND UP2, UPT, UR13, UR5, UPT ;  /* 0x000000050d00728c */ /* 0x000fe4000bf44070 */
[----:B------:R-:W-:-:S09]  /*0320*/  UISETP.GE.AND UP4, UPT, UR8, URZ, UPT ;  /* 0x000000ff0800728c */ /* 0x000fd2000bf86270 */
[----:B------:R-:W-:-:S04]  /*0330*/  @!UP2 UIADD3 UR5, UPT, UPT, UR5, -UR13, URZ ;  /* 0x8000000d0505a290 */ /* 0x000fc8000fffe0ff */
[----:B------:R-:W-:Y:S02]  /*0340*/  UIADD3 UR6, UPT, UPT, UR5, -UR13, URZ ;  /* 0x8000000d05067290 */ /* 0x000fe4000fffe0ff */
[----:B------:R-:W-:Y:S02]  /*0350*/  UISETP.GT.U32.AND UP3, UPT, UR13, UR5, UPT ;  /* 0x000000050d00728c */ /* 0x000fe4000bf64070 */
[----:B------:R-:W-:Y:S01]  /*0360*/  UISETP.GE.U32.AND UP1, UPT, UR5, UR13, UPT ;  /* 0x0000000d0500728c */ /* 0x000fe2000bf26070 */
[----:B-1----:R-:W-:Y:S01]  /*0370*/  ISETP.GE.U32.AND P0, PT, R4, UR16, PT ;  /* 0x0000001004007c0c */ /* 0x002fe2000bf06070 */
[----:B------:R-:W-:Y:S02]  /*0380*/  USEL UR5, UR6, UR5, !UP3 ;  /* 0x0000000506057287 */ /* 0x000fe4000d800000 */
[----:B------:R-:W-:Y:S02]  /*0390*/  ULOP3.LUT UR9, URZ, UR14, URZ, 0x33, !UPT ;  /* 0x0000000eff097292 */ /* 0x000fe4000f8e33ff */
[----:B------:R-:W-:-:S02]  /*03a0*/  UISETP.NE.AND UP0, UPT, UR14, URZ, UPT ;  /* 0x000000ff0e00728c */ /* 0x000fc4000bf05270 */
[----:B------:R-:W-:Y:S02]  /*03b0*/  @!UP4 UIADD3 UR5, UPT, UPT, -UR5, URZ, URZ ;  /* 0x000000ff0505c290 */ /* 0x000fe4000fffe1ff */
[----:B------:R-:W-:Y:S02]  /*03c0*/  ULOP3.LUT UR12, UR8, UR14, URZ, 0x3c, !UPT ;  /* 0x0000000e080c7292 */ /* 0x000fe4000f8e3cff */
[----:B------:R-:W-:Y:S02]  /*03d0*/  @!UP2 UIADD3 UR7, UPT, UPT, UR7, 0x1, URZ ;  /* 0x000000010707a890 */ /* 0x000fe4000fffe0ff */
[----:B------:R-:W-:Y:S02]  /*03e0*/  USEL UR13, UR9, UR5, !UP0 ;  /* 0x00000005090d7287 */ /* 0x000fe4000c000000 */
[----:B------:R-:W-:Y:S02]  /*03f0*/  UISETP.GE.AND UP2, UPT, UR12, URZ, UPT ;  /* 0x000000ff0c00728c */ /* 0x000fe4000bf46270 */
[----:B------:R-:W-:Y:S01]  /*0400*/  UIMAD UR5, UR13, 0x60, URZ ;  /* 0x000000600d0578a4 */ /* 0x000fe2000f8e02ff */
[----:B------:R-:W-:Y:S01]  /*0410*/  IADD3 R17, PT, PT, R4, 0x10, RZ ;  /* 0x0000001004117810 */ /* 0x000fe20007ffe0ff */
[----:B------:R-:W-:-:S03]  /*0420*/  @UP1 UIADD3 UR7, UPT, UPT, UR7, 0x1, URZ ;  /* 0x0000000107071890 */ /* 0x000fc6000fffe0ff */
[----:B------:R-:W-:-:S04]  /*0430*/  ISETP.GE.U32.AND P1, PT, R17, UR16, PT ;  /* 0x0000001011007c0c */ /* 0x000fc8000bf26070 */
[----:B------:R-:W-:Y:S01]  /*0440*/  @!UP2 UIADD3 UR7, UPT, UPT, -UR7, URZ, URZ ;  /* 0x000000ff0707a290 */ /* 0x000fe2000fffe1ff */
[----:B------:R-:W-:-:S03]  /*0450*/  MOV R0, UR5 ;  /* 0x0000000500007c02 */ /* 0x000fc60008000f00 */
[----:B------:R-:W-:Y:S01]  /*0460*/  USEL UR7, UR9, UR7, !UP0 ;  /* 0x0000000709077287 */ /* 0x000fe2000c000000 */
[----:B------:R-:W-:Y:S02]  /*0470*/  IADD3 R35, PT, PT, R4, 0x20, RZ ;  /* 0x0000002004237810 */ /* 0x000fe40007ffe0ff */
[----:B------:R-:W-:Y:S02]  /*0480*/  MOV R3, UR18 ;  /* 0x0000001200037c02 */ /* 0x000fe40008000f00 */
[----:B------:R-:W-:Y:S02]  /*0490*/  SHF.R.S32.HI R29, RZ, 0x1f, R35 ;  /* 0x0000001fff1d7819 */ /* 0x000fe40000011423 */
[----:B------:R-:W-:Y:S02]  /*04a0*/  LOP3.LUT R30, R30, 0xfeffffff, RZ, 0xc0, !PT ;  /* 0xfeffffff1e1e7812 */ /* 0x000fe400078ec0ff */
[----:B------:R-:W-:Y:S02]  /*04b0*/  IADD3 R2, PT, PT, R4, 0x30, RZ ;  /* 0x0000003004027810 */ /* 0x000fe40007ffe0ff */
[----:B--2---:R-:W-:-:S02]  /*04c0*/  ISETP.GE.AND.EX P0, PT, R12, UR17, PT, P0 ;  /* 0x000000110c007c0c */ /* 0x004fc4000bf06300 */
[----:B---3--:R-:W-:Y:S02]  /*04d0*/  IADD3 R6, P2, PT, R5, UR5, RZ ;  /* 0x0000000505067c10 */ /* 0x008fe4000ff5e0ff */
[----:B------:R-:W-:-:S09]  /*04e0*/  SHF.R.S32.HI R5, RZ, 0x1f, R17 ;  /* 0x0000001fff057819 */ /* 0x000fd20000011411 */
[----:B------:R-:W0:Y:S01]  /*04f0*/  @!P0 LDC.64 R14, c[0x0][0x3f8] ;  /* 0x0000fe00ff0e8b82 */ /* 0x000e220000000a00 */
[----:B------:R-:W-:Y:S01]  /*0500*/  ISETP.GE.AND.EX P4, PT, R5, UR17, PT, P1 ;  /* 0x0000001105007c0c */ /* 0x000fe2000bf86310 */
[----:B------:R-:W-:Y:S01]  /*0510*/  USHF.R.S32.HI UR5, URZ, 0x1f, UR7 ;  /* 0x0000001fff057899 */ /* 0x000fe20008011407 */
[----:B------:R-:W-:-:S03]  /*0520*/  LEA.HI.X.SX32 R7, R0, RZ, 0x1, P2 ;  /* 0x000000ff00077211 */ /* 0x000fc600010f0eff */
[----:B------:R-:W-:Y:S01]  /*0530*/  UIMAD UR5, UR5, UR18, URZ ;  /* 0x00000012050572a4 */ /* 0x000fe2000f8e02ff */
[----:B------:R-:W-:Y:S01]  /*0540*/  ISETP.GE.U32.AND P1, PT, R35, UR16, PT ;  /* 0x0000001023007c0c */ /* 0x000fe2000bf26070 */
[----:B------:R-:W1:Y:S01]  /*0550*/  @!P0 LDC.64 R10, c[0x0][0x398] ;  /* 0x0000e600ff0a8b82 */ /* 0x000e620000000a00 */
[----:B------:R-:W-:Y:S01]  /*0560*/  IMAD.WIDE.U32 R6, R3, UR7, R6 ;  /* 0x0000000703067c25 */ /* 0x000fe2000f8e0006 */
[----:B------:R-:W-:Y:S01]  /*0570*/  UIMAD UR5, UR7, UR19, UR5 ;  /* 0x00000013070572a4 */ /* 0x000fe2000f8e0205 */
[----:B------:R-:W-:Y:S01]  /*0580*/  @!P0 SHF.R.S32.HI R12, RZ, 0x1f, R4 ;  /* 0x0000001fff0c8819 */ /* 0x000fe20000011404 */
[----:B------:R-:W-:Y:S01]  /*0590*/  STL [R1+0x4d0], R31 ;  /* 0x0004d01f01007387 */ /* 0x000fe20000100800 */
[----:B------:R-:W-:Y:S01]  /*05a0*/  ISETP.GE.AND.EX P3, PT, R29, UR17, PT, P1 ;  /* 0x000000111d007c0c */ /* 0x000fe2000bf66310 */
[----:B------:R-:W2:Y:S02]  /*05b0*/  LDCU.64 UR6, c[0x0][0x3b8] ;  /* 0x00007700ff0677ac */ /* 0x000ea40008000a00 */
[----:B------:R-:W3:Y:S01]  /*05c0*/  @!P4 LDC.64 R22, c[0x0][0x3f8] ;  /* 0x0000fe00ff16cb82 */ /* 0x000ee20000000a00 */
[----:B------:R-:W-:-:S02]  /*05d0*/  IADD3 R21, PT, PT, R7, UR5, RZ ;  /* 0x0000000507157c10 */ /* 0x000fc4000fffe0ff */
[----:B------:R-:W-:-:S05]  /*05e0*/  @!P0 MOV R20, R6 ;  /* 0x0000000600148202 */ /* 0x000fca0000000f00 */
[----:B------:R-:W4:Y:S01]  /*05f0*/  @!P0 LDC.64 R8, c[0x0][0x3a0] ;  /* 0x0000e800ff088b82 */ /* 0x000f220000000a00 */
[----:B0-----:R-:W-:Y:S01]  /*0600*/  @!P0 IMAD R0, R12, R14, RZ ;  /* 0x0000000e0c008224 */ /* 0x001fe200078e02ff */
[----:B------:R-:W-:-:S03]  /*0610*/  @P4 LOP3.LUT R30, R30, 0x1000000, RZ, 0xfc, !PT ;  /* 0x010000001e1e4812 */ /* 0x000fc600078efcff */
[C---:B------:R-:W-:Y:S02]  /*0620*/  @!P0 IMAD R3, R4.reuse, R15, R0 ;  /* 0x0000000f04038224 */ /* 0x040fe400078e0200 */
[----:B------:R-:W-:Y:S01]  /*0630*/  @!P0 IMAD.WIDE.U32 R14, R4, R14, R20 ;  /* 0x0000000e040e8225 */ /* 0x000fe200078e0014 */
[----:B------:R0:W-:Y:S01]  /*0640*/  @!P0 STL [R1+0x3b8], R12 ;  /* 0x0003b80c01008387 */ /* 0x0001e20000100800 */
[----:B------:R-:W-:Y:S01]  /*0650*/  LOP3.LUT R30, R30, 0xff7fffff, RZ, 0xc0, !PT ;  /* 0xff7fffff1e1e7812 */ /* 0x000fe200078ec0ff */
[----:B------:R-:W2:Y:S02]  /*0660*/  @!P4 LDC.64 R26, c[0x0][0x3a0] ;  /* 0x0000e800ff1acb82 */ /* 0x000ea40000000a00 */
[----:B------:R-:W-:Y:S02]  /*0670*/  @!P0 IADD3 R3, PT, PT, R15, R3, RZ ;  /* 0x000000030f038210 */ /* 0x000fe40007ffe0ff */
[----:B------:R-:W-:-:S04]  /*0680*/  @!P0 SHF.L.U32 R15, R14, 0x1, RZ ;  /* 0x000000010e0f8819 */ /* 0x000fc800000006ff */
[----:B0-----:R-:W0:Y:S01]  /*0690*/  @!P3 LDC.64 R12, c[0x0][0x3f8] ;  /* 0x0000fe00ff0cbb82 */ /* 0x001e220000000a00 */
[----:B------:R-:W-:Y:S02]  /*06a0*/  @!P0 SHF.L.U64.HI R14, R14, 0x1, R3 ;  /* 0x000000010e0e8819 */ /* 0x000fe40000010203 */
[----:B------:R-:W-:Y:S02]  /*06b0*/  @P3 LOP3.LUT R30, R30, 0x800000, RZ, 0xfc, !PT ;  /* 0x008000001e1e3812 */ /* 0x000fe400078efcff */
[----:B------:R-:W-:Y:S02]  /*06c0*/  ISETP.GE.U32.AND P1, PT, R2, UR16, PT ;  /* 0x0000001002007c0c */ /* 0x000fe4000bf26070 */
[----:B------:R-:W-:Y:S01]  /*06d0*/  SHF.R.S32.HI R3, RZ, 0x1f, R2 ;  /* 0x0000001fff037819 */ /* 0x000fe20000011402 */
[----:B------:R-:W2:Y:S01]  /*06e0*/  @!P4 LDC.64 R24, c[0x0][0x398] ;  /* 0x0000e600ff18cb82 */ /* 0x000ea20000000a00 */
[----:B-1----:R-:W-:Y:S01]  /*06f0*/  @!P0 IADD3 R10, P3, PT, R15, R10, RZ ;  /* 0x0000000a0f0a8210 */ /* 0x002fe20007f7e0ff */
[----:B---3--:R-:W-:Y:S01]  /*0700*/  @!P4 IMAD R0, R5, R22, RZ ;  /* 0x000000160500c224 */ /* 0x008fe200078e02ff */
[----:B------:R-:W-:-:S02]  /*0710*/  ISETP.GE.AND.EX P6, PT, R3, UR17, PT, P1 ;  /* 0x0000001103007c0c */ /* 0x000fc4000bfc6310 */
[----:B------:R-:W-:Y:S02]  /*0720*/  IADD3 R5, PT, PT, R4, 0x40, RZ ;  /* 0x0000004004057810 */ /* 0x000fe40007ffe0ff */
[----:B------:R-:W-:Y:S02]  /*0730*/  @!P0 IADD3.X R11, PT, PT, R14, R11, RZ, P3, !PT ;  /* 0x0000000b0e0b8210 */ /* 0x000fe40001ffe4ff */
[----:B------:R-:W-:Y:S02]  /*0740*/  LOP3.LUT P3, RZ, R30, 0x800000, RZ, 0xc0, !PT ;  /* 0x008000001eff7812 */ /* 0x000fe4000786c0ff */
[----:B----4-:R-:W-:Y:S02]  /*0750*/  @!P0 IADD3 R8, P2, PT, R15, R8, RZ ;  /* 0x000000080f088210 */ /* 0x010fe40007f5e0ff */
[----:B------:R-:W-:Y:S02]  /*0760*/  ISETP.GE.U32.AND P1, PT, R5, UR16, PT ;  /* 0x0000001005007c0c */ /* 0x000fe4000bf26070 */
[----:B------:R-:W-:-:S02]  /*0770*/  SHF.R.S32.HI R33, RZ, 0x1f, R5 ;  /* 0x0000001fff217819 */ /* 0x000fc40000011405 */
[----:B------:R-:W-:Y:S02]  /*0780*/  @!P0 IADD3.X R9, PT, PT, R14, R9, RZ, P2, !PT ;  /* 0x000000090e098210 */ /* 0x000fe400017fe4ff */
[----:B------:R-:W-:Y:S02]  /*0790*/  ISETP.GE.AND.EX P5, PT, R33, UR17, PT, P1 ;  /* 0x0000001121007c0c */ /* 0x000fe4000bfa6310 */
[----:B------:R-:W-:Y:S01]  /*07a0*/  LOP3.LUT R30, R30, 0xffbfffff, RZ, 0xc0, !PT ;  /* 0xffbfffff1e1e7812 */ /* 0x000fe200078ec0ff */
[----:B------:R-:W-:Y:S01]  /*07b0*/  @!P4 IMAD R37, R17, R23, R0 ;  /* 0x000000171125c224 */ /* 0x000fe200078e0200 */
[----:B------:R-:W-:Y:S01]  /*07c0*/  @!P4 MOV R14, R6 ;  /* 0x00000006000ec202 */ /* 0x000fe20000000f00 */
[----:B0-----:R-:W-:Y:S01]  /*07d0*/  @!P3 IMAD R34, R29, R12, RZ ;  /* 0x0000000c1d22b224 */ /* 0x001fe200078e02ff */
[----:B------:R-:W-:Y:S01]  /*07e0*/  @!P4 MOV R15, R21 ;  /* 0x00000015000fc202 */ /* 0x000fe20000000f00 */
[----:B------:R-:W0:Y:S01]  /*07f0*/  @!P3 LDC.64 R18, c[0x0][0x3a0] ;  /* 0x0000e800ff12bb82 */ /* 0x000e220000000a00 */
[----:B------:R-:W-:Y:S01]  /*0800*/  @P6 LOP3.LUT R30, R30, 0x400000, RZ, 0xfc, !PT ;  /* 0x004000001e1e6812 */ /* 0x000fe200078efcff */
[----:B------:R-:W-:Y:S01]  /*0810*/  @!P4 IMAD.WIDE.U32 R22, R17, R22, R14 ;  /* 0x000000161116c225 */ /* 0x000fe200078e000e */
[----:B------:R-:W-:-:S02]  /*0820*/  IADD3 R0, PT, PT, R4, 0x50, RZ ;  /* 0x0000005004007810 */ /* 0x000fc40007ffe0ff */
[----:B------:R-:W-:Y:S01]  /*0830*/  LOP3.LUT R30, R30, 0xffdfffff, RZ, 0xc0, !PT ;  /* 0xffdfffff1e1e7812 */ /* 0x000fe200078ec0ff */
[----:B------:R-:W-:Y:S01]  /*0840*/  @!P3 IMAD R29, R35, R13, R34 ;  /* 0x0000000d231db224 */ /* 0x000fe200078e0222 */
[----:B------:R-:W-:Y:S01]  /*0850*/  @!P4 IADD3 R23, PT, PT, R23, R37, RZ ;  /* 0x000000251717c210 */ /* 0x000fe20007ffe0ff */
[----:B------:R-:W1:Y:S01]  /*0860*/  @!P3 LDC.64 R14, c[0x0][0x398] ;  /* 0x0000e600ff0ebb82 */ /* 0x000e620000000a00 */
[----:B------:R-:W-:Y:S02]  /*0870*/  @!P4 SHF.L.U32 R28, R22, 0x1, RZ ;  /* 0x00000001161cc819 */ /* 0x000fe400000006ff */
[----:B------:R-:W-:Y:S02]  /*0880*/  ISETP.GE.U32.AND P2, PT, R0, UR16, PT ;  /* 0x0000001000007c0c */ /* 0x000fe4000bf46070 */
[----:B------:R-:W-:Y:S02]  /*0890*/  SHF.R.S32.HI R34, RZ, 0x1f, R0 ;  /* 0x0000001fff227819 */ /* 0x000fe40000011400 */
[----:B------:R-:W-:Y:S01]  /*08a0*/  @P5 LOP3.LUT R30, R30, 0x200000, RZ, 0xfc, !PT ;  /* 0x002000001e1e5812 */ /* 0x000fe200078efcff */
[----:B------:R-:W3:Y:S01]  /*08b0*/  @!P6 LDC.64 R16, c[0x0][0x3f8] ;  /* 0x0000fe00ff10eb82 */ /* 0x000ee20000000a00 */
[----:B------:R-:W-:-:S02]  /*08c0*/  @!P4 SHF.L.U64.HI R32, R22, 0x1, R23 ;  /* 0x000000011620c819 */ /* 0x000fc40000010217 */
[----:B--2---:R-:W-:Y:S02]  /*08d0*/  @!P4 IADD3 R36, P1, PT, R28, R26, RZ ;  /* 0x0000001a1c24c210 */ /* 0x004fe40007f3e0ff */
[----:B------:R-:W-:Y:S02]  /*08e0*/  ISETP.GE.AND.EX P4, PT, R34, UR17, PT, P2 ;  /* 0x0000001122007c0c */ /* 0x000fe4000bf86320 */
[----:B------:R-:W-:Y:S02]  /*08f0*/  LOP3.LUT P2, RZ, R30, 0x1000000, RZ, 0xc0, !PT ;  /* 0x010000001eff7812 */ /* 0x000fe4000784c0ff */
[----:B------:R-:W-:Y:S02]  /*0900*/  @!P3 MOV R22, R6 ;  /* 0x000000060016b202 */ /* 0x000fe40000000f00 */
[----:B------:R-:W-:-:S03]  /*0910*/  @!P3 MOV R23, R21 ;  /* 0x000000150017b202 */ /* 0x000fc60000000f00 */
[----:B------:R-:W-:-:S03]  /*0920*/  @!P3 IMAD.WIDE.U32 R12, R35, R12, R22 ;  /* 0x0000000c230cb225 */ /* 0x000fc600078e0016 */
[----:B------:R-:W2:Y:S03]  /*0930*/  @!P5 LDC.64 R22, c[0x0][0x3f8] ;  /* 0x0000fe00ff16db82 */ /* 0x000ea60000000a00 */
[----:B------:R-:W-:Y:S02]  /*0940*/  @!P2 IADD3.X R37, PT, PT, R32, R27, RZ, P1, !PT ;  /* 0x0000001b2025a210 */ /* 0x000fe40000ffe4ff */
[----:B------:R-:W-:-:S03]  /*0950*/  @!P3 IADD3 R13, PT, PT, R13, R29, RZ ;  /* 0x0000001d0d0db210 */ /* 0x000fc60007ffe0ff */
[----:B------:R4:W-:Y:S01]  /*0960*/  STL.64 [R1+0x170], R36 ;  /* 0x0001702401007387 */ /* 0x0009e20000100a00 */
[----:B---3--:R-:W-:Y:S01]  /*0970*/  @!P6 IMAD R3, R3, R16, RZ ;  /* 0x000000100303e224 */ /* 0x008fe200078e02ff */
[----:B----4-:R-:W-:Y:S02]  /*0980*/  @!P2 IADD3 R36, P1, PT, R28, R24, RZ ;  /* 0x000000181c24a210 */ /* 0x010fe40007f3e0ff */
[----:B------:R-:W-:Y:S01]  /*0990*/  @!P3 SHF.L.U32 R24, R12, 0x1, RZ ;  /* 0x000000010c18b819 */ /* 0x000fe200000006ff */
[----:B------:R-:W3:Y:S01]  /*09a0*/  @!P6 LDC.64 R28, c[0x0][0x3a0] ;  /* 0x0000e800ff1ceb82 */ /* 0x000ee20000000a00 */
[----:B------:R-:W-:Y:S02]  /*09b0*/  @!P2 IADD3.X R37, PT, PT, R32, R25, RZ, P1, !PT ;  /* 0x000000192025a210 */ /* 0x000fe40000ffe4ff */
[----:B------:R-:W-:Y:S02]  /*09c0*/  @!P3 SHF.L.U64.HI R32, R12, 0x1, R13 ;  /* 0x000000010c20b819 */ /* 0x000fe4000001020d */
[----:B0-----:R-:W-:Y:S01]  /*09d0*/  @!P3 IADD3 R26, P1, PT, R24, R18, RZ ;  /* 0x00000012181ab210 */ /* 0x001fe20007f3e0ff */
[----:B------:R1:W-:Y:S01]  /*09e0*/  @!P2 STL.64 [R1+0x160], R36 ;  /* 0x000160240100a387 */ /* 0x0003e20000100a00 */
[----:B------:R-:W-:Y:S01]  /*09f0*/  @!P6 MOV R25, R21 ;  /* 0x000000150019e202 */ /* 0x000fe20000000f00 */
[----:B------:R-:W0:Y:S01]  /*0a00*/  @!P6 LDC.64 R12, c[0x0][0x398] ;  /* 0x0000e600ff0ceb82 */ /* 0x000e220000000a00 */
[----:B------:R-:W-:Y:S01]  /*0a10*/  @!P3 IADD3.X R27, PT, PT, R32, R19, RZ, P1, !PT ;  /* 0x00000013201bb210 */ /* 0x000fe20000ffe4ff */
[----:B------:R-:W-:-:S06]  /*0a20*/  @!P6 IMAD R17, R2, R17, R3 ;  /* 0x000000110211e224 */ /* 0x000fcc00078e0203 */
[----:B------:R-:W4:Y:S01]  /*0a30*/  @!P4 LDC.64 R18, c[0x0][0x3f8] ;  /* 0x0000fe00ff12cb82 */ /* 0x000f220000000a00 */
[----:B-1----:R-:W-:Y:S02]  /*0a40*/  @!P3 IADD3 R36, P1, PT, R24, R14, RZ ;  /* 0x0000000e1824b210 */ /* 0x002fe40007f3e0ff */
[----:B------:R-:W-:Y:S01]  /*0a50*/  @!P6 MOV R24, R6 ;  /* 0x000000060018e202 */ /* 0x000fe20000000f00 */
[----:B------:R1:W-:Y:S04]  /*0a60*/  @!P3 STL.64 [R1+0x168], R26 ;  /* 0x0001681a0100b387 */ /* 0x0003e80000100a00 */
[----:B------:R-:W-:Y:S01]  /*0a70*/  @!P6 IMAD.WIDE.U32 R2, R2, R16, R24 ;  /* 0x000000100202e225 */ /* 0x000fe200078e0018 */
[----:B------:R-:W-:Y:S01]  /*0a80*/  @!P3 IADD3.X R37, PT, PT, R32, R15, RZ, P1, !PT ;  /* 0x0000000f2025b210 */ /* 0x000fe20000ffe4ff */
[----:B------:R-:W4:Y:S03]  /*0a90*/  @!P4 LDC.64 R24, c[0x0][0x3a0] ;  /* 0x0000e800ff18cb82 */ /* 0x000f260000000a00 */
[----:B------:R-:W-:-:S02]  /*0aa0*/  @!P6 IADD3 R17, PT, PT, R3, R17, RZ ;  /* 0x000000110311e210 */ /* 0x000fc40007ffe0ff */
[----:B------:R-:W-:-:S03]  /*0ab0*/  @!P6 SHF.L.U32 R32, R2, 0x1, RZ ;  /* 0x000000010220e819 */ /* 0x000fc600000006ff */
[----:B-1----:R-:W1:Y:S01]  /*0ac0*/  @!P5 LDC.64 R26, c[0x0][0x3a0] ;  /* 0x0000e800ff1adb82 */ /* 0x002e620000000a00 */
[----:B------:R-:W-:Y:S01]  /*0ad0*/  @!P6 SHF.L.U64.HI R2, R2, 0x1, R17 ;  /* 0x000000010202e819 */ /* 0x000fe20000010211 */
[----:B--2---:R-:W-:Y:S01]  /*0ae0*/  @!P5 IMAD R3, R33, R22, RZ ;  /* 0x000000162103d224 */ /* 0x004fe200078e02ff */
[----:B------:R-:W-:Y:S02]  /*0af0*/  @!P5 MOV R16, R6 ;  /* 0x000000060010d202 */ /* 0x000fe40000000f00 */
[----:B------:R-:W-:-:S03]  /*0b00*/  @!P5 MOV R17, R21 ;  /* 0x000000150011d202 */ /* 0x000fc60000000f00 */
[----:B------:R-:W2:Y:S01]  /*0b10*/  @!P5 LDC.64 R14, c[0x0][0x398] ;  /* 0x0000e600ff0edb82 */ /* 0x000ea20000000a00 */
[C---:B------:R-:W-:Y:S01]  /*0b20*/  @!P5 IMAD R3, R5.reuse, R23, R3 ;  /* 0x000000170503d224 */ /* 0x040fe200078e0203 */
[----:B---3--:R-:W-:Y:S01]  /*0b30*/  @!P6 IADD3 R28, P1, PT, R32, R28, RZ ;  /* 0x0000001c201ce210 */ /* 0x008fe20007f3e0ff */
[----:B------:R-:W-:-:S03]  /*0b40*/  @!P5 IMAD.WIDE.U32 R22, R5, R22, R16 ;  /* 0x000000160516d225 */ /* 0x000fc600078e0010 */
[----:B------:R-:W-:Y:S02]  /*0b50*/  @!P6 IADD3.X R29, PT, PT, R2, R29, RZ, P1, !PT ;  /* 0x0000001d021de210 */ /* 0x000fe40000ffe4ff */
[----:B0-----:R-:W-:Y:S01]  /*0b60*/  @!P6 IADD3 R12, P1, PT, R32, R12, RZ ;  /* 0x0000000c200ce210 */ /* 0x001fe20007f3e0ff */
[----:B------:R-:W0:Y:S01]  /*0b70*/  @!P4 LDC.64 R16, c[0x0][0x398] ;  /* 0x0000e600ff10cb82 */ /* 0x000e220000000a00 */
[----:B------:R-:W-:Y:S02]  /*0b80*/  @!P5 IADD3 R3, PT, PT, R23, R3, RZ ;  /* 0x000000031703d210 */ /* 0x000fe40007ffe0ff */
[----:B------:R-:W-:Y:S02]  /*0b90*/  @!P6 IADD3.X R13, PT, PT, R2, R13, RZ, P1, !PT ;  /* 0x0000000d020de210 */ /* 0x000fe40000ffe4ff */
[C---:B------:R-:W-:Y:S02]  /*0ba0*/  @!P5 SHF.L.U32 R2, R22.reuse, 0x1, RZ ;  /* 0x000000011602d819 */ /* 0x040fe400000006ff */
[----:B------:R-:W-:Y:S01]  /*0bb0*/  @!P5 SHF.L.U64.HI R3, R22, 0x1, R3 ;  /* 0x000000011603d819 */ /* 0x000fe20000010203 */
[----:B----4-:R-:W-:Y:S01]  /*0bc0*/  @!P4 IMAD R34, R34, R18, RZ ;  /* 0x000000122222c224 */ /* 0x010fe200078e02ff */
[----:B------:R-:W-:-:S02]  /*0bd0*/  @!P4 MOV R22, R6 ;  /* 0x000000060016c202 */ /* 0x000fc40000000f00 */
[----:B------:R-:W-:Y:S01]  /*0be0*/  @!P4 MOV R23, R21 ;  /* 0x000000150017c202 */ /* 0x000fe20000000f00 */
[----:B------:R-:W-:Y:S01]  /*0bf0*/  @!P4 IMAD R19, R0, R19, R34 ;  /* 0x000000130013c224 */ /* 0x000fe200078e0222 */
[----:B-1----:R-:W-:Y:S01]  /*0c00*/  @!P5 IADD3 R26, P1, PT, R2, R26, RZ ;  /* 0x0000001a021ad210 */ /* 0x002fe20007f3e0ff */
[----:B------:R-:W-:-:S03]  /*0c10*/  @!P4 IMAD.WIDE.U32 R22, R0, R18, R22 ;  /* 0x000000120016c225 */ /* 0x000fc600078e0016 */
[----:B------:R-:W-:Y:S02]  /*0c20*/  @!P5 IADD3.X R27, PT, PT, R3, R27, RZ, P1, !PT ;  /* 0x0000001b031bd210 */ /* 0x000fe40000ffe4ff */
[----:B--2---:R-:W-:Y:S02]  /*0c30*/  @!P5 IADD3 R14, P1, PT, R2, R14, RZ ;  /* 0x0000000e020ed210 */ /* 0x004fe40007f3e0ff */
[----:B------:R-:W-:Y:S02]  /*0c40*/  @!P4 IADD3 R19, PT, PT, R23, R19, RZ ;  /* 0x000000131713c210 */ /* 0x000fe40007ffe0ff */
[C---:B------:R-:W-:Y:S02]  /*0c50*/  @!P4 SHF.L.U32 R0, R22.reuse, 0x1, RZ ;  /* 0x000000011600c819 */ /* 0x040fe400000006ff */
[----:B------:R-:W-:Y:S02]  /*0c60*/  @!P5 IADD3.X R15, PT, PT, R3, R15, RZ, P1, !PT ;  /* 0x0000000f030fd210 */ /* 0x000fe40000ffe4ff */
[----:B------:R-:W-:-:S02]  /*0c70*/  @!P4 SHF.L.U64.HI R22, R22, 0x1, R19 ;  /* 0x000000011616c819 */ /* 0x000fc40000010213 */
[----:B------:R-:W-:-:S04]  /*0c80*/  @!P4 IADD3 R24, P1, PT, R0, R24, RZ ;  /* 0x000000180018c210 */ /* 0x000fc80007f3e0ff */
[----:B------:R-:W-:Y:S02]  /*0c90*/  @!P4 IADD3.X R25, PT, PT, R22, R25, RZ, P1, !PT ;  /* 0x000000191619c210 */ /* 0x000fe40000ffe4ff */
[----:B0-----:R-:W-:Y:S02]  /*0ca0*/  @!P4 IADD3 R16, P1, PT, R0, R16, RZ ;  /* 0x000000100010c210 */ /* 0x001fe40007f3e0ff */
[----:B------:R-:W-:Y:S02]  /*0cb0*/  IADD3 R0, PT, PT, R4, 0x60, RZ ;  /* 0x0000006004007810 */ /* 0x000fe40007ffe0ff */
[----:B------:R-:W-:Y:S02]  /*0cc0*/  @!P4 IADD3.X R17, PT, PT, R22, R17, RZ, P1, !PT ;  /* 0x000000111611c210 */ /* 0x000fe40000ffe4ff */
[----:B------:R-:W-:Y:S02]  /*0cd0*/  ISETP.GE.U32.AND P1, PT, R0, UR16, PT ;  /* 0x0000001000007c0c */ /* 0x000fe4000bf26070 */
[----:B------:R-:W-:-:S04]  /*0ce0*/  SHF.R.S32.HI R5, RZ, 0x1f, R0 ;  /* 0x0000001fff057819 */ /* 0x000fc80000011400 */
[----:B------:R-:W-:-:S13]  /*0cf0*/  ISETP.GE.AND.EX P2, PT, R5, UR17, PT, P1 ;  /* 0x0000001105007c0c */ /* 0x000fda000bf46310 */
[----:B------:R-:W0:Y:S01]  /*0d00*/  @!P2 LDC.64 R2, c[0x0][0x3f8] ;  /* 0x0000fe00ff02ab82 */ /* 0x000e220000000a00 */
[----:B------:R-:W-:Y:S02]  /*0d10*/  @!P2 MOV R18, R6 ;  /* 0x000000060012a202 */ /* 0x000fe40000000f00 */
[----:B------:R-:W-:-:S05]  /*0d20*/  @!P2 MOV R19, R21 ;  /* 0x000000150013a202 */ /* 0x000fca0000000f00 */
[----:B------:R-:W1:Y:S01]  /*0d30*/  @!P2 LDC.64 R22, c[0x0][0x3a0] ;  /* 0x0000e800ff16ab82 */ /* 0x000e620000000a00 */
[-C--:B0-----:R-:W-:Y:S02]  /*0d40*/  @!P2 IMAD R5, R5, R2.reuse, RZ ;  /* 0x000000020505a224 */ /* 0x081fe400078e02ff */
[----:B------:R-:W-:-:S04]  /*0d50*/  @!P2 IMAD.WIDE.U32 R18, R0, R2, R18 ;  /* 0x000000020012a225 */ /* 0x000fc800078e0012 */
[----:B------:R-:W-:Y:S01]  /*0d60*/  @!P2 IMAD R3, R0, R3, R5 ;  /* 0x000000030003a224 */ /* 0x000fe200078e0205 */
[----:B------:R-:W-:-:S04]  /*0d70*/  @!P2 SHF.L.U32 R2, R18, 0x1, RZ ;  /* 0x000000011202a819 */ /* 0x000fc800000006ff */
[----:B------:R-:W-:-:S04]  /*0d80*/  @!P2 IADD3 R0, PT, PT, R19, R3, RZ ;  /* 0x000000031300a210 */ /* 0x000fc80007ffe0ff */
[----:B------:R-:W-:Y:S02]  /*0d90*/  @!P2 SHF.L.U64.HI R0, R18, 0x1, R0 ;  /* 0x000000011200a819 */ /* 0x000fe40000010200 */
[----:B------:R-:W0:Y:S01]  /*0da0*/  @!P2 LDC.64 R18, c[0x0][0x398] ;  /* 0x0000e600ff12ab82 */ /* 0x000e220000000a00 */
[----:B-1----:R-:W-:Y:S02]  /*0db0*/  @!P2 IADD3 R22, P1, PT, R2, R22, RZ ;  /* 0x000000160216a210 */ /* 0x002fe40007f3e0ff */
[----:B------:R-:W-:Y:S02]  /*0dc0*/  LOP3.LUT R30, R30, 0xffefffff, RZ, 0xc0, !PT ;  /* 0xffefffff1e1e7812 */ /* 0x000fe400078ec0ff */
[----:B------:R-:W-:Y:S02]  /*0dd0*/  @!P2 IADD3.X R23, PT, PT, R0, R23, RZ, P1, !PT ;  /* 0x000000170017a210 */ /* 0x000fe40000ffe4ff */
[----:B------:R-:W-:-:S04]  /*0de0*/  @P4 LOP3.LUT R30, R30, 0x100000, RZ, 0xfc, !PT ;  /* 0x001000001e1e4812 */ /* 0x000fc800078efcff */
[----:B------:R-:W-:Y:S02]  /*0df0*/  LOP3.LUT R30, R30, 0xfff7ffff, RZ, 0xc0, !PT ;  /* 0xfff7ffff1e1e7812 */ /* 0x000fe400078ec0ff */
[----:B0-----:R-:W-:-:S04]  /*0e00*/  @!P2 IADD3 R18, P1, PT, R2, R18, RZ ;  /* 0x000000120212a210 */ /* 0x001fc80007f3e0ff */
[----:B------:R-:W-:Y:S02]  /*0e10*/  @!P2 IADD3.X R19, PT, PT, R0, R19, RZ, P1, !PT ;  /* 0x000000130013a210 */ /* 0x000fe40000ffe4ff */
[----:B------:R-:W-:-:S04]  /*0e20*/  IADD3 R0, PT, PT, R4, 0x70, RZ ;  /* 0x0000007004007810 */ /* 0x000fc80007ffe0ff */
[----:B------:R-:W-:Y:S02]  /*0e30*/  SHF.R.S32.HI R5, RZ, 0x1f, R0 ;  /* 0x0000001fff057819 */ /* 0x000fe40000011400 */
[----:B------:R-:W-:Y:S02]  /*0e40*/  ISETP.GE.U32.AND P1, PT, R0, UR16, PT ;  /* 0x0000001000007c0c */ /* 0x000fe4000bf26070 */
[----:B------:R-:W-:Y:S02]  /*0e50*/  @P2 LOP3.LUT R30, R30, 0x80000, RZ, 0xfc, !PT ;  /* 0x000800001e1e2812 */ /* 0x000fe400078efcff */
[----:B------:R-:W-:-:S13]  /*0e60*/  ISETP.GE.AND.EX P2, PT, R5, UR17, PT, P1 ;  /* 0x0000001105007c0c */ /* 0x000fda000bf46310 */
[----:B------:R-:W0:Y:S08]  /*0e70*/  @!P2 LDC.64 R32, c[0x0][0x3f8] ;  /* 0x0000fe00ff20ab82 */ /* 0x000e300000000a00 */
[----:B------:R-:W1:Y:S01]  /*0e80*/  @!P2 LDC.64 R2, c[0x0][0x3a0] ;  /* 0x0000e800ff02ab82 */ /* 0x000e620000000a00 */
[----:B------:R-:W-:Y:S02]  /*0e90*/  @!P2 MOV R34, R6 ;  /* 0x000000060022a202 */ /* 0x000fe40000000f00 */
[----:B------:R-:W-:Y:S01]  /*0ea0*/  @!P2 MOV R35, R21 ;  /* 0x000000150023a202 */ /* 0x000fe20000000f00 */
[----:B------:R1:W-:Y:S01]  /*0eb0*/  @!P3 STL.64 [R1+0x158], R36 ;  /* 0x000158240100b387 */ /* 0x0003e20000100a00 */
[----:B0-----:R-:W-:-:S02]  /*0ec0*/  @!P2 IMAD R5, R5, R32, RZ ;  /* 0x000000200505a224 */ /* 0x001fc400078e02ff */
[----:B------:R-:W-:-:S04]  /*0ed0*/  @!P2 IMAD.WIDE.U32 R34, R0, R32, R34 ;  /* 0x000000200022a225 */ /* 0x000fc800078e0022 */
[----:B------:R-:W-:Y:S01]  /*0ee0*/  @!P2 IMAD R33, R0, R33, R5 ;  /* 0x000000210021a224 */ /* 0x000fe200078e0205 */
[----:B------:R-:W-:-:S04]  /*0ef0*/  @!P2 SHF.L.U32 R5, R34, 0x1, RZ ;  /* 0x000000012205a819 */ /* 0x000fc800000006ff */
[----:B------:R-:W-:Y:S02]  /*0f00*/  @!P2 IADD3 R0, PT, PT, R35, R33, RZ ;  /* 0x000000212300a210 */ /* 0x000fe40007ffe0ff */
[----:B-1----:R-:W-:Y:S02]  /*0f10*/  @!P2 IADD3 R36, P1, PT, R5, R2, RZ ;  /* 0x000000020524a210 */ /* 0x002fe40007f3e0ff */
[----:B------:R-:W-:-:S04]  /*0f20*/  @!P2 SHF.L.U64.HI R0, R34, 0x1, R0 ;  /* 0x000000012200a819 */ /* 0x000fc80000010200 */
[----:B------:R-:W-:Y:S02]  /*0f30*/  @!P2 IADD3.X R37, PT, PT, R0, R3, RZ, P1, !PT ;  /* 0x000000030025a210 */ /* 0x000fe40000ffe4ff */
[----:B------:R-:W0:Y:S01]  /*0f40*/  @!P2 LDC.64 R2, c[0x0][0x398] ;  /* 0x0000e600ff02ab82 */ /* 0x000e220000000a00 */
[----:B------:R0:W-:Y:S04]  /*0f50*/  STL.64 [R1+0x4d8], R12 ;  /* 0x0004d80c01007387 */ /* 0x0001e80000100a00 */
[----:B------:R1:W-:Y:S01]  /*0f60*/  STL [R1+0x4d4], R13 ;  /* 0x0004d40d01007387 */ /* 0x0003e20000100800 */
[----:B------:R-:W-:-:S03]  /*0f70*/  LOP3.LUT R30, R30, 0xfffbffff, RZ, 0xc0, !PT ;  /* 0xfffbffff1e1e7812 */ /* 0x000fc600078ec0ff */
[----:B------:R-:W-:Y:S01]  /*0f80*/  @!P2 STL.64 [R1+0x148], R36 ;  /* 0x000148240100a387 */ /* 0x000fe20000100a00 */
[----:B------:R-:W-:Y:S02]  /*0f90*/  @P2 LOP3.LUT R30, R30, 0x40000, RZ, 0xfc, !PT ;  /* 0x000400001e1e2812 */ /* 0x000fe400078efcff */
[----:B0-----:R-:W-:-:S04]  /*0fa0*/  @!P2 IADD3 R12, P1, PT, R5, R2, RZ ;  /* 0x00000002050ca210 */ /* 0x001fc80007f3e0ff */
[----:B-1----:R-:W-:Y:S02]  /*0fb0*/  @!P2 IADD3.X R13, PT, PT, R0, R3, RZ, P1, !PT ;  /* 0x00000003000da210 */ /* 0x002fe40000ffe4ff */
[----:B------:R-:W-:-:S04]  /*0fc0*/  IADD3 R0, PT, PT, R4, 0x80, RZ ;  /* 0x0000008004007810 */ /* 0x000fc80007ffe0ff */
[----:B------:R-:W-:Y:S02]  /*0fd0*/  SHF.R.S32.HI R5, RZ, 0x1f, R0 ;  /* 0x0000001fff057819 */ /* 0x000fe40000011400 */
[----:B------:R-:W-:Y:S01]  /*0fe0*/  ISETP.GE.U32.AND P1, PT, R0, UR16, PT ;  /* 0x0000001000007c0c */ /* 0x000fe2000bf26070 */
[----:B------:R0:W-:Y:S03]  /*0ff0*/  @!P2 STL.64 [R1+0x150], R12 ;  /* 0x0001500c0100a387 */ /* 0x0001e60000100a00 */
[----:B------:R-:W-:-:S13]  /*1000*/  ISETP.GE.AND.EX P2, PT, R5, UR17, PT, P1 ;  /* 0x0000001105007c0c */ /* 0x000fda000bf46310 */
[----:B------:R-:W1:Y:S01]  /*1010*/  @!P2 LDC.64 R2, c[0x0][0x3f8] ;  /* 0x0000fe00ff02ab82 */ /* 0x000e620000000a00 */
[----:B------:R-:W-:Y:S02]  /*1020*/  @!P2 MOV R34, R6 ;  /* 0x000000060022a202 */ /* 0x000fe40000000f00 */
[----:B------:R-:W-:-:S05]  /*1030*/  @!P2 MOV R35, R21 ;  /* 0x000000150023a202 */ /* 0x000fca0000000f00 */
[----:B------:R-:W0:Y:S01]  /*1040*/  @!P2 LDC.64 R32, c[0x0][0x3a0] ;  /* 0x0000e800ff20ab82 */ /* 0x000e220000000a00 */
[-C--:B-1----:R-:W-:Y:S02]  /*1050*/  @!P2 IMAD R5, R5, R2.reuse, RZ ;  /* 0x000000020505a224 */ /* 0x082fe400078e02ff */
[----:B------:R-:W-:-:S04]  /*1060*/  @!P2 IMAD.WIDE.U32 R34, R0, R2, R34 ;  /* 0x000000020022a225 */ /* 0x000fc800078e0022 */
[----:B------:R-:W-:Y:S01]  /*1070*/  @!P2 IMAD R3, R0, R3, R5 ;  /* 0x000000030003a224 */ /* 0x000fe200078e0205 */
[----:B------:R-:W-:-:S04]  /*1080*/  @!P2 SHF.L.U32 R0, R34, 0x1, RZ ;  /* 0x000000012200a819 */ /* 0x000fc800000006ff */
[----:B------:R-:W-:-:S04]  /*1090*/  @!P2 IADD3 R3, PT, PT, R35, R3, RZ ;  /* 0x000000032303a210 */ /* 0x000fc80007ffe0ff */
[----:B------:R-:W-:Y:S02]  /*10a0*/  @!P2 SHF.L.U64.HI R34, R34, 0x1, R3 ;  /* 0x000000012222a819 */ /* 0x000fe40000010203 */
[----:B------:R-:W1:Y:S01]  /*10b0*/  @!P2 LDC.64 R2, c[0x0][0x398] ;  /* 0x0000e600ff02ab82 */ /* 0x000e620000000a00 */
[----:B0-----:R-:W-:-:S04]  /*10c0*/  @!P2 IADD3 R12, P1, PT, R0, R32, RZ ;  /* 0x00000020000ca210 */ /* 0x001fc80007f3e0ff */
[----:B------:R-:W-:-:S05]  /*10d0*/  @!P2 IADD3.X R13, PT, PT, R34, R33, RZ, P1, !PT ;  /* 0x00000021220da210 */ /* 0x000fca0000ffe4ff */
[----:B------:R1:W-:Y:S01]  /*10e0*/  @!P2 STL.64 [R1+0x308], R12 ;  /* 0x0003080c0100a387 */ /* 0x0003e20000100a00 */
[----:B------:R-:W-:-:S04]  /*10f0*/  LOP3.LUT R30, R30, 0xfffdffff, RZ, 0xc0, !PT ;  /* 0xfffdffff1e1e7812 */ /* 0x000fc800078ec0ff */
[----:B------:R-:W-:Y:S02]  /*1100*/  @P2 LOP3.LUT R30, R30, 0x20000, RZ, 0xfc, !PT ;  /* 0x000200001e1e2812 */ /* 0x000fe400078efcff */
[----:B-1----:R-:W-:Y:S02]  /*1110*/  @!P2 IADD3 R12, P1, PT, R0, R2, RZ ;  /* 0x00000002000ca210 */ /* 0x002fe40007f3e0ff */
[----:B------:R-:W-:Y:S02]  /*1120*/  IADD3 R0, PT, PT, R4, 0x90, RZ ;  /* 0x0000009004007810 */ /* 0x000fe40007ffe0ff */
[----:B------:R-:W-:Y:S02]  /*1130*/  @!P2 IADD3.X R13, PT, PT, R34, R3, RZ, P1, !PT ;  /* 0x00000003220da210 */ /* 0x000fe40000ffe4ff */
        /* <DEDUP_REMOVED lines=27> */
[----:B------:R-:W1:Y:S08]  /*12f0*/  @!P2 LDC.64 R32, c[0x0][0x3f8] ;  /* 0x0000fe00ff20ab82 */ /* 0x000e700000000a00 */
[----:B------:R-:W0:Y:S01]  /*1300*/  @!P2 LDC.64 R2, c[0x0][0x3a0] ;  /* 0x0000e800ff02ab82 */ /* 0x000e220000000a00 */
[----:B------:R-:W-:Y:S02]  /*1310*/  @!P2 MOV R34, R6 ;  /* 0x000000060022a202 */ /* 0x000fe40000000f00 */
[----:B------:R-:W-:Y:S01]  /*1320*/  @!P2 MOV R35, R21 ;  /* 0x000000150023a202 */ /* 0x000fe20000000f00 */
[----:B-1----:R-:W-:-:S02]  /*1330*/  @!P2 IMAD R5, R5, R32, RZ ;  /* 0x000000200505a224 */ /* 0x002fc400078e02ff */
[----:B------:R-:W-:-:S04]  /*1340*/  @!P2 IMAD.WIDE.U32 R34, R0, R32, R34 ;  /* 0x000000200022a225 */ /* 0x000fc800078e0022 */
[----:B------:R-:W-:Y:S01]  /*1350*/  @!P2 IMAD R33, R0, R33, R5 ;  /* 0x000000210021a224 */ /* 0x000fe200078e0205 */
[----:B------:R-:W-:-:S04]  /*1360*/  @!P2 SHF.L.U32 R5, R34, 0x1, RZ ;  /* 0x000000012205a819 */ /* 0x000fc800000006ff */
[----:B------:R-:W-:Y:S02]  /*1370*/  @!P2 IADD3 R0, PT, PT, R35, R33, RZ ;  /* 0x000000212300a210 */ /* 0x000fe40007ffe0ff */
[----:B0-----:R-:W-:Y:S02]  /*1380*/  @!P2 IADD3 R12, P1, PT, R5, R2, RZ ;  /* 0x00000002050ca210 */ /* 0x001fe40007f3e0ff */
[----:B------:R-:W-:-:S04]  /*1390*/  @!P2 SHF.L.U64.HI R0, R34, 0x1, R0 ;  /* 0x000000012200a819 */ /* 0x000fc80000010200 */
[----:B------:R-:W-:Y:S02]  /*13a0*/  @!P2 IADD3.X R13, PT, PT, R0, R3, RZ, P1, !PT ;  /* 0x00000003000da210 */ /* 0x000fe40000ffe4ff */
[----:B------:R-:W0:Y:S03]  /*13b0*/  @!P2 LDC.64 R2, c[0x0][0x398] ;  /* 0x0000e600ff02ab82 */ /* 0x000e260000000a00 */
[----:B------:R0:W-:Y:S01]  /*13c0*/  @!P2 STL.64 [R1+0x2e0], R12 ;  /* 0x0002e00c0100a387 */ /* 0x0001e20000100a00 */
[----:B------:R-:W-:-:S04]  /*13d0*/  LOP3.LUT R30, R30, 0xffff7fff, RZ, 0xc0, !PT ;  /* 0xffff7fff1e1e7812 */ /* 0x000fc800078ec0ff */
[----:B------:R-:W-:Y:S02]  /*13e0*/  @P2 LOP3.LUT R30, R30, 0x8000, RZ, 0xfc, !PT ;  /* 0x000080001e1e2812 */ /* 0x000fe400078efcff */
[----:B0-----:R-:W-:-:S04]  /*13f0*/  @!P2 IADD3 R12, P1, PT, R5, R2, RZ ;  /* 0x00000002050ca210 */ /* 0x001fc80007f3e0ff */
[----:B------:R-:W-:Y:S02]  /*1400*/  @!P2 IADD3.X R13, PT, PT, R0, R3, RZ, P1, !PT ;  /* 0x00000003000da210 */ /* 0x000fe40000ffe4ff */
        /* <DEDUP_REMOVED lines=8> */
[----:B------:R-:W2:Y:S01]  /*1490*/  @!P2 LDC.64 R36, c[0x0][0x3a0] ;  /* 0x0000e800ff24ab82 */ /* 0x000ea20000000a00 */
[-C--:B-1----:R-:W-:Y:S02]  /*14a0*/  @!P2 IMAD R5, R5, R2.reuse, RZ ;  /* 0x000000020505a224 */ /* 0x082fe400078e02ff */
[----:B------:R-:W-:-:S04]  /*14b0*/  @!P2 IMAD.WIDE.U32 R32, R0, R2, R32 ;  /* 0x000000020020a225 */ /* 0x000fc800078e0020 */
[----:B------:R-:W-:-:S05]  /*14c0*/  @!P2 IMAD R3, R0, R3, R5 ;  /* 0x000000030003a224 */ /* 0x000fca00078e0205 */
[----:B------:R-:W-:Y:S02]  /*14d0*/  @!P2 IADD3 R0, PT, PT, R33, R3, RZ ;  /* 0x000000032100a210 */ /* 0x000fe40007ffe0ff */
[----:B------:R-:W0:Y:S01]  /*14e0*/  @!P2 LDC.64 R2, c[0x0][0x398] ;  /* 0x0000e600ff02ab82 */ /* 0x000e220000000a00 */
[C---:B------:R-:W-:Y:S02]  /*14f0*/  @!P2 SHF.L.U32 R5, R32.reuse, 0x1, RZ ;  /* 0x000000012005a819 */ /* 0x040fe400000006ff */
[----:B------:R-:W-:Y:S02]  /*1500*/  @!P2 SHF.L.U64.HI R0, R32, 0x1, R0 ;  /* 0x000000012000a819 */ /* 0x000fe40000010200 */
[----:B--2---:R-:W-:-:S04]  /*1510*/  @!P2 IADD3 R36, P1, PT, R5, R36, RZ ;  /* 0x000000240524a210 */ /* 0x004fc80007f3e0ff */
[----:B------:R-:W-:Y:S02]  /*1520*/  @!P2 IADD3.X R37, PT, PT, R0, R37, RZ, P1, !PT ;  /* 0x000000250025a210 */ /* 0x000fe40000ffe4ff */
[----:B------:R-:W-:Y:S02]  /*1530*/  LOP3.LUT R30, R30, 0xffffbfff, RZ, 0xc0, !PT ;  /* 0xffffbfff1e1e7812 */ /* 0x000fe400078ec0ff */
[----:B0-----:R-:W-:-:S04]  /*1540*/  @!P2 IADD3 R12, P1, PT, R5, R2, RZ ;  /* 0x00000002050ca210 */ /* 0x001fc80007f3e0ff */
[----:B------:R-:W-:Y:S02]  /*1550*/  @!P2 IADD3.X R13, PT, PT, R0, R3, RZ, P1, !PT ;  /* 0x00000003000da210 */ /* 0x000fe40000ffe4ff */
[----:B------:R-:W-:-:S04]  /*1560*/  IADD3 R0, PT, PT, R4, 0xc0, RZ ;  /* 0x000000c004007810 */ /* 0x000fc80007ffe0ff */
[----:B------:R-:W-:Y:S02]  /*1570*/  SHF.R.S32.HI R5, RZ, 0x1f, R0 ;  /* 0x0000001fff057819 */ /* 0x000fe40000011400 */
[----:B------:R-:W-:Y:S01]  /*1580*/  ISETP.GE.U32.AND P1, PT, R0, UR16, PT ;  /* 0x0000001000007c0c */ /* 0x000fe2000bf26070 */
[----:B------:R0:W-:Y:S01]  /*1590*/  @!P2 STL.64 [R1+0x2d8], R12 ;  /* 0x0002d80c0100a387 */ /* 0x0001e20000100a00 */
[----:B------:R-:W-:Y:S02]  /*15a0*/  @P2 LOP3.LUT R30, R30, 0x4000, RZ, 0xfc, !PT ;  /* 0x000040001e1e2812 */ /* 0x000fe400078efcff */
        /* <DEDUP_REMOVED lines=155> */
[----:B0-----:R-:W-:Y:S02]  /*1f60*/  @!P2 IADD3 R12, P1, PT, R0, R2, RZ ;  /* 0x00000002000ca210 */ /* 0x001fe40007f3e0ff */
        /* <DEDUP_REMOVED lines=157> */
[----:B------:R1:W-:Y:S02]  /*2940*/  @!P2 STL.64 [R1+0x218], R12 ;  /* 0x0002180c0100a387 */ /* 0x0003e40000100a00 */
[----:B-1----:R-:W-:Y:S02]  /*2950*/  @!P2 IADD3 R12, P1, PT, R0, R2, RZ ;  /* 0x00000002000ca210 */ /* 0x002fe40007f3e0ff */
[----:B------:R-:W-:Y:S02]  /*2960*/  IADD3 R0, PT, PT, R4, 0x1a0, RZ ;  /* 0x000001a004007810 */ /* 0x000fe40007ffe0ff */
[----:B------:R-:W-:Y:S02]  /*2970*/  @!P2 IADD3.X R13, PT, PT, R34, R3, RZ, P1, !PT ;  /* 0x00000003220da210 */ /* 0x000fe40000ffe4ff */
[----:B------:R-:W-:Y:S02]  /*2980*/  SHF.R.S32.HI R5, RZ, 0x1f, R0 ;  /* 0x0000001fff057819 */ /* 0x000fe40000011400 */
[----:B------:R-:W-:-:S04]  /*2990*/  ISETP.GE.U32.AND P1, PT, R0, UR16, PT ;  /* 0x0000001000007c0c */ /* 0x000fc8000bf26070 */
[----:B------:R-:W-:-:S13]  /*29a0*/  ISETP.GE.AND.EX P1, PT, R5, UR17, PT, P1 ;  /* 0x0000001105007c0c */ /* 0x000fda000bf26310 */
[----:B------:R-:W0:Y:S08]  /*29b0*/  @!P1 LDC.64 R32, c[0x0][0x3f8] ;  /* 0x0000fe00ff209b82 */ /* 0x000e300000000a00 */
[----:B------:R-:W1:Y:S01]  /*29c0*/  @!P1 LDC.64 R2, c[0x0][0x3a0] ;  /* 0x0000e800ff029b82 */ /* 0x000e620000000a00 */
[----:B------:R-:W-:Y:S02]  /*29d0*/  @!P1 MOV R34, R6 ;  /* 0x0000000600229202 */ /* 0x000fe40000000f00 */
[----:B------:R-:W-:-:S02]  /*29e0*/  @!P1 MOV R35, R21 ;  /* 0x0000001500239202 */ /* 0x000fc40000000f00 */
[----:B------:R-:W-:Y:S01]  /*29f0*/  LOP3.LUT R30, R30, 0xfffffffe, RZ, 0xc0, !PT ;  /* 0xfffffffe1e1e7812 */ /* 0x000fe200078ec0ff */
[-C--:B0-----:R-:W-:Y:S02]  /*2a00*/  @!P1 IMAD R5, R5, R32.reuse, RZ ;  /* 0x0000002005059224 */ /* 0x081fe400078e02ff */
[----:B------:R-:W-:-:S04]  /*2a10*/  @!P1 IMAD.WIDE.U32 R34, R0, R32, R34 ;  /* 0x0000002000229225 */ /* 0x000fc800078e0022 */
[----:B------:R-:W-:Y:S01]  /*2a20*/  @!P1 IMAD R33, R0, R33, R5 ;  /* 0x0000002100219224 */ /* 0x000fe200078e0205 */
[----:B------:R-:W-:Y:S01]  /*2a30*/  @!P1 SHF.L.U32 R5, R34, 0x1, RZ ;  /* 0x0000000122059819 */ /* 0x000fe200000006ff */
[----:B------:R1:W-:Y:S03]  /*2a40*/  @!P2 STL.64 [R1+0x208], R12 ;  /* 0x0002080c0100a387 */ /* 0x0003e60000100a00 */
[----:B------:R-:W-:Y:S02]  /*2a50*/  @!P1 IADD3 R0, PT, PT, R35, R33, RZ ;  /* 0x0000002123009210 */ /* 0x000fe40007ffe0ff */
[----:B------:R-:W-:Y:S02]  /*2a60*/  @P2 LOP3.LUT R30, R30, 0x1, RZ, 0xfc, !PT ;  /* 0x000000011e1e2812 */ /* 0x000fe400078efcff */
[----:B------:R-:W-:Y:S02]  /*2a70*/  @!P1 SHF.L.U64.HI R0, R34, 0x1, R0 ;  /* 0x0000000122009819 */ /* 0x000fe40000010200 */
[----:B-1----:R-:W-:-:S04]  /*2a80*/  @!P1 IADD3 R12, P2, PT, R5, R2, RZ ;  /* 0x00000002050c9210 */ /* 0x002fc80007f5e0ff */
[----:B------:R-:W-:Y:S02]  /*2a90*/  @!P1 IADD3.X R13, PT, PT, R0, R3, RZ, P2, !PT ;  /* 0x00000003000d9210 */ /* 0x000fe400017fe4ff */
[----:B------:R-:W0:Y:S03]  /*2aa0*/  @!P1 LDC.64 R2, c[0x0][0x398] ;  /* 0x0000e600ff029b82 */ /* 0x000e260000000a00 */
[----:B------:R0:W-:Y:S02]  /*2ab0*/  @!P1 STL.64 [R1+0x1f8], R12 ;  /* 0x0001f80c01009387 */ /* 0x0001e40000100a00 */
[----:B0-----:R-:W-:-:S04]  /*2ac0*/  @!P1 IADD3 R12, P2, PT, R5, R2, RZ ;  /* 0x00000002050c9210 */ /* 0x001fc80007f5e0ff */
[----:B------:R-:W-:Y:S02]  /*2ad0*/  @!P1 IADD3.X R13, PT, PT, R0, R3, RZ, P2, !PT ;  /* 0x00000003000d9210 */ /* 0x000fe400017fe4ff */
[----:B------:R-:W-:-:S04]  /*2ae0*/  IADD3 R0, PT, PT, R4, 0x1b0, RZ ;  /* 0x000001b004007810 */ /* 0x000fc80007ffe0ff */
[----:B------:R-:W-:Y:S02]  /*2af0*/  SHF.R.S32.HI R5, RZ, 0x1f, R0 ;  /* 0x0000001fff057819 */ /* 0x000fe40000011400 */
[----:B------:R-:W-:-:S04]  /*2b00*/  ISETP.GE.U32.AND P2, PT, R0, UR16, PT ;  /* 0x0000001000007c0c */ /* 0x000fc8000bf46070 */
        /* <DEDUP_REMOVED lines=87> */
[----:B------:R-:W-:Y:S02]  /*3080*/  LOP3.LUT R30, R30, 0x7fffffff, RZ, 0xc0, !PT ;  /* 0x7fffffff1e1e7812 */ /* 0x000fe400078ec0ff */
[----:B------:R-:W-:-:S02]  /*3090*/  @!P6 MOV R34, R6 ;  /* 0x000000060022e202 */ /* 0x000fc40000000f00 */
[----:B------:R-:W-:Y:S02]  /*30a0*/  @!P6 MOV R35, R21 ;  /* 0x000000150023e202 */ /* 0x000fe40000000f00 */
[----:B------:R-:W-:Y:S01]  /*30b0*/  @P1 LOP3.LUT R30, R30, 0x80000000, RZ, 0xfc, !PT ;  /* 0x800000001e1e1812 */ /* 0x000fe200078efcff */
[-C--:B0-----:R-:W-:Y:S02]  /*30c0*/  @!P6 IMAD R5, R5, R32.reuse, RZ ;  /* 0x000000200505e224 */ /* 0x081fe400078e02ff */
[----:B------:R-:W-:Y:S01]  /*30d0*/  @!P6 IMAD.WIDE.U32 R34, R0, R32, R34 ;  /* 0x000000200022e225 */ /* 0x000fe200078e0022 */
[----:B------:R-:W-:-:S03]  /*30e0*/  LOP3.LUT P1, RZ, R30, 0x1000000, RZ, 0xc0, !PT ;  /* 0x010000001eff7812 */ /* 0x000fc6000782c0ff */
[----:B------:R-:W-:Y:S01]  /*30f0*/  @!P6 IMAD R33, R0, R33, R5 ;  /* 0x000000210021e224 */ /* 0x000fe200078e0205 */
[----:B------:R-:W-:Y:S02]  /*3100*/  LOP3.LUT R30, R30, 0xbfffffff, RZ, 0xc0, !PT ;  /* 0xbfffffff1e1e7812 */ /* 0x000fe400078ec0ff */
[----:B------:R-:W-:Y:S02]  /*3110*/  @!P6 SHF.L.U32 R5, R34, 0x1, RZ ;  /* 0x000000012205e819 */ /* 0x000fe400000006ff */
[----:B------:R-:W-:Y:S01]  /*3120*/  @!P6 IADD3 R0, PT, PT, R35, R33, RZ ;  /* 0x000000212300e210 */ /* 0x000fe20007ffe0ff */
[----:B------:R1:W-:Y:S01]  /*3130*/  STL.64 [R1+0x4c8], R28 ;  /* 0x0004c81c01007387 */ /* 0x0003e20000100a00 */
        /* <DEDUP_REMOVED lines=10> */
[----:B------:R0:W-:Y:S04]  /*31e0*/  @!P5 STL.64 [R1+0x1b8], R12 ;  /* 0x0001b80c0100d387 */ /* 0x0001e80000100a00 */
[----:B0-----:R-:W3:Y:S04]  /*31f0*/  LDL.LU.64 R12, [R1+0x160] ;  /* 0x00016000010c7983 */ /* 0x001ee80000300a00 */
[----:B------:R0:W-:Y:S04]  /*3200*/  STL.64 [R1+0x4e0], R26 ;  /* 0x0004e01a01007387 */ /* 0x0001e80000100a00 */
[----:B0-----:R-:W4:Y:S01]  /*3210*/  LDL.LU.64 R26, [R1+0x170] ;  /* 0x00017000011a7983 */ /* 0x001f220000300a00 */
[----:B------:R-:W-:-:S02]  /*3220*/  PRMT R3, RZ, 0x7610, R3 ;  /* 0x00007610ff037816 */ /* 0x000fc40000000003 */
[----:B------:R-:W-:Y:S01]  /*3230*/  PRMT R5, RZ, 0x7610, R5 ;  /* 0x00007610ff057816 */ /* 0x000fe20000000005 */
[----:B------:R0:W-:Y:S04]  /*3240*/  STL.64 [R1+0x4c0], R36 ;  /* 0x0004c02401007387 */ /* 0x0001e80000100a00 */
[----:B0-----:R-:W4:Y:S01]  /*3250*/  LDL.LU.64 R36, [R1+0x158] ;  /* 0x0001580001247983 */ /* 0x001f220000300a00 */
[----:B--2---:R-:W-:-:S05]  /*3260*/  @!P0 PRMT R3, R0, 0x7610, R3 ;  /* 0x0000761000038816 */ /* 0x004fca0000000003 */
[----:B------:R0:W-:Y:S01]  /*3270*/  STL.S16 [R1+0x1a0], R3 ;  /* 0x0001a00301007387 */ /* 0x0001e20000100600 */
[----:B------:R-:W-:Y:S02]  /*3280*/  @!P0 PRMT R5, R0, 0x7632, R5 ;  /* 0x0000763200058816 */ /* 0x000fe40000000005 */
[----:B0-----:R-:W-:-:S06]  /*3290*/  MOV R3, RZ ;  /* 0x000000ff00037202 */ /* 0x001fcc0000000f00 */
[----:B---3--:R-:W2:Y:S04]  /*32a0*/  @!P1 LDG.E R3, desc[UR10][R12.64] ;  /* 0x0000000a0c039981 */ /* 0x008ea8000c1e1900 */
[----:B------:R0:W-:Y:S04]  /*32b0*/  STL.S16 [R1+0x1a4], R5 ;  /* 0x0001a40501007387 */ /* 0x0001e80000100600 */
[----:B------:R-:W3:Y:S01]  /*32c0*/  LDL.LU.64 R12, [R1+0x4d8] ;  /* 0x0004d800010c7983 */ /* 0x000ee20000300a00 */
[----:B0-----:R-:W-:-:S06]  /*32d0*/  HFMA2 R5, -RZ, RZ, 0, 0 ;  /* 0x00000000ff057431 */ /* 0x001fcc00000001ff */
[----:B----4-:R-:W4:Y:S01]  /*32e0*/  @!P1 LDG.E R5, desc[UR10][R26.64] ;  /* 0x0000000a1a059981 */ /* 0x010f22000c1e1900 */
[----:B------:R-:W-:-:S04]  /*32f0*/  LOP3.LUT R30, R30, 0xdfffffff, RZ, 0xc0, !PT ;  /* 0xdfffffff1e1e7812 */ /* 0x000fc800078ec0ff */
[----:B------:R-:W-:Y:S01]  /*3300*/  @P3 LOP3.LUT R30, R30, 0x20000000, RZ, 0xfc, !PT ;  /* 0x200000001e1e3812 */ /* 0x000fe200078efcff */
[----:B------:R-:W-:-:S03]  /*3310*/  HFMA2 R2, -RZ, RZ, 0, 0 ;  /* 0x00000000ff027431 */ /* 0x000fc600000001ff */
[----:B------:R-:W-:Y:S01]  /*3320*/  LOP3.LUT R30, R30, 0xefffffff, RZ, 0xc0, !PT ;  /* 0xefffffff1e1e7812 */ /* 0x000fe200078ec0ff */
[----:B------:R-:W-:Y:S03]  /*3330*/  STL [R1+0x4ec], R15 ;  /* 0x0004ec0f01007387 */ /* 0x000fe60000100800 */
[----:B------:R-:W-:Y:S01]  /*3340*/  @P4 LOP3.LUT R30, R30, 0x10000000, RZ, 0xfc, !PT ;  /* 0x100000001e1e4812 */ /* 0x000fe200078efcff */
[----:B------:R0:W-:Y:S03]  /*3350*/  @!P6 STL.64 [R1+0x1a8], R28 ;  /* 0x0001a81c0100e387 */ /* 0x0001e60000100a00 */
[----:B------:R-:W-:Y:S01]  /*3360*/  LOP3.LUT R30, R30, 0xf7ffffff, RZ, 0xc0, !PT ;  /* 0xf7ffffff1e1e7812 */ /* 0x000fe200078ec0ff */
[----:B------:R1:W4:Y:S03]  /*3370*/  @!P0 LDG.E R2, desc[UR10][R8.64] ;  /* 0x0000000a08028981 */ /* 0x000326000c1e1900 */
[----:B------:R-:W-:Y:S01]  /*3380*/  @P5 LOP3.LUT R30, R30, 0x8000000, RZ, 0xfc, !PT ;  /* 0x080000001e1e5812 */ /* 0x000fe200078efcff */
[----:B------:R-:W-:Y:S03]  /*3390*/  STL [R1+0x4e8], R31 ;  /* 0x0004e81f01007387 */ /* 0x000fe60000100800 */
[----:B------:R-:W-:Y:S01]  /*33a0*/  LOP3.LUT P4, RZ, R30, 0x800000, RZ, 0xc0, !PT ;  /* 0x008000001eff7812 */ /* 0x000fe2000788c0ff */
[----:B0-----:R-:W4:Y:S01]  /*33b0*/  LDL.LU.64 R28, [R1+0x168] ;  /* 0x00016800011c7983 */ /* 0x001f220000300a00 */
[----:B-1----:R-:W-:-:S02]  /*33c0*/  PRMT R9, RZ, 0x7610, R9 ;  /* 0x00007610ff097816 */ /* 0x002fc40000000009 */
[----:B------:R-:W-:Y:S01]  /*33d0*/  PRMT R8, RZ, 0x7610, R8 ;  /* 0x00007610ff087816 */ /* 0x000fe20000000008 */
[----:B------:R-:W4:Y:S01]  /*33e0*/  LDL.LU.64 R26, [R1+0x4e0] ;  /* 0x0004e000011a7983 */ /* 0x000f220000300a00 */
[C---:B--2---:R-:W-:Y:S02]  /*33f0*/  @!P1 PRMT R9, R3.reuse, 0x7610, R9 ;  /* 0x0000761003099816 */ /* 0x044fe40000000009 */
[----:B------:R-:W-:-:S03]  /*3400*/  @!P1 PRMT R8, R3, 0x7632, R8 ;  /* 0x0000763203089816 */ /* 0x000fc60000000008 */
[----:B------:R-:W-:Y:S04]  /*3410*/  STL.S16 [R1+0x1c0], R9 ;  /* 0x0001c00901007387 */ /* 0x000fe80000100600 */
[----:B------:R0:W-:Y:S01]  /*3420*/  STL.S16 [R1+0x1c4], R8 ;  /* 0x0001c40801007387 */ /* 0x0001e20000100600 */
[----:B---3--:R-:W-:Y:S02]  /*3430*/  PRMT R13, RZ, 0x7610, R13 ;  /* 0x00007610ff0d7816 */ /* 0x008fe4000000000d */
[----:B0-----:R-:W-:-:S06]  /*3440*/  CS2R R8, SRZ ;  /* 0x0000000000087805 */ /* 0x001fcc000001ff00 */
[----:B------:R-:W2:Y:S01]  /*3450*/  @!P4 LDG.E R9, desc[UR10][R36.64] ;  /* 0x0000000a2409c981 */ /* 0x000ea2000c1e1900 */
[----:B----4-:R-:W-:-:S05]  /*3460*/  @!P1 PRMT R13, R5, 0x7610, R13 ;  /* 0x00007610050d9816 */ /* 0x010fca000000000d */
[----:B------:R0:W-:Y:S01]  /*3470*/  STL.S16 [R1+0x190], R13 ;  /* 0x0001900d01007387 */ /* 0x0001e20000100600 */
[----:B------:R-:W-:Y:S02]  /*3480*/  PRMT R11, RZ, 0x7610, R11 ;  /* 0x00007610ff0b7816 */ /* 0x000fe4000000000b */
[----:B------:R-:W-:Y:S01]  /*3490*/  PRMT R10, RZ, 0x7610, R10 ;  /* 0x00007610ff0a7816 */ /* 0x000fe2000000000a */
[----:B------:R-:W3:Y:S04]  /*34a0*/  LDL.LU.64 R36, [R1+0x148] ;  /* 0x0001480001247983 */ /* 0x000ee80000300a00 */
[----:B0-----:R-:W4:Y:S01]  /*34b0*/  LDL.LU R13, [R1+0x4d4] ;  /* 0x0004d400010d7983 */ /* 0x001f220000300800 */
[----:B------:R-:W-:Y:S02]  /*34c0*/  LOP3.LUT P3, RZ, R30, 0x400000, RZ, 0xc0, !PT ;  /* 0x004000001eff7812 */ /* 0x000fe4000786c0ff */
[----:B------:R-:W-:-:S04]  /*34d0*/  PRMT R15, RZ, 0x7610, R15 ;  /* 0x00007610ff0f7816 */ /* 0x000fc8000000000f */
[----:B------:R-:W-:Y:S02]  /*34e0*/  @!P0 PRMT R15, R2, 0x7610, R15 ;  /* 0x00007610020f8816 */ /* 0x000fe4000000000f */
[----:B------:R-:W-:Y:S01]  /*34f0*/  PRMT R31, RZ, 0x7610, R31 ;  /* 0x00007610ff1f7816 */ /* 0x000fe2000000001f */
[----:B------:R-:W3:Y:S04]  /*3500*/  @!P4 LDG.E R8, desc[UR10][R28.64] ;  /* 0x0000000a1c08c981 */ /* 0x000ee8000c1e1900 */
[----:B------:R0:W-:Y:S01]  /*3510*/  STL.S16 [R1+0x198], R15 ;  /* 0x0001980f01007387 */ /* 0x0001e20000100600 */
[----:B--2---:R-:W-:-:S03]  /*3520*/  @!P4 PRMT R11, R9, 0x7610, R11 ;  /* 0x00007610090bc816 */ /* 0x004fc6000000000b */
[----:B0-----:R-:W2:Y:S01]  /*3530*/  LDL.LU R15, [R1+0x4ec] ;  /* 0x0004ec00010f7983 */ /* 0x001ea20000300800 */
[----:B------:R-:W-:-:S03]  /*3540*/  @!P4 PRMT R10, R9, 0x7632, R10 ;  /* 0x00007632090ac816 */ /* 0x000fc6000000000a */
[----:B------:R-:W-:Y:S04]  /*3550*/  STL.S16 [R1+0x210], R11 ;  /* 0x0002100b01007387 */ /* 0x000fe80000100600 */
[----:B------:R0:W-:Y:S01]  /*3560*/  STL.S16 [R1+0x234], R10 ;  /* 0x0002340a01007387 */ /* 0x0001e20000100600 */
[----:B------:R-:W-:Y:S02]  /*3570*/  LOP3.LUT P2, RZ, R30, 0x200000, RZ, 0xc0, !PT ;  /* 0x002000001eff7812 */ /* 0x000fe4000784c0ff */
[----:B------:R-:W-:Y:S01]  /*3580*/  @!P0 PRMT R31, R2, 0x7632, R31 ;  /* 0x00007632021f8816 */ /* 0x000fe2000000001f */
[----:B------:R-:W3:Y:S01]  /*3590*/  LDL.LU.64 R28, [R1+0x4c8] ;  /* 0x0004c800011c7983 */ /* 0x000ee20000300a00 */
[----:B0-----:R-:W-:-:S06]  /*35a0*/  CS2R R10, SRZ ;  /* 0x00000000000a7805 */ /* 0x001fcc000001ff00 */
[----:B----4-:R0:W4:Y:S02]  /*35b0*/  @!P3 LDG.E R11, desc[UR10][R12.64] ;  /* 0x0000000a0c0bb981 */ /* 0x010124000c1e1900 */
[----:B0-----:R-:W-:Y:S02]  /*35c0*/  PRMT R13, RZ, 0x7610, R13 ;  /* 0x00007610ff0d7816 */ /* 0x001fe4000000000d */
[----:B------:R-:W-:Y:S01]  /*35d0*/  PRMT R12, RZ, 0x7610, R12 ;  /* 0x00007610ff0c7816 */ /* 0x000fe2000000000c */
[----:B------:R0:W-:Y:S04]  /*35e0*/  STL.S16 [R1+0x19c], R31 ;  /* 0x00019c1f01007387 */ /* 0x0001e80000100600 */
[----:B0-----:R-:W2:Y:S01]  /*35f0*/  LDL.LU R31, [R1+0x4e8] ;  /* 0x0004e800011f7983 */ /* 0x001ea20000300800 */
[----:B------:R-:W-:-:S03]  /*3600*/  LOP3.LUT R30, R30, 0xfbffffff, RZ, 0xc0, !PT ;  /* 0xfbffffff1e1e7812 */ /* 0x000fc600078ec0ff */
[----:B---3--:R-:W3:Y:S01]  /*3610*/  @!P3 LDG.E R10, desc[UR10][R28.64] ;  /* 0x0000000a1c0ab981 */ /* 0x008ee2000c1e1900 */
[C---:B----4-:R-:W-:Y:S02]  /*3620*/  @!P3 PRMT R13, R11.reuse, 0x7610, R13 ;  /* 0x000076100b0db816 */ /* 0x050fe4000000000d */
[----:B------:R-:W-:-:S03]  /*3630*/  @!P3 PRMT R12, R11, 0x7632, R12 ;  /* 0x000076320b0cb816 */ /* 0x000fc6000000000c */
[----:B------:R-:W-:Y:S04]  /*3640*/  STL.S16 [R1+0x254], R13 ;  /* 0x0002540d01007387 */ /* 0x000fe80000100600 */
[----:B------:R0:W-:Y:S02]  /*3650*/  STL.S16 [R1+0x260], R12 ;  /* 0x0002600c01007387 */ /* 0x0001e40000100600 */
[----:B0-----:R-:W-:-:S06]  /*3660*/  CS2R R12, SRZ ;  /* 0x00000000000c7805 */ /* 0x001fcc000001ff00 */
[----:B--2---:R0:W2:Y:S01]  /*3670*/  @!P2 LDG.E R13, desc[UR10][R14.64] ;  /* 0x0000000a0e0da981 */ /* 0x0040a2000c1e1900 */
[----:B------:R-:W-:Y:S02]  /*3680*/  PRMT R31, RZ, 0x7610, R31 ;  /* 0x00007610ff1f7816 */ /* 0x000fe4000000001f */
[----:B------:R-:W-:Y:S01]  /*3690*/  @P6 LOP3.LUT R30, R30, 0x4000000, RZ, 0xfc, !PT ;  /* 0x040000001e1e6812 */ /* 0x000fe200078efcff */
[----:B------:R-:W4:Y:S01]  /*36a0*/  @!P2 LDG.E R12, desc[UR10][R26.64] ;  /* 0x0000000a1a0ca981 */ /* 0x000f22000c1e1900 */
[----:B------:R-:W-:Y:S02]  /*36b0*/  @!P1 PRMT R31, R5, 0x7632, R31 ;  /* 0x00007632051f9816 */ /* 0x000fe4000000001f */
[----:B------:R-:W-:Y:S02]  /*36c0*/  LOP3.LUT P1, RZ, R30, 0x100000, RZ, 0xc0, !PT ;  /* 0x001000001eff7812 */ /* 0x000fe4000782c0ff */
[----:B0-----:R-:W-:Y:S02]  /*36d0*/  PRMT R15, RZ, 0x7610, R15 ;  /* 0x00007610ff0f7816 */ /* 0x001fe4000000000f */
[----:B------:R-:W-:-:S02]  /*36e0*/  PRMT R14, RZ, 0x7610, R14 ;  /* 0x00007610ff0e7816 */ /* 0x000fc4000000000e */
[C---:B--2---:R-:W-:Y:S02]  /*36f0*/  @!P2 PRMT R15, R13.reuse, 0x7610, R15 ;  /* 0x000076100d0fa816 */ /* 0x044fe4000000000f */
[----:B------:R-:W-:-:S03]  /*3700*/  @!P2 PRMT R14, R13, 0x7632, R14 ;  /* 0x000076320d0ea816 */ /* 0x000fc6000000000e */
[----:B------:R-:W-:Y:S04]  /*3710*/  STL.S16 [R1+0x17c], R15 ;  /* 0x00017c0f01007387 */ /* 0x000fe80000100600 */
[----:B------:R0:W-:Y:S02]  /*3720*/  STL.S16 [R1+0x180], R14 ;  /* 0x0001800e01007387 */ /* 0x0001e40000100600 */
[----:B0-----:R-:W-:-:S06]  /*3730*/  CS2R R14, SRZ ;  /* 0x00000000000e7805 */ /* 0x001fcc000001ff00 */
[----:B------:R0:W2:Y:S01]  /*3740*/  @!P1 LDG.E R15, desc[UR10][R16.64] ;  /* 0x0000000a100f9981 */ /* 0x0000a2000c1e1900 */
[----:B------:R-:W-:Y:S02]  /*3750*/  PRMT R32, RZ, 0x7610, R32 ;  /* 0x00007610ff207816 */ /* 0x000fe40000000020 */
[----:B------:R-:W-:Y:S01]  /*3760*/  PRMT R29, RZ, 0x7610, R29 ;  /* 0x00007610ff1d7816 */ /* 0x000fe2000000001d */
[----:B------:R-:W4:Y:S01]  /*3770*/  @!P1 LDG.E R14, desc[UR10][R24.64] ;  /* 0x0000000a180e9981 */ /* 0x000f22000c1e1900 */
[C---:B---3--:R-:W-:Y:S02]  /*3780*/  @!P3 PRMT R32, R10.reuse, 0x7610, R32 ;  /* 0x000076100a20b816 */ /* 0x048fe40000000020 */
[----:B------:R-:W-:Y:S02]  /*3790*/  @!P3 PRMT R29, R10, 0x7632, R29 ;  /* 0x000076320a1db816 */ /* 0x000fe4000000001d */
[----:B0-----:R-:W-:Y:S02]  /*37a0*/  PRMT R17, RZ, 0x7610, R17 ;  /* 0x00007610ff117816 */ /* 0x001fe40000000011 */
[----:B------:R-:W-:-:S02]  /*37b0*/  PRMT R16, RZ, 0x7610, R16 ;  /* 0x00007610ff107816 */ /* 0x000fc40000000010 */
[----:B------:R-:W-:Y:S01]  /*37c0*/  LOP3.LUT P3, RZ, R30, 0x80000, RZ, 0xc0, !PT ;  /* 0x000800001eff7812 */ /* 0x000fe2000786c0ff */
[----:B------:R-:W3:Y:S01]  /*37d0*/  LDL.LU.64 R24, [R1+0x300] ;  /* 0x0003000001187983 */ /* 0x000ee20000300a00 */
[C---:B--2---:R-:W-:Y:S02]  /*37e0*/  @!P1 PRMT R17, R15.reuse, 0x7610, R17 ;  /* 0x000076100f119816 */ /* 0x044fe40000000011 */
[----:B------:R-:W-:-:S03]  /*37f0*/  @!P1 PRMT R16, R15, 0x7632, R16 ;  /* 0x000076320f109816 */ /* 0x000fc60000000010 */
[----:B------:R-:W-:Y:S04]  /*3800*/  STL.S16 [R1+0x170], R17 ;  /* 0x0001701101007387 */ /* 0x000fe80000100600 */
[----:B------:R0:W-:Y:S02]  /*3810*/  STL.S16 [R1+0x2c4], R16 ;  /* 0x0002c41001007387 */ /* 0x0001e40000100600 */
[----:B0-----:R-:W-:-:S06]  /*3820*/  CS2R R16, SRZ ;  /* 0x0000000000107805 */ /* 0x001fcc000001ff00 */
[----:B------:R-:W2:Y:S04]  /*3830*/  @!P3 LDG.E R16, desc[UR10][R22.64] ;  /* 0x0000000a1610b981 */ /* 0x000ea8000c1e1900 */
[----:B------:R0:W3:Y:S01]  /*3840*/  @!P3 LDG.E R17, desc[UR10][R18.64] ;  /* 0x0000000a1211b981 */ /* 0x0000e2000c1e1900 */
[----:B------:R-:W-:-:S04]  /*3850*/  PRMT R28, RZ, 0x7610, R28 ;  /* 0x00007610ff1c7816 */ /* 0x000fc8000000001c */
[----:B----4-:R-:W-:Y:S01]  /*3860*/  @!P2 PRMT R28, R12, 0x7610, R28 ;  /* 0x000076100c1ca816 */ /* 0x010fe2000000001c */
[----:B------:R-:W-:Y:S01]  /*3870*/  STL.S16 [R1+0x250], R29 ;  /* 0x0002501d01007387 */ /* 0x000fe20000100600 */
[----:B------:R-:W-:-:S03]  /*3880*/  PRMT R26, RZ, 0x7610, R26 ;  /* 0x00007610ff1a7816 */ /* 0x000fc6000000001a */
[----:B------:R1:W-:Y:S01]  /*3890*/  STL.S16 [R1+0x174], R28 ;  /* 0x0001741c01007387 */ /* 0x0003e20000100600 */
[----:B------:R-:W-:-:S03]  /*38a0*/  @!P2 PRMT R26, R12, 0x7632, R26 ;  /* 0x000076320c1aa816 */ /* 0x000fc6000000001a */
[----:B-1----:R-:W4:Y:S04]  /*38b0*/  LDL.LU.64 R28, [R1+0x150] ;  /* 0x00015000011c7983 */ /* 0x002f280000300a00 */
[----:B------:R-:W-:Y:S04]  /*38c0*/  STL [R1+0x3d0], R6 ;  /* 0x0003d00601007387 */ /* 0x000fe80000100800 */
[----:B------:R-:W-:Y:S04]  /*38d0*/  STL [R1+0x3c8], R7 ;  /* 0x0003c80701007387 */ /* 0x000fe80000100800 */
[----:B------:R-:W-:Y:S04]  /*38e0*/  STL [R1+0x3d4], R7 ;  /* 0x0003d40701007387 */ /* 0x000fe80000100800 */
[----:B------:R-:W-:Y:S04]  /*38f0*/  STL [R1+0x484], R6 ;  /* 0x0004840601007387 */ /* 0x000fe80000100800 */
[----:B------:R1:W-:Y:S04]  /*3900*/  STL.64 [R1+0x490], R6 ;  /* 0x0004900601007387 */ /* 0x0003e80000100a00 */
[----:B------:R0:W-:Y:S04]  /*3910*/  STL [R1+0x4b8], R6 ;  /* 0x0004b80601007387 */ /* 0x0001e80000100800 */
[----:B------:R0:W-:Y:S01]  /*3920*/  STL.S16 [R1+0x178], R26 ;  /* 0x0001781a01007387 */ /* 0x0001e20000100600 */
[----:B-1----:R-:W-:-:S02]  /*3930*/  PRMT R7, RZ, 0x7610, R7 ;  /* 0x00007610ff077816 */ /* 0x002fc40000000007 */
[----:B0-----:R-:W-:Y:S01]  /*3940*/  PRMT R6, RZ, 0x7610, R6 ;  /* 0x00007610ff067816 */ /* 0x001fe20000000006 */
[----:B------:R-:W4:Y:S01]  /*3950*/  LDL.LU.64 R26, [R1+0x2f8] ;  /* 0x0002f800011a7983 */ /* 0x000f220000300a00 */
[----:B------:R-:W-:Y:S02]  /*3960*/  PRMT R33, RZ, 0x7610, R33 ;  /* 0x00007610ff217816 */ /* 0x000fe40000000021 */
[----:B------:R-:W-:Y:S02]  /*3970*/  LOP3.LUT P5, RZ, R30, 0x40000, RZ, 0xc0, !PT ;  /* 0x000400001eff7812 */ /* 0x000fe400078ac0ff */
[----:B------:R-:W-:Y:S01]  /*3980*/  @!P4 PRMT R33, R8, 0x7632, R33 ;  /* 0x000076320821c816 */ /* 0x000fe20000000021 */
[----:B------:R-:W-:Y:S01]  /*3990*/  STL.S16 [R1+0x214], R32 ;  /* 0x0002142001007387 */ /* 0x000fe20000100600 */
[----:B------:R-:W-:-:S03]  /*39a0*/  CS2R R18, SRZ ;  /* 0x0000000000127805 */ /* 0x000fc6000001ff00 */
[----:B------:R0:W-:Y:S06]  /*39b0*/  STL.S16 [R1+0x230], R33 ;  /* 0x0002302101007387 */ /* 0x0001ec0000100600 */
[----:B------:R-:W4:Y:S04]  /*39c0*/  @!P5 LDG.E R19, desc[UR10][R36.64] ;  /* 0x0000000a2413d981 */ /* 0x000f28000c1e1900 */
[----:B0-----:R-:W4:Y:S01]  /*39d0*/  LDL.LU.64 R32, [R1+0x308] ;  /* 0x0003080001207983 */ /* 0x001f220000300a00 */
[----:B------:R-:W-:-:S02]  /*39e0*/  PRMT R23, RZ, 0x7610, R23 ;  /* 0x00007610ff177816 */ /* 0x000fc40000000017 */
[----:B------:R-:W-:Y:S02]  /*39f0*/  PRMT R22, RZ, 0x7610, R22 ;  /* 0x00007610ff167816 */ /* 0x000fe40000000016 */
[C---:B------:R-:W-:Y:S01]  /*3a00*/  LOP3.LUT P0, RZ, R30.reuse, 0x20000, RZ, 0xc0, !PT ;  /* 0x000200001eff7812 */ /* 0x040fe2000780c0ff */
[----:B------:R-:W-:Y:S01]  /*3a10*/  STL [R1+0x3c4], R20 ;  /* 0x0003c41401007387 */ /* 0x000fe20000100800 */
[----:B------:R-:W-:-:S03]  /*3a20*/  LOP3.LUT P6, RZ, R30, 0x10000, RZ, 0xc0, !PT ;  /* 0x000100001eff7812 */ /* 0x000fc600078cc0ff */
[----:B------:R-:W-:Y:S04]  /*3a30*/  STL [R1+0x3d8], R20 ;  /* 0x0003d81401007387 */ /* 0x000fe80000100800 */
[----:B------:R-:W-:Y:S04]  /*3a40*/  STL [R1+0x3c0], R21 ;  /* 0x0003c01501007387 */ /* 0x000fe80000100800 */
[----:B------:R-:W-:Y:S01]  /*3a50*/  STL [R1+0x3dc], R21 ;  /* 0x0003dc1501007387 */ /* 0x000fe20000100800 */
[----:B--2---:R-:W-:-:S03]  /*3a60*/  @!P3 PRMT R7, R16, 0x7632, R7 ;  /* 0x000076321007b816 */ /* 0x004fc60000000007 */
[----:B------:R-:W2:Y:S01]  /*3a70*/  LDL.LU.64 R36, [R1+0x4c0] ;  /* 0x0004c00001247983 */ /* 0x000ea20000300a00 */
[----:B---3--:R-:W-:-:S03]  /*3a80*/  @!P3 PRMT R6, R17, 0x7610, R6 ;  /* 0x000076101106b816 */ /* 0x008fc60000000006 */
[----:B------:R-:W-:Y:S04]  /*3a90*/  STL.S16 [R1+0x154], R7 ;  /* 0x0001540701007387 */ /* 0x000fe80000100600 */
[----:B------:R0:W-:Y:S04]  /*3aa0*/  STL.S16 [R1+0x158], R6 ;  /* 0x0001580601007387 */ /* 0x0001e80000100600 */
[----:B0-----:R-:W3:Y:S01]  /*3ab0*/  LDL.LU.64 R6, [R1+0x2e0] ;  /* 0x0002e00001067983 */ /* 0x001ee20000300a00 */
[----:B------:R-:W-:Y:S02]  /*3ac0*/  @!P3 PRMT R23, R16, 0x7610, R23 ;  /* 0x000076101017b816 */ /* 0x000fe40000000017 */
[----:B------:R-:W-:Y:S01]  /*3ad0*/  @!P3 PRMT R22, R17, 0x7632, R22 ;  /* 0x000076321116b816 */ /* 0x000fe20000000016 */
[----:B----4-:R-:W4:Y:S01]  /*3ae0*/  @!P5 LDG.E R18, desc[UR10][R28.64] ;  /* 0x0000000a1c12d981 */ /* 0x010f22000c1e1900 */
[----:B------:R-:W-:-:S03]  /*3af0*/  PRMT R21, RZ, 0x7610, R21 ;  /* 0x00007610ff157816 */ /* 0x000fc60000000015 */
[----:B------:R-:W-:Y:S01]  /*3b00*/  STL.S16 [R1+0x14c], R23 ;  /* 0x00014c1701007387 */ /* 0x000fe20000100600 */
[----:B------:R-:W-:-:S03]  /*3b10*/  PRMT R20, RZ, 0x7610, R20 ;  /* 0x00007610ff147816 */ /* 0x000fc60000000014 */
[----:B------:R0:W-:Y:S01]  /*3b20*/  STL.S16 [R1+0x310], R22 ;  /* 0x0003101601007387 */ /* 0x0001e20000100600 */
[C---:B------:R-:W-:Y:S02]  /*3b30*/  @!P1 PRMT R21, R14.reuse, 0x7610, R21 ;  /* 0x000076100e159816 */ /* 0x040fe40000000015 */
[----:B------:R-:W-:Y:S01]  /*3b40*/  @!P1 PRMT R20, R14, 0x7632, R20 ;  /* 0x000076320e149816 */ /* 0x000fe20000000014 */
[----:B------:R-:W2:Y:S01]  /*3b50*/  LDL.LU.64 R28, [R1+0x2e8] ;  /* 0x0002e800011c7983 */ /* 0x000ea20000300a00 */
[----:B0-----:R-:W-:Y:S02]  /*3b60*/  CS2R R22, SRZ ;  /* 0x0000000000167805 */ /* 0x001fe4000001ff00 */
[----:B------:R-:W-:-:S04]  /*3b70*/  LOP3.LUT P1, RZ, R30, 0x8000, RZ, 0xc0, !PT ;  /* 0x000080001eff7812 */ /* 0x000fc8000782c0ff */
[----:B------:R0:W4:Y:S02]  /*3b80*/  @!P0 LDG.E R22, desc[UR10][R24.64] ;  /* 0x0000000a18168981 */ /* 0x000124000c1e1900 */
[----:B0-----:R-:W-:-:S06]  /*3b90*/  CS2R R24, SRZ ;  /* 0x0000000000187805 */ /* 0x001fcc000001ff00 */
[----:B------:R0:W4:Y:S02]  /*3ba0*/  @!P6 LDG.E R25, desc[UR10][R26.64] ;  /* 0x0000000a1a19e981 */ /* 0x000124000c1e1900 */
[----:B0-----:R-:W-:Y:S02]  /*3bb0*/  CS2R R26, SRZ ;  /* 0x00000000001a7805 */ /* 0x001fe4000001ff00 */
[----:B------:R-:W-:Y:S04]  /*3bc0*/  STL.S16 [R1+0x164], R21 ;  /* 0x0001641501007387 */ /* 0x000fe80000100600 */
[----:B------:R0:W-:Y:S04]  /*3bd0*/  STL.S16 [R1+0x16c], R20 ;  /* 0x00016c1401007387 */ /* 0x0001e80000100600 */
[----:B------:R-:W4:Y:S04]  /*3be0*/  @!P0 LDG.E R23, desc[UR10][R32.64] ;  /* 0x0000000a20178981 */ /* 0x000f28000c1e1900 */
[----:B0-----:R-:W4:Y:S04]  /*3bf0*/  LDL.LU.64 R20, [R1+0x2f0] ;  /* 0x0002f00001147983 */ /* 0x001f280000300a00 */
[----:B------:R-:W-:Y:S04]  /*3c00*/  STL [R1+0x3bc], R4 ;  /* 0x0003bc0401007387 */ /* 0x000fe80000100800 */
[----:B------:R-:W-:Y:S04]  /*3c10*/  STL [R1+0x3cc], R4 ;  /* 0x0003cc0401007387 */ /* 0x000fe80000100800 */
[----:B------:R-:W-:Y:S04]  /*3c20*/  STL.64 [R1+0x488], R4 ;  /* 0x0004880401007387 */ /* 0x000fe80000100a00 */
[----:B------:R0:W-:Y:S04]  /*3c30*/  STL.64 [R1+0x4a8], R4 ;  /* 0x0004a80401007387 */ /* 0x0001e80000100a00 */
[----:B------:R-:W4:Y:S01]  /*3c40*/  LDL.LU.64 R32, [R1+0x2d8] ;  /* 0x0002d80001207983 */ /* 0x000f220000300a00 */
[----:B0-----:R-:W-:-:S02]  /*3c50*/  PRMT R5, RZ, 0x7610, R5 ;  /* 0x00007610ff057816 */ /* 0x001fc40000000005 */
[----:B------:R-:W-:Y:S02]  /*3c60*/  PRMT R4, RZ, 0x7610, R4 ;  /* 0x00007610ff047816 */ /* 0x000fe40000000004 */
[C---:B------:R-:W-:Y:S02]  /*3c70*/  @!P5 PRMT R5, R19.reuse, 0x7610, R5 ;  /* 0x000076101305d816 */ /* 0x040fe40000000005 */
[----:B------:R-:W-:-:S03]  /*3c80*/  @!P5 PRMT R4, R19, 0x7632, R4 ;  /* 0x000076321304d816 */ /* 0x000fc60000000004 */
[----:B------:R-:W-:Y:S04]  /*3c90*/  STL.S16 [R1+0x2f0], R5 ;  /* 0x0002f00501007387 */ /* 0x000fe80000100600 */
[----:B------:R0:W-:Y:S04]  /*3ca0*/  STL.S16 [R1+0x2f4], R4 ;  /* 0x0002f40401007387 */ /* 0x0001e80000100600 */
[----:B0-----:R-:W4:Y:S04]  /*3cb0*/  LDL.LU.64 R4, [R1+0x2d0] ;  /* 0x0002d00001047983 */ /* 0x001f280000300a00 */
[----:B---3--:R-:W3:Y:S04]  /*3cc0*/  @!P1 LDG.E R27, desc[UR10][R6.64] ;  /* 0x0000000a061b9981 */ /* 0x008ee8000c1e1900 */
[----:B------:R-:W3:Y:S04]  /*3cd0*/  LDL.LU.64 R6, [R1+0x2b0] ;  /* 0x0002b00001067983 */ /* 0x000ee80000300a00 */
[----:B------:R0:W-:Y:S04]  /*3ce0*/  STL.S16 [R1+0x194], R31 ;  /* 0x0001941f01007387 */ /* 0x0001e80000100600 */
[----:B------:R1:W-:Y:S04]  /*3cf0*/  STL [R1+0x448], R16 ;  /* 0x0004481001007387 */ /* 0x0003e80000100800 */
[----:B------:R2:W-:Y:S04]  /*3d00*/  STL [R1+0x44c], R17 ;  /* 0x00044c1101007387 */ /* 0x0005e80000100800 */
[----:B0-----:R-:W3:Y:S01]  /*3d10*/  LDL.LU R31, [R1+0x4d0] ;  /* 0x0004d000011f7983 */ /* 0x001ee20000300800 */
[----:B-1----:R-:W-:-:S02]  /*3d20*/  PRMT R16, RZ, 0x7610, R16 ;  /* 0x00007610ff107816 */ /* 0x002fc40000000010 */
[----:B------:R-:W-:Y:S01]  /*3d30*/  LOP3.LUT P2, RZ, R30, 0x4000, RZ, 0xc0, !PT ;  /* 0x000040001eff7812 */ /* 0x000fe2000784c0ff */
[----:B--2---:R0:W2:Y:S01]  /*3d40*/  @!P1 LDG.E R26, desc[UR10][R28.64] ;  /* 0x0000000a1c1a9981 */ /* 0x0040a2000c1e1900 */
[----:B------:R-:W-:Y:S02]  /*3d50*/  PRMT R17, RZ, 0x7610, R17 ;  /* 0x00007610ff117816 */ /* 0x000fe40000000011 */
[C---:B----4-:R-:W-:Y:S02]  /*3d60*/  @!P5 PRMT R16, R18.reuse, 0x7632, R16 ;  /* 0x000076321210d816 */ /* 0x050fe40000000010 */
[----:B------:R-:W-:Y:S02]  /*3d70*/  @!P5 PRMT R17, R18, 0x7610, R17 ;  /* 0x000076101211d816 */ /* 0x000fe40000000011 */
[----:B------:R-:W-:Y:S01]  /*3d80*/  PRMT R35, RZ, 0x7610, R35 ;  /* 0x00007610ff237816 */ /* 0x000fe20000000023 */
[----:B------:R-:W-:Y:S01]  /*3d90*/  STL.S16 [R1+0x2fc], R16 ;  /* 0x0002fc1001007387 */ /* 0x000fe20000100600 */
[----:B0-----:R-:W-:-:S02]  /*3da0*/  CS2R R28, SRZ ;  /* 0x00000000001c7805 */ /* 0x001fc4000001ff00 */
[----:B------:R-:W-:Y:S01]  /*3db0*/  @!P4 PRMT R35, R8, 0x7610, R35 ;  /* 0x000076100823c816 */ /* 0x000fe20000000023 */
[----:B------:R0:W-:Y:S01]  /*3dc0*/  STL.S16 [R1+0x2f8], R17 ;  /* 0x0002f81101007387 */ /* 0x0001e20000100600 */
[----:B------:R-:W-:-:S03]  /*3dd0*/  LOP3.LUT P4, RZ, R30, 0x1000, RZ, 0xc0, !PT ;  /* 0x000010001eff7812 */ /* 0x000fc6000788c0ff */
[----:B------:R1:W4:Y:S04]  /*3de0*/  @!P2 LDG.E R29, desc[UR10][R36.64] ;  /* 0x0000000a241da981 */ /* 0x000328000c1e1900 */
[----:B0-----:R-:W2:Y:S01]  /*3df0*/  LDL.LU.64 R16, [R1+0x2b8] ;  /* 0x0002b80001107983 */ /* 0x001ea20000300a00 */
[----:B-1----:R-:W-:-:S03]  /*3e00*/  CS2R R36, SRZ ;  /* 0x0000000000247805 */ /* 0x002fc6000001ff00 */
[----:B------:R0:W-:Y:S04]  /*3e10*/  STL [R1+0x468], R12 ;  /* 0x0004680c01007387 */ /* 0x0001e80000100800 */
[----:B------:R1:W-:Y:S01]  /*3e20*/  STL [R1+0x460], R13 ;  /* 0x0004600d01007387 */ /* 0x0003e20000100800 */
[----:B------:R-:W-:Y:S02]  /*3e30*/  LOP3.LUT P3, RZ, R30, 0x2000, RZ, 0xc0, !PT ;  /* 0x000020001eff7812 */ /* 0x000fe4000786c0ff */
[----:B0-----:R-:W-:Y:S01]  /*3e40*/  PRMT R12, RZ, 0x7610, R12 ;  /* 0x00007610ff0c7816 */ /* 0x001fe2000000000c */
[----:B------:R-:W4:Y:S01]  /*3e50*/  @!P6 LDG.E R24, desc[UR10][R20.64] ;  /* 0x0000000a1418e981 */ /* 0x000f22000c1e1900 */
[----:B-1----:R-:W-:Y:S02]  /*3e60*/  PRMT R13, RZ, 0x7610, R13 ;  /* 0x00007610ff0d7816 */ /* 0x002fe4000000000d */
[----:B------:R-:W-:-:S02]  /*3e70*/  @!P0 PRMT R12, R23, 0x7632, R12 ;  /* 0x00007632170c8816 */ /* 0x000fc4000000000c */
[----:B------:R-:W-:-:S03]  /*3e80*/  @!P0 PRMT R13, R23, 0x7610, R13 ;  /* 0x00007610170d8816 */ /* 0x000fc6000000000d */
[----:B------:R-:W-:Y:S04]  /*3e90*/  STL.S16 [R1+0x2c0], R12 ;  /* 0x0002c00c01007387 */ /* 0x000fe80000100600 */
[----:B------:R0:W-:Y:S04]  /*3ea0*/  STL.S16 [R1+0x168], R13 ;  /* 0x0001680d01007387 */ /* 0x0001e80000100600 */
[----:B------:R-:W4:Y:S04]  /*3eb0*/  LDL.LU.64 R20, [R1+0x2c8] ;  /* 0x0002c80001147983 */ /* 0x000f280000300a00 */
[----:B------:R1:W4:Y:S04]  /*3ec0*/  @!P2 LDG.E R28, desc[UR10][R32.64] ;  /* 0x0000000a201ca981 */ /* 0x000328000c1e1900 */
[----:B0-----:R-:W4:Y:S01]  /*3ed0*/  LDL.LU.64 R12, [R1+0x2a8] ;  /* 0x0002a800010c7983 */ /* 0x001f220000300a00 */
[----:B-1----:R-:W-:-:S06]  /*3ee0*/  CS2R R32, SRZ ;  /* 0x0000000000207805 */ /* 0x002fcc000001ff00 */
[----:B------:R-:W4:Y:S04]  /*3ef0*/  @!P3 LDG.E R33, desc[UR10][R4.64] ;  /* 0x0000000a0421b981 */ /* 0x000f28000c1e1900 */
[----:B------:R-:W4:Y:S04]  /*3f00*/  LDL.LU.64 R4, [R1+0x118] ;  /* 0x0001180001047983 */ /* 0x000f280000300a00 */
[----:B---3--:R-:W3:Y:S04]  /*3f10*/  @!P4 LDG.E R36, desc[UR10][R6.64] ;  /* 0x0000000a0624c981 */ /* 0x008ee8000c1e1900 */
[----:B------:R-:W3:Y:S01]  /*3f20*/  LDL.LU R6, [R1+0x4b8] ;  /* 0x0004b80001067983 */ /* 0x000ee20000300800 */
[----:B------:R-:W-:-:S04]  /*3f30*/  LOP3.LUT R31, R31, 0xfffffff7, RZ, 0xc0, !PT ;  /* 0xfffffff71f1f7812 */ /* 0x000fc800078ec0ff */
[----:B------:R-:W-:-:S04]  /*3f40*/  @P3 LOP3.LUT R31, R31, 0x8, RZ, 0xfc, !PT ;  /* 0x000000081f1f3812 */ /* 0x000fc800078efcff */
[----:B------:R-:W-:-:S04]  /*3f50*/  LOP3.LUT R31, R31, 0xfffffffb, RZ, 0xc0, !PT ;  /* 0xfffffffb1f1f7812 */ /* 0x000fc800078ec0ff */
[----:B------:R-:W-:Y:S02]  /*3f60*/  @P4 LOP3.LUT R31, R31, 0x4, RZ, 0xfc, !PT ;  /* 0x000000041f1f4812 */ /* 0x000fe400078efcff */
[----:B------:R-:W-:Y:S01]  /*3f70*/  PRMT R34, RZ, 0x7610, R34 ;  /* 0x00007610ff227816 */ /* 0x000fe20000000022 */
[----:B--2---:R-:W2:Y:S01]  /*3f80*/  @!P4 LDG.E R37, desc[UR10][R16.64] ;  /* 0x0000000a1025c981 */ /* 0x004ea2000c1e1900 */
[C---:B------:R-:W-:Y:S02]  /*3f90*/  LOP3.LUT P4, RZ, R30.reuse, 0x10000, RZ, 0xc0, !PT ;  /* 0x000100001eff7812 */ /* 0x040fe4000788c0ff */
[C---:B------:R-:W-:Y:S02]  /*3fa0*/  LOP3.LUT P5, RZ, R30.reuse, 0x800, RZ, 0xc0, !PT ;  /* 0x000008001eff7812 */ /* 0x040fe400078ac0ff */
[----:B------:R-:W-:Y:S01]  /*3fb0*/  LOP3.LUT P6, RZ, R30, 0x400, RZ, 0xc0, !PT ;  /* 0x000004001eff7812 */ /* 0x000fe200078cc0ff */
[----:B------:R-:W2:Y:S08]  /*3fc0*/  LDL.LU.64 R16, [R1+0x128] ;  /* 0x0001280001107983 */ /* 0x000eb00000300a00 */
[----:B----4-:R-:W-:-:S05]  /*3fd0*/  @!P4 PRMT R34, R24, 0x7632, R34 ;  /* 0x000076321822c816 */ /* 0x010fca0000000022 */
[----:B------:R0:W-:Y:S02]  /*3fe0*/  STL.S16 [R1+0x2c8], R34 ;  /* 0x0002c82201007387 */ /* 0x0001e40000100600 */
[----:B0-----:R-:W-:Y:S02]  /*3ff0*/  MOV R34, RZ ;  /* 0x000000ff00227202 */ /* 0x001fe40000000f00 */
[----:B------:R-:W4:Y:S04]  /*4000*/  @!P3 LDG.E R32, desc[UR10][R20.64] ;  /* 0x0000000a1420b981 */ /* 0x000f28000c1e1900 */
[----:B------:R0:W4:Y:S04]  /*4010*/  @!P5 LDG.E R34, desc[UR10][R12.64] ;  /* 0x0000000a0c22d981 */ /* 0x000128000c1e1900 */
[----:B------:R-:W4:Y:S01]  /*4020*/  LDL.LU.64 R20, [R1+0x130] ;  /* 0x0001300001147983 */ /* 0x000f220000300a00 */
[----:B0-----:R-:W-:-:S06]  /*4030*/  CS2R R12, SRZ ;  /* 0x00000000000c7805 */ /* 0x001fcc000001ff00 */
[----:B------:R-:W4:Y:S04]  /*4040*/  @!P6 LDG.E R12, desc[UR10][R4.64] ;  /* 0x0000000a040ce981 */ /* 0x000f28000c1e1900 */
[----:B------:R-:W4:Y:S01]  /*4050*/  LDL.LU.64 R4, [R1+0x4a8] ;  /* 0x0004a80001047983 */ /* 0x000f220000300a00 */
[----:B---3--:R-:W-:-:S04]  /*4060*/  PRMT R6, RZ, 0x7610, R6 ;  /* 0x00007610ff067816 */ /* 0x008fc80000000006 */
[----:B------:R-:W-:-:S05]  /*4070*/  @!P4 PRMT R6, R24, 0x7610, R6 ;  /* 0x000076101806c816 */ /* 0x000fca0000000006 */
[----:B------:R0:W-:Y:S04]  /*4080*/  STL.S16 [R1+0x2b8], R6 ;  /* 0x0002b80601007387 */ /* 0x0001e80000100600 */
[----:B0-----:R-:W3:Y:S04]  /*4090*/  LDL.LU.64 R6, [R1+0x138] ;  /* 0x0001380001067983 */ /* 0x001ee80000300a00 */
[----:B------:R0:W-:Y:S04]  /*40a0*/  STL [R1+0x458], R14 ;  /* 0x0004580e01007387 */ /* 0x0001e80000100800 */
[----:B------:R1:W-:Y:S01]  /*40b0*/  STL.64 [R1+0x4b0], R8 ;  /* 0x0004b00801007387 */ /* 0x0003e20000100a00 */
[----:B0-----:R-:W-:-:S04]  /*40c0*/  PRMT R14, RZ, 0x7610, R14 ;  /* 0x00007610ff0e7816 */ /* 0x001fc8000000000e */
[----:B------:R-:W-:Y:S02]  /*40d0*/  @!P1 PRMT R14, R26, 0x7632, R14 ;  /* 0x000076321a0e9816 */ /* 0x000fe4000000000e */
[----:B-1----:R-:W-:Y:S02]  /*40e0*/  PRMT R9, RZ, 0x7610, R9 ;  /* 0x00007610ff097816 */ /* 0x002fe40000000009 */
[----:B------:R-:W-:Y:S02]  /*40f0*/  PRMT R8, RZ, 0x7610, R8 ;  /* 0x00007610ff087816 */ /* 0x000fe40000000008 */
[C---:B------:R-:W-:Y:S02]  /*4100*/  @!P0 PRMT R9, R22.reuse, 0x7610, R9 ;  /* 0x0000761016098816 */ /* 0x040fe40000000009 */
[----:B------:R-:W-:Y:S02]  /*4110*/  @!P0 PRMT R8, R22, 0x7632, R8 ;  /* 0x0000763216088816 */ /* 0x000fe40000000008 */
[C---:B------:R-:W-:Y:S01]  /*4120*/  LOP3.LUT P0, RZ, R30.reuse, 0x200, RZ, 0xc0, !PT ;  /* 0x000002001eff7812 */ /* 0x040fe2000780c0ff */
[----:B------:R0:W-:Y:S01]  /*4130*/  STL.S16 [R1+0x2d0], R14 ;  /* 0x0002d00e01007387 */ /* 0x0001e20000100600 */
[----:B------:R-:W-:Y:S01]  /*4140*/  LOP3.LUT P3, RZ, R30, 0x100, RZ, 0xc0, !PT ;  /* 0x000001001eff7812 */ /* 0x000fe2000786c0ff */
[----:B0-----:R-:W-:-:S10]  /*4150*/  HFMA2 R14, -RZ, RZ, 0, 0 ;  /* 0x00000000ff0e7431 */ /* 0x001fd400000001ff */
[----:B--2---:R0:W2:Y:S02]  /*4160*/  @!P0 LDG.E R14, desc[UR10][R16.64] ;  /* 0x0000000a100e8981 */ /* 0x0040a4000c1e1900 */
[----:B0-----:R-:W-:Y:S02]  /*4170*/  CS2R R16, SRZ ;  /* 0x0000000000107805 */ /* 0x001fe4000001ff00 */
[----:B----4-:R-:W4:Y:S04]  /*4180*/  @!P6 LDG.E R13, desc[UR10][R20.64] ;  /* 0x0000000a140de981 */ /* 0x010f28000c1e1900 */
[----:B------:R-:W2:Y:S01]  /*4190*/  LDL.LU.64 R20, [R1+0x2a0] ;  /* 0x0002a00001147983 */ /* 0x000ea20000300a00 */
[----:B------:R-:W-:Y:S02]  /*41a0*/  PRMT R5, RZ, 0x7610, R5 ;  /* 0x00007610ff057816 */ /* 0x000fe40000000005 */
[----:B------:R-:W-:-:S02]  /*41b0*/  PRMT R4, RZ, 0x7610, R4 ;  /* 0x00007610ff047816 */ /* 0x000fc40000000004 */
[C---:B------:R-:W-:Y:S02]  /*41c0*/  @!P1 PRMT R5, R27.reuse, 0x7610, R5 ;  /* 0x000076101b059816 */ /* 0x040fe40000000005 */
[----:B------:R-:W-:-:S03]  /*41d0*/  @!P1 PRMT R4, R27, 0x7632, R4 ;  /* 0x000076321b049816 */ /* 0x000fc60000000004 */
[----:B------:R-:W-:Y:S04]  /*41e0*/  STL.S16 [R1+0x2a8], R5 ;  /* 0x0002a80501007387 */ /* 0x000fe80000100600 */
[----:B------:R0:W-:Y:S04]  /*41f0*/  STL.S16 [R1+0x2ac], R4 ;  /* 0x0002ac0401007387 */ /* 0x0001e80000100600 */
[----:B0-----:R-:W4:Y:S04]  /*4200*/  LDL.LU.64 R4, [R1+0x280] ;  /* 0x0002800001047983 */ /* 0x001f280000300a00 */
[----:B---3--:R-:W3:Y:S04]  /*4210*/  @!P3 LDG.E R16, desc[UR10][R6.64] ;  /* 0x0000000a0610b981 */ /* 0x008ee8000c1e1900 */
[----:B------:R-:W3:Y:S04]  /*4220*/  LDL.LU.64 R6, [R1+0x490] ;  /* 0x0004900001067983 */ /* 0x000ee80000300a00 */
[----:B------:R0:W-:Y:S04]  /*4230*/  STL.64 [R1+0x498], R2 ;  /* 0x0004980201007387 */ /* 0x0001e80000100a00 */
[----:B------:R-:W-:Y:S04]  /*4240*/  STL [R1+0x41c], R25 ;  /* 0x00041c1901007387 */ /* 0x000fe80000100800 */
[----:B------:R-:W-:Y:S01]  /*4250*/  STL [R1+0x420], R25 ;  /* 0x0004201901007387 */ /* 0x000fe20000100800 */
[----:B0-----:R-:W-:-:S02]  /*4260*/  PRMT R3, RZ, 0x7610, R3 ;  /* 0x00007610ff037816 */ /* 0x001fc40000000003 */
[----:B------:R-:W-:Y:S01]  /*4270*/  PRMT R2, RZ, 0x7610, R2 ;  /* 0x00007610ff027816 */ /* 0x000fe20000000002 */
[----:B------:R-:W-:Y:S01]  /*4280*/  STL [R1+0x438], R25 ;  /* 0x0004381901007387 */ /* 0x000fe20000100800 */
[C---:B------:R-:W-:Y:S02]  /*4290*/  @!P4 PRMT R3, R25.reuse, 0x7610, R3 ;  /* 0x000076101903c816 */ /* 0x040fe40000000003 */
[----:B------:R-:W-:Y:S01]  /*42a0*/  @!P4 PRMT R2, R25, 0x7632, R2 ;  /* 0x000076321902c816 */ /* 0x000fe20000000002 */
[----:B------:R0:W-:Y:S02]  /*42b0*/  STL [R1+0x444], R25 ;  /* 0x0004441901007387 */ /* 0x0001e40000100800 */
[----:B0-----:R-:W-:-:S04]  /*42c0*/  PRMT R25, RZ, 0x7610, R25 ;  /* 0x00007610ff197816 */ /* 0x001fc80000000019 */
[----:B------:R-:W-:Y:S01]  /*42d0*/  @!P2 PRMT R25, R28, 0x7632, R25 ;  /* 0x000076321c19a816 */ /* 0x000fe20000000019 */
[----:B------:R-:W-:Y:S01]  /*42e0*/  STL.S16 [R1+0x2b0], R3 ;  /* 0x0002b00301007387 */ /* 0x000fe20000100600 */
[----:B------:R-:W-:-:S03]  /*42f0*/  LOP3.LUT P4, RZ, R30, 0x80, RZ, 0xc0, !PT ;  /* 0x000000801eff7812 */ /* 0x000fc6000788c0ff */
[----:B------:R0:W-:Y:S04]  /*4300*/  STL.S16 [R1+0x2d4], R25 ;  /* 0x0002d41901007387 */ /* 0x0001e80000100600 */
[----:B------:R1:W-:Y:S01]  /*4310*/  STL.S16 [R1+0x2b4], R2 ;  /* 0x0002b40201007387 */ /* 0x0003e20000100600 */
[----:B0-----:R-:W-:-:S03]  /*4320*/  MOV R25, RZ ;  /* 0x000000ff00197202 */ /* 0x001fc60000000f00 */
[----:B-1----:R-:W3:Y:S04]  /*4330*/  LDL.LU.64 R2, [R1+0x290] ;  /* 0x0002900001027983 */ /* 0x002ee80000300a00 */
[----:B--2---:R0:W2:Y:S01]  /*4340*/  @!P3 LDG.E R25, desc[UR10][R20.64] ;  /* 0x0000000a1419b981 */ /* 0x0040a2000c1e1900 */
[----:B------:R-:W-:Y:S02]  /*4350*/  LOP3.LUT P3, RZ, R31, 0x8, RZ, 0xc0, !PT ;  /* 0x000000081fff7812 */ /* 0x000fe4000786c0ff */
[----:B0-----:R-:W-:Y:S01]  /*4360*/  CS2R R20, SRZ ;  /* 0x0000000000147805 */ /* 0x001fe2000001ff00 */
[----:B------:R-:W-:Y:S04]  /*4370*/  STL [R1+0x470], R10 ;  /* 0x0004700a01007387 */ /* 0x000fe80000100800 */
[----:B------:R0:W-:Y:S02]  /*4380*/  STL.64 [R1+0x478], R10 ;  /* 0x0004780a01007387 */ /* 0x0001e40000100a00 */
[----:B0-----:R-:W-:-:S02]  /*4390*/  PRMT R11, RZ, 0x7610, R11 ;  /* 0x00007610ff0b7816 */ /* 0x001fc4000000000b */
[----:B------:R-:W-:Y:S02]  /*43a0*/  PRMT R10, RZ, 0x7610, R10 ;  /* 0x00007610ff0a7816 */ /* 0x000fe4000000000a */
[C---:B------:R-:W-:Y:S02]  /*43b0*/  @!P3 PRMT R11, R32.reuse, 0x7610, R11 ;  /* 0x00007610200bb816 */ /* 0x040fe4000000000b */
[----:B------:R-:W-:Y:S01]  /*43c0*/  @!P3 PRMT R10, R32, 0x7632, R10 ;  /* 0x00007632200ab816 */ /* 0x000fe2000000000a */
[----:B----4-:R0:W4:Y:S04]  /*43d0*/  @!P4 LDG.E R21, desc[UR10][R4.64] ;  /* 0x0000000a0415c981 */ /* 0x010128000c1e1900 */
[----:B------:R-:W0:Y:S04]  /*43e0*/  LDL.LU.64 R4, [R1+0x488] ;  /* 0x0004880001047983 */ /* 0x000e280000300a00 */
[----:B------:R-:W-:Y:S04]  /*43f0*/  STL.S16 [R1+0x2a0], R10 ;  /* 0x0002a00a01007387 */ /* 0x000fe80000100600 */
[----:B------:R1:W-:Y:S04]  /*4400*/  STL.S16 [R1+0x284], R11 ;  /* 0x0002840b01007387 */ /* 0x0003e80000100600 */
[----:B------:R-:W-:Y:S04]  /*4410*/  STL.S16 [R1+0x2d8], R9 ;  /* 0x0002d80901007387 */ /* 0x000fe80000100600 */
[----:B-1----:R-:W2:Y:S04]  /*4420*/  LDL.LU.64 R10, [R1+0x270] ;  /* 0x00027000010a7983 */ /* 0x002ea80000300a00 */
[----:B------:R1:W-:Y:S04]  /*4430*/  STL.S16 [R1+0x2dc], R8 ;  /* 0x0002dc0801007387 */ /* 0x0003e80000100600 */
[----:B-1----:R-:W4:Y:S01]  /*4440*/  LDL.LU.64 R8, [R1+0x120] ;  /* 0x0001200001087983 */ /* 0x002f220000300a00 */
[----:B---3--:R-:W-:-:S02]  /*4450*/  PRMT R7, RZ, 0x7610, R7 ;  /* 0x00007610ff077816 */ /* 0x008fc40000000007 */
[----:B------:R-:W-:Y:S02]  /*4460*/  PRMT R6, RZ, 0x7610, R6 ;  /* 0x00007610ff067816 */ /* 0x000fe40000000006 */
[C---:B------:R-:W-:Y:S02]  /*4470*/  @!P2 PRMT R7, R29.reuse, 0x7610, R7 ;  /* 0x000076101d07a816 */ /* 0x040fe40000000007 */
[----:B------:R-:W-:-:S03]  /*4480*/  @!P2 PRMT R6, R29, 0x7632, R6 ;  /* 0x000076321d06a816 */ /* 0x000fc60000000006 */
[----:B------:R-:W-:Y:S04]  /*4490*/  STL.S16 [R1+0x290], R7 ;  /* 0x0002900701007387 */ /* 0x000fe80000100600 */
[----:B------:R1:W-:Y:S04]  /*44a0*/  STL.S16 [R1+0x294], R6 ;  /* 0x0002940601007387 */ /* 0x0003e80000100600 */
[----:B-1----:R-:W3:Y:S04]  /*44b0*/  LDL.LU.64 R6, [R1+0x298] ;  /* 0x0002980001067983 */ /* 0x002ee80000300a00 */
[----:B------:R1:W-:Y:S04]  /*44c0*/  STL [R1+0x4a0], R0 ;  /* 0x0004a00001007387 */ /* 0x0003e80000100800 */
[----:B------:R-:W-:Y:S01]  /*44d0*/  STL [R1+0x428], R23 ;  /* 0x0004281701007387 */ /* 0x000fe20000100800 */
[----:B-1----:R-:W-:-:S03]  /*44e0*/  PRMT R0, RZ, 0x7610, R0 ;  /* 0x00007610ff007816 */ /* 0x002fc60000000000 */
[----:B------:R1:W-:Y:S01]  /*44f0*/  STL.64 [R1+0x430], R22 ;  /* 0x0004301601007387 */ /* 0x0003e20000100a00 */
[----:B------:R-:W-:-:S03]  /*4500*/  @!P1 PRMT R0, R26, 0x7610, R0 ;  /* 0x000076101a009816 */ /* 0x000fc60000000000 */
[----:B------:R1:W-:Y:S02]  /*4510*/  STL.64 [R1+0x450], R26 ;  /* 0x0004501a01007387 */ /* 0x0003e40000100a00 */
[----:B-1----:R-:W-:Y:S02]  /*4520*/  PRMT R23, RZ, 0x7610, R23 ;  /* 0x00007610ff177816 */ /* 0x002fe40000000017 */
[----:B------:R-:W-:Y:S02]  /*4530*/  PRMT R22, RZ, 0x7610, R22 ;  /* 0x00007610ff167816 */ /* 0x000fe40000000016 */
[----:B------:R-:W-:Y:S01]  /*4540*/  PRMT R26, RZ, 0x7610, R26 ;  /* 0x00007610ff1a7816 */ /* 0x000fe2000000001a */
[----:B------:R-:W-:Y:S03]  /*4550*/  STL [R1+0x45c], R15 ;  /* 0x00045c0f01007387 */ /* 0x000fe60000100800 */
[----:B------:R-:W-:Y:S01]  /*4560*/  @!P2 PRMT R26, R28, 0x7610, R26 ;  /* 0x000076101c1aa816 */ /* 0x000fe2000000001a */
[----:B------:R-:W-:Y:S01]  /*4570*/  STL [R1+0x464], R15 ;  /* 0x0004640f01007387 */ /* 0x000fe20000100800 */
[----:B------:R-:W-:-:S03]  /*4580*/  LOP3.LUT P2, RZ, R30, 0x20, RZ, 0xc0, !PT ;  /* 0x000000201eff7812 */ /* 0x000fc6000784c0ff */
[----:B------:R1:W-:Y:S04]  /*4590*/  STL [R1+0x46c], R15 ;  /* 0x00046c0f01007387 */ /* 0x0003e80000100800 */
[----:B------:R1:W-:Y:S04]  /*45a0*/  STL.S16 [R1+0x184], R35 ;  /* 0x0001842301007387 */ /* 0x0003e80000100600 */
[----:B------:R-:W-:Y:S01]  /*45b0*/  STL [R1+0x414], R27 ;  /* 0x0004141b01007387 */ /* 0x000fe20000100800 */
[----:B-1----:R-:W-:-:S03]  /*45c0*/  PRMT R15, RZ, 0x7610, R15 ;  /* 0x00007610ff0f7816 */ /* 0x002fc6000000000f */
[----:B------:R-:W-:Y:S01]  /*45d0*/  STL [R1+0x418], R27 ;  /* 0x0004181b01007387 */ /* 0x000fe20000100800 */
[----:B------:R-:W-:-:S03]  /*45e0*/  HFMA2 R35, -RZ, RZ, 0, 0 ;  /* 0x00000000ff237431 */ /* 0x000fc600000001ff */
[----:B------:R1:W-:Y:S04]  /*45f0*/  STL.S16 [R1+0x2cc], R26 ;  /* 0x0002cc1a01007387 */ /* 0x0003e80000100600 */
[----:B------:R0:W-:Y:S04]  /*4600*/  STL [R1+0x43c], R19 ;  /* 0x00043c1301007387 */ /* 0x0001e80000100800 */
[----:B------:R-:W-:Y:S04]  /*4610*/  STL [R1+0x440], R18 ;  /* 0x0004401201007387 */ /* 0x000fe80000100800 */
[----:B-1----:R-:W2:Y:S04]  /*4620*/  LDL.LU.64 R26, [R1+0x110] ;  /* 0x00011000011a7983 */ /* 0x002ea80000300a00 */
[----:B------:R1:W-:Y:S04]  /*4630*/  STL [R1+0x480], R18 ;  /* 0x0004801201007387 */ /* 0x0003e80000100800 */
[----:B------:R-:W2:Y:S01]  /*4640*/  @!P0 LDG.E R17, desc[UR10][R2.64] ;  /* 0x0000000a02118981 */ /* 0x000ea2000c1e1900 */
[----:B0-----:R-:W-:-:S03]  /*4650*/  PRMT R4, RZ, 0x7610, R4 ;  /* 0x00007610ff047816 */ /* 0x001fc60000000004 */
[----:B------:R-:W2:Y:S01]  /*4660*/  LDL.LU.64 R2, [R1+0x498] ;  /* 0x0004980001027983 */ /* 0x000ea20000300a00 */
[----:B------:R-:W-:Y:S02]  /*4670*/  PRMT R19, RZ, 0x7610, R19 ;  /* 0x00007610ff137816 */ /* 0x000fe40000000013 */
[----:B-1----:R-:W-:Y:S02]  /*4680*/  PRMT R18, RZ, 0x7610, R18 ;  /* 0x00007610ff127816 */ /* 0x002fe40000000012 */
[C---:B------:R-:W-:Y:S02]  /*4690*/  @!P3 PRMT R19, R33.reuse, 0x7610, R19 ;  /* 0x000076102113b816 */ /* 0x040fe40000000013 */
[----:B------:R-:W-:Y:S01]  /*46a0*/  @!P3 PRMT R18, R33, 0x7632, R18 ;  /* 0x000076322112b816 */ /* 0x000fe20000000012 */
[----:B----4-:R-:W4:Y:S04]  /*46b0*/  @!P5 LDG.E R35, desc[UR10][R8.64] ;  /* 0x0000000a0823d981 */ /* 0x010f28000c1e1900 */
[----:B------:R-:W-:Y:S04]  /*46c0*/  STL.S16 [R1+0x264], R19 ;  /* 0x0002641301007387 */ /* 0x000fe80000100600 */
[----:B------:R0:W-:Y:S04]  /*46d0*/  STL.S16 [R1+0x280], R18 ;  /* 0x0002801201007387 */ /* 0x0001e80000100600 */
[----:B---3--:R1:W3:Y:S01]  /*46e0*/  @!P4 LDG.E R20, desc[UR10][R6.64] ;  /* 0x0000000a0614c981 */ /* 0x0082e2000c1e1900 */
[----:B------:R-:W-:-:S03]  /*46f0*/  LOP3.LUT P4, RZ, R31, 0x4, RZ, 0xc0, !PT ;  /* 0x000000041fff7812 */ /* 0x000fc6000788c0ff */
[----:B0-----:R-:W3:Y:S01]  /*4700*/  LDL.LU.64 R18, [R1+0x288] ;  /* 0x0002880001127983 */ /* 0x001ee20000300a00 */
[----:B------:R-:W-:-:S03]  /*4710*/  LOP3.LUT P1, RZ, R30, 0x40, RZ, 0xc0, !PT ;  /* 0x000000401eff7812 */ /* 0x000fc6000782c0ff */
[----:B------:R-:W-:Y:S04]  /*4720*/  STL.S16 [R1+0x2bc], R0 ;  /* 0x0002bc0001007387 */ /* 0x000fe80000100600 */
[----:B------:R-:W4:Y:S02]  /*4730*/  LDL.LU R6, [R1+0x484] ;  /* 0x0004840001067983 */ /* 0x000f240000300800 */
[----:B------:R-:W-:Y:S02]  /*4740*/  @!P4 PRMT R4, R37, 0x7632, R4 ;  /* 0x000076322504c816 */ /* 0x000fe40000000004 */
[C---:B------:R-:W-:Y:S01]  /*4750*/  @!P4 PRMT R23, R36.reuse, 0x7610, R23 ;  /* 0x000076102417c816 */ /* 0x040fe20000000017 */
[----:B------:R-:W-:Y:S01]  /*4760*/  STL [R1+0x14], R5 ;  /* 0x0000140501007387 */ /* 0x000fe20000100800 */
[----:B------:R-:W-:-:S03]  /*4770*/  @!P4 PRMT R22, R36, 0x7632, R22 ;  /* 0x000076322416c816 */ /* 0x000fc60000000016 */
[----:B------:R0:W-:Y:S04]  /*4780*/  STL.S16 [R1+0x29c], R4 ;  /* 0x00029c0401007387 */ /* 0x0001e80000100600 */
[----:B------:R-:W-:Y:S04]  /*4790*/  STL.S16 [R1+0x15c], R23 ;  /* 0x00015c1701007387 */ /* 0x000fe80000100600 */
[----:B------:R1:W-:Y:S01]  /*47a0*/  STL.S16 [R1+0x160], R22 ;  /* 0x0001601601007387 */ /* 0x0003e20000100600 */
[----:B0-----:R-:W-:Y:S02]  /*47b0*/  HFMA2 R4, -RZ, RZ, 0, 0 ;  /* 0x00000000ff047431 */ /* 0x001fe400000001ff */
[----:B-1----:R-:W-:Y:S01]  /*47c0*/  HFMA2 R7, -RZ, RZ, 0, 0 ;  /* 0x00000000ff077431 */ /* 0x002fe200000001ff */
[----:B------:R-:W3:Y:S01]  /*47d0*/  LDL.LU R0, [R1+0x4a0] ;  /* 0x0004a00001007983 */ /* 0x000ee20000300800 */
[----:B------:R-:W-:-:S03]  /*47e0*/  LOP3.LUT P3, RZ, R30, 0x10, RZ, 0xc0, !PT ;  /* 0x000000101eff7812 */ /* 0x000fc6000786c0ff */
[----:B------:R-:W3:Y:S04]  /*47f0*/  LDL.LU.64 R8, [R1+0x4b0] ;  /* 0x0004b00001087983 */ /* 0x000ee80000300a00 */
[----:B------:R-:W3:Y:S04]  /*4800*/  LDL.LU.64 R22, [R1+0x140] ;  /* 0x0001400001167983 */ /* 0x000ee80000300a00 */
[----:B------:R0:W-:Y:S04]  /*4810*/  STL.S16 [R1+0x140], R15 ;  /* 0x0001400f01007387 */ /* 0x0001e80000100600 */
[----:B--2---:R1:W2:Y:S04]  /*4820*/  @!P2 LDG.E R4, desc[UR10][R10.64] ;  /* 0x0000000a0a04a981 */ /* 0x0042a8000c1e1900 */
[----:B0-----:R-:W3:Y:S04]  /*4830*/  LDL R15, [R1+0x140] ;  /* 0x00014000010f7983 */ /* 0x001ee80000100800 */
[----:B------:R-:W1:Y:S04]  /*4840*/  LDL.LU.64 R10, [R1+0x478] ;  /* 0x00047800010a7983 */ /* 0x000e680000300a00 */
[----:B------:R-:W2:Y:S04]  /*4850*/  @!P1 LDG.E R7, desc[UR10][R26.64] ;  /* 0x0000000a1a079981 */ /* 0x000ea8000c1e1900 */
[----:B------:R-:W2:Y:S01]  /*4860*/  LDL.LU.64 R26, [R1+0x278] ;  /* 0x00027800011a7983 */ /* 0x000ea20000300a00 */
[----:B----4-:R-:W-:-:S04]  /*4870*/  PRMT R6, RZ, 0x7610, R6 ;  /* 0x00007610ff067816 */ /* 0x010fc80000000006 */
[----:B------:R-:W-:-:S05]  /*4880*/  @!P4 PRMT R6, R37, 0x7610, R6 ;  /* 0x000076102506c816 */ /* 0x000fca0000000006 */
[----:B------:R-:W-:Y:S01]  /*4890*/  STL.S16 [R1+0x298], R6 ;  /* 0x0002980601007387 */ /* 0x000fe20000100600 */
[----:B---3--:R-:W-:-:S05]  /*48a0*/  @!P6 PRMT R15, R12, 0x7610, R15 ;  /* 0x000076100c0fe816 */ /* 0x008fca000000000f */
[----:B------:R0:W-:Y:S01]  /*48b0*/  @!P6 STL.S16 [R1+0x140], R15 ;  /* 0x0001400f0100e387 */ /* 0x0001e20000100600 */
[----:B-1----:R-:W-:-:S04]  /*48c0*/  PRMT R10, RZ, 0x7610, R10 ;  /* 0x00007610ff0a7816 */ /* 0x002fc8000000000a */
[----:B------:R-:W-:Y:S01]  /*48d0*/  @!P5 PRMT R10, R35, 0x7632, R10 ;  /* 0x00007632230ad816 */ /* 0x000fe2000000000a */
[----:B0-----:R-:W3:Y:S04]  /*48e0*/  LDL.LU R15, [R1+0x46c] ;  /* 0x00046c00010f7983 */ /* 0x001ee80000300800 */
[----:B------:R0:W-:Y:S04]  /*48f0*/  STL.S16 [R1+0x150], R10 ;  /* 0x0001500a01007387 */ /* 0x0001e80000100600 */
[----:B0-----:R-:W4:Y:S01]  /*4900*/  LDL.LU R10, [R1+0x470] ;  /* 0x00047000010a7983 */ /* 0x001f220000300800 */
[----:B------:R-:W-:-:S06]  /*4910*/  MOV R6, RZ ;  /* 0x000000ff00067202 */ /* 0x000fcc0000000f00 */
[----:B------:R0:W4:Y:S04]  /*4920*/  @!P1 LDG.E R6, desc[UR10][R18.64] ;  /* 0x0000000a12069981 */ /* 0x000128000c1e1900 */
[----:B------:R-:W0:Y:S04]  /*4930*/  LDL.LU R18, [R1+0x480] ;  /* 0x0004800001127983 */ /* 0x000e280000300800 */
[----:B------:R1:W-:Y:S01]  /*4940*/  STL [R1+0x10], R2 ;  /* 0x0000100201007387 */ /* 0x0003e20000100800 */
[----:B------:R-:W-:-:S03]  /*4950*/  LOP3.LUT R31, R31, 0xfffffffe, RZ, 0xc0, !PT ;  /* 0xfffffffe1f1f7812 */ /* 0x000fc600078ec0ff */
[----:B------:R2:W-:Y:S01]  /*4960*/  STL [R1+0x90], R0 ;  /* 0x0000900001007387 */ /* 0x0005e20000100800 */
[----:B-1----:R-:W-:-:S04]  /*4970*/  PRMT R2, RZ, 0x7610, R2 ;  /* 0x00007610ff027816 */ /* 0x002fc80000000002 */
[C---:B------:R-:W-:Y:S02]  /*4980*/  @!P5 PRMT R2, R34.reuse, 0x7610, R2 ;  /* 0x000076102202d816 */ /* 0x040fe40000000002 */
[----:B--2---:R-:W-:Y:S02]  /*4990*/  PRMT R0, RZ, 0x7610, R0 ;  /* 0x00007610ff007816 */ /* 0x004fe40000000000 */
[----:B------:R-:W-:Y:S01]  /*49a0*/  @P1 LOP3.LUT R31, R31, 0x1, RZ, 0xfc, !PT ;  /* 0x000000011f1f1812 */ /* 0x000fe200078efcff */
[----:B------:R1:W-:Y:S01]  /*49b0*/  STL.S16 [R1+0x270], R2 ;  /* 0x0002700201007387 */ /* 0x0003e20000100600 */
[----:B------:R-:W-:Y:S02]  /*49c0*/  @!P5 PRMT R0, R34, 0x7632, R0 ;  /* 0x000076322200d816 */ /* 0x000fe40000000000 */
[----:B------:R-:W-:Y:S02]  /*49d0*/  LOP3.LUT R31, R31, 0xfffffffd, RZ, 0xc0, !PT ;  /* 0xfffffffd1f1f7812 */ /* 0x000fe400078ec0ff */
[----:B------:R-:W-:-:S02]  /*49e0*/  PRMT R5, RZ, 0x7610, R5 ;  /* 0x00007610ff057816 */ /* 0x000fc40000000005 */
[----:B-1----:R-:W-:Y:S01]  /*49f0*/  MOV R2, RZ ;  /* 0x000000ff00027202 */ /* 0x002fe20000000f00 */
[----:B------:R1:W-:Y:S01]  /*4a00*/  STL.S16 [R1+0x288], R0 ;  /* 0x0002880001007387 */ /* 0x0003e20000100600 */
[----:B------:R-:W-:-:S03]  /*4a10*/  @P2 LOP3.LUT R31, R31, 0x2, RZ, 0xfc, !PT ;  /* 0x000000021f1f2812 */ /* 0x000fc600078efcff */
[----:B------:R2:W-:Y:S04]  /*4a20*/  STL.S16 [R1+0x274], R5 ;  /* 0x0002740501007387 */ /* 0x0005e80000100600 */
[----:B------:R-:W4:Y:S01]  /*4a30*/  @!P2 LDG.E R2, desc[UR10][R26.64] ;  /* 0x0000000a1a02a981 */ /* 0x000f22000c1e1900 */
[----:B------:R-:W-:Y:S01]  /*4a40*/  LOP3.LUT P2, RZ, R30, 0x100, RZ, 0xc0, !PT ;  /* 0x000001001eff7812 */ /* 0x000fe2000784c0ff */
[----:B-1----:R-:W-:Y:S02]  /*4a50*/  HFMA2 R0, -RZ, RZ, 0, 0 ;  /* 0x00000000ff007431 */ /* 0x002fe400000001ff */
[----:B------:R-:W-:Y:S04]  /*4a60*/  STL [R1+0x120], R12 ;  /* 0x0001200c01007387 */ /* 0x000fe80000100800 */
[----:B--2---:R-:W2:Y:S04]  /*4a70*/  LDL R5, [R1+0x274] ;  /* 0x0002740001057983 */ /* 0x004ea80000100800 */
[----:B------:R1:W-:Y:S04]  /*4a80*/  STL [R1+0x9c], R11 ;  /* 0x00009c0b01007387 */ /* 0x0003e80000100800 */
[----:B------:R-:W2:Y:S04]  /*4a90*/  @!P3 LDG.E R0, desc[UR10][R22.64] ;  /* 0x0000000a1600b981 */ /* 0x000ea8000c1e1900 */
[----:B------:R-:W-:Y:S01]  /*4aa0*/  STL [R1+0x138], R25 ;  /* 0x0001381901007387 */ /* 0x000fe20000100800 */
[----:B-1----:R-:W-:-:S02]  /*4ab0*/  PRMT R11, RZ, 0x7610, R11 ;  /* 0x00007610ff0b7816 */ /* 0x002fc4000000000b */
[----:B---3--:R-:W-:Y:S01]  /*4ac0*/  PRMT R15, RZ, 0x7610, R15 ;  /* 0x00007610ff0f7816 */ /* 0x008fe2000000000f */
[----:B------:R-:W3:Y:S03]  /*4ad0*/  LDL.LU.64 R22, [R1+0x240] ;  /* 0x0002400001167983 */ /* 0x000ee60000300a00 */
[----:B------:R-:W-:Y:S01]  /*4ae0*/  @!P6 PRMT R15, R12, 0x7632, R15 ;  /* 0x000076320c0fe816 */ /* 0x000fe2000000000f */
[----:B------:R-:W-:Y:S04]  /*4af0*/  STL [R1+0x94], R3 ;  /* 0x0000940301007387 */ /* 0x000fe80000100800 */
[----:B------:R-:W3:Y:S04]  /*4b00*/  LDL.LU R12, [R1+0x468] ;  /* 0x00046800010c7983 */ /* 0x000ee80000300800 */
[----:B----4-:R1:W-:Y:S04]  /*4b10*/  STL [R1+0x1c], R10 ;  /* 0x00001c0a01007387 */ /* 0x0103e80000100800 */
[----:B------:R4:W-:Y:S01]  /*4b20*/  STL.S16 [R1+0x244], R11 ;  /* 0x0002440b01007387 */ /* 0x0009e20000100600 */
[----:B0-----:R-:W-:-:S03]  /*4b30*/  PRMT R18, RZ, 0x7610, R18 ;  /* 0x00007610ff127816 */ /* 0x001fc60000000012 */
[----:B------:R-:W-:Y:S01]  /*4b40*/  STL [R1+0x18], R8 ;  /* 0x0000180801007387 */ /* 0x000fe20000100800 */
[----:B-1----:R-:W-:Y:S02]  /*4b50*/  PRMT R10, RZ, 0x7610, R10 ;  /* 0x00007610ff0a7816 */ /* 0x002fe4000000000a */
[C---:B----4-:R-:W-:Y:S01]  /*4b60*/  @!P2 PRMT R11, R25.reuse, 0x7610, R11 ;  /* 0x00007610190ba816 */ /* 0x050fe2000000000b */
[----:B------:R0:W-:Y:S01]  /*4b70*/  STL.S16 [R1+0x144], R15 ;  /* 0x0001440f01007387 */ /* 0x0001e20000100600 */
[----:B------:R-:W-:-:S03]  /*4b80*/  @!P2 PRMT R10, R25, 0x7632, R10 ;  /* 0x00007632190aa816 */ /* 0x000fc6000000000a */
[----:B------:R-:W4:Y:S04]  /*4b90*/  LDL.LU R25, [R1+0x444] ;  /* 0x0004440001197983 */ /* 0x000f280000300800 */
[----:B------:R-:W-:Y:S04]  /*4ba0*/  STL [R1+0x11c], R13 ;  /* 0x00011c0d01007387 */ /* 0x000fe80000100800 */
[----:B0-----:R-:W4:Y:S01]  /*4bb0*/  LDL.LU R15, [R1+0x464] ;  /* 0x00046400010f7983 */ /* 0x001f220000300800 */
[----:B------:R-:W-:Y:S02]  /*4bc0*/  @!P5 PRMT R18, R35, 0x7610, R18 ;  /* 0x000076102312d816 */ /* 0x000fe40000000012 */
[----:B------:R-:W-:Y:S01]  /*4bd0*/  LOP3.LUT P1, RZ, R30, 0x80, RZ, 0xc0, !PT ;  /* 0x000000801eff7812 */ /* 0x000fe2000782c0ff */
[----:B------:R0:W-:Y:S04]  /*4be0*/  STL.64 [R1+0x400], R34 ;  /* 0x0004002201007387 */ /* 0x0001e80000100a00 */
[----:B------:R1:W-:Y:S01]  /*4bf0*/  STL.S16 [R1+0x148], R18 ;  /* 0x0001481201007387 */ /* 0x0003e20000100600 */
[----:B------:R-:W-:-:S02]  /*4c00*/  PRMT R3, RZ, 0x7610, R3 ;  /* 0x00007610ff037816 */ /* 0x000fc40000000003 */
[----:B------:R-:W-:Y:S01]  /*4c10*/  PRMT R8, RZ, 0x7610, R8 ;  /* 0x00007610ff087816 */ /* 0x000fe20000000008 */
[----:B------:R-:W-:Y:S01]  /*4c20*/  STL [R1+0x98], R9 ;  /* 0x0000980901007387 */ /* 0x000fe20000100800 */
[----:B------:R-:W-:-:S03]  /*4c30*/  LOP3.LUT P5, RZ, R30, 0x4, RZ, 0xc0, !PT ;  /* 0x000000041eff7812 */ /* 0x000fc600078ac0ff */
[----:B0-----:R-:W4:Y:S04]  /*4c40*/  LDL.LU.64 R34, [R1+0x268] ;  /* 0x0002680001227983 */ /* 0x001f280000300a00 */
[----:B-1----:R-:W4:Y:S01]  /*4c50*/  LDL.LU.64 R18, [R1+0x258] ;  /* 0x0002580001127983 */ /* 0x002f220000300a00 */
[----:B------:R-:W-:Y:S02]  /*4c60*/  @!P6 PRMT R3, R13, 0x7632, R3 ;  /* 0x000076320d03e816 */ /* 0x000fe40000000003 */
[----:B------:R-:W-:Y:S01]  /*4c70*/  @!P0 PRMT R8, R17, 0x7632, R8 ;  /* 0x0000763211088816 */ /* 0x000fe20000000008 */
[----:B------:R-:W-:Y:S01]  /*4c80*/  STL.64 [R1+0x408], R32 ;  /* 0x0004082001007387 */ /* 0x000fe20000100a00 */
[----:B------:R-:W-:-:S03]  /*4c90*/  LOP3.LUT P4, RZ, R30, 0x8, RZ, 0xc0, !PT ;  /* 0x000000081eff7812 */ /* 0x000fc6000788c0ff */
[----:B------:R-:W-:Y:S04]  /*4ca0*/  STL [R1+0x130], R17 ;  /* 0x0001301101007387 */ /* 0x000fe80000100800 */
[----:B------:R-:W-:Y:S01]  /*4cb0*/  STL [R1+0x3ec], R37 ;  /* 0x0003ec2501007387 */ /* 0x000fe20000100800 */
[----:B--2---:R-:W-:-:S03]  /*4cc0*/  @!P6 PRMT R5, R13, 0x7610, R5 ;  /* 0x000076100d05e816 */ /* 0x004fc60000000005 */
[----:B------:R-:W2:Y:S04]  /*4cd0*/  LDL.LU R13, [R1+0x460] ;  /* 0x00046000010d7983 */ /* 0x000ea80000300800 */
[----:B------:R0:W-:Y:S04]  /*4ce0*/  STL.S16 [R1+0x268], R8 ;  /* 0x0002680801007387 */ /* 0x0001e80000100600 */
[----:B------:R-:W-:Y:S04]  /*4cf0*/  STL.64 [R1+0x3f8], R36 ;  /* 0x0003f82401007387 */ /* 0x000fe80000100a00 */
[----:B------:R-:W-:Y:S01]  /*4d00*/  STL [R1+0x118], R14 ;  /* 0x0001180e01007387 */ /* 0x000fe20000100800 */
[----:B0-----:R-:W-:-:S03]  /*4d10*/  HFMA2 R8, -RZ, RZ, 0, 0 ;  /* 0x00000000ff087431 */ /* 0x001fc600000001ff */
[----:B------:R0:W-:Y:S04]  /*4d20*/  STL.S16 [R1+0x278], R3 ;  /* 0x0002780301007387 */ /* 0x0001e80000100600 */
[----:B------:R-:W-:Y:S04]  /*4d30*/  STL [R1+0x3e8], R36 ;  /* 0x0003e82401007387 */ /* 0x000fe80000100800 */
[----:B------:R-:W-:Y:S01]  /*4d40*/  STL [R1+0x3f0], R36 ;  /* 0x0003f02401007387 */ /* 0x000fe20000100800 */
[----:B0-----:R-:W-:-:S03]  /*4d50*/  HFMA2 R3, -RZ, RZ, 0, 0 ;  /* 0x00000000ff037431 */ /* 0x001fc600000001ff */
[----:B------:R-:W2:Y:S04]  /*4d60*/  LDL.LU.64 R26, [R1+0x248] ;  /* 0x00024800011a7983 */ /* 0x000ea80000300a00 */
[----:B---3--:R-:W3:Y:S04]  /*4d70*/  @!P5 LDG.E R8, desc[UR10][R22.64] ;  /* 0x0000000a1608d981 */ /* 0x008ee8000c1e1900 */
[----:B------:R0:W-:Y:S04]  /*4d80*/  STL [R1+0x20], R12 ;  /* 0x0000200c01007387 */ /* 0x0001e80000100800 */
[----:B------:R-:W3:Y:S01]  /*4d90*/  LDL.LU.64 R22, [R1+0x220] ;  /* 0x0002200001167983 */ /* 0x000ee20000300a00 */
[----:B0-----:R-:W-:-:S05]  /*4da0*/  PRMT R12, RZ, 0x7610, R12 ;  /* 0x00007610ff0c7816 */ /* 0x001fca000000000c */
[----:B------:R0:W-:Y:S04]  /*4db0*/  STL.S16 [R1+0x2e4], R12 ;  /* 0x0002e40c01007387 */ /* 0x0001e80000100600 */
[----:B0-----:R-:W3:Y:S01]  /*4dc0*/  LDL R12, [R1+0x2e4] ;  /* 0x0002e400010c7983 */ /* 0x001ee20000100800 */
[----:B----4-:R-:W-:Y:S02]  /*4dd0*/  PRMT R25, RZ, 0x7610, R25 ;  /* 0x00007610ff197816 */ /* 0x010fe40000000019 */
[----:B------:R-:W-:-:S03]  /*4de0*/  PRMT R15, RZ, 0x7610, R15 ;  /* 0x00007610ff0f7816 */ /* 0x000fc6000000000f */
[----:B------:R0:W-:Y:S04]  /*4df0*/  STL.S16 [R1+0x2a4], R25 ;  /* 0x0002a41901007387 */ /* 0x0001e80000100600 */
[----:B------:R1:W-:Y:S01]  /*4e00*/  STL.S16 [R1+0x13c], R15 ;  /* 0x00013c0f01007387 */ /* 0x0003e20000100600 */
[----:B0-----:R-:W-:-:S03]  /*4e10*/  @!P1 PRMT R25, R21, 0x7632, R25 ;  /* 0x0000763215199816 */ /* 0x001fc60000000019 */
[----:B-1----:R-:W4:Y:S04]  /*4e20*/  LDL R15, [R1+0x13c] ;  /* 0x00013c00010f7983 */ /* 0x002f280000100800 */
[----:B------:R0:W-:Y:S04]  /*4e30*/  @!P1 STL.S16 [R1+0x2a4], R25 ;  /* 0x0002a41901009387 */ /* 0x0001e80000100600 */
[----:B------:R-:W4:Y:S04]  /*4e40*/  @!P4 LDG.E R3, desc[UR10][R18.64] ;  /* 0x0000000a1203c981 */ /* 0x000f28000c1e1900 */
[----:B0-----:R-:W4:Y:S04]  /*4e50*/  LDL.LU R25, [R1+0x438] ;  /* 0x0004380001197983 */ /* 0x001f280000300800 */
[----:B------:R-:W4:Y:S04]  /*4e60*/  LDL.LU.64 R18, [R1+0x238] ;  /* 0x0002380001127983 */ /* 0x000f280000300a00 */
[----:B--2---:R0:W-:Y:S01]  /*4e70*/  STL [R1+0xa0], R13 ;  /* 0x0000a00d01007387 */ /* 0x0041e20000100800 */
[----:B------:R-:W-:-:S02]  /*4e80*/  PRMT R9, RZ, 0x7610, R9 ;  /* 0x00007610ff097816 */ /* 0x000fc40000000009 */
[----:B------:R-:W-:Y:S01]  /*4e90*/  PRMT R32, RZ, 0x7610, R32 ;  /* 0x00007610ff207816 */ /* 0x000fe20000000020 */
[----:B------:R-:W-:Y:S01]  /*4ea0*/  @!P6 STL.S16 [R1+0x274], R5 ;  /* 0x000274050100e387 */ /* 0x000fe20000100600 */
[----:B------:R-:W-:Y:S02]  /*4eb0*/  LOP3.LUT P6, RZ, R30, 0x2, RZ, 0xc0, !PT ;  /* 0x000000021eff7812 */ /* 0x000fe400078cc0ff */
[----:B0-----:R-:W-:Y:S01]  /*4ec0*/  PRMT R13, RZ, 0x7610, R13 ;  /* 0x00007610ff0d7816 */ /* 0x001fe2000000000d */
[----:B------:R0:W-:Y:S04]  /*4ed0*/  STL.S16 [R1+0x258], R9 ;  /* 0x0002580901007387 */ /* 0x0001e80000100600 */
[----:B------:R1:W-:Y:S04]  /*4ee0*/  STL.S16 [R1+0x28c], R13 ;  /* 0x00028c0d01007387 */ /* 0x0003e80000100600 */
[----:B------:R-:W-:Y:S01]  /*4ef0*/  STL.S16 [R1+0x240], R32 ;  /* 0x0002402001007387 */ /* 0x000fe20000100600 */
[----:B0-----:R-:W-:-:S03]  /*4f00*/  @!P0 PRMT R9, R17, 0x7610, R9 ;  /* 0x0000761011098816 */ /* 0x001fc60000000009 */
[----:B------:R-:W2:Y:S01]  /*4f10*/  LDL R17, [R1+0x240] ;  /* 0x0002400001117983 */ /* 0x000ea20000100800 */
[----:B-1----:R-:W-:Y:S02]  /*4f20*/  @!P1 PRMT R13, R20, 0x7610, R13 ;  /* 0x00007610140d9816 */ /* 0x002fe4000000000d */
[----:B------:R-:W-:-:S03]  /*4f30*/  PRMT R33, RZ, 0x7610, R33 ;  /* 0x00007610ff217816 */ /* 0x000fc60000000021 */
[----:B------:R-:W-:Y:S01]  /*4f40*/  @!P1 STL.S16 [R1+0x28c], R13 ;  /* 0x00028c0d01009387 */ /* 0x000fe20000100600 */
[----:B------:R-:W-:Y:S02]  /*4f50*/  @!P0 PRMT R33, R14, 0x7632, R33 ;  /* 0x000076320e218816 */ /* 0x000fe40000000021 */
[----:B------:R-:W-:Y:S02]  /*4f60*/  PRMT R37, RZ, 0x7610, R37 ;  /* 0x00007610ff257816 */ /* 0x000fe40000000025 */
[----:B------:R-:W-:Y:S02]  /*4f70*/  PRMT R36, RZ, 0x7610, R36 ;  /* 0x00007610ff247816 */ /* 0x000fe40000000024 */
[----:B------:R-:W-:-:S03]  /*4f80*/  @!P2 PRMT R37, R16, 0x7632, R37 ;  /* 0x000076321025a816 */ /* 0x000fc60000000025 */
[----:B------:R-:W-:Y:S04]  /*4f90*/  STL.S16 [R1+0x26c], R36 ;  /* 0x00026c2401007387 */ /* 0x000fe80000100600 */
[----:B------:R0:W-:Y:S04]  /*4fa0*/  STL.S16 [R1+0x248], R37 ;  /* 0x0002482501007387 */ /* 0x0001e80000100600 */
[----:B------:R1:W-:Y:S04]  /*4fb0*/  @!P2 STL.S16 [R1+0x244], R11 ;  /* 0x0002440b0100a387 */ /* 0x0003e80000100600 */
[----:B0-----:R-:W2:Y:S01]  /*4fc0*/  LDL.LU.64 R36, [R1+0x1f8] ;  /* 0x0001f80001247983 */ /* 0x001ea20000300a00 */
[----:B-1----:R-:W-:-:S02]  /*4fd0*/  MOV R11, RZ ;  /* 0x000000ff000b7202 */ /* 0x002fc40000000f00 */
[----:B------:R-:W-:-:S06]  /*4fe0*/  MOV R5, RZ ;  /* 0x000000ff00057202 */ /* 0x000fcc0000000f00 */
[----:B------:R-:W2:Y:S04]  /*4ff0*/  @!P3 LDG.E R5, desc[UR10][R34.64] ;  /* 0x0000000a2205b981 */ /* 0x000ea8000c1e1900 */
[----:B------:R-:W2:Y:S01]  /*5000*/  LDL.LU.64 R34, [R1+0x228] ;  /* 0x0002280001227983 */ /* 0x000ea20000300a00 */
[----:B---3--:R-:W-:-:S05]  /*5010*/  @!P1 PRMT R12, R20, 0x7632, R12 ;  /* 0x00007632140c9816 */ /* 0x008fca000000000c */
[----:B------:R0:W-:Y:S02]  /*5020*/  @!P1 STL.S16 [R1+0x2e4], R12 ;  /* 0x0002e40c01009387 */ /* 0x0001e40000100600 */
[----:B0-----:R-:W-:-:S06]  /*5030*/  CS2R R12, SRZ ;  /* 0x00000000000c7805 */ /* 0x001fcc000001ff00 */
[----:B------:R0:W3:Y:S01]  /*5040*/  @!P6 LDG.E R13, desc[UR10][R22.64] ;  /* 0x0000000a160de981 */ /* 0x0000e2000c1e1900 */
[----:B----4-:R-:W-:-:S03]  /*5050*/  @!P0 PRMT R15, R14, 0x7610, R15 ;  /* 0x000076100e0f8816 */ /* 0x010fc6000000000f */
[----:B------:R-:W4:Y:S04]  /*5060*/  LDL.LU R14, [R1+0x458] ;  /* 0x00045800010e7983 */ /* 0x000f280000300800 */
[----:B------:R-:W0:Y:S01]  /*5070*/  LDL.LU.64 R22, [R1+0x430] ;  /* 0x0004300001167983 */ /* 0x000e220000300a00 */
[----:B------:R-:W-:-:S03]  /*5080*/  PRMT R25, RZ, 0x7610, R25 ;  /* 0x00007610ff197816 */ /* 0x000fc60000000019 */
[----:B------:R1:W3:Y:S04]  /*5090*/  @!P5 LDG.E R11, desc[UR10][R18.64] ;  /* 0x0000000a120bd981 */ /* 0x0002e8000c1e1900 */
[----:B------:R1:W-:Y:S04]  /*50a0*/  STL.S16 [R1+0x1f8], R25 ;  /* 0x0001f81901007387 */ /* 0x0003e80000100600 */
[----:B------:R-:W3:Y:S04]  /*50b0*/  LDL R19, [R1+0x26c] ;  /* 0x00026c0001137983 */ /* 0x000ee80000100800 */
[----:B-1----:R-:W3:Y:S04]  /*50c0*/  LDL R25, [R1+0x1f8] ;  /* 0x0001f80001197983 */ /* 0x002ee80000100800 */
[----:B------:R1:W-:Y:S01]  /*50d0*/  @!P0 STL.S16 [R1+0x13c], R15 ;  /* 0x00013c0f01008387 */ /* 0x0003e20000100600 */
[----:B--2---:R-:W-:-:S03]  /*50e0*/  @!P2 PRMT R17, R16, 0x7610, R17 ;  /* 0x000076101011a816 */ /* 0x004fc60000000011 */
[----:B-1----:R-:W2:Y:S04]  /*50f0*/  LDL.LU R15, [R1+0x45c] ;  /* 0x00045c00010f7983 */ /* 0x002ea80000300800 */
[----:B------:R-:W-:Y:S01]  /*5100*/  @!P2 STL.S16 [R1+0x240], R17 ;  /* 0x000240110100a387 */ /* 0x000fe20000100600 */
[----:B------:R-:W-:-:S03]  /*5110*/  LOP3.LUT P2, RZ, R31, 0x2, RZ, 0xc0, !PT ;  /* 0x000000021fff7812 */ /* 0x000fc6000784c0ff */
[----:B------:R1:W-:Y:S04]  /*5120*/  @!P0 STL.S16 [R1+0x258], R9 ;  /* 0x0002580901008387 */ /* 0x0003e80000100600 */
[----:B------:R1:W-:Y:S04]  /*5130*/  STL.S16 [R1+0x27c], R10 ;  /* 0x00027c0a01007387 */ /* 0x0003e80000100600 */
[----:B------:R1:W-:Y:S02]  /*5140*/  STL.S16 [R1+0x25c], R33 ;  /* 0x00025c2101007387 */ /* 0x0003e40000100600 */
[----:B-1----:R-:W-:-:S02]  /*5150*/  MOV R9, RZ ;  /* 0x000000ff00097202 */ /* 0x002fc40000000f00 */
[----:B------:R-:W2:Y:S01]  /*5160*/  LDL.LU R18, [R1+0x440] ;  /* 0x0004400001127983 */ /* 0x000ea20000300800 */
[----:B------:R-:W-:-:S03]  /*5170*/  HFMA2 R10, -RZ, RZ, 0, 0 ;  /* 0x00000000ff0a7431 */ /* 0x000fc600000001ff */
[----:B------:R1:W2:Y:S04]  /*5180*/  @!P4 LDG.E R9, desc[UR10][R26.64] ;  /* 0x0000000a1a09c981 */ /* 0x0002a8000c1e1900 */
[----:B------:R-:W2:Y:S04]  /*5190*/  LDL.LU.64 R32, [R1+0x218] ;  /* 0x0002180001207983 */ /* 0x000ea80000300a00 */
[----:B------:R-:W-:Y:S04]  /*51a0*/  STL [R1+0x424], R24 ;  /* 0x0004241801007387 */ /* 0x000fe80000100800 */
[----:B------:R-:W1:Y:S04]  /*51b0*/  LDL.LU.64 R26, [R1+0x450] ;  /* 0x00045000011a7983 */ /* 0x000e680000300a00 */
[----:B------:R3:W-:Y:S04]  /*51c0*/  STL [R1+0x12c], R16 ;  /* 0x00012c1001007387 */ /* 0x0007e80000100800 */
[----:B------:R-:W-:Y:S04]  /*51d0*/  STL [R1+0x410], R29 ;  /* 0x0004101d01007387 */ /* 0x000fe80000100800 */
[----:B------:R-:W2:Y:S04]  /*51e0*/  LDL.LU R17, [R1+0x44c] ;  /* 0x00044c0001117983 */ /* 0x000ea80000300800 */
[----:B------:R-:W2:Y:S04]  /*51f0*/  @!P6 LDG.E R10, desc[UR10][R34.64] ;  /* 0x0000000a220ae981 */ /* 0x000ea8000c1e1900 */
[----:B----4-:R4:W-:Y:S01]  /*5200*/  STL [R1+0x24], R14 ;  /* 0x0000240e01007387 */ /* 0x0109e20000100800 */
[----:B0-----:R-:W-:-:S03]  /*5210*/  PRMT R23, RZ, 0x7610, R23 ;  /* 0x00007610ff177816 */ /* 0x001fc60000000017 */
[----:B------:R-:W2:Y:S01]  /*5220*/  LDL.LU.64 R34, [R1+0x208] ;  /* 0x0002080001227983 */ /* 0x000ea20000300a00 */
[----:B---3--:R-:W-:-:S03]  /*5230*/  @!P2 PRMT R25, R4, 0x7610, R25 ;  /* 0x000076100419a816 */ /* 0x008fc60000000019 */
[----:B------:R-:W3:Y:S01]  /*5240*/  LDL.LU R16, [R1+0x448] ;  /* 0x0004480001107983 */ /* 0x000ee20000300800 */
[----:B----4-:R-:W-:-:S03]  /*5250*/  PRMT R14, RZ, 0x7610, R14 ;  /* 0x00007610ff0e7816 */ /* 0x010fc6000000000e */
[----:B------:R0:W-:Y:S04]  /*5260*/  STL.S16 [R1+0x2e0], R23 ;  /* 0x0002e01701007387 */ /* 0x0001e80000100600 */
[----:B------:R4:W-:Y:S04]  /*5270*/  STL.S16 [R1+0x300], R14 ;  /* 0x0003000e01007387 */ /* 0x0009e80000100600 */
[----:B0-----:R-:W3:Y:S04]  /*5280*/  LDL R23, [R1+0x2e0] ;  /* 0x0002e00001177983 */ /* 0x001ee80000100800 */
[----:B----4-:R-:W4:Y:S04]  /*5290*/  LDL R14, [R1+0x300] ;  /* 0x00030000010e7983 */ /* 0x010f280000100800 */
[----:B------:R0:W-:Y:S01]  /*52a0*/  @!P2 STL.S16 [R1+0x1f8], R25 ;  /* 0x0001f8190100a387 */ /* 0x0001e20000100600 */
[----:B------:R-:W-:-:S03]  /*52b0*/  @!P1 PRMT R19, R21, 0x7610, R19 ;  /* 0x0000761015139816 */ /* 0x000fc60000000013 */
[----:B0-----:R-:W4:Y:S04]  /*52c0*/  LDL.LU R25, [R1+0x420] ;  /* 0x0004200001197983 */ /* 0x001f280000300800 */
[----:B------:R0:W-:Y:S04]  /*52d0*/  @!P1 STL.S16 [R1+0x26c], R19 ;  /* 0x00026c1301009387 */ /* 0x0001e80000100600 */
[----:B0-----:R-:W4:Y:S01]  /*52e0*/  LDL.LU R19, [R1+0x43c] ;  /* 0x00043c0001137983 */ /* 0x001f220000300800 */
[----:B------:R-:W-:Y:S02]  /*52f0*/  LOP3.LUT P1, RZ, R31, 0x1, RZ, 0xc0, !PT ;  /* 0x000000011fff7812 */ /* 0x000fe4000782c0ff */
[----:B------:R-:W-:Y:S01]  /*5300*/  PRMT R24, RZ, 0x7610, R24 ;  /* 0x00007610ff187816 */ /* 0x000fe20000000018 */
[----:B--2---:R0:W-:Y:S04]  /*5310*/  STL [R1+0xa4], R15 ;  /* 0x0000a40f01007387 */ /* 0x0041e80000100800 */
[----:B------:R2:W-:Y:S01]  /*5320*/  STL.S16 [R1+0x2ec], R24 ;  /* 0x0002ec1801007387 */ /* 0x0005e20000100600 */
[----:B0-----:R-:W-:-:S05]  /*5330*/  PRMT R15, RZ, 0x7610, R15 ;  /* 0x00007610ff0f7816 */ /* 0x001fca000000000f */
[----:B--2---:R-:W-:Y:S01]  /*5340*/  @!P1 PRMT R24, R7, 0x7632, R24 ;  /* 0x0000763207189816 */ /* 0x004fe20000000018 */
[----:B------:R0:W-:Y:S01]  /*5350*/  STL.S16 [R1+0x2e8], R15 ;  /* 0x0002e80f01007387 */ /* 0x0001e20000100600 */
[----:B------:R-:W-:-:S03]  /*5360*/  LOP3.LUT P0, RZ, R30, 0x1, RZ, 0xc0, !PT ;  /* 0x000000011eff7812 */ /* 0x000fc6000780c0ff */
[----:B------:R2:W-:Y:S01]  /*5370*/  @!P1 STL.S16 [R1+0x2ec], R24 ;  /* 0x0002ec1801009387 */ /* 0x0005e20000100600 */
[----:B0-----:R-:W-:Y:S02]  /*5380*/  @!P1 PRMT R15, R6, 0x7610, R15 ;  /* 0x00007610060f9816 */ /* 0x001fe4000000000f */
[----:B-1----:R-:W-:Y:S01]  /*5390*/  PRMT R27, RZ, 0x7610, R27 ;  /* 0x00007610ff1b7816 */ /* 0x002fe2000000001b */
[----:B------:R-:W-:Y:S04]  /*53a0*/  STL [R1+0xac], R18 ;  /* 0x0000ac1201007387 */ /* 0x000fe80000100800 */
[----:B------:R-:W-:Y:S01]  /*53b0*/  @!P1 STL.S16 [R1+0x2e8], R15 ;  /* 0x0002e80f01009387 */ /* 0x000fe20000100600 */
[----:B------:R-:W-:-:S03]  /*53c0*/  @!P3 PRMT R27, R0, 0x7610, R27 ;  /* 0x00007610001bb816 */ /* 0x000fc6000000001b */
[----:B------:R-:W4:Y:S04]  /*53d0*/  @!P0 LDG.E R12, desc[UR10][R32.64] ;  /* 0x0000000a200c8981 */ /* 0x000f28000c1e1900 */
[----:B------:R-:W-:Y:S04]  /*53e0*/  STL [R1+0x3e0], R21 ;  /* 0x0003e01501007387 */ /* 0x000fe80000100800 */
[----:B------:R-:W-:Y:S04]  /*53f0*/  STL [R1+0x3e4], R20 ;  /* 0x0003e41401007387 */ /* 0x000fe80000100800 */
[----:B------:R-:W4:Y:S04]  /*5400*/  LDL.LU.64 R32, [R1+0x1e8] ;  /* 0x0001e80001207983 */ /* 0x000f280000300a00 */
[----:B--2---:R-:W2:Y:S01]  /*5410*/  LDL.LU R24, [R1+0x424] ;  /* 0x0004240001187983 */ /* 0x004ea20000300800 */
[----:B---3--:R-:W-:-:S02]  /*5420*/  @!P1 PRMT R23, R7, 0x7610, R23 ;  /* 0x0000761007179816 */ /* 0x008fc40000000017 */
[----:B----4-:R-:W-:-:S03]  /*5430*/  @!P1 PRMT R14, R6, 0x7632, R14 ;  /* 0x00007632060e9816 */ /* 0x010fc6000000000e */
[----:B------:R0:W-:Y:S04]  /*5440*/  @!P1 STL.S16 [R1+0x2e0], R23 ;  /* 0x0002e01701009387 */ /* 0x0001e80000100600 */
[----:B------:R1:W-:Y:S01]  /*5450*/  @!P1 STL.S16 [R1+0x300], R14 ;  /* 0x0003000e01009387 */ /* 0x0003e20000100600 */
[----:B------:R-:W-:-:S03]  /*5460*/  LOP3.LUT P1, RZ, R30, 0x80000000, RZ, 0xc0, !PT ;  /* 0x800000001eff7812 */ /* 0x000fc6000782c0ff */
[----:B0-----:R-:W3:Y:S01]  /*5470*/  LDL.LU R23, [R1+0x428] ;  /* 0x0004280001177983 */ /* 0x001ee20000300800 */
[----:B------:R-:W-:Y:S02]  /*5480*/  PRMT R25, RZ, 0x7610, R25 ;  /* 0x00007610ff197816 */ /* 0x000fe40000000019 */
[----:B-1----:R-:W-:-:S03]  /*5490*/  CS2R R14, SRZ ;  /* 0x00000000000e7805 */ /* 0x002fc6000001ff00 */
[----:B------:R0:W-:Y:S04]  /*54a0*/  STL.S16 [R1+0x304], R25 ;  /* 0x0003041901007387 */ /* 0x0001e80000100600 */
[----:B------:R-:W4:Y:S04]  /*54b0*/  @!P0 LDG.E R14, desc[UR10][R34.64] ;  /* 0x0000000a220e8981 */ /* 0x000f28000c1e1900 */
[----:B------:R-:W4:Y:S01]  /*54c0*/  @!P1 LDG.E R15, desc[UR10][R36.64] ;  /* 0x0000000a240f9981 */ /* 0x000f22000c1e1900 */
[----:B0-----:R-:W-:-:S03]  /*54d0*/  @!P2 PRMT R25, R4, 0x7632, R25 ;  /* 0x000076320419a816 */ /* 0x001fc60000000019 */
[----:B------:R0:W-:Y:S04]  /*54e0*/  STL [R1+0x2c], R19 ;  /* 0x00002c1301007387 */ /* 0x0001e80000100800 */
[----:B------:R-:W4:Y:S04]  /*54f0*/  LDL.LU.64 R34, [R1+0x1f0] ;  /* 0x0001f00001227983 */ /* 0x000f280000300a00 */
[----:B------:R-:W3:Y:S04]  /*5500*/  LDL.LU.64 R36, [R1+0x1d8] ;  /* 0x0001d80001247983 */ /* 0x000ee80000300a00 */
[----:B0-----:R-:W4:Y:S04]  /*5510*/  LDL.LU.64 R18, [R1+0x200] ;  /* 0x0002000001127983 */ /* 0x001f280000300a00 */
[----:B------:R0:W-:Y:S04]  /*5520*/  @!P2 STL.S16 [R1+0x304], R25 ;  /* 0x000304190100a387 */ /* 0x0001e80000100600 */
[----:B------:R1:W-:Y:S04]  /*5530*/  STL.S16 [R1+0x1e8], R27 ;  /* 0x0001e81b01007387 */ /* 0x0003e80000100600 */
[----:B0-----:R-:W3:Y:S04]  /*5540*/  LDL.LU R25, [R1+0x41c] ;  /* 0x00041c0001197983 */ /* 0x001ee80000300800 */
[----:B-1----:R-:W4:Y:S01]  /*5550*/  LDL.LU R27, [R1+0x418] ;  /* 0x00041800011b7983 */ /* 0x002f220000300800 */
[----:B------:R-:W-:-:S04]  /*5560*/  PRMT R29, RZ, 0x7610, R29 ;  /* 0x00007610ff1d7816 */ /* 0x000fc8000000001d */
[----:B------:R-:W-:-:S05]  /*5570*/  @!P4 PRMT R29, R3, 0x7610, R29 ;  /* 0x00007610031dc816 */ /* 0x000fca000000001d */
[----:B------:R0:W-:Y:S04]  /*5580*/  STL.S16 [R1+0x1d8], R29 ;  /* 0x0001d81d01007387 */ /* 0x0001e80000100600 */
[----:B0-----:R-:W4:Y:S04]  /*5590*/  LDL.LU R29, [R1+0x410] ;  /* 0x00041000011d7983 */ /* 0x001f280000300800 */
[----:B--2---:R0:W-:Y:S02]  /*55a0*/  STL [R1+0xb4], R24 ;  /* 0x0000b41801007387 */ /* 0x0041e40000100800 */
[----:B0-----:R-:W-:-:S04]  /*55b0*/  PRMT R24, RZ, 0x7610, R24 ;  /* 0x00007610ff187816 */ /* 0x001fc80000000018 */
[----:B------:R-:W-:-:S05]  /*55c0*/  @!P3 PRMT R24, R5, 0x7632, R24 ;  /* 0x000076320518b816 */ /* 0x000fca0000000018 */
[----:B------:R0:W-:Y:S02]  /*55d0*/  STL.S16 [R1+0x314], R24 ;  /* 0x0003141801007387 */ /* 0x0001e40000100600 */
[----:B0-----:R-:W-:Y:S02]  /*55e0*/  HFMA2 R24, -RZ, RZ, 0, 0 ;  /* 0x00000000ff187431 */ /* 0x001fe400000001ff */
[----:B------:R0:W-:Y:S02]  /*55f0*/  STL [R1+0xb0], R22 ;  /* 0x0000b01601007387 */ /* 0x0001e40000100800 */
[----:B0-----:R-:W-:-:S04]  /*5600*/  PRMT R22, RZ, 0x7610, R22 ;  /* 0x00007610ff167816 */ /* 0x001fc80000000016 */
[----:B------:R-:W-:-:S05]  /*5610*/  @!P2 PRMT R22, R2, 0x7632, R22 ;  /* 0x000076320216a816 */ /* 0x000fca0000000016 */
[----:B------:R0:W-:Y:S02]  /*5620*/  STL.S16 [R1+0x308], R22 ;  /* 0x0003081601007387 */ /* 0x0001e40000100600 */
[----:B0-----:R-:W-:Y:S02]  /*5630*/  HFMA2 R22, -RZ, RZ, 0, 0 ;  /* 0x00000000ff167431 */ /* 0x001fe400000001ff */
[----:B---3--:R0:W-:Y:S01]  /*5640*/  STL [R1+0x34], R25 ;  /* 0x0000341901007387 */ /* 0x0081e20000100800 */
[----:B----4-:R-:W-:Y:S02]  /*5650*/  PRMT R27, RZ, 0x7610, R27 ;  /* 0x00007610ff1b7816 */ /* 0x010fe4000000001b */
[----:B0-----:R-:W-:Y:S02]  /*5660*/  PRMT R25, RZ, 0x7610, R25 ;  /* 0x00007610ff197816 */ /* 0x001fe40000000019 */
[----:B------:R-:W-:Y:S02]  /*5670*/  @!P3 PRMT R27, R0, 0x7632, R27 ;  /* 0x00007632001bb816 */ /* 0x000fe4000000001b */
[----:B------:R-:W-:-:S02]  /*5680*/  @!P3 PRMT R25, R5, 0x7610, R25 ;  /* 0x000076100519b816 */ /* 0x000fc40000000019 */
[----:B------:R-:W-:-:S13]  /*5690*/  LOP3.LUT P3, RZ, R30, 0x20000000, RZ, 0xc0, !PT ;  /* 0x200000001eff7812 */ /* 0x000fda000786c0ff */
[----:B------:R-:W2:Y:S04]  /*56a0*/  @!P3 LDG.E R24, desc[UR10][R36.64] ;  /* 0x0000000a2418b981 */ /* 0x000ea8000c1e1900 */
[----:B------:R-:W3:Y:S04]  /*56b0*/  LDL.LU.64 R36, [R1+0x1b0] ;  /* 0x0001b00001247983 */ /* 0x000ee80000300a00 */
[----:B------:R0:W-:Y:S04]  /*56c0*/  STL [R1+0x30], R23 ;  /* 0x0000301701007387 */ /* 0x0001e80000100800 */
[----:B------:R1:W-:Y:S01]  /*56d0*/  STL.S16 [R1+0x30c], R27 ;  /* 0x00030c1b01007387 */ /* 0x0003e20000100600 */
[----:B0-----:R-:W-:-:S03]  /*56e0*/  PRMT R23, RZ, 0x7610, R23 ;  /* 0x00007610ff177816 */ /* 0x001fc60000000017 */
[----:B-1----:R-:W4:Y:S01]  /*56f0*/  LDL.LU R27, [R1+0x414] ;  /* 0x00041400011b7983 */ /* 0x002f220000300800 */
[----:B------:R-:W-:Y:S02]  /*5700*/  @!P2 PRMT R23, R2, 0x7610, R23 ;  /* 0x000076100217a816 */ /* 0x000fe40000000017 */
[----:B------:R-:W-:-:S13]  /*5710*/  LOP3.LUT P2, RZ, R30, 0x40000000, RZ, 0xc0, !PT ;  /* 0x400000001eff7812 */ /* 0x000fda000784c0ff */
[----:B------:R-:W2:Y:S04]  /*5720*/  @!P2 LDG.E R22, desc[UR10][R32.64] ;  /* 0x0000000a2016a981 */ /* 0x000ea8000c1e1900 */
[----:B------:R-:W2:Y:S01]  /*5730*/  LDL.LU.64 R32, [R1+0x1e0] ;  /* 0x0001e00001207983 */ /* 0x000ea20000300a00 */
[----:B------:R-:W-:-:S03]  /*5740*/  PRMT R21, RZ, 0x7610, R21 ;  /* 0x00007610ff157816 */ /* 0x000fc60000000015 */
[----:B------:R0:W-:Y:S04]  /*5750*/  STL [R1+0x28], R16 ;  /* 0x0000281001007387 */ /* 0x0001e80000100800 */
[----:B------:R1:W-:Y:S04]  /*5760*/  STL [R1+0x3c], R29 ;  /* 0x00003c1d01007387 */ /* 0x0003e80000100800 */
[----:B------:R1:W-:Y:S01]  /*5770*/  STL [R1+0xbc], R28 ;  /* 0x0000bc1c01007387 */ /* 0x0003e20000100800 */
[----:B0-----:R-:W-:Y:S02]  /*5780*/  PRMT R16, RZ, 0x7610, R16 ;  /* 0x00007610ff107816 */ /* 0x001fe40000000010 */
[----:B-1----:R-:W-:-:S02]  /*5790*/  PRMT R29, RZ, 0x7610, R29 ;  /* 0x00007610ff1d7816 */ /* 0x002fc4000000001d */
[----:B------:R-:W-:Y:S02]  /*57a0*/  PRMT R28, RZ, 0x7610, R28 ;  /* 0x00007610ff1c7816 */ /* 0x000fe4000000001c */
[C---:B------:R-:W-:Y:S02]  /*57b0*/  @!P5 PRMT R16, R8.reuse, 0x7610, R16 ;  /* 0x000076100810d816 */ /* 0x040fe40000000010 */
[----:B------:R-:W-:Y:S02]  /*57c0*/  @!P5 PRMT R29, R8, 0x7632, R29 ;  /* 0x00007632081dd816 */ /* 0x000fe4000000001d */
[C---:B------:R-:W-:Y:S02]  /*57d0*/  @!P5 PRMT R28, R11.reuse, 0x7610, R28 ;  /* 0x000076100b1cd816 */ /* 0x040fe4000000001c */
[----:B------:R-:W-:Y:S02]  /*57e0*/  @!P5 PRMT R21, R11, 0x7632, R21 ;  /* 0x000076320b15d816 */ /* 0x000fe40000000015 */
[----:B------:R-:W-:Y:S01]  /*57f0*/  LOP3.LUT P5, RZ, R30, 0x8000000, RZ, 0xc0, !PT ;  /* 0x080000001eff7812 */ /* 0x000fe200078ac0ff */
[----:B------:R-:W-:Y:S04]  /*5800*/  STL.S16 [R1+0x1e4], R29 ;  /* 0x0001e41d01007387 */ /* 0x000fe80000100600 */
[----:B------:R0:W-:Y:S02]  /*5810*/  STL.S16 [R1+0x1e0], R28 ;  /* 0x0001e01c01007387 */ /* 0x0001e40000100600 */
[----:B0-----:R-:W-:-:S02]  /*5820*/  CS2R R28, SRZ ;  /* 0x00000000001c7805 */ /* 0x001fc4000001ff00 */
[----:B------:R0:W-:Y:S04]  /*5830*/  STL.S16 [R1+0x1ec], R25 ;  /* 0x0001ec1901007387 */ /* 0x0001e80000100600 */
[----:B------:R1:W-:Y:S01]  /*5840*/  STL [R1+0xb8], R26 ;  /* 0x0000b81a01007387 */ /* 0x0003e20000100800 */
[----:B0-----:R-:W-:Y:S02]  /*5850*/  MOV R25, RZ ;  /* 0x000000ff00197202 */ /* 0x001fe40000000f00 */
[----:B-1----:R-:W-:-:S04]  /*5860*/  PRMT R26, RZ, 0x7610, R26 ;  /* 0x00007610ff1a7816 */ /* 0x002fc8000000001a */
[----:B------:R-:W2:Y:S01]  /*5870*/  @!P2 LDG.E R25, desc[UR10][R34.64] ;  /* 0x0000000a2219a981 */ /* 0x000ea2000c1e1900 */
[----:B------:R-:W-:-:S03]  /*5880*/  @!P4 PRMT R26, R9, 0x7610, R26 ;  /* 0x00007610091ac816 */ /* 0x000fc6000000001a */
[----:B------:R-:W2:Y:S04]  /*5890*/  LDL.LU.64 R34, [R1+0x1d0] ;  /* 0x0001d00001227983 */ /* 0x000ea80000300a00 */
[----:B------:R-:W-:Y:S04]  /*58a0*/  STL.S16 [R1+0x1dc], R26 ;  /* 0x0001dc1a01007387 */ /* 0x000fe80000100600 */
[----:B---3--:R0:W3:Y:S04]  /*58b0*/  @!P5 LDG.E R29, desc[UR10][R36.64] ;  /* 0x0000000a241dd981 */ /* 0x0080e8000c1e1900 */
[----:B------:R-:W0:Y:S04]  /*58c0*/  LDL.LU.64 R36, [R1+0x3f8] ;  /* 0x0003f80001247983 */ /* 0x000e280000300a00 */
[----:B----4-:R1:W-:Y:S02]  /*58d0*/  STL [R1+0x38], R27 ;  /* 0x0000381b01007387 */ /* 0x0103e40000100800 */
[----:B-1----:R-:W-:-:S04]  /*58e0*/  PRMT R27, RZ, 0x7610, R27 ;  /* 0x00007610ff1b7816 */ /* 0x002fc8000000001b */
[----:B------:R-:W-:-:S05]  /*58f0*/  @!P4 PRMT R27, R3, 0x7632, R27 ;  /* 0x00007632031bc816 */ /* 0x000fca000000001b */
[----:B------:R1:W-:Y:S02]  /*5900*/  STL.S16 [R1+0x1f0], R27 ;  /* 0x0001f01b01007387 */ /* 0x0003e40000100600 */
[----:B-1----:R-:W-:-:S06]  /*5910*/  CS2R R26, SRZ ;  /* 0x00000000001a7805 */ /* 0x002fcc000001ff00 */
[----:B--2---:R-:W2:Y:S04]  /*5920*/  @!P3 LDG.E R27, desc[UR10][R32.64] ;  /* 0x0000000a201bb981 */ /* 0x004ea8000c1e1900 */
[----:B------:R-:W4:Y:S04]  /*5930*/  LDL.LU.64 R32, [R1+0x408] ;  /* 0x0004080001207983 */ /* 0x000f280000300a00 */
[----:B------:R1:W-:Y:S02]  /*5940*/  STL.S16 [R1+0x1fc], R23 ;  /* 0x0001fc1701007387 */ /* 0x0003e40000100600 */
[----:B-1----:R-:W-:-:S06]  /*5950*/  MOV R23, RZ ;  /* 0x000000ff00177202 */ /* 0x002fcc0000000f00 */
[----:B------:R-:W3:Y:S04]  /*5960*/  @!P1 LDG.E R23, desc[UR10][R18.64] ;  /* 0x0000000a12179981 */ /* 0x000ee8000c1e1900 */
[----:B------:R-:W2:Y:S04]  /*5970*/  LDL.LU.64 R18, [R1+0x1c8] ;  /* 0x0001c80001127983 */ /* 0x000ea80000300a00 */
[----:B------:R1:W-:Y:S02]  /*5980*/  STL [R1+0xa8], R17 ;  /* 0x0000a81101007387 */ /* 0x0003e40000100800 */
[----:B-1----:R-:W-:-:S04]  /*5990*/  PRMT R17, RZ, 0x7610, R17 ;  /* 0x00007610ff117816 */ /* 0x002fc80000000011 */
[----:B------:R-:W-:Y:S02]  /*59a0*/  @!P4 PRMT R17, R9, 0x7632, R17 ;  /* 0x000076320911c816 */ /* 0x000fe40000000011 */
[----:B------:R-:W-:-:S13]  /*59b0*/  LOP3.LUT P4, RZ, R30, 0x10000000, RZ, 0xc0, !PT ;  /* 0x100000001eff7812 */ /* 0x000fda000788c0ff */
[----:B------:R-:W3:Y:S04]  /*59c0*/  @!P4 LDG.E R28, desc[UR10][R34.64] ;  /* 0x0000000a221cc981 */ /* 0x000ee8000c1e1900 */
[----:B------:R-:W3:Y:S04]  /*59d0*/  LDL.LU.64 R34, [R1+0x400] ;  /* 0x0004000001227983 */ /* 0x000ee80000300a00 */
[----:B------:R1:W-:Y:S04]  /*59e0*/  STL.S16 [R1+0x338], R21 ;  /* 0x0003381501007387 */ /* 0x0003e80000100600 */
[----:B-1----:R-:W3:Y:S01]  /*59f0*/  LDL.LU R21, [R1+0x120] ;  /* 0x0001200001157983 */ /* 0x002ee20000300800 */
[----:B0-----:R-:W-:-:S04]  /*5a00*/  PRMT R36, RZ, 0x7610, R36 ;  /* 0x00007610ff247816 */ /* 0x001fc80000000024 */
[----:B------:R-:W-:-:S05]  /*5a10*/  @!P6 PRMT R36, R10, 0x7610, R36 ;  /* 0x000076100a24e816 */ /* 0x000fca0000000024 */
[----:B------:R0:W-:Y:S04]  /*5a20*/  STL.S16 [R1+0x1d0], R36 ;  /* 0x0001d02401007387 */ /* 0x0001e80000100600 */
[----:B0-----:R-:W3:Y:S04]  /*5a30*/  LDL.LU R36, [R1+0x3f0] ;  /* 0x0003f00001247983 */ /* 0x001ee80000300800 */
[----:B----4-:R-:W-:Y:S04]  /*5a40*/  STL [R1+0x40], R33 ;  /* 0x0000402101007387 */ /* 0x010fe80000100800 */
[----:B------:R0:W-:Y:S04]  /*5a50*/  STL [R1+0xc0], R32 ;  /* 0x0000c02001007387 */ /* 0x0001e80000100800 */
[----:B0-----:R-:W4:Y:S04]  /*5a60*/  LDL.LU.64 R32, [R1+0x1b8] ;  /* 0x0001b80001207983 */ /* 0x001f280000300a00 */
[----:B--2---:R-:W2:Y:S04]  /*5a70*/  @!P4 LDG.E R26, desc[UR10][R18.64] ;  /* 0x0000000a121ac981 */ /* 0x004ea8000c1e1900 */
[----:B------:R-:W2:Y:S04]  /*5a80*/  LDL.LU.64 R18, [R1+0x188] ;  /* 0x0001880001127983 */ /* 0x000ea80000300a00 */
[----:B------:R-:W-:Y:S04]  /*5a90*/  STL.S16 [R1+0x328], R17 ;  /* 0x0003281101007387 */ /* 0x000fe80000100600 */
[----:B------:R0:W-:Y:S04]  /*5aa0*/  STL.S16 [R1+0x1cc], R16 ;  /* 0x0001cc1001007387 */ /* 0x0001e80000100600 */
[----:B0-----:R-:W2:Y:S01]  /*5ab0*/  LDL.LU.64 R16, [R1+0x1a8] ;  /* 0x0001a80001107983 */ /* 0x001ea20000300a00 */
[----:B------:R-:W-:-:S02]  /*5ac0*/  PRMT R37, RZ, 0x7610, R37 ;  /* 0x00007610ff257816 */ /* 0x000fc40000000025 */
[----:B------:R-:W-:Y:S02]  /*5ad0*/  PRMT R31, RZ, 0x7610, R31 ;  /* 0x00007610ff1f7816 */ /* 0x000fe4000000001f */
[----:B------:R-:W-:Y:S02]  /*5ae0*/  @!P6 PRMT R37, R10, 0x7632, R37 ;  /* 0x000076320a25e816 */ /* 0x000fe40000000025 */
[----:B------:R-:W-:Y:S01]  /*5af0*/  @!P6 PRMT R31, R13, 0x7632, R31 ;  /* 0x000076320d1fe816 */ /* 0x000fe2000000001f */
[----:B---3--:R0:W-:Y:S04]  /*5b00*/  STL [R1+0x48], R35 ;  /* 0x0000482301007387 */ /* 0x0081e80000100800 */
[----:B0-----:R-:W3:Y:S04]  /*5b10*/  LDL.LU R35, [R1+0x11c] ;  /* 0x00011c0001237983 */ /* 0x001ee80000300800 */
[----:B------:R0:W-:Y:S04]  /*5b20*/  STL [R1+0x4c], R21 ;  /* 0x00004c1501007387 */ /* 0x0001e80000100800 */
[----:B0-----:R-:W3:Y:S01]  /*5b30*/  LDL.LU R21, [R1+0x138] ;  /* 0x0001380001157983 */ /* 0x001ee20000300800 */
[----:B------:R-:W-:-:S04]  /*5b40*/  PRMT R36, RZ, 0x7610, R36 ;  /* 0x00007610ff247816 */ /* 0x000fc80000000024 */
[----:B------:R-:W-:-:S05]  /*5b50*/  @!P6 PRMT R36, R13, 0x7610, R36 ;  /* 0x000076100d24e816 */ /* 0x000fca0000000024 */
[----:B------:R0:W-:Y:S04]  /*5b60*/  STL.S16 [R1+0x1d4], R36 ;  /* 0x0001d42401007387 */ /* 0x0001e80000100600 */
[----:B0-----:R-:W3:Y:S01]  /*5b70*/  LDL.LU R36, [R1+0x3e8] ;  /* 0x0003e80001247983 */ /* 0x001ee20000300800 */
[----:B------:R-:W-:Y:S02]  /*5b80*/  LOP3.LUT P6, RZ, R30, 0x4000000, RZ, 0xc0, !PT ;  /* 0x040000001eff7812 */ /* 0x000fe400078cc0ff */
[----:B------:R-:W-:-:S06]  /*5b90*/  MOV R30, RZ ;  /* 0x000000ff001e7202 */ /* 0x000fcc0000000f00 */
[----:B----4-:R-:W4:Y:S04]  /*5ba0*/  @!P5 LDG.E R30, desc[UR10][R32.64] ;  /* 0x0000000a201ed981 */ /* 0x010f28000c1e1900 */
[----:B------:R-:W4:Y:S04]  /*5bb0*/  LDL.LU R33, [R1+0x118] ;  /* 0x0001180001217983 */ /* 0x000f280000300800 */
[----:B------:R0:W-:Y:S02]  /*5bc0*/  STL.S16 [R1+0x350], R31 ;  /* 0x0003501f01007387 */ /* 0x0001e40000100600 */
[----:B0-----:R-:W-:-:S06]  /*5bd0*/  HFMA2 R31, -RZ, RZ, 0, 0 ;  /* 0x00000000ff1f7431 */ /* 0x001fcc00000001ff */
[----:B--2---:R0:W2:Y:S02]  /*5be0*/  @!P6 LDG.E R31, desc[UR10][R18.64] ;  /* 0x0000000a121fe981 */ /* 0x0040a4000c1e1900 */
[----:B0-----:R-:W0:Y:S01]  /*5bf0*/  S2R R19, SR_TID.X ;  /* 0x0000000000137919 */ /* 0x001e220000002100 */
[----:B------:R-:W-:Y:S01]  /*5c00*/  UIMAD.WIDE UR6, UR8, 0x8, UR6 ;  /* 0x00000008080678a5 */ /* 0x000fe2000f8e0206 */
[----:B------:R-:W-:-:S06]  /*5c10*/  MOV R32, RZ ;  /* 0x000000ff00207202 */ /* 0x000fcc0000000f00 */
[----:B------:R1:W2:Y:S02]  /*5c20*/  @!P6 LDG.E R32, desc[UR10][R16.64] ;  /* 0x0000000a1020e981 */ /* 0x0002a4000c1e1900 */
[----:B-1----:R-:W-:Y:S02]  /*5c30*/  MOV R16, UR6 ;  /* 0x0000000600107c02 */ /* 0x002fe40008000f00 */
[----:B------:R-:W1:Y:S01]  /*5c40*/  LDCU.U8 UR6, c[0x0][0x414] ;  /* 0x00008280ff0677ac */ /* 0x000e620008000000 */
[----:B0-----:R-:W-:Y:S02]  /*5c50*/  LOP3.LUT R18, R19, 0xffff, RZ, 0xc0, !PT ;  /* 0x0000ffff13127812 */ /* 0x001fe400078ec0ff */
[----:B------:R-:W-:-:S04]  /*5c60*/  PRMT R19, RZ, 0x7610, R19 ;  /* 0x00007610ff137816 */ /* 0x000fc80000000013 */
[----:B------:R-:W-:-:S05]  /*5c70*/  @!P0 PRMT R19, R14, 0x7610, R19 ;  /* 0x000076100e138816 */ /* 0x000fca0000000013 */
[----:B------:R0:W-:Y:S01]  /*5c80*/  STL.S16 [R1+0x1b8], R19 ;  /* 0x0001b81301007387 */ /* 0x0001e20000100600 */
[----:B------:R-:W-:Y:S01]  /*5c90*/  IMAD R18, R18, 0x556, RZ ;  /* 0x0000055612127824 */ /* 0x000fe200078e02ff */
[----:B------:R-:W-:Y:S02]  /*5ca0*/  PRMT R20, RZ, 0x7610, R20 ;  /* 0x00007610ff147816 */ /* 0x000fe40000000014 */
[----:B------:R1:W-:Y:S01]  /*5cb0*/  STL [R1+0xc8], R34 ;  /* 0x0000c82201007387 */ /* 0x0003e20000100800 */
[----:B0-----:R-:W0:Y:S01]  /*5cc0*/  S2R R19, SR_TID.X ;  /* 0x0000000000137919 */ /* 0x001e220000002100 */
[----:B------:R-:W-:Y:S02]  /*5cd0*/  SHF.R.U32.HI R18, RZ, 0x10, R18 ;  /* 0x00000010ff127819 */ /* 0x000fe40000011612 */
[----:B-1----:R-:W-:Y:S02]  /*5ce0*/  PRMT R34, RZ, 0x7610, R34 ;  /* 0x00007610ff227816 */ /* 0x002fe40000000022 */
[----:B------:R-:W-:-:S02]  /*5cf0*/  @!P0 PRMT R20, R12, 0x7632, R20 ;  /* 0x000076320c148816 */ /* 0x000fc40000000014 */
[----:B------:R-:W-:Y:S02]  /*5d00*/  @!P0 PRMT R34, R14, 0x7632, R34 ;  /* 0x000076320e228816 */ /* 0x000fe40000000022 */
[----:B------:R-:W-:-:S05]  /*5d10*/  PRMT R18, R18, 0x9910, RZ ;  /* 0x0000991012127816 */ /* 0x000fca00000000ff */
[----:B------:R-:W-:Y:S01]  /*5d20*/  IMAD R18, R18, 0x30, RZ ;  /* 0x0000003012127824 */ /* 0x000fe200078e02ff */
[----:B------:R-:W-:Y:S04]  /*5d30*/  STL.S16 [R1+0x354], R34 ;  /* 0x0003542201007387 */ /* 0x000fe80000100600 */
[----:B------:R-:W-:Y:S01]  /*5d40*/  IADD3 R18, PT, PT, RZ, -R18, RZ ;  /* 0x80000012ff127210 */ /* 0x000fe20007ffe0ff */
[----:B---3--:R-:W-:Y:S03]  /*5d50*/  STL [R1+0xcc], R35 ;  /* 0x0000cc2301007387 */ /* 0x008fe60000100800 */
[----:B------:R-:W-:-:S04]  /*5d60*/  PRMT R18, R18, 0x7710, RZ ;  /* 0x0000771012127816 */ /* 0x000fc800000000ff */
[----:B0-----:R-:W-:-:S04]  /*5d70*/  IADD3 R18, PT, PT, R18, R19, RZ ;  /* 0x0000001312127210 */ /* 0x001fc80007ffe0ff */
[----:B------:R-:W-:-:S04]  /*5d80*/  SHF.L.U32 R18, R18, 0x1, RZ ;  /* 0x0000000112127819 */ /* 0x000fc800000006ff */
[----:B------:R-:W-:-:S05]  /*5d90*/  LOP3.LUT R18, R18, 0xffff, RZ, 0xc0, !PT ;  /* 0x0000ffff12127812 */ /* 0x000fca00078ec0ff */
[----:B------:R-:W-:Y:S04]  /*5da0*/  STL [R1+0x3b4], R18 ;  /* 0x0003b41201007387 */ /* 0x000fe80000100800 */
[----:B------:R0:W-:Y:S04]  /*5db0*/  STL.S16 [R1+0x348], R20 ;  /* 0x0003481401007387 */ /* 0x0001e80000100600 */
[----:B------:R1:W-:Y:S04]  /*5dc0*/  STL [R1+0xd4], R21 ;  /* 0x0000d41501007387 */ /* 0x0003e80000100800 */
[----:B0-----:R-:W3:Y:S04]  /*5dd0*/  LDL.LU R20, [R1+0x3e4] ;  /* 0x0003e40001147983 */ /* 0x001ee80000300800 */
[----:B-1----:R-:W2:Y:S04]  /*5de0*/  LDL.LU R21, [R1+0x3e0] ;  /* 0x0003e00001157983 */ /* 0x002ea80000300800 */
[----:B------:R0:W-:Y:S02]  /*5df0*/  STL [R1+0x44], R36 ;  /* 0x0000442401007387 */ /* 0x0001e40000100800 */
[----:B0-----:R-:W-:-:S04]  /*5e00*/  PRMT R36, RZ, 0x7610, R36 ;  /* 0x00007610ff247816 */ /* 0x001fc80000000024 */
[----:B------:R-:W-:Y:S02]  /*5e10*/  @!P0 PRMT R36, R12, 0x7610, R36 ;  /* 0x000076100c248816 */ /* 0x000fe40000000024 */
[----:B------:R-:W-:-:S13]  /*5e20*/  ISETP.NE.AND P0, PT, RZ, UR6, PT ;  /* 0x00000006ff007c0c */ /* 0x000fda000bf05270 */
[----:B------:R-:W0:Y:S01]  /*5e30*/  @P0 LDC.64 R34, c[0x0][0x3b0] ;  /* 0x0000ec00ff220b82 */ /* 0x000e220000000a00 */
[----:B----4-:R1:W-:Y:S02]  /*5e40*/  STL [R1+0x50], R33 ;  /* 0x0000502101007387 */ /* 0x0103e40000100800 */
[----:B-1----:R-:W-:-:S05]  /*5e50*/  MOV R33, UR13 ;  /* 0x0000000d00217c02 */ /* 0x002fca0008000f00 */
[----:B------:R-:W-:-:S04]  /*5e60*/  IMAD R33, R33, 0x60, R18 ;  /* 0x0000006021217824 */ /* 0x000fc800078e0212 */
[----:B0-----:R-:W-:Y:S02]  /*5e70*/  @P0 IMAD.WIDE R18, R33, 0x2, R34 ;  /* 0x0000000221120825 */ /* 0x001fe400078e0222 */
[----:B------:R-:W4:Y:S04]  /*5e80*/  LDL.LU R34, [R1+0x130] ;  /* 0x0001300001227983 */ /* 0x000f280000300800 */
[----:B------:R-:W4:Y:S01]  /*5e90*/  LDL.LU R35, [R1+0x12c] ;  /* 0x00012c0001237983 */ /* 0x000f220000300800 */
[----:B------:R-:W-:-:S06]  /*5ea0*/  MOV R17, UR7 ;  /* 0x0000000700117c02 */ /* 0x000fcc0008000f00 */
[----:B------:R-:W4:Y:S04]  /*5eb0*/  LDG.E.64 R16, desc[UR10][R16.64] ;  /* 0x0000000a10107981 */ /* 0x000f28000c1e1b00 */
[----:B------:R0:W-:Y:S04]  /*5ec0*/  STL.S16 [R1+0x344], R37 ;  /* 0x0003442501007387 */ /* 0x0001e80000100600 */
[----:B------:R1:W-:Y:S04]  /*5ed0*/  STL [R1+0x5c], R7 ;  /* 0x00005c0701007387 */ /* 0x0003e80000100800 */
[----:B------:R1:W-:Y:S04]  /*5ee0*/  STL [R1+0x60], R4 ;  /* 0x0000600401007387 */ /* 0x0003e80000100800 */
[----:B0-----:R-:W4:Y:S04]  /*5ef0*/  LDL.LU R37, [R1+0x3ec] ;  /* 0x0003ec0001257983 */ /* 0x001f280000300800 */
[----:B-1----:R-:W4:Y:S04]  /*5f00*/  LDL.LU R7, [R1+0x3d4] ;  /* 0x0003d40001077983 */ /* 0x002f280000300800 */
[----:B------:R-:W4:Y:S04]  /*5f10*/  LDL.LU R4, [R1+0x3cc] ;  /* 0x0003cc0001047983 */ /* 0x000f280000300800 */
[----:B---3--:R0:W-:Y:S04]  /*5f20*/  STL [R1+0xd8], R20 ;  /* 0x0000d81401007387 */ /* 0x0081e80000100800 */
[----:B--2---:R1:W-:Y:S04]  /*5f30*/  STL [R1+0x58], R21 ;  /* 0x0000581501007387 */ /* 0x0043e80000100800 */
[----:B0-----:R-:W2:Y:S04]  /*5f40*/  LDL.LU R20, [R1+0x3d8] ;  /* 0x0003d80001147983 */ /* 0x001ea80000300800 */
[----:B-1----:R-:W3:Y:S04]  /*5f50*/  LDL.LU R21, [R1+0x3dc] ;  /* 0x0003dc0001157983 */ /* 0x002ee80000300800 */
[----:B----4-:R0:W-:Y:S04]  /*5f60*/  STL [R1+0xd0], R34 ;  /* 0x0000d02201007387 */ /* 0x0101e80000100800 */
[----:B------:R1:W-:Y:S04]  /*5f70*/  STL [R1+0x54], R35 ;  /* 0x0000542301007387 */ /* 0x0003e80000100800 */
[----:B0-----:R-:W4:Y:S04]  /*5f80*/  @P0 LDG.E.U16 R34, desc[UR10][R18.64+0x2] ;  /* 0x0000020a12220981 */ /* 0x001f28000c1e1500 */
[----:B-1----:R0:W4:Y:S02]  /*5f90*/  @P0 LDG.E.U16 R35, desc[UR10][R18.64] ;  /* 0x0000000a12230981 */ /* 0x002124000c1e1500 */
[----:B0-----:R-:W0:Y:S02]  /*5fa0*/  LDC.64 R18, c[0x0][0x3a8] ;  /* 0x0000ea00ff127b82 */ /* 0x001e240000000a00 */
[----:B0-----:R-:W-:-:S05]  /*5fb0*/  IMAD.WIDE R18, R33, 0x2, R18 ;  /* 0x0000000221127825 */ /* 0x001fca00078e0212 */
[----:B------:R-:W4:Y:S01]  /*5fc0*/  LDG.E.U16 R33, desc[UR10][R18.64] ;  /* 0x0000000a12217981 */ /* 0x000f22000c1e1500 */
[----:B------:R-:W-:-:S03]  /*5fd0*/  R2UR UR28, R16 ;  /* 0x00000000101c72ca */ /* 0x000fc600000e0000 */
[----:B------:R0:W-:Y:S04]  /*5fe0*/  STL [R1+0x64], R0 ;  /* 0x0000640001007387 */ /* 0x0001e80000100800 */
[----:B------:R1:W-:Y:S01]  /*5ff0*/  STL [R1+0xe4], R5 ;  /* 0x0000e40501007387 */ /* 0x0003e20000100800 */
[----:B------:R-:W-:-:S03]  /*6000*/  PRMT R7, RZ, 0x7610, R7 ;  /* 0x00007610ff077816 */ /* 0x000fc60000000007 */
[----:B------:R1:W-:Y:S01]  /*6010*/  STL [R1+0x68], R3 ;  /* 0x0000680301007387 */ /* 0x0003e20000100800 */
[----:B0-----:R-:W-:-:S03]  /*6020*/  PRMT R0, RZ, 0x7610, R0 ;  /* 0x00007610ff007816 */ /* 0x001fc60000000000 */
[----:B------:R0:W-:Y:S01]  /*6030*/  STL [R1+0xe0], R2 ;  /* 0x0000e00201007387 */ /* 0x0001e20000100800 */
[----:B------:R-:W-:Y:S02]  /*6040*/  @!P1 PRMT R0, R15, 0x7632, R0 ;  /* 0x000076320f009816 */ /* 0x000fe40000000000 */
[----:B-1----:R-:W-:Y:S01]  /*6050*/  PRMT R5, RZ, 0x7610, R5 ;  /* 0x00007610ff057816 */ /* 0x002fe20000000005 */
[----:B------:R-:W-:Y:S04]  /*6060*/  STL [R1+0xc4], R37 ;  /* 0x0000c42501007387 */ /* 0x000fe80000100800 */
[----:B------:R1:W-:Y:S01]  /*6070*/  STL.S16 [R1+0x11c], R0 ;  /* 0x00011c0001007387 */ /* 0x0003e20000100600 */
[----:B------:R-:W-:Y:S02]  /*6080*/  @!P5 PRMT R5, R30, 0x7632, R5 ;  /* 0x000076321e05d816 */ /* 0x000fe40000000005 */
[----:B------:R-:W-:Y:S01]  /*6090*/  PRMT R3, RZ, 0x7610, R3 ;  /* 0x00007610ff037816 */ /* 0x000fe20000000003 */
[----:B------:R2:W4:Y:S01]  /*60a0*/  LDG.E.U16 R18, desc[UR10][R18.64+0x2] ;  /* 0x0000020a12127981 */ /* 0x000522000c1e1500 */
[----:B0-----:R-:W-:-:S02]  /*60b0*/  PRMT R2, RZ, 0x7610, R2 ;  /* 0x00007610ff027816 */ /* 0x001fc40000000002 */
[----:B-1----:R-:W-:Y:S01]  /*60c0*/  MOV R0, UR28 ;  /* 0x0000001c00007c02 */ /* 0x002fe20008000f00 */
[----:B------:R0:W-:Y:S01]  /*60d0*/  STL [R1+0x6c], R8 ;  /* 0x00006c0801007387 */ /* 0x0001e20000100800 */
[----:B------:R-:W-:Y:S02]  /*60e0*/  PRMT R4, RZ, 0x7610, R4 ;  /* 0x00007610ff047816 */ /* 0x000fe40000000004 */
[----:B--2---:R-:W-:Y:S01]  /*60f0*/  PRMT R19, RZ, 0x7610, R19 ;  /* 0x00007610ff137816 */ /* 0x004fe20000000013 */
[----:B------:R1:W-:Y:S01]  /*6100*/  STL [R1+0xf0], R13 ;  /* 0x0000f00d01007387 */ /* 0x0003e20000100800 */
[----:B------:R-:W-:Y:S01]  /*6110*/  FFMA.FTZ R0, -R0, UR28, R17 ;  /* 0x0000001c00007c23 */ /* 0x000fe20008010111 */
[----:B------:R-:W-:Y:S02]  /*6120*/  PRMT R37, RZ, 0x7610, R37 ;  /* 0x00007610ff257816 */ /* 0x000fe40000000025 */
[----:B------:R2:W-:Y:S01]  /*6130*/  STL [R1+0x74], R12 ;  /* 0x0000740c01007387 */ /* 0x0005e20000100800 */
[----:B------:R-:W-:-:S02]  /*6140*/  PRMT R17, RZ, 0x7610, R17 ;  /* 0x00007610ff117816 */ /* 0x000fc40000000011 */
[----:B------:R-:W-:Y:S02]  /*6150*/  PRMT R16, RZ, 0x7610, R16 ;  /* 0x00007610ff107816 */ /* 0x000fe40000000010 */
[----:B0-----:R-:W-:Y:S02]  /*6160*/  PRMT R8, RZ, 0x7610, R8 ;  /* 0x00007610ff087816 */ /* 0x001fe40000000008 */
[----:B-1----:R-:W-:Y:S01]  /*6170*/  PRMT R13, RZ, 0x7610, R13 ;  /* 0x00007610ff0d7816 */ /* 0x002fe2000000000d */
[----:B------:R0:W-:Y:S01]  /*6180*/  STL.S16 [R1+0x394], R5 ;  /* 0x0003940501007387 */ /* 0x0001e20000100600 */
[----:B--2---:R-:W-:Y:S02]  /*6190*/  PRMT R12, RZ, 0x7610, R12 ;  /* 0x00007610ff0c7816 */ /* 0x004fe4000000000c */
[C---:B------:R-:W-:Y:S01]  /*61a0*/  @!P6 PRMT R3, R31.reuse, 0x7610, R3 ;  /* 0x000076101f03e816 */ /* 0x040fe20000000003 */
[----:B------:R-:W-:Y:S01]  /*61b0*/  STL [R1+0xe8], R9 ;  /* 0x0000e80901007387 */ /* 0x000fe20000100800 */
[----:B------:R-:W-:-:S02]  /*61c0*/  @!P6 PRMT R2, R31, 0x7632, R2 ;  /* 0x000076321f02e816 */ /* 0x000fc40000000002 */
[----:B------:R-:W-:Y:S01]  /*61d0*/  @!P1 PRMT R19, R15, 0x7610, R19 ;  /* 0x000076100f139816 */ /* 0x000fe20000000013 */
[----:B------:R-:W-:Y:S01]  /*61e0*/  STL [R1+0xec], R11 ;  /* 0x0000ec0b01007387 */ /* 0x000fe20000100800 */
[----:B0-----:R-:W-:Y:S01]  /*61f0*/  HFMA2 R5, -RZ, RZ, 0, 0 ;  /* 0x00000000ff057431 */ /* 0x001fe200000001ff */
[----:B------:R-:W-:Y:S02]  /*6200*/  @!P1 PRMT R7, R23, 0x7610, R7 ;  /* 0x0000761017079816 */ /* 0x000fe40000000007 */
[----:B------:R-:W-:Y:S01]  /*6210*/  STL [R1+0x70], R10 ;  /* 0x0000700a01007387 */ /* 0x000fe20000100800 */
[----:B------:R-:W-:Y:S02]  /*6220*/  @!P2 PRMT R4, R22, 0x7632, R4 ;  /* 0x000076321604a816 */ /* 0x000fe40000000004 */
[----:B------:R-:W-:Y:S01]  /*6230*/  @!P2 PRMT R37, R25, 0x7632, R37 ;  /* 0x000076321925a816 */ /* 0x000fe20000000025 */
[----:B------:R-:W-:Y:S01]  /*6240*/  STL [R1+0xf4], R14 ;  /* 0x0000f40e01007387 */ /* 0x000fe20000100800 */
[----:B------:R-:W-:-:S02]  /*6250*/  @!P3 PRMT R17, R24, 0x7610, R17 ;  /* 0x000076101811b816 */ /* 0x000fc40000000011 */
[----:B------:R-:W-:Y:S01]  /*6260*/  @!P3 PRMT R16, R24, 0x7632, R16 ;  /* 0x000076321810b816 */ /* 0x000fe20000000010 */
[----:B------:R0:W-:Y:S01]  /*6270*/  STL [R1+0x78], R15 ;  /* 0x0000780f01007387 */ /* 0x0001e20000100800 */
[C---:B------:R-:W-:Y:S02]  /*6280*/  @!P4 PRMT R13, R26.reuse, 0x7610, R13 ;  /* 0x000076101a0dc816 */ /* 0x040fe4000000000d */
[----:B------:R-:W-:Y:S01]  /*6290*/  @!P4 PRMT R12, R26, 0x7632, R12 ;  /* 0x000076321a0cc816 */ /* 0x000fe2000000000c */
[----:B------:R-:W-:Y:S01]  /*62a0*/  STL [R1+0xf8], R23 ;  /* 0x0000f81701007387 */ /* 0x000fe20000100800 */
[----:B------:R-:W-:Y:S02]  /*62b0*/  @!P5 PRMT R8, R29, 0x7632, R8 ;  /* 0x000076321d08d816 */ /* 0x000fe40000000008 */
[----:B------:R-:W-:Y:S02]  /*62c0*/  PRMT R20, RZ, 0x7610, R20 ;  /* 0x00007610ff147816 */ /* 0x000fe40000000014 */
[----:B---3--:R-:W-:Y:S01]  /*62d0*/  PRMT R21, RZ, 0x7610, R21 ;  /* 0x00007610ff157816 */ /* 0x008fe20000000015 */
[----:B------:R1:W-:Y:S01]  /*62e0*/  STL [R1+0x7c], R22 ;  /* 0x00007c1601007387 */ /* 0x0003e20000100800 */
[----:B------:R-:W-:-:S02]  /*62f0*/  @!P1 PRMT R20, R23, 0x7632, R20 ;  /* 0x0000763217149816 */ /* 0x000fc40000000014 */
[----:B------:R-:W-:Y:S01]  /*6300*/  @!P2 PRMT R21, R22, 0x7610, R21 ;  /* 0x000076101615a816 */ /* 0x000fe20000000015 */
[----:B------:R2:W-:Y:S01]  /*6310*/  STL [R1+0x80], R24 ;  /* 0x0000801801007387 */ /* 0x0005e20000100800 */
[----:B0-----:R-:W-:Y:S02]  /*6320*/  PRMT R15, RZ, 0x7610, R15 ;  /* 0x00007610ff0f7816 */ /* 0x001fe4000000000f */
[----:B------:R-:W-:Y:S01]  /*6330*/  PRMT R14, RZ, 0x7610, R14 ;  /* 0x00007610ff0e7816 */ /* 0x000fe2000000000e */
[----:B------:R0:W-:Y:S01]  /*6340*/  STL [R1+0x84], R26 ;  /* 0x0000841a01007387 */ /* 0x0001e20000100800 */
[----:B------:R-:W-:Y:S02]  /*6350*/  PRMT R11, RZ, 0x7610, R11 ;  /* 0x00007610ff0b7816 */ /* 0x000fe4000000000b */
[----:B-1----:R-:W-:Y:S02]  /*6360*/  PRMT R22, RZ, 0x7610, R22 ;  /* 0x00007610ff167816 */ /* 0x002fe40000000016 */
[----:B------:R-:W-:-:S02]  /*6370*/  PRMT R10, RZ, 0x7610, R10 ;  /* 0x00007610ff0a7816 */ /* 0x000fc4000000000a */
[----:B------:R-:W-:Y:S02]  /*6380*/  PRMT R9, RZ, 0x7610, R9 ;  /* 0x00007610ff097816 */ /* 0x000fe40000000009 */
[----:B--2---:R-:W-:Y:S02]  /*6390*/  PRMT R24, RZ, 0x7610, R24 ;  /* 0x00007610ff187816 */ /* 0x004fe40000000018 */
[----:B------:R-:W-:Y:S02]  /*63a0*/  PRMT R23, RZ, 0x7610, R23 ;  /* 0x00007610ff177816 */ /* 0x000fe40000000017 */
[----:B0-----:R-:W-:Y:S01]  /*63b0*/  PRMT R26, RZ, 0x7610, R26 ;  /* 0x00007610ff1a7816 */ /* 0x001fe2000000001a */
[----:B------:R0:W-:Y:S01]  /*63c0*/  STL.S16 [R1+0x390], R3 ;  /* 0x0003900301007387 */ /* 0x0001e20000100600 */
[----:B------:R-:W-:Y:S02]  /*63d0*/  @!P2 PRMT R22, R25, 0x7610, R22 ;  /* 0x000076101916a816 */ /* 0x000fe40000000016 */
[C---:B------:R-:W-:Y:S01]  /*63e0*/  @!P3 PRMT R15, R27.reuse, 0x7610, R15 ;  /* 0x000076101b0fb816 */ /* 0x040fe2000000000f */
[----:B------:R-:W-:Y:S01]  /*63f0*/  STL.S16 [R1+0x39c], R2 ;  /* 0x00039c0201007387 */ /* 0x000fe20000100600 */
[----:B------:R-:W-:-:S02]  /*6400*/  @!P3 PRMT R14, R27, 0x7632, R14 ;  /* 0x000076321b0eb816 */ /* 0x000fc4000000000e */
[C---:B------:R-:W-:Y:S01]  /*6410*/  @!P4 PRMT R11, R28.reuse, 0x7610, R11 ;  /* 0x000076101c0bc816 */ /* 0x040fe2000000000b */
[----:B------:R1:W-:Y:S01]  /*6420*/  STL [R1+0xdc], R6 ;  /* 0x0000dc0601007387 */ /* 0x0003e20000100800 */
[----:B------:R-:W-:Y:S02]  /*6430*/  @!P4 PRMT R10, R28, 0x7632, R10 ;  /* 0x000076321c0ac816 */ /* 0x000fe4000000000a */
[----:B0-----:R-:W-:Y:S01]  /*6440*/  MOV R3, RZ ;  /* 0x000000ff00037202 */ /* 0x001fe20000000f00 */
[----:B------:R0:W-:Y:S01]  /*6450*/  STL.S16 [R1+0x114], R7 ;  /* 0x0001140701007387 */ /* 0x0001e20000100600 */
[----:B------:R-:W-:Y:S02]  /*6460*/  @!P5 PRMT R9, R29, 0x7610, R9 ;  /* 0x000076101d09d816 */ /* 0x000fe40000000009 */
[----:B------:R-:W-:Y:S01]  /*6470*/  @!P5 PRMT R24, R30, 0x7610, R24 ;  /* 0x000076101e18d816 */ /* 0x000fe20000000018 */
[----:B------:R2:W-:Y:S01]  /*6480*/  STL.S16 [R1+0x128], R20 ;  /* 0x0001281401007387 */ /* 0x0005e20000100600 */
[----:B------:R-:W-:-:S02]  /*6490*/  @!P6 PRMT R23, R32, 0x7610, R23 ;  /* 0x000076102017e816 */ /* 0x000fc40000000017 */
[----:B------:R-:W-:Y:S01]  /*64a0*/  @!P6 PRMT R26, R32, 0x7632, R26 ;  /* 0x00007632201ae816 */ /* 0x000fe2000000001a */
[----:B------:R3:W-:Y:S04]  /*64b0*/  STL.S16 [R1+0x34c], R21 ;  /* 0x00034c1501007387 */ /* 0x0007e80000100600 */
[----:B------:R3:W-:Y:S04]  /*64c0*/  STL.S16 [R1+0x35c], R4 ;  /* 0x00035c0401007387 */ /* 0x0007e80000100600 */
[----:B------:R-:W-:Y:S04]  /*64d0*/  STL [R1+0xfc], R25 ;  /* 0x0000fc1901007387 */ /* 0x000fe80000100800 */
[----:B------:R3:W-:Y:S04]  /*64e0*/  STL.S16 [R1+0x360], R37 ;  /* 0x0003602501007387 */ /* 0x0007e80000100600 */
[----:B------:R-:W-:Y:S04]  /*64f0*/  STL [R1+0x100], R27 ;  /* 0x0001001b01007387 */ /* 0x000fe80000100800 */
[----:B------:R3:W-:Y:S04]  /*6500*/  STL [R1+0x104], R28 ;  /* 0x0001041c01007387 */ /* 0x0007e80000100800 */
[----:B------:R-:W-:Y:S04]  /*6510*/  STL.S16 [R1+0x38c], R8 ;  /* 0x00038c0801007387 */ /* 0x000fe80000100600 */
[----:B------:R3:W-:Y:S04]  /*6520*/  STL [R1+0x88], R29 ;  /* 0x0000881d01007387 */ /* 0x0007e80000100800 */
[----:B------:R3:W-:Y:S04]  /*6530*/  STL [R1+0x108], R30 ;  /* 0x0001081e01007387 */ /* 0x0007e80000100800 */
[----:B------:R3:W-:Y:S04]  /*6540*/  STL [R1+0x8c], R31 ;  /* 0x00008c1f01007387 */ /* 0x0007e80000100800 */
[----:B------:R3:W-:Y:S04]  /*6550*/  STL [R1+0x10c], R32 ;  /* 0x00010c2001007387 */ /* 0x0007e80000100800 */
[----:B-1----:R1:W5:Y:S04]  /*6560*/  LDL.LU R6, [R1+0x3d0] ;  /* 0x0003d00001067983 */ /* 0x0023680000300800 */
[----:B0-----:R1:W5:Y:S04]  /*6570*/  LDL.LU R7, [R1+0x3c8] ;  /* 0x0003c80001077983 */ /* 0x0013680000300800 */
[----:B--2---:R1:W5:Y:S04]  /*6580*/  LDL.LU R20, [R1+0x3c4] ;  /* 0x0003c40001147983 */ /* 0x0043680000300800 */
[----:B---3--:R1:W5:Y:S04]  /*6590*/  LDL.LU R21, [R1+0x3c0] ;  /* 0x0003c00001157983 */ /* 0x0083680000300800 */
[----:B------:R1:W5:Y:S04]  /*65a0*/  LDL.LU R4, [R1+0x3bc] ;  /* 0x0003bc0001047983 */ /* 0x0003680000300800 */
[----:B------:R1:W5:Y:S04]  /*65b0*/  LDL R37, [R1+0x178] ;  /* 0x0001780001257983 */ /* 0x0003680000100800 */
[----:B------:R1:W5:Y:S04]  /*65c0*/  LDL R28, [R1+0x290] ;  /* 0x00029000011c7983 */ /* 0x0003680000100800 */
[----:B------:R1:W5:Y:S04]  /*65d0*/  LDL R27, [R1+0x264] ;  /* 0x00026400011b7983 */ /* 0x0003680000100800 */
[----:B------:R1:W5:Y:S04]  /*65e0*/  LDL R25, [R1+0x1d4] ;  /* 0x0001d40001197983 */ /* 0x0003680000100800 */
[----:B------:R1:W5:Y:S04]  /*65f0*/  LDL R29, [R1+0x2f0] ;  /* 0x0002f000011d7983 */ /* 0x0003680000100800 */
[----:B------:R1:W5:Y:S04]  /*6600*/  LDL R30, [R1+0x14c] ;  /* 0x00014c00011e7983 */ /* 0x0003680000100800 */
[----:B------:R1:W5:Y:S04]  /*6610*/  LDL R31, [R1+0x164] ;  /* 0x00016400011f7983 */ /* 0x0003680000100800 */
[----:B------:R1:W5:Y:S01]  /*6620*/  LDL R32, [R1+0x2b4] ;  /* 0x0002b40001207983 */ /* 0x0003620000100800 */
[----:B----4-:R-:W-:-:S03]  /*6630*/  @P0 SHF.L.U32 R3, R34, 0x10, RZ ;  /* 0x0000001022030819 */ /* 0x010fc600000006ff */
[----:B------:R1:W5:Y:S01]  /*6640*/  LDL R34, [R1+0x154] ;  /* 0x0001540001227983 */ /* 0x0003620000100800 */
[----:B------:R-:W-:-:S03]  /*6650*/  @P0 SHF.L.U32 R5, R35, 0x10, RZ ;  /* 0x0000001023050819 */ /* 0x000fc600000006ff */
[----:B------:R1:W5:Y:S01]  /*6660*/  LDL R35, [R1+0x16c] ;  /* 0x00016c0001237983 */ /* 0x0003620000100800 */
[----:B------:R-:W-:-:S03]  /*6670*/  SHF.L.U32 R2, R33, 0x10, RZ ;  /* 0x0000001021027819 */ /* 0x000fc600000006ff */
[----:B------:R1:W5:Y:S01]  /*6680*/  LDL R33, [R1+0x38c] ;  /* 0x00038c0001217983 */ /* 0x0003620000100800 */
[----:B------:R-:W-:-:S13]  /*6690*/  FSETP.GTU.FTZ.AND P1, PT, R0, RZ, PT ;  /* 0x000000ff0000720b */ /* 0x000fda0003f3c000 */
[----:B------:R-:W-:-:S05]  /*66a0*/  VOTEU.ANY UP0, P1 ;  /* 0x0000000000ff7886 */ /* 0x000fca0000800100 */
[----:B------:R-:W0:Y:S01]  /*66b0*/  @UP0 LDCU UR5, c[0x0][0x3c0] ;  /* 0x00007800ff0507ac */ /* 0x000e220008000800 */
[----:B------:R-:W-:Y:S01]  /*66c0*/  PLOP3.LUT P1, PT, PT, PT, UP0, 0x80, 0x8 ;  /* 0x000000000008781c */ /* 0x000fe20003f2f008 */
[----:B------:R1:W-:-:S12]  /*66d0*/  STL.S16 [R1+0x364], R17 ;  /* 0x0003641101007387 */ /* 0x0003d80000100600 */
[----:B0-----:R-:W-:-:S06]  /*66e0*/  @P1 FADD.FTZ R0, R0, UR5 ;  /* 0x0000000500001e21 */ /* 0x001fcc0008010000 */
[----:B------:R-:W0:Y:S01]  /*66f0*/  @P1 MUFU.RSQ R0, R0 ;  /* 0x0000000000001308 */ /* 0x000e220000001400 */
        /* <DEDUP_REMOVED lines=12> */
[----:B0-----:R-:W-:-:S02]  /*67c0*/  @P1 R2UR UR5, R0 ;  /* 0x00000000000512ca */ /* 0x001fc400000e0000 */
[----:B------:R-:W-:Y:S01]  /*67d0*/  SHF.L.U32 R0, R18, 0x10, RZ ;  /* 0x0000001012007819 */ /* 0x000fe200000006ff */
[----:B------:R-:W-:-:S10]  /*67e0*/  UMOV UR16, 0x3f800000 ;  /* 0x3f80000000107882 */ /* 0x000fd40000000000 */
[----:B------:R-:W-:Y:S01]  /*67f0*/  @UP0 UMOV UR16, UR5 ;  /* 0x0000000500100c82 */ /* 0x000fe20008000000 */
[----:B-1----:R-:W-:Y:S05]  /*6800*/  BRA.U UP1, `(.L_x_380) ;  /* 0x0000002901c07547 */ /* 0x002fea000b800000 */
        /* <DEDUP_REMOVED lines=14> */
[----:B------:R-:W-:Y:S01]  /*68f0*/  FMUL.FTZ R11, R2, R8 ;  /* 0x00000008020b7220 */ /* 0x000fe20000410000 */
        /* <DEDUP_REMOVED lines=49> */
[----:B------:R-:W-:Y:S01]  /*6c10*/  FMUL.FTZ R14, R0, R14 ;  /* 0x0000000e000e7220 */ /* 0x000fe20000410000 */
[----:B------:R-:W-:Y:S02]  /*6c20*/  FADD.FTZ R13, R13, R16 ;  /* 0x000000100d0d7221 */ /* 0x000fe40000010000 */
[----:B------:R-:W4:Y:S01]  /*6c30*/  LDL.LU R16, [R1+0x250] ;  /* 0x0002500001107983 */ /* 0x000f220000300800 */
[----:B------:R-:W-:-:S03]  /*6c40*/  FFMA.FTZ R15, R11, R14, R15 ;  /* 0x0000000e0b0f7223 */ /* 0x000fc6000001000f */
[----:B------:R-:W2:Y:S01]  /*6c50*/  LDL.LU R11, [R1+0x254] ;  /* 0x00025400010b7983 */ /* 0x000ea20000300800 */
[----:B------:R-:W-:-:S03]  /*6c60*/  FADD.FTZ R13, R14, R13 ;  /* 0x0000000d0e0d7221 */ /* 0x000fc60000010000 */
[----:B------:R-:W2:Y:S01]  /*6c70*/  LDL.LU R14, [R1+0x260] ;  /* 0x00026000010e7983 */ /* 0x000ea20000300800 */
[----:B---3--:R-:W-:-:S05]  /*6c80*/  SHF.L.U32 R17, R17, 0x10, RZ ;  /* 0x0000001011117819 */ /* 0x008fca00000006ff */
[----:B------:R-:W-:Y:S01]  /*6c90*/  FADD.FTZ R17, R17, -UR28 ;  /* 0x8000001c11117e21 */ /* 0x000fe20008010000 */
[----:B----4-:R-:W-:-:S03]  /*6ca0*/  SHF.L.U32 R16, R16, 0x10, RZ ;  /* 0x0000001010107819 */ /* 0x010fc600000006ff */
[----:B------:R-:W-:Y:S01]  /*6cb0*/  FMUL.FTZ R17, R17, UR16 ;  /* 0x0000001011117c20 */ /* 0x000fe20008410000 */
[----:B--2---:R-:W-:Y:S01]  /*6cc0*/  SHF.L.U32 R11, R11, 0x10, RZ ;  /* 0x000000100b0b7819 */ /* 0x004fe200000006ff */
[----:B------:R-:W-:-:S04]  /*6cd0*/  FADD.FTZ R16, R16, -UR28 ;  /* 0x8000001c10107e21 */ /* 0x000fc80008010000 */
[----:B------:R-:W-:Y:S01]  /*6ce0*/  FADD.FTZ R8, R8, R11 ;  /* 0x0000000b08087221 */ /* 0x000fe20000010000 */
[----:B------:R-:W-:Y:S01]  /*6cf0*/  FFMA.FTZ R9, R11, R17, R9 ;  /* 0x000000110b097223 */ /* 0x000fe20000010009 */
[----:B------:R-:W-:Y:S01]  /*6d00*/  FMUL.FTZ R11, R2, R11 ;  /* 0x0000000b020b7220 */ /* 0x000fe20000410000 */
[----:B------:R-:W-:Y:S01]  /*6d10*/  SHF.L.U32 R14, R14, 0x10, RZ ;  /* 0x000000100e0e7819 */ /* 0x000fe200000006ff */
[----:B------:R-:W-:Y:S02]  /*6d20*/  FMUL.FTZ R16, R16, UR16 ;  /* 0x0000001010107c20 */ /* 0x000fe40008410000 */
[----:B------:R-:W-:Y:S02]  /*6d30*/  FFMA.FTZ R15, R17, R11, R15 ;  /* 0x0000000b110f7223 */ /* 0x000fe4000001000f */
[----:B------:R-:W2:Y:S01]  /*6d40*/  LDL.LU R17, [R1+0x174] ;  /* 0x0001740001117983 */ /* 0x000ea20000300800 */
[----:B------:R-:W-:Y:S01]  /*6d50*/  FADD.FTZ R10, R10, R14 ;  /* 0x0000000e0a0a7221 */ /* 0x000fe20000010000 */
[----:B------:R-:W-:Y:S01]  /*6d60*/  FFMA.FTZ R12, R14, R16, R12 ;  /* 0x000000100e0c7223 */ /* 0x000fe2000001000c */
[----:B------:R-:W-:Y:S01]  /*6d70*/  FMUL.FTZ R14, R0, R14 ;  /* 0x0000000e000e7220 */ /* 0x000fe20000410000 */
[----:B------:R-:W-:-:S03]  /*6d80*/  FADD.FTZ R13, R13, R11 ;  /* 0x0000000b0d0d7221 */ /* 0x000fc60000010000 */
[----:B------:R-:W-:Y:S01]  /*6d90*/  FFMA.FTZ R15, R16, R14, R15 ;  /* 0x0000000e100f7223 */ /* 0x000fe2000001000f */
[----:B------:R-:W-:Y:S02]  /*6da0*/  FADD.FTZ R13, R14, R13 ;  /* 0x0000000d0e0d7221 */ /* 0x000fe40000010000 */
[----:B------:R-:W3:Y:S01]  /*6db0*/  LDL.LU R14, [R1+0x17c] ;  /* 0x00017c00010e7983 */ /* 0x000ee20000300800 */
[----:B--2---:R-:W-:-:S05]  /*6dc0*/  SHF.L.U32 R11, R17, 0x10, RZ ;  /* 0x00000010110b7819 */ /* 0x004fca00000006ff */
[----:B------:R-:W-:-:S04]  /*6dd0*/  FADD.FTZ R11, R11, -UR28 ;  /* 0x8000001c0b0b7e21 */ /* 0x000fc80008010000 */
[----:B------:R-:W-:Y:S01]  /*6de0*/  FMUL.FTZ R11, R11, UR16 ;  /* 0x000000100b0b7c20 */ /* 0x000fe20008410000 */
[----:B---3--:R-:W-:-:S05]  /*6df0*/  SHF.L.U32 R14, R14, 0x10, RZ ;  /* 0x000000100e0e7819 */ /* 0x008fca00000006ff */
[----:B------:R-:W-:Y:S01]  /*6e00*/  FADD.FTZ R8, R8, R14 ;  /* 0x0000000e08087221 */ /* 0x000fe20000010000 */
[----:B------:R-:W-:Y:S01]  /*6e10*/  FFMA.FTZ R9, R14, R11, R9 ;  /* 0x0000000b0e097223 */ /* 0x000fe20000010009 */
[----:B------:R-:W-:-:S04]  /*6e20*/  FMUL.FTZ R14, R2, R14 ;  /* 0x0000000e020e7220 */ /* 0x000fc80000410000 */
[----:B------:R-:W-:Y:S01]  /*6e30*/  FADD.FTZ R13, R13, R14 ;  /* 0x0000000e0d0d7221 */ /* 0x000fe20000010000 */
[----:B------:R-:W-:Y:S02]  /*6e40*/  FFMA.FTZ R15, R11, R14, R15 ;  /* 0x0000000e0b0f7223 */ /* 0x000fe4000001000f */
[----:B------:R-:W2:Y:S01]  /*6e50*/  LDL.LU R14, [R1+0x170] ;  /* 0x00017000010e7983 */ /* 0x000ea20000300800 */
[----:B-----5:R-:W-:-:S03]  /*6e60*/  SHF.L.U32 R17, R37, 0x10, RZ ;  /* 0x0000001025117819 */ /* 0x020fc600000006ff */
[----:B------:R-:W3:Y:S02]  /*6e70*/  LDL.LU R37, [R1+0x2c4] ;  /* 0x0002c40001257983 */ /* 0x000ee40000300800 */
[----:B------:R-:W-:Y:S01]  /*6e80*/  FADD.FTZ R17, R17, -UR28 ;  /* 0x8000001c11117e21 */ /* 0x000fe20008010000 */
[----:B------:R-:W-:Y:S02]  /*6e90*/  SHF.L.U32 R16, R18, 0x10, RZ ;  /* 0x0000001012107819 */ /* 0x000fe400000006ff */
[----:B------:R-:W-:Y:S01]  /*6ea0*/  SHF.L.U32 R18, R31, 0x10, RZ ;  /* 0x000000101f127819 */ /* 0x000fe200000006ff */
[----:B------:R-:W-:Y:S01]  /*6eb0*/  FMUL.FTZ R17, R17, UR16 ;  /* 0x0000001011117c20 */ /* 0x000fe20008410000 */
[----:B------:R-:W4:Y:S01]  /*6ec0*/  LDL.LU R31, [R1+0x310] ;  /* 0x00031000011f7983 */ /* 0x000f220000300800 */
[----:B------:R-:W-:Y:S02]  /*6ed0*/  FADD.FTZ R10, R10, R16 ;  /* 0x000000100a0a7221 */ /* 0x000fe40000010000 */
[----:B------:R-:W-:Y:S01]  /*6ee0*/  FFMA.FTZ R12, R16, R17, R12 ;  /* 0x00000011100c7223 */ /* 0x000fe2000001000c */
[----:B------:R-:W-:Y:S01]  /*6ef0*/  FMUL.FTZ R16, R0, R16 ;  /* 0x0000001000107220 */ /* 0x000fe20000410000 */
[----:B------:R-:W-:-:S03]  /*6f00*/  FADD.FTZ R18, R18, -UR28 ;  /* 0x8000001c12127e21 */ /* 0x000fc60008010000 */
[----:B------:R-:W-:Y:S01]  /*6f10*/  FADD.FTZ R13, R16, R13 ;  /* 0x0000000d100d7221 */ /* 0x000fe20000010000 */
[----:B------:R-:W-:Y:S01]  /*6f20*/  FFMA.FTZ R15, R17, R16, R15 ;  /* 0x00000010110f7223 */ /* 0x000fe2000001000f */
[----:B------:R-:W-:Y:S01]  /*6f30*/  FMUL.FTZ R18, R18, UR16 ;  /* 0x0000001012127c20 */ /* 0x000fe20008410000 */
[----:B--2---:R-:W-:Y:S02]  /*6f40*/  SHF.L.U32 R11, R14, 0x10, RZ ;  /* 0x000000100e0b7819 */ /* 0x004fe400000006ff */
[----:B------:R-:W-:Y:S02]  /*6f50*/  SHF.L.U32 R14, R35, 0x10, RZ ;  /* 0x00000010230e7819 */ /* 0x000fe400000006ff */
[----:B------:R-:W2:Y:S01]  /*6f60*/  LDL.LU R35, [R1+0x158] ;  /* 0x0001580001237983 */ /* 0x000ea20000300800 */
[----:B------:R-:W-:-:S04]  /*6f70*/  FMUL.FTZ R16, R2, R11 ;  /* 0x0000000b02107220 */ /* 0x000fc80000410000 */
[----:B------:R-:W-:Y:S01]  /*6f80*/  FADD.FTZ R13, R13, R16 ;  /* 0x000000100d0d7221 */ /* 0x000fe20000010000 */
[----:B------:R-:W-:Y:S01]  /*6f90*/  FFMA.FTZ R15, R18, R16, R15 ;  /* 0x00000010120f7223 */ /* 0x000fe2000001000f */
[----:B---3--:R-:W-:Y:S02]  /*6fa0*/  SHF.L.U32 R16, R37, 0x10, RZ ;  /* 0x0000001025107819 */ /* 0x008fe400000006ff */
[----:B------:R-:W3:Y:S01]  /*6fb0*/  LDL.LU R37, [R1+0x2f8] ;  /* 0x0002f80001257983 */ /* 0x000ee20000300800 */
[----:B------:R-:W-:Y:S01]  /*6fc0*/  FADD.FTZ R8, R8, R11 ;  /* 0x0000000b08087221 */ /* 0x000fe20000010000 */
[----:B------:R-:W-:Y:S01]  /*6fd0*/  FFMA.FTZ R9, R11, R18, R9 ;  /* 0x000000120b097223 */ /* 0x000fe20000010009 */
[----:B------:R-:W-:Y:S01]  /*6fe0*/  SHF.L.U32 R11, R30, 0x10, RZ ;  /* 0x000000101e0b7819 */ /* 0x000fe200000006ff */
[----:B------:R-:W-:Y:S01]  /*6ff0*/  FADD.FTZ R14, R14, -UR28 ;  /* 0x8000001c0e0e7e21 */ /* 0x000fe20008010000 */
[----:B------:R-:W3:Y:S03]  /*7000*/  LDL.LU R30, [R1+0x2f4] ;  /* 0x0002f400011e7983 */ /* 0x000ee60000300800 */
[----:B------:R-:W-:Y:S01]  /*7010*/  FADD.FTZ R11, R11, -UR28 ;  /* 0x8000001c0b0b7e21 */ /* 0x000fe20008010000 */
[----:B------:R-:W-:Y:S01]  /*7020*/  FMUL.FTZ R14, R14, UR16 ;  /* 0x000000100e0e7c20 */ /* 0x000fe20008410000 */
[----:B------:R-:W-:-:S02]  /*7030*/  FADD.FTZ R10, R10, R16 ;  /* 0x000000100a0a7221 */ /* 0x000fc40000010000 */
[----:B------:R-:W-:Y:S01]  /*7040*/  FMUL.FTZ R11, R11, UR16 ;  /* 0x000000100b0b7c20 */ /* 0x000fe20008410000 */
[----:B------:R-:W-:Y:S01]  /*7050*/  FFMA.FTZ R12, R16, R14, R12 ;  /* 0x0000000e100c7223 */ /* 0x000fe2000001000c */
[----:B------:R-:W-:-:S04]  /*7060*/  FMUL.FTZ R16, R0, R16 ;  /* 0x0000001000107220 */ /* 0x000fc80000410000 */
[----:B------:R-:W-:Y:S01]  /*7070*/  FADD.FTZ R13, R16, R13 ;  /* 0x0000000d100d7221 */ /* 0x000fe20000010000 */
[----:B------:R-:W-:Y:S01]  /*7080*/  FFMA.FTZ R15, R14, R16, R15 ;  /* 0x000000100e0f7223 */ /* 0x000fe2000001000f */
[----:B----4-:R-:W-:Y:S02]  /*7090*/  SHF.L.U32 R14, R31, 0x10, RZ ;  /* 0x000000101f0e7819 */ /* 0x010fe400000006ff */
[----:B------:R-:W-:Y:S01]  /*70a0*/  SHF.L.U32 R17, R34, 0x10, RZ ;  /* 0x0000001022117819 */ /* 0x000fe200000006ff */
[----:B------:R-:W4:Y:S04]  /*70b0*/  LDL.LU R31, [R1+0x2c0] ;  /* 0x0002c000011f7983 */ /* 0x000f280000300800 */
[----:B------:R-:W4:Y:S01]  /*70c0*/  LDL.LU R34, [R1+0x168] ;  /* 0x0001680001227983 */ /* 0x000f220000300800 */
[----:B------:R-:W-:Y:S01]  /*70d0*/  FADD.FTZ R17, R17, -UR28 ;  /* 0x8000001c11117e21 */ /* 0x000fe20008010000 */
[----:B------:R-:W-:-:S03]  /*70e0*/  FMUL.FTZ R16, R0, R14 ;  /* 0x0000000e00107220 */ /* 0x000fc60000410000 */
[----:B------:R-:W-:Y:S01]  /*70f0*/  FMUL.FTZ R17, R17, UR16 ;  /* 0x0000001011117c20 */ /* 0x000fe20008410000 */
[----:B--2---:R-:W-:Y:S02]  /*7100*/  SHF.L.U32 R18, R35, 0x10, RZ ;  /* 0x0000001023127819 */ /* 0x004fe400000006ff */
[----:B------:R-:W2:Y:S03]  /*7110*/  LDL.LU R35, [R1+0x2d8] ;  /* 0x0002d80001237983 */ /* 0x000ea60000300800 */
[----:B------:R-:W-:Y:S01]  /*7120*/  FADD.FTZ R8, R8, R18 ;  /* 0x0000001208087221 */ /* 0x000fe20000010000 */
[----:B------:R-:W-:Y:S01]  /*7130*/  FFMA.FTZ R9, R18, R11, R9 ;  /* 0x0000000b12097223 */ /* 0x000fe20000010009 */
[----:B------:R-:W-:-:S04]  /*7140*/  FMUL.FTZ R18, R2, R18 ;  /* 0x0000001202127220 */ /* 0x000fc80000410000 */
[----:B------:R-:W-:Y:S01]  /*7150*/  FADD.FTZ R13, R13, R18 ;  /* 0x000000120d0d7221 */ /* 0x000fe20000010000 */
[----:B------:R-:W-:Y:S02]  /*7160*/  FFMA.FTZ R15, R11, R18, R15 ;  /* 0x000000120b0f7223 */ /* 0x000fe4000001000f */
[----:B------:R-:W4:Y:S01]  /*7170*/  LDL.LU R18, [R1+0x2fc] ;  /* 0x0002fc0001127983 */ /* 0x000f220000300800 */
[----:B------:R-:W-:Y:S01]  /*7180*/  FADD.FTZ R13, R16, R13 ;  /* 0x0000000d100d7221 */ /* 0x000fe20000010000 */
[----:B------:R-:W-:Y:S01]  /*7190*/  FFMA.FTZ R15, R17, R16, R15 ;  /* 0x00000010110f7223 */ /* 0x000fe2000001000f */
[----:B---3--:R-:W-:Y:S02]  /*71a0*/  SHF.L.U32 R16, R37, 0x10, RZ ;  /* 0x0000001025107819 */ /* 0x008fe400000006ff */
[----:B------:R-:W3:Y:S01]  /*71b0*/  LDL.LU R37, [R1+0x2dc] ;  /* 0x0002dc0001257983 */ /* 0x000ee20000300800 */
[----:B------:R-:W-:Y:S01]  /*71c0*/  SHF.L.U32 R11, R29, 0x10, RZ ;  /* 0x000000101d0b7819 */ /* 0x000fe200000006ff */
[----:B------:R-:W-:Y:S01]  /*71d0*/  FADD.FTZ R10, R10, R14 ;  /* 0x0000000e0a0a7221 */ /* 0x000fe20000010000 */
[----:B------:R-:W-:Y:S01]  /*71e0*/  FFMA.FTZ R12, R14, R17, R12 ;  /* 0x000000110e0c7223 */ /* 0x000fe2000001000c */
[----:B------:R-:W-:Y:S01]  /*71f0*/  SHF.L.U32 R14, R30, 0x10, RZ ;  /* 0x000000101e0e7819 */ /* 0x000fe200000006ff */
[----:B------:R-:W3:Y:S01]  /*7200*/  LDL.LU R29, [R1+0x2b8] ;  /* 0x0002b800011d7983 */ /* 0x000ee20000300800 */
[----:B------:R-:W-:-:S03]  /*7210*/  FADD.FTZ R11, R11, -UR28 ;  /* 0x8000001c0b0b7e21 */ /* 0x000fc60008010000 */
[----:B------:R-:W3:Y:S01]  /*7220*/  LDL.LU R30, [R1+0x2b0] ;  /* 0x0002b000011e7983 */ /* 0x000ee20000300800 */
[----:B------:R-:W-:Y:S01]  /*7230*/  FADD.FTZ R14, R14, -UR28 ;  /* 0x8000001c0e0e7e21 */ /* 0x000fe20008010000 */
[----:B------:R-:W-:Y:S01]  /*7240*/  FMUL.FTZ R11, R11, UR16 ;  /* 0x000000100b0b7c20 */ /* 0x000fe20008410000 */
[----:B------:R-:W-:Y:S02]  /*7250*/  FADD.FTZ R8, R8, R16 ;  /* 0x0000001008087221 */ /* 0x000fe40000010000 */
[----:B------:R-:W-:Y:S01]  /*7260*/  FMUL.FTZ R14, R14, UR16 ;  /* 0x000000100e0e7c20 */ /* 0x000fe20008410000 */
[----:B------:R-:W-:Y:S01]  /*7270*/  FFMA.FTZ R9, R16, R11, R9 ;  /* 0x0000000b10097223 */ /* 0x000fe20000010009 */
[----:B------:R-:W-:-:S04]  /*7280*/  FMUL.FTZ R16, R2, R16 ;  /* 0x0000001002107220 */ /* 0x000fc80000410000 */
[----:B------:R-:W-:Y:S01]  /*7290*/  FFMA.FTZ R15, R11, R16, R15 ;  /* 0x000000100b0f7223 */ /* 0x000fe2000001000f */
[----:B------:R-:W-:Y:S01]  /*72a0*/  FADD.FTZ R13, R13, R16 ;  /* 0x000000100d0d7221 */ /* 0x000fe20000010000 */
[----:B--2---:R-:W-:Y:S02]  /*72b0*/  SHF.L.U32 R11, R35, 0x10, RZ ;  /* 0x00000010230b7819 */ /* 0x004fe400000006ff */
[----:B------:R-:W2:Y:S01]  /*72c0*/  LDL.LU R35, [R1+0x2c8] ;  /* 0x0002c80001237983 */ /* 0x000ea20000300800 */
[----:B----4-:R-:W-:-:S05]  /*72d0*/  SHF.L.U32 R17, R18, 0x10, RZ ;  /* 0x0000001012117819 */ /* 0x010fca00000006ff */
[----:B------:R-:W-:Y:S01]  /*72e0*/  FADD.FTZ R10, R10, R17 ;  /* 0x000000110a0a7221 */ /* 0x000fe20000010000 */
[----:B------:R-:W-:Y:S01]  /*72f0*/  FFMA.FTZ R12, R17, R14, R12 ;  /* 0x0000000e110c7223 */ /* 0x000fe2000001000c */
[----:B------:R-:W-:Y:S01]  /*7300*/  FMUL.FTZ R17, R0, R17 ;  /* 0x0000001100117220 */ /* 0x000fe20000410000 */
[----:B------:R-:W-:Y:S01]  /*7310*/  SHF.L.U32 R18, R34, 0x10, RZ ;  /* 0x0000001022127819 */ /* 0x000fe200000006ff */
[----:B------:R-:W-:Y:S01]  /*7320*/  FMUL.FTZ R16, R2, R11 ;  /* 0x0000000b02107220 */ /* 0x000fe20000410000 */
[----:B------:R-:W-:Y:S01]  /*7330*/  FADD.FTZ R8, R8, R11 ;  /* 0x0000000b08087221 */ /* 0x000fe20000010000 */
[----:B------:R-:W-:Y:S01]  /*7340*/  FFMA.FTZ R15, R14, R17, R15 ;  /* 0x000000110e0f7223 */ /* 0x000fe2000001000f */
[----:B------:R-:W-:Y:S01]  /*7350*/  SHF.L.U32 R14, R31, 0x10, RZ ;  /* 0x000000101f0e7819 */ /* 0x000fe200000006ff */
[----:B------:R-:W-:Y:S01]  /*7360*/  FADD.FTZ R13, R17, R13 ;  /* 0x0000000d110d7221 */ /* 0x000fe20000010000 */
[----:B------:R-:W4:Y:S01]  /*7370*/  LDL.LU R31, [R1+0x2a8] ;  /* 0x0002a800011f7983 */ /* 0x000f220000300800 */
[----:B------:R-:W-:-:S03]  /*7380*/  FADD.FTZ R18, R18, -UR28 ;  /* 0x8000001c12127e21 */ /* 0x000fc60008010000 */
[----:B------:R-:W4:Y:S01]  /*7390*/  LDL.LU R34, [R1+0x2ac] ;  /* 0x0002ac0001227983 */ /* 0x000f220000300800 */
[----:B------:R-:W-:Y:S01]  /*73a0*/  FMUL.FTZ R18, R18, UR16 ;  /* 0x0000001012127c20 */ /* 0x000fe20008410000 */
[----:B------:R-:W-:-:S03]  /*73b0*/  FADD.FTZ R13, R13, R16 ;  /* 0x000000100d0d7221 */ /* 0x000fc60000010000 */
[----:B------:R-:W-:Y:S01]  /*73c0*/  FFMA.FTZ R15, R18, R16, R15 ;  /* 0x00000010120f7223 */ /* 0x000fe2000001000f */
[----:B---3--:R-:W-:Y:S02]  /*73d0*/  SHF.L.U32 R16, R37, 0x10, RZ ;  /* 0x0000001025107819 */ /* 0x008fe400000006ff */
[----:B------:R-:W3:Y:S01]  /*73e0*/  LDL.LU R37, [R1+0x2d0] ;  /* 0x0002d00001257983 */ /* 0x000ee20000300800 */
[----:B------:R-:W-:Y:S01]  /*73f0*/  FFMA.FTZ R9, R11, R18, R9 ;  /* 0x000000120b097223 */ /* 0x000fe20000010009 */
[----:B------:R-:W-:Y:S02]  /*7400*/  SHF.L.U32 R11, R30, 0x10, RZ ;  /* 0x000000101e0b7819 */ /* 0x000fe400000006ff */
[----:B------:R-:W3:Y:S01]  /*7410*/  LDL.LU R30, [R1+0x2bc] ;  /* 0x0002bc00011e7983 */ /* 0x000ee20000300800 */
[----:B------:R-:W-:Y:S02]  /*7420*/  FADD.FTZ R14, R14, -UR28 ;  /* 0x8000001c0e0e7e21 */ /* 0x000fe40008010000 */
[----:B------:R-:W-:-:S02]  /*7430*/  FADD.FTZ R11, R11, -UR28 ;  /* 0x8000001c0b0b7e21 */ /* 0x000fc40008010000 */
[----:B------:R-:W-:Y:S01]  /*7440*/  FMUL.FTZ R14, R14, UR16 ;  /* 0x000000100e0e7c20 */ /* 0x000fe20008410000 */
[----:B------:R-:W-:Y:S01]  /*7450*/  SHF.L.U32 R18, R29, 0x10, RZ ;  /* 0x000000101d127819 */ /* 0x000fe200000006ff */
[----:B------:R-:W-:Y:S01]  /*7460*/  FMUL.FTZ R11, R11, UR16 ;  /* 0x000000100b0b7c20 */ /* 0x000fe20008410000 */
[----:B------:R-:W-:Y:S01]  /*7470*/  FADD.FTZ R10, R10, R16 ;  /* 0x000000100a0a7221 */ /* 0x000fe20000010000 */
[----:B------:R-:W-:Y:S01]  /*7480*/  FFMA.FTZ R12, R16, R14, R12 ;  /* 0x0000000e100c7223 */ /* 0x000fe2000001000c */
[----:B------:R-:W-:Y:S01]  /*7490*/  FMUL.FTZ R16, R0, R16 ;  /* 0x0000001000107220 */ /* 0x000fe20000410000 */
[----:B------:R-:W-:Y:S01]  /*74a0*/  FADD.FTZ R8, R8, R18 ;  /* 0x0000001208087221 */ /* 0x000fe20000010000 */
[----:B------:R-:W-:Y:S01]  /*74b0*/  FFMA.FTZ R9, R18, R11, R9 ;  /* 0x0000000b12097223 */ /* 0x000fe20000010009 */
[----:B------:R-:W-:Y:S01]  /*74c0*/  FMUL.FTZ R18, R2, R18 ;  /* 0x0000001202127220 */ /* 0x000fe20000410000 */
[----:B------:R-:W-:Y:S01]  /*74d0*/  FFMA.FTZ R15, R14, R16, R15 ;  /* 0x000000100e0f7223 */ /* 0x000fe2000001000f */
[----:B------:R-:W-:Y:S01]  /*74e0*/  SHF.L.U32 R17, R32, 0x10, RZ ;  /* 0x0000001020117819 */ /* 0x000fe200000006ff */
[----:B------:R-:W-:Y:S01]  /*74f0*/  FADD.FTZ R13, R16, R13 ;  /* 0x0000000d100d7221 */ /* 0x000fe20000010000 */
[----:B------:R-:W3:Y:S01]  /*7500*/  LDL.LU R29, [R1+0x2d4] ;  /* 0x0002d400011d7983 */ /* 0x000ee20000300800 */
[----:B------:R-:W-:-:S02]  /*7510*/  FFMA.FTZ R15, R11, R18, R15 ;  /* 0x000000120b0f7223 */ /* 0x000fc4000001000f */
[----:B------:R-:W-:Y:S01]  /*7520*/  FADD.FTZ R17, R17, -UR28 ;  /* 0x8000001c11117e21 */ /* 0x000fe20008010000 */
[----:B------:R-:W3:Y:S03]  /*7530*/  LDL.LU R32, [R1+0x328] ;  /* 0x0003280001207983 */ /* 0x000ee60000300800 */
[----:B------:R-:W-:Y:S01]  /*7540*/  FMUL.FTZ R17, R17, UR16 ;  /* 0x0000001011117c20 */ /* 0x000fe20008410000 */
[----:B--2---:R-:W-:Y:S02]  /*7550*/  SHF.L.U32 R14, R35, 0x10, RZ ;  /* 0x00000010230e7819 */ /* 0x004fe400000006ff */
[----:B------:R-:W2:Y:S03]  /*7560*/  LDL.LU R35, [R1+0x2cc] ;  /* 0x0002cc0001237983 */ /* 0x000ea60000300800 */
[----:B------:R-:W-:Y:S01]  /*7570*/  FMUL.FTZ R16, R0, R14 ;  /* 0x0000000e00107220 */ /* 0x000fe20000410000 */
[----:B------:R-:W-:-:S03]  /*7580*/  FFMA.FTZ R12, R14, R17, R12 ;  /* 0x000000110e0c7223 */ /* 0x000fc6000001000c */
[----:B------:R-:W-:Y:S01]  /*7590*/  FFMA.FTZ R15, R17, R16, R15 ;  /* 0x00000010110f7223 */ /* 0x000fe2000001000f */
[----:B----4-:R-:W-:Y:S02]  /*75a0*/  SHF.L.U32 R11, R31, 0x10, RZ ;  /* 0x000000101f0b7819 */ /* 0x010fe400000006ff */
[----:B------:R-:W4:Y:S01]  /*75b0*/  LDL.LU R31, [R1+0x294] ;  /* 0x00029400011f7983 */ /* 0x000f220000300800 */
[----:B---3--:R-:W-:-:S03]  /*75c0*/  SHF.L.U32 R17, R37, 0x10, RZ ;  /* 0x0000001025117819 */ /* 0x008fc600000006ff */
[----:B------:R-:W3:Y:S01]  /*75d0*/  LDL.LU R37, [R1+0x284] ;  /* 0x0002840001257983 */ /* 0x000ee20000300800 */
[----:B------:R-:W-:Y:S01]  /*75e0*/  FADD.FTZ R13, R13, R18 ;  /* 0x000000120d0d7221 */ /* 0x000fe20000010000 */
[----:B------:R-:W-:-:S03]  /*75f0*/  FADD.FTZ R10, R10, R14 ;  /* 0x0000000e0a0a7221 */ /* 0x000fc60000010000 */
[----:B------:R-:W-:Y:S01]  /*7600*/  FADD.FTZ R13, R16, R13 ;  /* 0x0000000d100d7221 */ /* 0x000fe20000010000 */
[----:B------:R-:W-:Y:S02]  /*7610*/  SHF.L.U32 R16, R30, 0x10, RZ ;  /* 0x000000101e107819 */ /* 0x000fe400000006ff */
[----:B------:R-:W3:Y:S01]  /*7620*/  LDL.LU R30, [R1+0x280] ;  /* 0x00028000011e7983 */ /* 0x000ee20000300800 */
[----:B------:R-:W-:Y:S01]  /*7630*/  SHF.L.U32 R14, R34, 0x10, RZ ;  /* 0x00000010220e7819 */ /* 0x000fe200000006ff */
[----:B------:R-:W-:Y:S01]  /*7640*/  FADD.FTZ R11, R11, -UR28 ;  /* 0x8000001c0b0b7e21 */ /* 0x000fe20008010000 */
[----:B------:R-:W-:Y:S01]  /*7650*/  FADD.FTZ R8, R8, R16 ;  /* 0x0000001008087221 */ /* 0x000fe20000010000 */
[----:B------:R-:W-:Y:S01]  /*7660*/  FADD.FTZ R10, R10, R17 ;  /* 0x000000110a0a7221 */ /* 0x000fe20000010000 */
[----:B------:R-:W3:Y:S01]  /*7670*/  LDL.LU R34, [R1+0x2a0] ;  /* 0x0002a00001227983 */ /* 0x000ee20000300800 */
[----:B------:R-:W-:Y:S01]  /*7680*/  FADD.FTZ R14, R14, -UR28 ;  /* 0x8000001c0e0e7e21 */ /* 0x000fe20008010000 */
[----:B------:R-:W-:-:S03]  /*7690*/  FMUL.FTZ R11, R11, UR16 ;  /* 0x000000100b0b7c20 */ /* 0x000fc60008410000 */
[----:B------:R-:W-:Y:S01]  /*76a0*/  FMUL.FTZ R14, R14, UR16 ;  /* 0x000000100e0e7c20 */ /* 0x000fe20008410000 */
[----:B------:R-:W-:Y:S01]  /*76b0*/  FFMA.FTZ R9, R16, R11, R9 ;  /* 0x0000000b10097223 */ /* 0x000fe20000010009 */
[----:B------:R-:W-:Y:S02]  /*76c0*/  FMUL.FTZ R16, R2, R16 ;  /* 0x0000001002107220 */ /* 0x000fe40000410000 */
[----:B------:R-:W-:Y:S01]  /*76d0*/  FFMA.FTZ R12, R17, R14, R12 ;  /* 0x0000000e110c7223 */ /* 0x000fe2000001000c */
[----:B------:R-:W-:Y:S01]  /*76e0*/  FMUL.FTZ R17, R0, R17 ;  /* 0x0000001100117220 */ /* 0x000fe20000410000 */
[----:B------:R-:W-:Y:S01]  /*76f0*/  FFMA.FTZ R15, R11, R16, R15 ;  /* 0x000000100b0f7223 */ /* 0x000fe2000001000f */
[----:B------:R-:W-:-:S03]  /*7700*/  SHF.L.U32 R18, R28, 0x10, RZ ;  /* 0x000000101c127819 */ /* 0x000fc600000006ff */
[----:B------:R-:W-:Y:S02]  /*7710*/  FFMA.FTZ R15, R14, R17, R15 ;  /* 0x000000110e0f7223 */ /* 0x000fe4000001000f */
[----:B------:R-:W-:Y:S01]  /*7720*/  FADD.FTZ R18, R18, -UR28 ;  /* 0x8000001c12127e21 */ /* 0x000fe20008010000 */
[----:B------:R-:W-:-:S03]  /*7730*/  FADD.FTZ R13, R13, R16 ;  /* 0x000000100d0d7221 */ /* 0x000fc60000010000 */
        /* <DEDUP_REMOVED lines=11> */
[----:B------:R-:W-:Y:S01]  /*77f0*/  FADD.FTZ R8, R8, R11 ;  /* 0x0000000b08087221 */ /* 0x000fe20000010000 */
[----:B------:R-:W-:Y:S01]  /*7800*/  SHF.L.U32 R11, R27, 0x10, RZ ;  /* 0x000000101b0b7819 */ /* 0x000fe200000006ff */
[----:B------:R-:W-:Y:S01]  /*7810*/  FADD.FTZ R14, R14, -UR28 ;  /* 0x8000001c0e0e7e21 */ /* 0x000fe20008010000 */
[----:B------:R-:W-:Y:S01]  /*7820*/  FADD.FTZ R13, R13, R16 ;  /* 0x000000100d0d7221 */ /* 0x000fe20000010000 */
[----:B------:R-:W-:Y:S02]  /*7830*/  SHF.L.U32 R17, R30, 0x10, RZ ;  /* 0x000000101e117819 */ /* 0x000fe400000006ff */
[----:B------:R-:W3:Y:S01]  /*7840*/  LDL.LU R30, [R1+0x29c] ;  /* 0x00029c00011e7983 */ /* 0x000ee20000300800 */
[----:B------:R-:W-:Y:S01]  /*7850*/  SHF.L.U32 R16, R29, 0x10, RZ ;  /* 0x000000101d107819 */ /* 0x000fe200000006ff */
[----:B------:R-:W-:Y:S01]  /*7860*/  FADD.FTZ R11, R11, -UR28 ;  /* 0x8000001c0b0b7e21 */ /* 0x000fe20008010000 */
[----:B------:R-:W-:Y:S01]  /*7870*/  FMUL.FTZ R14, R14, UR16 ;  /* 0x000000100e0e7c20 */ /* 0x000fe20008410000 */
[----:B------:R-:W3:Y:S02]  /*7880*/  LDL.LU R29, [R1+0x298] ;  /* 0x00029800011d7983 */ /* 0x000ee40000300800 */
        /* <DEDUP_REMOVED lines=8> */
[----:B------:R-:W-:Y:S01]  /*7910*/  FADD.FTZ R17, R17, -UR28 ;  /* 0x8000001c11117e21 */ /* 0x000fe20008010000 */
[----:B------:R-:W-:-:S02]  /*7920*/  SHF.L.U32 R14, R34, 0x10, RZ ;  /* 0x00000010220e7819 */ /* 0x000fc400000006ff */
[----:B------:R-:W3:Y:S01]  /*7930*/  LDL.LU R34, [R1+0x270] ;  /* 0x0002700001227983 */ /* 0x000ee20000300800 */
[----:B------:R-:W-:Y:S01]  /*7940*/  FFMA.FTZ R15, R11, R18, R15 ;  /* 0x000000120b0f7223 */ /* 0x000fe2000001000f */
[----:B------:R-:W-:Y:S01]  /*7950*/  FMUL.FTZ R17, R17, UR16 ;  /* 0x0000001011117c20 */ /* 0x000fe20008410000 */
[----:B------:R-:W-:Y:S01]  /*7960*/  FADD.FTZ R13, R16, R13 ;  /* 0x0000000d100d7221 */ /* 0x000fe20000010000 */
[----:B------:R-:W-:Y:S01]  /*7970*/  FMUL.FTZ R16, R0, R14 ;  /* 0x0000000e00107220 */ /* 0x000fe20000410000 */
[----:B------:R-:W-:Y:S01]  /*7980*/  FADD.FTZ R10, R10, R14 ;  /* 0x0000000e0a0a7221 */ /* 0x000fe20000010000 */
[----:B------:R-:W-:Y:S01]  /*7990*/  FFMA.FTZ R12, R14, R17, R12 ;  /* 0x000000110e0c7223 */ /* 0x000fe2000001000c */
[----:B------:R-:W-:Y:S01]  /*79a0*/  FADD.FTZ R13, R13, R18 ;  /* 0x000000120d0d7221 */ /* 0x000fe20000010000 */
[----:B--2---:R-:W-:Y:S02]  /*79b0*/  SHF.L.U32 R11, R35, 0x10, RZ ;  /* 0x00000010230b7819 */ /* 0x004fe400000006ff */
[----:B------:R-:W2:Y:S01]  /*79c0*/  LDL.LU R35, [R1+0x150] ;  /* 0x0001500001237983 */ /* 0x000ea20000300800 */
[----:B----4-:R-:W-:-:S03]  /*79d0*/  SHF.L.U32 R14, R31, 0x10, RZ ;  /* 0x000000101f0e7819 */ /* 0x010fc600000006ff */
[----:B------:R-:W4:Y:S01]  /*79e0*/  LDL.LU R31, [R1+0x140] ;  /* 0x00014000011f7983 */ /* 0x000f220000300800 */
[----:B---3--:R-:W-:-:S03]  /*79f0*/  SHF.L.U32 R18, R37, 0x10, RZ ;  /* 0x0000001025127819 */ /* 0x008fc600000006ff */
[----:B------:R-:W3:Y:S01]  /*7a00*/  LDL.LU R37, [R1+0x274] ;  /* 0x0002740001257983 */ /* 0x000ee20000300800 */
[----:B------:R-:W-:Y:S01]  /*7a10*/  FFMA.FTZ R15, R17, R16, R15 ;  /* 0x00000010110f7223 */ /* 0x000fe2000001000f */
[----:B------:R-:W-:Y:S01]  /*7a20*/  FADD.FTZ R11, R11, -UR28 ;  /* 0x8000001c0b0b7e21 */ /* 0x000fe20008010000 */
[----:B------:R-:W-:Y:S01]  /*7a30*/  FADD.FTZ R13, R16, R13 ;  /* 0x0000000d100d7221 */ /* 0x000fe20000010000 */
[----:B------:R-:W-:Y:S02]  /*7a40*/  SHF.L.U32 R17, R30, 0x10, RZ ;  /* 0x000000101e117819 */ /* 0x000fe400000006ff */
[----:B------:R-:W3:Y:S01]  /*7a50*/  LDL.LU R30, [R1+0x144] ;  /* 0x00014400011e7983 */ /* 0x000ee20000300800 */
[----:B------:R-:W-:Y:S01]  /*7a60*/  FADD.FTZ R14, R14, -UR28 ;  /* 0x8000001c0e0e7e21 */ /* 0x000fe20008010000 */
[----:B------:R-:W-:Y:S01]  /*7a70*/  SHF.L.U32 R16, R29, 0x10, RZ ;  /* 0x000000101d107819 */ /* 0x000fe200000006ff */
[----:B------:R-:W-:Y:S01]  /*7a80*/  FMUL.FTZ R11, R11, UR16 ;  /* 0x000000100b0b7c20 */ /* 0x000fe20008410000 */
[----:B------:R-:W3:Y:S01]  /*7a90*/  LDL.LU R29, [R1+0x288] ;  /* 0x00028800011d7983 */ /* 0x000ee20000300800 */
[----:B------:R-:W-:-:S02]  /*7aa0*/  FMUL.FTZ R14, R14, UR16 ;  /* 0x000000100e0e7c20 */ /* 0x000fc40008410000 */
        /* <DEDUP_REMOVED lines=8> */
[----:B------:R-:W-:Y:S02]  /*7b30*/  SHF.L.U32 R11, R34, 0x10, RZ ;  /* 0x00000010220b7819 */ /* 0x000fe400000006ff */
[----:B------:R-:W3:Y:S01]  /*7b40*/  LDL.LU R34, [R1+0x278] ;  /* 0x0002780001227983 */ /* 0x000ee20000300800 */
[----:B------:R-:W-:Y:S01]  /*7b50*/  FFMA.FTZ R15, R14, R17, R15 ;  /* 0x000000110e0f7223 */ /* 0x000fe2000001000f */
[----:B------:R-:W-:Y:S01]  /*7b60*/  FMUL.FTZ R18, R18, UR16 ;  /* 0x0000001012127c20 */ /* 0x000fe20008410000 */
[----:B------:R-:W-:Y:S01]  /*7b70*/  FADD.FTZ R13, R13, R16 ;  /* 0x000000100d0d7221 */ /* 0x000fe20000010000 */
[----:B------:R-:W-:Y:S01]  /*7b80*/  FMUL.FTZ R16, R2, R11 ;  /* 0x0000000b02107220 */ /* 0x000fe20000410000 */
[----:B------:R-:W-:Y:S01]  /*7b90*/  FADD.FTZ R8, R8, R11 ;  /* 0x0000000b08087221 */ /* 0x000fe20000010000 */
[----:B------:R-:W-:-:S02]  /*7ba0*/  FFMA.FTZ R9, R11, R18, R9 ;  /* 0x000000120b097223 */ /* 0x000fc40000010009 */
[----:B------:R-:W-:Y:S01]  /*7bb0*/  FFMA.FTZ R15, R18, R16, R15 ;  /* 0x00000010120f7223 */ /* 0x000fe2000001000f */
[----:B--2---:R-:W-:Y:S02]  /*7bc0*/  SHF.L.U32 R14, R35, 0x10, RZ ;  /* 0x00000010230e7819 */ /* 0x004fe400000006ff */
[----:B------:R-:W2:Y:S01]  /*7bd0*/  LDL.LU R35, [R1+0x13c] ;  /* 0x00013c0001237983 */ /* 0x000ea20000300800 */
[----:B----4-:R-:W-:-:S03]  /*7be0*/  SHF.L.U32 R11, R31, 0x10, RZ ;  /* 0x000000101f0b7819 */ /* 0x010fc600000006ff */
[----:B------:R-:W4:Y:S01]  /*7bf0*/  LDL.LU R31, [R1+0x25c] ;  /* 0x00025c00011f7983 */ /* 0x000f220000300800 */
[----:B---3--:R-:W-:-:S03]  /*7c00*/  SHF.L.U32 R18, R37, 0x10, RZ ;  /* 0x0000001025127819 */ /* 0x008fc600000006ff */
[----:B------:R-:W3:Y:S01]  /*7c10*/  LDL.LU R37, [R1+0x240] ;  /* 0x0002400001257983 */ /* 0x000ee20000300800 */
[----:B------:R-:W-:Y:S01]  /*7c20*/  FADD.FTZ R13, R17, R13 ;  /* 0x0000000d110d7221 */ /* 0x000fe20000010000 */
[----:B------:R-:W-:Y:S01]  /*7c30*/  FADD.FTZ R14, R14, -UR28 ;  /* 0x8000001c0e0e7e21 */ /* 0x000fe20008010000 */
[----:B------:R-:W-:Y:S02]  /*7c40*/  FADD.FTZ R11, R11, -UR28 ;  /* 0x8000001c0b0b7e21 */ /* 0x000fe40008010000 */
[----:B------:R-:W-:Y:S01]  /*7c50*/  FADD.FTZ R13, R13, R16 ;  /* 0x000000100d0d7221 */ /* 0x000fe20000010000 */
[----:B------:R-:W-:Y:S02]  /*7c60*/  SHF.L.U32 R17, R30, 0x10, RZ ;  /* 0x000000101e117819 */ /* 0x000fe400000006ff */
[----:B------:R-:W3:Y:S01]  /*7c70*/  LDL.LU R30, [R1+0x268] ;  /* 0x00026800011e7983 */ /* 0x000ee20000300800 */
[----:B------:R-:W-:Y:S01]  /*7c80*/  FMUL.FTZ R14, R14, UR16 ;  /* 0x000000100e0e7c20 */ /* 0x000fe20008410000 */
[----:B------:R-:W-:-:S02]  /*7c90*/  SHF.L.U32 R16, R29, 0x10, RZ ;  /* 0x000000101d107819 */ /* 0x000fc400000006ff */
[----:B------:R-:W3:Y:S01]  /*7ca0*/  LDL.LU R29, [R1+0x258] ;  /* 0x00025800011d7983 */ /* 0x000ee20000300800 */
[----:B------:R-:W-:Y:S02]  /*7cb0*/  FMUL.FTZ R11, R11, UR16 ;  /* 0x000000100b0b7c20 */ /* 0x000fe40008410000 */
        /* <DEDUP_REMOVED lines=129> */
[----:B------:R-:W-:Y:S01]  /*84d0*/  SHF.L.U32 R16, R29, 0x10, RZ ;  /* 0x000000101d107819 */ /* 0x000fe200000006ff */
[----:B------:R-:W-:Y:S01]  /*84e0*/  FMUL.FTZ R11, R11, UR16 ;  /* 0x000000100b0b7c20 */ /* 0x000fe20008410000 */
[----:B------:R-:W-:Y:S01]  /*84f0*/  FADD.FTZ R8, R8, R18 ;  /* 0x0000001208087221 */ /* 0x000fe20000010000 */
[----:B------:R-:W-:Y:S01]  /*8500*/  FADD.FTZ R17, R17, -UR28 ;  /* 0x8000001c11117e21 */ /* 0x000fe20008010000 */
[----:B------:R-:W3:Y:S01]  /*8510*/  LDL.LU R29, [R1+0x1e0] ;  /* 0x0001e000011d7983 */ /* 0x000ee20000300800 */
[----:B------:R-:W-:Y:S01]  /*8520*/  FADD.FTZ R10, R10, R16 ;  /* 0x000000100a0a7221 */ /* 0x000fe20000010000 */
[----:B------:R-:W-:Y:S01]  /*8530*/  FFMA.FTZ R12, R16, R14, R12 ;  /* 0x0000000e100c7223 */ /* 0x000fe2000001000c */
[----:B------:R-:W-:Y:S01]  /*8540*/  FMUL.FTZ R16, R0, R16 ;  /* 0x0000001000107220 */ /* 0x000fe20000410000 */
[----:B------:R-:W-:Y:S01]  /*8550*/  FFMA.FTZ R9, R18, R11, R9 ;  /* 0x0000000b12097223 */ /* 0x000fe20000010009 */
[----:B------:R-:W-:-:S02]  /*8560*/  FMUL.FTZ R18, R2, R18 ;  /* 0x0000001202127220 */ /* 0x000fc40000410000 */
[----:B------:R-:W-:Y:S01]  /*8570*/  FFMA.FTZ R15, R14, R16, R15 ;  /* 0x000000100e0f7223 */ /* 0x000fe2000001000f */
[----:B------:R-:W-:Y:S01]  /*8580*/  FMUL.FTZ R17, R17, UR16 ;  /* 0x0000001011117c20 */ /* 0x000fe20008410000 */
[----:B------:R-:W-:Y:S02]  /*8590*/  SHF.L.U32 R14, R34, 0x10, RZ ;  /* 0x00000010220e7819 */ /* 0x000fe400000006ff */
[----:B------:R-:W-:Y:S01]  /*85a0*/  FFMA.FTZ R15, R11, R18, R15 ;  /* 0x000000120b0f7223 */ /* 0x000fe2000001000f */
[----:B------:R-:W3:Y:S01]  /*85b0*/  LDL.LU R34, [R1+0x1e4] ;  /* 0x0001e40001227983 */ /* 0x000ee20000300800 */
[----:B------:R-:W-:Y:S01]  /*85c0*/  FADD.FTZ R13, R16, R13 ;  /* 0x0000000d100d7221 */ /* 0x000fe20000010000 */
[----:B------:R-:W-:Y:S01]  /*85d0*/  FMUL.FTZ R16, R0, R14 ;  /* 0x0000000e00107220 */ /* 0x000fe20000410000 */
[----:B------:R-:W-:Y:S01]  /*85e0*/  FADD.FTZ R10, R10, R14 ;  /* 0x0000000e0a0a7221 */ /* 0x000fe20000010000 */
[----:B------:R-:W-:Y:S01]  /*85f0*/  FFMA.FTZ R12, R14, R17, R12 ;  /* 0x000000110e0c7223 */ /* 0x000fe2000001000c */
[----:B------:R-:W-:Y:S01]  /*8600*/  FADD.FTZ R13, R13, R18 ;  /* 0x000000120d0d7221 */ /* 0x000fe20000010000 */
[----:B--2---:R-:W-:-:S02]  /*8610*/  SHF.L.U32 R11, R35, 0x10, RZ ;  /* 0x00000010230b7819 */ /* 0x004fc400000006ff */
[----:B------:R-:W2:Y:S01]  /*8620*/  LDL.LU R35, [R1+0x1d0] ;  /* 0x0001d00001237983 */ /* 0x000ea20000300800 */
[----:B----4-:R-:W-:-:S03]  /*8630*/  SHF.L.U32 R14, R31, 0x10, RZ ;  /* 0x000000101f0e7819 */ /* 0x010fc600000006ff */
[----:B------:R-:W4:Y:S01]  /*8640*/  LDL.LU R31, [R1+0x338] ;  /* 0x00033800011f7983 */ /* 0x000f220000300800 */
[----:B---3--:R-:W-:-:S03]  /*8650*/  SHF.L.U32 R18, R37, 0x10, RZ ;  /* 0x0000001025127819 */ /* 0x008fc600000006ff */
[----:B------:R-:W3:Y:S01]  /*8660*/  LDL.LU R37, [R1+0x350] ;  /* 0x0003500001257983 */ /* 0x000ee20000300800 */
[----:B------:R-:W-:Y:S01]  /*8670*/  FADD.FTZ R11, R11, -UR28 ;  /* 0x8000001c0b0b7e21 */ /* 0x000fe20008010000 */
[----:B------:R-:W-:Y:S01]  /*8680*/  FADD.FTZ R13, R16, R13 ;  /* 0x0000000d100d7221 */ /* 0x000fe20000010000 */
[----:B------:R-:W-:Y:S02]  /*8690*/  FFMA.FTZ R15, R17, R16, R15 ;  /* 0x00000010110f7223 */ /* 0x000fe4000001000f */
[----:B------:R-:W-:Y:S01]  /*86a0*/  FMUL.FTZ R11, R11, UR16 ;  /* 0x000000100b0b7c20 */ /* 0x000fe20008410000 */
[----:B------:R-:W-:Y:S01]  /*86b0*/  SHF.L.U32 R16, R30, 0x10, RZ ;  /* 0x000000101e107819 */ /* 0x000fe200000006ff */
[----:B------:R-:W-:Y:S01]  /*86c0*/  FADD.FTZ R14, R14, -UR28 ;  /* 0x8000001c0e0e7e21 */ /* 0x000fe20008010000 */
[----:B------:R-:W3:Y:S01]  /*86d0*/  LDL.LU R30, [R1+0x344] ;  /* 0x00034400011e7983 */ /* 0x000ee20000300800 */
[----:B------:R-:W-:Y:S02]  /*86e0*/  SHF.L.U32 R17, R32, 0x10, RZ ;  /* 0x0000001020117819 */ /* 0x000fe400000006ff */
[----:B------:R-:W-:Y:S01]  /*86f0*/  FADD.FTZ R8, R8, R16 ;  /* 0x0000001008087221 */ /* 0x000fe20000010000 */
[----:B------:R-:W-:Y:S01]  /*8700*/  FFMA.FTZ R9, R16, R11, R9 ;  /* 0x0000000b10097223 */ /* 0x000fe20000010009 */
[----:B------:R-:W-:Y:S01]  /*8710*/  FMUL.FTZ R16, R2, R16 ;  /* 0x0000001002107220 */ /* 0x000fe20000410000 */
[----:B------:R-:W-:Y:S01]  /*8720*/  FMUL.FTZ R14, R14, UR16 ;  /* 0x000000100e0e7c20 */ /* 0x000fe20008410000 */
[----:B------:R-:W-:Y:S01]  /*8730*/  FADD.FTZ R18, R18, -UR28 ;  /* 0x8000001c12127e21 */ /* 0x000fe20008010000 */
[----:B------:R-:W-:Y:S01]  /*8740*/  FADD.FTZ R10, R10, R17 ;  /* 0x000000110a0a7221 */ /* 0x000fe20000010000 */
[----:B------:R-:W-:Y:S01]  /*8750*/  FFMA.FTZ R15, R11, R16, R15 ;  /* 0x000000100b0f7223 */ /* 0x000fe2000001000f */
[----:B------:R-:W-:Y:S01]  /*8760*/  FFMA.FTZ R12, R17, R14, R12 ;  /* 0x0000000e110c7223 */ /* 0x000fe2000001000c */
[----:B------:R-:W-:Y:S01]  /*8770*/  SHF.L.U32 R11, R29, 0x10, RZ ;  /* 0x000000101d0b7819 */ /* 0x000fe200000006ff */
[----:B------:R-:W-:Y:S01]  /*8780*/  FMUL.FTZ R17, R0, R17 ;  /* 0x0000001100117220 */ /* 0x000fe20000410000 */
[----:B------:R-:W-:Y:S01]  /*8790*/  FADD.FTZ R13, R13, R16 ;  /* 0x000000100d0d7221 */ /* 0x000fe20000010000 */
[----:B------:R-:W-:Y:S01]  /*87a0*/  FMUL.FTZ R18, R18, UR16 ;  /* 0x0000001012127c20 */ /* 0x000fe20008410000 */
[----:B------:R-:W3:Y:S01]  /*87b0*/  LDL.LU R29, [R1+0x354] ;  /* 0x00035400011d7983 */ /* 0x000ee20000300800 */
[----:B------:R-:W-:Y:S01]  /*87c0*/  FFMA.FTZ R15, R14, R17, R15 ;  /* 0x000000110e0f7223 */ /* 0x000fe2000001000f */
[----:B------:R-:W-:Y:S01]  /*87d0*/  FADD.FTZ R13, R17, R13 ;  /* 0x0000000d110d7221 */ /* 0x000fe20000010000 */
[----:B------:R-:W-:Y:S01]  /*87e0*/  FMUL.FTZ R16, R2, R11 ;  /* 0x0000000b02107220 */ /* 0x000fe20000410000 */
[----:B------:R-:W-:Y:S01]  /*87f0*/  FADD.FTZ R8, R8, R11 ;  /* 0x0000000b08087221 */ /* 0x000fe20000010000 */
[----:B------:R-:W-:Y:S01]  /*8800*/  FFMA.FTZ R9, R11, R18, R9 ;  /* 0x000000120b097223 */ /* 0x000fe20000010009 */
[----:B------:R-:W-:Y:S01]  /*8810*/  SHF.L.U32 R14, R34, 0x10, RZ ;  /* 0x00000010220e7819 */ /* 0x000fe200000006ff */
[----:B------:R-:W-:Y:S01]  /*8820*/  FADD.FTZ R13, R13, R16 ;  /* 0x000000100d0d7221 */ /* 0x000fe20000010000 */
[----:B------:R-:W-:Y:S01]  /*8830*/  FFMA.FTZ R15, R18, R16, R15 ;  /* 0x00000010120f7223 */ /* 0x000fe2000001000f */
[----:B------:R-:W3:Y:S02]  /*8840*/  LDL.LU R34, [R1+0x114] ;  /* 0x0001140001227983 */ /* 0x000ee40000300800 */
[----:B------:R-:W-:Y:S01]  /*8850*/  FADD.FTZ R14, R14, -UR28 ;  /* 0x8000001c0e0e7e21 */ /* 0x000fe20008010000 */
[----:B------:R-:W-:Y:S01]  /*8860*/  SHF.L.U32 R36, R36, 0x10, RZ ;  /* 0x0000001024247819 */ /* 0x000fe200000006ff */
[----:B------:R-:W3:Y:S02]  /*8870*/  LDL.LU R32, [R1+0x368] ;  /* 0x0003680001207983 */ /* 0x000ee40000300800 */
[----:B------:R-:W-:Y:S01]  /*8880*/  FMUL.FTZ R14, R14, UR16 ;  /* 0x000000100e0e7c20 */ /* 0x000fe20008410000 */
[----:B--2---:R-:W-:-:S02]  /*8890*/  SHF.L.U32 R11, R35, 0x10, RZ ;  /* 0x00000010230b7819 */ /* 0x004fc400000006ff */
[----:B------:R-:W2:Y:S01]  /*88a0*/  LDL.LU R35, [R1+0x348] ;  /* 0x0003480001237983 */ /* 0x000ea20000300800 */
[----:B----4-:R-:W-:-:S03]  /*88b0*/  SHF.L.U32 R16, R31, 0x10, RZ ;  /* 0x000000101f107819 */ /* 0x010fc600000006ff */
[----:B------:R-:W4:Y:S02]  /*88c0*/  LDL.LU R31, [R1+0x1b8] ;  /* 0x0001b800011f7983 */ /* 0x000f240000300800 */
        /* <DEDUP_REMOVED lines=9> */
[----:B------:R-:W-:Y:S02]  /*8960*/  FMUL.FTZ R11, R11, UR16 ;  /* 0x000000100b0b7c20 */ /* 0x000fe40008410000 */
[----:B------:R-:W-:Y:S01]  /*8970*/  FADD.FTZ R8, R8, R18 ;  /* 0x0000001208087221 */ /* 0x000fe20000010000 */
[----:B------:R-:W-:Y:S01]  /*8980*/  FADD.FTZ R13, R16, R13 ;  /* 0x0000000d100d7221 */ /* 0x000fe20000010000 */
[----:B------:R-:W-:Y:S01]  /*8990*/  FADD.FTZ R10, R10, R14 ;  /* 0x0000000e0a0a7221 */ /* 0x000fe20000010000 */
[----:B------:R-:W-:Y:S01]  /*89a0*/  FADD.FTZ R17, R17, -UR28 ;  /* 0x8000001c11117e21 */ /* 0x000fe20008010000 */
[----:B------:R-:W-:Y:S01]  /*89b0*/  FFMA.FTZ R9, R18, R11, R9 ;  /* 0x0000000b12097223 */ /* 0x000fe20000010009 */
[----:B------:R-:W-:Y:S01]  /*89c0*/  FMUL.FTZ R18, R2, R18 ;  /* 0x0000001202127220 */ /* 0x000fe20000410000 */
[----:B------:R-:W3:Y:S01]  /*89d0*/  LDL.LU R30, [R1+0x34c] ;  /* 0x00034c00011e7983 */ /* 0x000ee20000300800 */
[----:B------:R-:W-:-:S02]  /*89e0*/  FMUL.FTZ R17, R17, UR16 ;  /* 0x0000001011117c20 */ /* 0x000fc40008410000 */
[----:B------:R-:W-:Y:S01]  /*89f0*/  FFMA.FTZ R15, R11, R18, R15 ;  /* 0x000000120b0f7223 */ /* 0x000fe2000001000f */
[----:B------:R-:W-:Y:S01]  /*8a00*/  FADD.FTZ R13, R13, R18 ;  /* 0x000000120d0d7221 */ /* 0x000fe20000010000 */
[----:B------:R-:W-:Y:S01]  /*8a10*/  FMUL.FTZ R11, R0, R14 ;  /* 0x0000000e000b7220 */ /* 0x000fe20000410000 */
[----:B------:R-:W-:Y:S01]  /*8a20*/  FFMA.FTZ R12, R14, R17, R12 ;  /* 0x000000110e0c7223 */ /* 0x000fe2000001000c */
[----:B------:R-:W-:Y:S02]  /*8a30*/  FADD.FTZ R36, R36, -UR28 ;  /* 0x8000001c24247e21 */ /* 0x000fe40008010000 */
[----:B------:R-:W-:Y:S01]  /*8a40*/  FADD.FTZ R13, R11, R13 ;  /* 0x0000000d0b0d7221 */ /* 0x000fe20000010000 */
[----:B------:R-:W-:Y:S01]  /*8a50*/  FFMA.FTZ R15, R17, R11, R15 ;  /* 0x0000000b110f7223 */ /* 0x000fe2000001000f */
[----:B------:R-:W-:Y:S01]  /*8a60*/  FMUL.FTZ R36, R36, UR16 ;  /* 0x0000001024247c20 */ /* 0x000fe20008410000 */
[----:B------:R-:W-:Y:S02]  /*8a70*/  SHF.L.U32 R16, R29, 0x10, RZ ;  /* 0x000000101d107819 */ /* 0x000fe400000006ff */
[----:B------:R-:W-:Y:S01]  /*8a80*/  SHF.L.U32 R19, R19, 0x10, RZ ;  /* 0x0000001013137819 */ /* 0x000fe200000006ff */
[----:B------:R-:W3:Y:S02]  /*8a90*/  LDL.LU R29, [R1+0x378] ;  /* 0x00037800011d7983 */ /* 0x000ee40000300800 */
[----:B------:R-:W-:Y:S01]  /*8aa0*/  FADD.FTZ R10, R10, R16 ;  /* 0x000000100a0a7221 */ /* 0x000fe20000010000 */
[----:B--2---:R-:W-:-:S02]  /*8ab0*/  SHF.L.U32 R14, R35, 0x10, RZ ;  /* 0x00000010230e7819 */ /* 0x004fc400000006ff */
[----:B------:R-:W2:Y:S03]  /*8ac0*/  LDL.LU R35, [R1+0x128] ;  /* 0x0001280001237983 */ /* 0x000ea60000300800 */
[----:B------:R-:W-:-:S04]  /*8ad0*/  FADD.FTZ R14, R14, -UR28 ;  /* 0x8000001c0e0e7e21 */ /* 0x000fc80008010000 */
[----:B------:R-:W-:-:S04]  /*8ae0*/  FMUL.FTZ R14, R14, UR16 ;  /* 0x000000100e0e7c20 */ /* 0x000fc80008410000 */
[----:B------:R-:W-:Y:S01]  /*8af0*/  FFMA.FTZ R12, R16, R14, R12 ;  /* 0x0000000e100c7223 */ /* 0x000fe2000001000c */
[----:B------:R-:W-:Y:S01]  /*8b00*/  FMUL.FTZ R16, R0, R16 ;  /* 0x0000001000107220 */ /* 0x000fe20000410000 */
[----:B----4-:R-:W-:Y:S02]  /*8b10*/  SHF.L.U32 R11, R31, 0x10, RZ ;  /* 0x000000101f0b7819 */ /* 0x010fe400000006ff */
[----:B------:R-:W4:Y:S03]  /*8b20*/  LDL.LU R31, [R1+0x35c] ;  /* 0x00035c00011f7983 */ /* 0x000f260000300800 */
[----:B------:R-:W-:Y:S01]  /*8b30*/  FADD.FTZ R8, R8, R11 ;  /* 0x0000000b08087221 */ /* 0x000fe20000010000 */
[----:B------:R-:W-:Y:S01]  /*8b40*/  FFMA.FTZ R9, R11, R36, R9 ;  /* 0x000000240b097223 */ /* 0x000fe20000010009 */
[----:B------:R-:W-:-:S04]  /*8b50*/  FMUL.FTZ R11, R2, R11 ;  /* 0x0000000b020b7220 */ /* 0x000fc80000410000 */
[----:B------:R-:W-:-:S04]  /*8b60*/  FFMA.FTZ R15, R36, R11, R15 ;  /* 0x0000000b240f7223 */ /* 0x000fc8000001000f */
[----:B------:R-:W-:Y:S01]  /*8b70*/  FFMA.FTZ R15, R14, R16, R15 ;  /* 0x000000100e0f7223 */ /* 0x000fe2000001000f */
[----:B---3--:R-:W-:Y:S02]  /*8b80*/  SHF.L.U32 R14, R37, 0x10, RZ ;  /* 0x00000010250e7819 */ /* 0x008fe400000006ff */
[----:B------:R-:W3:Y:S01]  /*8b90*/  LDL.LU R37, [R1+0x364] ;  /* 0x0003640001257983 */ /* 0x000ee20000300800 */
[----:B------:R-:W-:Y:S01]  /*8ba0*/  FADD.FTZ R19, R19, -UR28 ;  /* 0x8000001c13137e21 */ /* 0x000fe20008010000 */
[----:B------:R-:W-:Y:S01]  /*8bb0*/  FADD.FTZ R13, R13, R11 ;  /* 0x0000000b0d0d7221 */ /* 0x000fe20000010000 */
[----:B------:R-:W-:Y:S02]  /*8bc0*/  SHF.L.U32 R11, R34, 0x10, RZ ;  /* 0x00000010220b7819 */ /* 0x000fe400000006ff */
[----:B------:R-:W3:Y:S01]  /*8bd0*/  LDL.LU R34, [R1+0x360] ;  /* 0x0003600001227983 */ /* 0x000ee20000300800 */
[----:B------:R-:W-:Y:S01]  /*8be0*/  FMUL.FTZ R19, R19, UR16 ;  /* 0x0000001013137c20 */ /* 0x000fe20008410000 */
[----:B------:R-:W-:Y:S01]  /*8bf0*/  FADD.FTZ R13, R16, R13 ;  /* 0x0000000d100d7221 */ /* 0x000fe20000010000 */
[----:B------:R-:W-:Y:S01]  /*8c00*/  FMUL.FTZ R16, R2, R11 ;  /* 0x0000000b02107220 */ /* 0x000fe20000410000 */
[----:B------:R-:W-:Y:S01]  /*8c10*/  FADD.FTZ R8, R8, R11 ;  /* 0x0000000b08087221 */ /* 0x000fe20000010000 */
[----:B------:R-:W-:Y:S01]  /*8c20*/  FFMA.FTZ R9, R11, R19, R9 ;  /* 0x000000130b097223 */ /* 0x000fe20000010009 */
[----:B------:R-:W-:-:S02]  /*8c30*/  SHF.L.U32 R11, R30, 0x10, RZ ;  /* 0x000000101e0b7819 */ /* 0x000fc400000006ff */
[----:B------:R-:W3:Y:S01]  /*8c40*/  LDL.LU R30, [R1+0x36c] ;  /* 0x00036c00011e7983 */ /* 0x000ee20000300800 */
[----:B------:R-:W-:Y:S01]  /*8c50*/  FADD.FTZ R14, R14, -UR28 ;  /* 0x8000001c0e0e7e21 */ /* 0x000fe20008010000 */
[----:B------:R-:W-:Y:S01]  /*8c60*/  FADD.FTZ R13, R13, R16 ;  /* 0x000000100d0d7221 */ /* 0x000fe20000010000 */
[----:B------:R-:W-:Y:S01]  /*8c70*/  FFMA.FTZ R15, R19, R16, R15 ;  /* 0x00000010130f7223 */ /* 0x000fe2000001000f */
[----:B------:R-:W-:Y:S01]  /*8c80*/  FADD.FTZ R11, R11, -UR28 ;  /* 0x8000001c0b0b7e21 */ /* 0x000fe20008010000 */
[----:B------:R-:W-:Y:S01]  /*8c90*/  FMUL.FTZ R14, R14, UR16 ;  /* 0x000000100e0e7c20 */ /* 0x000fe20008410000 */
[----:B------:R-:W-:Y:S02]  /*8ca0*/  SHF.L.U32 R22, R22, 0x10, RZ ;  /* 0x0000001016167819 */ /* 0x000fe400000006ff */
[----:B------:R-:W-:-:S03]  /*8cb0*/  FMUL.FTZ R11, R11, UR16 ;  /* 0x000000100b0b7c20 */ /* 0x000fc60008410000 */
[----:B------:R-:W-:Y:S01]  /*8cc0*/  FADD.FTZ R8, R8, R22 ;  /* 0x0000001608087221 */ /* 0x000fe20000010000 */
[----:B------:R-:W-:Y:S01]  /*8cd0*/  FFMA.FTZ R9, R22, R11, R9 ;  /* 0x0000000b16097223 */ /* 0x000fe20000010009 */
[----:B------:R-:W-:Y:S01]  /*8ce0*/  FMUL.FTZ R22, R2, R22 ;  /* 0x0000001602167220 */ /* 0x000fe20000410000 */
[----:B--2---:R-:W-:Y:S02]  /*8cf0*/  SHF.L.U32 R16, R35, 0x10, RZ ;  /* 0x0000001023107819 */ /* 0x004fe400000006ff */
[----:B------:R-:W2:Y:S03]  /*8d00*/  LDL.LU R35, [R1+0x370] ;  /* 0x0003700001237983 */ /* 0x000ea60000300800 */
[----:B------:R-:W-:Y:S01]  /*8d10*/  FADD.FTZ R10, R10, R16 ;  /* 0x000000100a0a7221 */ /* 0x000fe20000010000 */
[----:B------:R-:W-:Y:S01]  /*8d20*/  FFMA.FTZ R12, R16, R14, R12 ;  /* 0x0000000e100c7223 */ /* 0x000fe2000001000c */
[----:B------:R-:W-:-:S04]  /*8d30*/  FMUL.FTZ R16, R0, R16 ;  /* 0x0000001000107220 */ /* 0x000fc80000410000 */
[----:B------:R-:W-:-:S04]  /*8d40*/  FFMA.FTZ R14, R14, R16, R15 ;  /* 0x000000100e0e7223 */ /* 0x000fc8000001000f */
[----:B------:R-:W-:Y:S01]  /*8d50*/  FFMA.FTZ R14, R11, R22, R14 ;  /* 0x000000160b0e7223 */ /* 0x000fe2000001000e */
[----:B----4-:R-:W-:Y:S02]  /*8d60*/  SHF.L.U32 R17, R31, 0x10, RZ ;  /* 0x000000101f117819 */ /* 0x010fe400000006ff */
[----:B------:R-:W4:Y:S01]  /*8d70*/  LDL.LU R31, [R1+0x374] ;  /* 0x00037400011f7983 */ /* 0x000f220000300800 */
[----:B---3--:R-:W-:-:S03]  /*8d80*/  SHF.L.U32 R11, R37, 0x10, RZ ;  /* 0x00000010250b7819 */ /* 0x008fc600000006ff */
[----:B------:R-:W3:Y:S01]  /*8d90*/  LDL.LU R37, [R1+0x37c] ;  /* 0x00037c0001257983 */ /* 0x000ee20000300800 */
[----:B------:R-:W-:Y:S01]  /*8da0*/  FADD.FTZ R17, R17, -UR28 ;  /* 0x8000001c11117e21 */ /* 0x000fe20008010000 */
[----:B------:R-:W-:-:S03]  /*8db0*/  SHF.L.U32 R15, R34, 0x10, RZ ;  /* 0x00000010220f7819 */ /* 0x000fc600000006ff */
[----:B------:R-:W-:Y:S01]  /*8dc0*/  FMUL.FTZ R17, R17, UR16 ;  /* 0x0000001011117c20 */ /* 0x000fe20008410000 */
[----:B------:R-:W-:Y:S01]  /*8dd0*/  FADD.FTZ R13, R16, R13 ;  /* 0x0000000d100d7221 */ /* 0x000fe20000010000 */
[----:B------:R-:W3:Y:S01]  /*8de0*/  LDL.LU R34, [R1+0x384] ;  /* 0x0003840001227983 */ /* 0x000ee20000300800 */
[----:B------:R-:W-:Y:S01]  /*8df0*/  FMUL.FTZ R16, R0, R15 ;  /* 0x0000000f00107220 */ /* 0x000fe20000410000 */
[----:B------:R-:W-:Y:S01]  /*8e00*/  FADD.FTZ R10, R10, R15 ;  /* 0x0000000f0a0a7221 */ /* 0x000fe20000010000 */
[----:B------:R-:W-:Y:S01]  /*8e10*/  FFMA.FTZ R12, R15, R17, R12 ;  /* 0x000000110f0c7223 */ /* 0x000fe2000001000c */
[----:B------:R-:W-:Y:S02]  /*8e20*/  SHF.L.U32 R15, R30, 0x10, RZ ;  /* 0x000000101e0f7819 */ /* 0x000fe400000006ff */
[----:B------:R-:W3:Y:S01]  /*8e30*/  LDL.LU R30, [R1+0x380] ;  /* 0x00038000011e7983 */ /* 0x000ee20000300800 */
[----:B------:R-:W-:Y:S01]  /*8e40*/  FADD.FTZ R13, R13, R22 ;  /* 0x000000160d0d7221 */ /* 0x000fe20000010000 */
[----:B------:R-:W-:Y:S01]  /*8e50*/  FADD.FTZ R11, R11, -UR28 ;  /* 0x8000001c0b0b7e21 */ /* 0x000fe20008010000 */
[----:B------:R-:W-:Y:S01]  /*8e60*/  FFMA.FTZ R14, R17, R16, R14 ;  /* 0x00000010110e7223 */ /* 0x000fe2000001000e */
[----:B------:R-:W-:Y:S01]  /*8e70*/  FADD.FTZ R18, R15, -UR28 ;  /* 0x8000001c0f127e21 */ /* 0x000fe20008010000 */
[----:B------:R-:W-:Y:S01]  /*8e80*/  FADD.FTZ R13, R16, R13 ;  /* 0x0000000d100d7221 */ /* 0x000fe20000010000 */
[----:B------:R-:W-:Y:S01]  /*8e90*/  SHF.L.U32 R16, R32, 0x10, RZ ;  /* 0x0000001020107819 */ /* 0x000fe200000006ff */
[----:B------:R-:W-:-:S04]  /*8ea0*/  FMUL.FTZ R11, R11, UR16 ;  /* 0x000000100b0b7c20 */ /* 0x000fc80008410000 */
[----:B------:R-:W-:Y:S01]  /*8eb0*/  FADD.FTZ R8, R8, R16 ;  /* 0x0000001008087221 */ /* 0x000fe20000010000 */
[----:B------:R-:W-:Y:S01]  /*8ec0*/  FFMA.FTZ R9, R16, R11, R9 ;  /* 0x0000000b10097223 */ /* 0x000fe20000010009 */
[----:B------:R-:W-:-:S04]  /*8ed0*/  FMUL.FTZ R16, R2, R16 ;  /* 0x0000001002107220 */ /* 0x000fc80000410000 */
[----:B------:R-:W-:Y:S01]  /*8ee0*/  FADD.FTZ R22, R13, R16 ;  /* 0x000000100d167221 */ /* 0x000fe20000010000 */
[----:B------:R-:W-:Y:S01]  /*8ef0*/  FFMA.FTZ R13, R11, R16, R14 ;  /* 0x000000100b0d7223 */ /* 0x000fe2000001000e */
[----:B--2---:R-:W-:Y:S02]  /*8f00*/  SHF.L.U32 R15, R35, 0x10, RZ ;  /* 0x00000010230f7819 */ /* 0x004fe400000006ff */
[----:B------:R-:W2:Y:S01]  /*8f10*/  LDL.LU R35, [R1+0x394] ;  /* 0x0003940001237983 */ /* 0x000ea20000300800 */
[----:B----4-:R-:W-:-:S03]  /*8f20*/  SHF.L.U32 R17, R31, 0x10, RZ ;  /* 0x000000101f117819 */ /* 0x010fc600000006ff */
[----:B------:R-:W4:Y:S01]  /*8f30*/  LDL.LU R31, [R1+0x390] ;  /* 0x00039000011f7983 */ /* 0x000f220000300800 */
[----:B---3--:R-:W-:-:S03]  /*8f40*/  SHF.L.U32 R14, R37, 0x10, RZ ;  /* 0x00000010250e7819 */ /* 0x008fc600000006ff */
[----:B------:R-:W3:Y:S01]  /*8f50*/  LDL.LU R37, [R1+0x39c] ;  /* 0x00039c0001257983 */ /* 0x000ee20000300800 */
[----:B------:R-:W-:Y:S01]  /*8f60*/  FMUL.FTZ R18, R18, UR16 ;  /* 0x0000001012127c20 */ /* 0x000fe20008410000 */
[----:B------:R-:W-:-:S03]  /*8f70*/  FADD.FTZ R10, R10, R15 ;  /* 0x0000000f0a0a7221 */ /* 0x000fc60000010000 */
[----:B------:R-:W-:Y:S01]  /*8f80*/  FFMA.FTZ R12, R15, R18, R12 ;  /* 0x000000120f0c7223 */ /* 0x000fe2000001000c */
[----:B------:R-:W-:Y:S01]  /*8f90*/  FMUL.FTZ R15, R0, R15 ;  /* 0x0000000f000f7220 */ /* 0x000fe20000410000 */
[----:B------:R-:W-:Y:S01]  /*8fa0*/  FADD.FTZ R17, R17, -UR28 ;  /* 0x8000001c11117e21 */ /* 0x000fe20008010000 */
[----:B------:R-:W-:Y:S02]  /*8fb0*/  SHF.L.U32 R16, R29, 0x10, RZ ;  /* 0x000000101d107819 */ /* 0x000fe400000006ff */
        /* <DEDUP_REMOVED lines=11> */
[----:B------:R-:W-:Y:S01]  /*9070*/  FMUL.FTZ R16, R0, R13 ;  /* 0x0000000d00107220 */ /* 0x000fe20000410000 */
[----:B------:R-:W-:Y:S01]  /*9080*/  SHF.L.U32 R14, R24, 0x10, RZ ;  /* 0x00000010180e7819 */ /* 0x000fe200000006ff */
[----:B------:R-:W-:Y:S01]  /*9090*/  FMUL.FTZ R11, R11, UR16 ;  /* 0x000000100b0b7c20 */ /* 0x000fe20008410000 */
[----:B------:R-:W-:Y:S01]  /*90a0*/  FADD.FTZ R15, R15, -UR28 ;  /* 0x8000001c0f0f7e21 */ /* 0x000fe20008010000 */
[----:B------:R-:W-:Y:S01]  /*90b0*/  SHF.L.U32 R22, R33, 0x10, RZ ;  /* 0x0000001021167819 */ /* 0x000fe200000006ff */
[----:B------:R-:W-:Y:S01]  /*90c0*/  FADD.FTZ R19, R16, R17 ;  /* 0x0000001110137221 */ /* 0x000fe20000010000 */
[----:B------:R-:W-:Y:S01]  /*90d0*/  FFMA.FTZ R17, R11, R16, R18 ;  /* 0x000000100b117223 */ /* 0x000fe20000010012 */
[----:B------:R-:W-:Y:S01]  /*90e0*/  FMUL.FTZ R24, R2, R14 ;  /* 0x0000000e02187220 */ /* 0x000fe20000410000 */
[----:B------:R-:W-:Y:S01]  /*90f0*/  FMUL.FTZ R16, R15, UR16 ;  /* 0x000000100f107c20 */ /* 0x000fe20008410000 */
[----:B------:R-:W-:-:S02]  /*9100*/  FADD.FTZ R18, R22, -UR28 ;  /* 0x8000001c16127e21 */ /* 0x000fc40008010000 */
[----:B------:R-:W-:Y:S01]  /*9110*/  FADD.FTZ R22, R19, R24 ;  /* 0x0000001813167221 */ /* 0x000fe20000010000 */
[----:B------:R-:W-:Y:S01]  /*9120*/  FFMA.FTZ R19, R16, R24, R17 ;  /* 0x0000001810137223 */ /* 0x000fe20000010011 */
[----:B------:R-:W-:Y:S01]  /*9130*/  FMUL.FTZ R18, R18, UR16 ;  /* 0x0000001012127c20 */ /* 0x000fe20008410000 */
[----:B------:R-:W-:Y:S01]  /*9140*/  FFMA.FTZ R12, R13, R11, R12 ;  /* 0x0000000b0d0c7223 */ /* 0x000fe2000001000c */
[----:B------:R-:W-:Y:S01]  /*9150*/  SHF.L.U32 R11, R23, 0x10, RZ ;  /* 0x00000010170b7819 */ /* 0x000fe200000006ff */
[----:B------:R-:W-:Y:S01]  /*9160*/  FADD.FTZ R10, R10, R13 ;  /* 0x0000000d0a0a7221 */ /* 0x000fe20000010000 */
[----:B------:R-:W-:Y:S01]  /*9170*/  SHF.L.U32 R13, R26, 0x10, RZ ;  /* 0x000000101a0d7819 */ /* 0x000fe200000006ff */
[----:B------:R-:W-:Y:S01]  /*9180*/  FADD.FTZ R8, R8, R14 ;  /* 0x0000000e08087221 */ /* 0x000fe20000010000 */
[----:B------:R-:W-:Y:S01]  /*9190*/  FFMA.FTZ R16, R14, R16, R9 ;  /* 0x000000100e107223 */ /* 0x000fe20000010009 */
[----:B--2---:R-:W-:-:S05]  /*91a0*/  SHF.L.U32 R15, R35, 0x10, RZ ;  /* 0x00000010230f7819 */ /* 0x004fca00000006ff */
[----:B------:R-:W-:-:S04]  /*91b0*/  FMUL.FTZ R17, R0, R15 ;  /* 0x0000000f00117220 */ /* 0x000fc80000410000 */
[----:B------:R-:W-:Y:S01]  /*91c0*/  FADD.FTZ R23, R17, R22 ;  /* 0x0000001611177221 */ /* 0x000fe20000010000 */
[----:B------:R-:W-:Y:S01]  /*91d0*/  FFMA.FTZ R19, R18, R17, R19 ;  /* 0x0000001112137223 */ /* 0x000fe20000010013 */
[----:B----4-:R-:W-:-:S05]  /*91e0*/  SHF.L.U32 R24, R31, 0x10, RZ ;  /* 0x000000101f187819 */ /* 0x010fca00000006ff */
[----:B------:R-:W-:Y:S01]  /*91f0*/  FADD.FTZ R22, R24, -UR28 ;  /* 0x8000001c18167e21 */ /* 0x000fe20008010000 */
[----:B------:R-:W-:-:S03]  /*9200*/  FMUL.FTZ R24, R2, R11 ;  /* 0x0000000b02187220 */ /* 0x000fc60000410000 */
[----:B------:R-:W-:Y:S01]  /*9210*/  FMUL.FTZ R22, R22, UR16 ;  /* 0x0000001016167c20 */ /* 0x000fe20008410000 */
[----:B---3--:R-:W-:Y:S01]  /*9220*/  SHF.L.U32 R17, R37, 0x10, RZ ;  /* 0x0000001025117819 */ /* 0x008fe200000006ff */
[----:B------:R-:W-:Y:S02]  /*9230*/  FADD.FTZ R23, R23, R24 ;  /* 0x0000001817177221 */ /* 0x000fe40000010000 */
[----:B------:R-:W-:Y:S02]  /*9240*/  FFMA.FTZ R26, R22, R24, R19 ;  /* 0x00000018161a7223 */ /* 0x000fe40000010013 */
[----:B------:R-:W-:Y:S01]  /*9250*/  FADD.FTZ R17, R17, -UR28 ;  /* 0x8000001c11117e21 */ /* 0x000fe20008010000 */
[----:B------:R-:W-:Y:S01]  /*9260*/  FMUL.FTZ R24, R0, R13 ;  /* 0x0000000d00187220 */ /* 0x000fe20000410000 */
[----:B------:R-:W-:Y:S01]  /*9270*/  FADD.FTZ R14, R10, R15 ;  /* 0x0000000f0a0e7221 */ /* 0x000fe20000010000 */
[----:B------:R-:W-:Y:S01]  /*9280*/  FFMA.FTZ R12, R15, R18, R12 ;  /* 0x000000120f0c7223 */ /* 0x000fe2000001000c */
[----:B------:R-:W-:Y:S01]  /*9290*/  FMUL.FTZ R17, R17, UR16 ;  /* 0x0000001011117c20 */ /* 0x000fe20008410000 */
[----:B------:R-:W-:Y:S01]  /*92a0*/  FADD.FTZ R10, R8, R11 ;  /* 0x0000000b080a7221 */ /* 0x000fe20000010000 */
[----:B------:R-:W-:Y:S01]  /*92b0*/  FADD.FTZ R23, R24, R23 ;  /* 0x0000001718177221 */ /* 0x000fe20000010000 */
[----:B------:R-:W-:Y:S01]  /*92c0*/  FFMA.FTZ R8, R11, R22, R16 ;  /* 0x000000160b087223 */ /* 0x000fe20000010010 */
[----:B------:R-:W-:Y:S01]  /*92d0*/  FFMA.FTZ R24, R17, R24, R26 ;  /* 0x0000001811187223 */ /* 0x000fe2000001001a */
[----:B------:R-:W-:Y:S01]  /*92e0*/  FADD.FTZ R11, R14, R13 ;  /* 0x0000000d0e0b7221 */ /* 0x000fe20000010000 */
[----:B------:R-:W-:Y:S01]  /*92f0*/  FFMA.FTZ R9, R13, R17, R12 ;  /* 0x000000110d097223 */ /* 0x000fe2000001000c */
[----:B------:R-:W-:Y:S06]  /*9300*/  BRA `(.L_x_381) ;  /* 0x0000005c00687947 */ /* 0x000fec0003800000 */
.L_x_380:
[----:B------:R-:W2:Y:S04]  /*9310*/  LDL.LU R15, [R1+0x1a0] ;  /* 0x0001a000010f7983 */ /* 0x000ea80000300800 */
[----:B------:R-:W3:Y:S04]  /*9320*/  LDL.LU R16, [R1+0x198] ;  /* 0x0001980001107983 */ /* 0x000ee80000300800 */
[----:B------:R-:W4:Y:S04]  /*9330*/  LDL.LU R12, [R1+0x19c] ;  /* 0x00019c00010c7983 */ /* 0x000f280000300800 */
[----:B------:R-:W4:Y:S04]  /*9340*/  LDL.LU R14, [R1+0x1a4] ;  /* 0x0001a400010e7983 */ /* 0x000f280000300800 */
[----:B------:R-:W4:Y:S04]  /*9350*/  LDL.LU R13, [R1+0x190] ;  /* 0x00019000010d7983 */ /* 0x000f280000300800 */
[----:B-----5:R0:W-:Y:S04]  /*9360*/  STL [R1+0x3bc], R4 ;  /* 0x0003bc0401007387 */ /* 0x0201e80000100800 */
[----:B------:R-:W4:Y:S04]  /*9370*/  LDL.LU R18, [R1+0x1c4] ;  /* 0x0001c40001127983 */ /* 0x000f280000300800 */
[----:B------:R-:W4:Y:S04]  /*9380*/  LDL.LU R17, [R1+0x184] ;  /* 0x0001840001117983 */ /* 0x000f280000300800 */
        /* <DEDUP_REMOVED lines=47> */
[----:B--2---:R-:W-:-:S05]  /*9680*/  SHF.L.U32 R15, R15, 0x10, RZ ;  /* 0x000000100f0f7819 */ /* 0x004fca00000006ff */
[----:B0-----:R-:W-:Y:S01]  /*9690*/  FMUL.FTZ R15, R15, R14 ;  /* 0x0000000e0f0f7220 */ /* 0x001fe20000410000 */
[----:B------:R-:W-:-:S04]  /*96a0*/  FADD.FTZ R14, -R14, 1 ;  /* 0x3f8000000e0e7421 */ /* 0x000fc80000010100 */
[----:B------:R-:W-:Y:S01]  /*96b0*/  FFMA.FTZ R14, R13, R14, 1 ;  /* 0x3f8000000d0e7423 */ /* 0x000fe2000001000e */
[----:B---3--:R-:W-:Y:S02]  /*96c0*/  SHF.L.U32 R13, R16, 0x10, RZ ;  /* 0x00000010100d7819 */ /* 0x008fe400000006ff */
        /* <DEDUP_REMOVED lines=11> */
[----:B0-----:R-:W-:-:S03]  /*9780*/  FMUL.FTZ R4, R13, UR16 ;  /* 0x000000100d047c20 */ /* 0x001fc60008410000 */
[----:B------:R0:W-:Y:S01]  /*9790*/  STL [R1+0x3ac], R6 ;  /* 0x0003ac0601007387 */ /* 0x0001e20000100800 */
[----:B------:R-:W-:Y:S01]  /*97a0*/  FFMA.FTZ R8, R0, R4, R3 ;  /* 0x0000000400087223 */ /* 0x000fe20000010003 */
[----:B0-----:R-:W-:-:S03]  /*97b0*/  FFMA.FTZ R6, R12, R14, R9 ;  /* 0x0000000e0c067223 */ /* 0x001fc60000010009 */
[----:B------:R-:W-:-:S06]  /*97c0*/  FMUL.FTZ R9, R8, -1.4426950216293334961 ;  /* 0xbfb8aa3b08097820 */ /* 0x000fcc0000410000 */
[----:B------:R-:W0:Y:S01]  /*97d0*/  MUFU.EX2 R9, R9 ;  /* 0x0000000900097308 */ /* 0x000e220000000800 */
[----:B------:R-:W-:Y:S02]  /*97e0*/  SHF.L.U32 R11, R18, 0x10, RZ ;  /* 0x00000010120b7819 */ /* 0x000fe400000006ff */
[----:B------:R-:W3:Y:S01]  /*97f0*/  LDL.LU R18, [R1+0x214] ;  /* 0x0002140001127983 */ /* 0x000ee20000300800 */
[----:B0-----:R-:W-:-:S06]  /*9800*/  FADD.FTZ R9, R9, 1 ;  /* 0x3f80000009097421 */ /* 0x001fcc0000010000 */
[----:B------:R-:W0:Y:S02]  /*9810*/  MUFU.RCP R9, R9 ;  /* 0x0000000900097308 */ /* 0x000e240000001000 */
[----:B0-----:R-:W-:Y:S01]  /*9820*/  FMUL.FTZ R11, R11, R9 ;  /* 0x000000090b0b7220 */ /* 0x001fe20000410000 */
[----:B------:R-:W-:-:S04]  /*9830*/  FADD.FTZ R9, -R9, 1 ;  /* 0x3f80000009097421 */ /* 0x000fc80000010100 */
[----:B------:R-:W-:Y:S01]  /*9840*/  FFMA.FTZ R9, R8, R9, 1 ;  /* 0x3f80000008097423 */ /* 0x000fe20000010009 */
[----:B------:R-:W-:Y:S02]  /*9850*/  SHF.L.U32 R8, R17, 0x10, RZ ;  /* 0x0000001011087819 */ /* 0x000fe400000006ff */
[----:B------:R-:W4:Y:S01]  /*9860*/  LDL.LU R17, [R1+0x250] ;  /* 0x0002500001117983 */ /* 0x000f220000300800 */
[----:B------:R-:W-:-:S03]  /*9870*/  FMUL.FTZ R7, R11, R9 ;  /* 0x000000090b077220 */ /* 0x000fc60000410000 */
[----:B------:R0:W-:Y:S01]  /*9880*/  STL [R1+0x3a8], R6 ;  /* 0x0003a80601007387 */ /* 0x0001e20000100800 */
[----:B------:R-:W-:Y:S01]  /*9890*/  FADD.FTZ R8, R8, -UR28 ;  /* 0x8000001c08087e21 */ /* 0x000fe20008010000 */
[----:B0-----:R-:W-:Y:S01]  /*98a0*/  FADD.FTZ R6, R10, R14 ;  /* 0x0000000e0a067221 */ /* 0x001fe20000010000 */
[----:B------:R-:W-:Y:S02]  /*98b0*/  SHF.L.U32 R10, R26, 0x10, RZ ;  /* 0x000000101a0a7819 */ /* 0x000fe400000006ff */
[----:B------:R-:W4:Y:S04]  /*98c0*/  LDL.LU R26, [R1+0x260] ;  /* 0x00026000011a7983 */ /* 0x000f280000300800 */
[----:B------:R0:W-:Y:S02]  /*98d0*/  STL [R1+0x124], R4 ;  /* 0x0001240401007387 */ /* 0x0001e40000100800 */
[----:B0-----:R-:W-:-:S04]  /*98e0*/  FMUL.FTZ R4, R8, UR16 ;  /* 0x0000001008047c20 */ /* 0x001fc80008410000 */
[----:B------:R-:W-:-:S04]  /*98f0*/  FFMA.FTZ R9, R2, R4, R5 ;  /* 0x0000000402097223 */ /* 0x000fc80000010005 */
[----:B------:R-:W-:-:S06]  /*9900*/  FMUL.FTZ R8, R9, -1.4426950216293334961 ;  /* 0xbfb8aa3b09087820 */ /* 0x000fcc0000410000 */
[----:B------:R-:W0:Y:S01]  /*9910*/  MUFU.EX2 R8, R8 ;  /* 0x0000000800087308 */ /* 0x000e220000000800 */
[----:B--2---:R-:W-:Y:S02]  /*9920*/  SHF.L.U32 R11, R16, 0x10, RZ ;  /* 0x00000010100b7819 */ /* 0x004fe400000006ff */
[----:B------:R-:W2:Y:S01]  /*9930*/  LDL.LU R16, [R1+0x174] ;  /* 0x0001740001107983 */ /* 0x000ea20000300800 */
[----:B0-----:R-:W-:-:S06]  /*9940*/  FADD.FTZ R8, R8, 1 ;  /* 0x3f80000008087421 */ /* 0x001fcc0000010000 */
[----:B------:R-:W0:Y:S01]  /*9950*/  MUFU.RCP R8, R8 ;  /* 0x0000000800087308 */ /* 0x000e220000001000 */
[----:B------:R-:W-:Y:S01]  /*9960*/  FADD.FTZ R11, R11, -UR28 ;  /* 0x8000001c0b0b7e21 */ /* 0x000fe20008010000 */
[----:B------:R1:W-:Y:S03]  /*9970*/  STL [R1+0x12c], R4 ;  /* 0x00012c0401007387 */ /* 0x0003e60000100800 */
[----:B-1----:R-:W-:Y:S01]  /*9980*/  FMUL.FTZ R4, R11, UR16 ;  /* 0x000000100b047c20 */ /* 0x002fe20008410000 */
[----:B0-----:R-:W-:Y:S01]  /*9990*/  FMUL.FTZ R10, R10, R8 ;  /* 0x000000080a0a7220 */ /* 0x001fe20000410000 */
[----:B------:R-:W-:-:S03]  /*99a0*/  FADD.FTZ R8, -R8, 1 ;  /* 0x3f80000008087421 */ /* 0x000fc60000010100 */
[----:B------:R0:W-:Y:S01]  /*99b0*/  STL [R1+0x340], R4 ;  /* 0x0003400401007387 */ /* 0x0001e20000100800 */
[----:B------:R-:W-:Y:S01]  /*99c0*/  FFMA.FTZ R8, R9, R8, 1 ;  /* 0x3f80000009087423 */ /* 0x000fe20000010008 */
[----:B------:R-:W-:Y:S01]  /*99d0*/  FFMA.FTZ R9, R0, R4, R3 ;  /* 0x0000000400097223 */ /* 0x000fe20000010003 */
[----:B---3--:R-:W-:Y:S02]  /*99e0*/  SHF.L.U32 R11, R18, 0x10, RZ ;  /* 0x00000010120b7819 */ /* 0x008fe400000006ff */
[----:B------:R-:W3:Y:S03]  /*99f0*/  LDL.LU R18, [R1+0x17c] ;  /* 0x00017c0001127983 */ /* 0x000ee60000300800 */
[----:B------:R-:W-:-:S04]  /*9a00*/  FADD.FTZ R11, R11, -UR28 ;  /* 0x8000001c0b0b7e21 */ /* 0x000fc80008010000 */
[----:B0-----:R-:W-:Y:S01]  /*9a10*/  FMUL.FTZ R4, R11, UR16 ;  /* 0x000000100b047c20 */ /* 0x001fe20008410000 */
[----:B----4-:R-:W-:Y:S02]  /*9a20*/  SHF.L.U32 R11, R17, 0x10, RZ ;  /* 0x00000010110b7819 */ /* 0x010fe400000006ff */
[----:B------:R-:W4:Y:S04]  /*9a30*/  LDL.LU R17, [R1+0x180] ;  /* 0x0001800001117983 */ /* 0x000f280000300800 */
[----:B------:R0:W-:Y:S02]  /*9a40*/  STL [R1+0x3a4], R6 ;  /* 0x0003a40601007387 */ /* 0x0001e40000100800 */
[----:B0-----:R-:W-:Y:S01]  /*9a50*/  FMUL.FTZ R6, R10, R8 ;  /* 0x000000080a067220 */ /* 0x001fe20000410000 */
        /* <DEDUP_REMOVED lines=8> */
[----:B------:R-:W4:Y:S01]  /*9ae0*/  LDL.LU R23, [R1+0x2fc] ;  /* 0x0002fc0001177983 */ /* 0x000f220000300800 */
        /* <DEDUP_REMOVED lines=14> */
[----:B------:R-:W4:Y:S01]  /*9bd0*/  LDL.LU R16, [R1+0x170] ;  /* 0x0001700001107983 */ /* 0x000f220000300800 */
[----:B0-----:R-:W-:Y:S01]  /*9be0*/  FMUL.FTZ R10, R10, R8 ;  /* 0x000000080a0a7220 */ /* 0x001fe20000410000 */
[----:B------:R-:W-:Y:S02]  /*9bf0*/  FADD.FTZ R8, -R8, 1 ;  /* 0x3f80000008087421 */ /* 0x000fe40000010100 */
[----:B------:R-:W4:Y:S02]  /*9c00*/  LDL.LU R24, [R1+0x2d8] ;  /* 0x0002d80001187983 */ /* 0x000f240000300800 */
        /* <DEDUP_REMOVED lines=28> */
[----:B----4-:R-:W-:Y:S02]  /*9dd0*/  SHF.L.U32 R10, R17, 0x10, RZ ;  /* 0x00000010110a7819 */ /* 0x010fe400000006ff */
[----:B------:R-:W4:Y:S01]  /*9de0*/  LDL.LU R17, [R1+0x158] ;  /* 0x0001580001117983 */ /* 0x000f220000300800 */
        /* <DEDUP_REMOVED lines=16> */
[----:B------:R-:W-:Y:S01]  /*9ef0*/  FFMA.FTZ R9, R2, R4, R5 ;  /* 0x0000000402097223 */ /* 0x000fe20000010005 */
[----:B------:R-:W-:Y:S02]  /*9f00*/  SHF.L.U32 R10, R16, 0x10, RZ ;  /* 0x00000010100a7819 */ /* 0x000fe400000006ff */
[----:B------:R-:W2:Y:S01]  /*9f10*/  LDL.LU R16, [R1+0x310] ;  /* 0x0003100001107983 */ /* 0x000ea20000300800 */
        /* <DEDUP_REMOVED lines=18> */
[----:B------:R-:W-:Y:S01]  /*a040*/  SHF.L.U32 R11, R30, 0x10, RZ ;  /* 0x000000101e0b7819 */ /* 0x000fe200000006ff */
[----:B------:R1:W-:Y:S02]  /*a050*/  STL [R1+0x320], R4 ;  /* 0x0003200401007387 */ /* 0x0003e40000100800 */
[----:B0-----:R-:W-:Y:S01]  /*a060*/  FMUL.FTZ R10, R10, R8 ;  /* 0x000000080a0a7220 */ /* 0x001fe20000410000 */
[----:B------:R-:W-:Y:S01]  /*a070*/  FADD.FTZ R8, -R8, 1 ;  /* 0x3f80000008087421 */ /* 0x000fe20000010100 */
[----:B------:R-:W3:Y:S03]  /*a080*/  LDL.LU R18, [R1+0x2c0] ;  /* 0x0002c00001127983 */ /* 0x000ee60000300800 */
[----:B------:R-:W-:-:S04]  /*a090*/  FFMA.FTZ R8, R9, R8, 1 ;  /* 0x3f80000009087423 */ /* 0x000fc80000010008 */
[----:B------:R-:W-:Y:S01]  /*a0a0*/  FMUL.FTZ R30, R10, R8 ;  /* 0x000000080a1e7220 */ /* 0x000fe20000410000 */
[----:B----4-:R-:W-:Y:S02]  /*a0b0*/  SHF.L.U32 R10, R17, 0x10, RZ ;  /* 0x00000010110a7819 */ /* 0x010fe400000006ff */
[----:B------:R-:W4:Y:S01]  /*a0c0*/  LDL.LU R17, [R1+0x2f4] ;  /* 0x0002f40001117983 */ /* 0x000f220000300800 */
[----:B------:R-:W-:-:S04]  /*a0d0*/  FADD.FTZ R11, R11, -UR28 ;  /* 0x8000001c0b0b7e21 */ /* 0x000fc80008010000 */
[----:B-1----:R-:W-:-:S04]  /*a0e0*/  FMUL.FTZ R4, R11, UR16 ;  /* 0x000000100b047c20 */ /* 0x002fc80008410000 */
        /* <DEDUP_REMOVED lines=21> */
[----:B------:R-:W0:Y:S01]  /*a240*/  MUFU.EX2 R8, R8 ;  /* 0x0000000800087308 */ /* 0x000e220000000800 */
[----:B----4-:R-:W-:Y:S02]  /*a250*/  SHF.L.U32 R11, R17, 0x10, RZ ;  /* 0x00000010110b7819 */ /* 0x010fe400000006ff */
[----:B------:R-:W4:Y:S01]  /*a260*/  LDL.LU R17, [R1+0x2dc] ;  /* 0x0002dc0001117983 */ /* 0x000f220000300800 */
[----:B0-----:R-:W-:-:S06]  /*a270*/  FADD.FTZ R8, R8, 1 ;  /* 0x3f80000008087421 */ /* 0x001fcc0000010000 */
[----:B------:R-:W0:Y:S01]  /*a280*/  MUFU.RCP R8, R8 ;  /* 0x0000000800087308 */ /* 0x000e220000001000 */
[----:B------:R-:W-:Y:S01]  /*a290*/  FADD.FTZ R11, R11, -UR28 ;  /* 0x8000001c0b0b7e21 */ /* 0x000fe20008010000 */
[----:B------:R1:W-:Y:S01]  /*a2a0*/  STL [R1+0x310], R4 ;  /* 0x0003100401007387 */ /* 0x0003e20000100800 */
        /* <DEDUP_REMOVED lines=18> */
[----:B------:R-:W-:Y:S01]  /*a3d0*/  FMUL.FTZ R8, R9, -1.4426950216293334961 ;  /* 0xbfb8aa3b09087820 */ /* 0x000fe20000410000 */
[----:B--2---:R-:W-:Y:S02]  /*a3e0*/  SHF.L.U32 R11, R16, 0x10, RZ ;  /* 0x00000010100b7819 */ /* 0x004fe400000006ff */
[----:B------:R-:W2:Y:S03]  /*a3f0*/  LDL.LU R16, [R1+0x2b8] ;  /* 0x0002b80001107983 */ /* 0x000ea60000300800 */
[----:B------:R-:W0:Y:S02]  /*a400*/  MUFU.EX2 R8, R8 ;  /* 0x0000000800087308 */ /* 0x000e240000000800 */
[----:B0-----:R-:W-:-:S06]  /*a410*/  FADD.FTZ R8, R8, 1 ;  /* 0x3f80000008087421 */ /* 0x001fcc0000010000 */
[----:B------:R-:W0:Y:S01]  /*a420*/  MUFU.RCP R8, R8 ;  /* 0x0000000800087308 */ /* 0x000e220000001000 */
[----:B------:R-:W-:Y:S01]  /*a430*/  SHF.L.U32 R10, R23, 0x10, RZ ;  /* 0x00000010170a7819 */ /* 0x000fe200000006ff */
[----:B------:R-:W-:Y:S01]  /*a440*/  FADD.FTZ R11, R11, -UR28 ;  /* 0x8000001c0b0b7e21 */ /* 0x000fe20008010000 */
[----:B------:R1:W-:Y:S04]  /*a450*/  STL [R1+0x2f4], R4 ;  /* 0x0002f40401007387 */ /* 0x0003e80000100800 */
[----:B------:R3:W-:Y:S04]  /*a460*/  STL [R1+0x130], R6 ;  /* 0x0001300601007387 */ /* 0x0007e80000100800 */
[----:B------:R-:W2:Y:S01]  /*a470*/  LDL.LU R23, [R1+0x2a0] ;  /* 0x0002a00001177983 */ /* 0x000ea20000300800 */
[----:B-1----:R-:W-:Y:S01]  /*a480*/  FMUL.FTZ R4, R11, UR16 ;  /* 0x000000100b047c20 */ /* 0x002fe20008410000 */
[----:B0-----:R-:W-:Y:S01]  /*a490*/  FMUL.FTZ R10, R10, R8 ;  /* 0x000000080a0a7220 */ /* 0x001fe20000410000 */
[----:B------:R-:W-:-:S04]  /*a4a0*/  FADD.FTZ R8, -R8, 1 ;  /* 0x3f80000008087421 */ /* 0x000fc80000010100 */
[----:B------:R-:W-:Y:S01]  /*a4b0*/  FFMA.FTZ R8, R9, R8, 1 ;  /* 0x3f80000009087423 */ /* 0x000fe20000010008 */
[----:B------:R-:W-:-:S03]  /*a4c0*/  FFMA.FTZ R9, R2, R4, R5 ;  /* 0x0000000402097223 */ /* 0x000fc60000010005 */
[----:B---3--:R-:W-:Y:S01]  /*a4d0*/  FMUL.FTZ R6, R10, R8 ;  /* 0x000000080a067220 */ /* 0x008fe20000410000 */
[----:B------:R-:W-:Y:S01]  /*a4e0*/  FMUL.FTZ R8, R9, -1.4426950216293334961 ;  /* 0xbfb8aa3b09087820 */ /* 0x000fe20000410000 */
[----:B------:R-:W-:Y:S02]  /*a4f0*/  SHF.L.U32 R11, R18, 0x10, RZ ;  /* 0x00000010120b7819 */ /* 0x000fe400000006ff */
[----:B------:R-:W3:Y:S03]  /*a500*/  LDL.LU R18, [R1+0x2c8] ;  /* 0x0002c80001127983 */ /* 0x000ee60000300800 */
[----:B------:R-:W0:Y:S02]  /*a510*/  MUFU.EX2 R8, R8 ;  /* 0x0000000800087308 */ /* 0x000e240000000800 */
[----:B0-----:R-:W-:-:S06]  /*a520*/  FADD.FTZ R8, R8, 1 ;  /* 0x3f80000008087421 */ /* 0x001fcc0000010000 */
[----:B------:R-:W0:Y:S01]  /*a530*/  MUFU.RCP R8, R8 ;  /* 0x0000000800087308 */ /* 0x000e220000001000 */
[----:B------:R-:W-:Y:S01]  /*a540*/  SHF.L.U32 R10, R24, 0x10, RZ ;  /* 0x00000010180a7819 */ /* 0x000fe200000006ff */
[----:B------:R1:W-:Y:S01]  /*a550*/  STL [R1+0x134], R6 ;  /* 0x0001340601007387 */ /* 0x0003e20000100800 */
[----:B------:R-:W-:-:S03]  /*a560*/  FADD.FTZ R11, R11, -UR28 ;  /* 0x8000001c0b0b7e21 */ /* 0x000fc60008010000 */
[----:B------:R4:W-:Y:S04]  /*a570*/  STL [R1+0x2f0], R4 ;  /* 0x0002f00401007387 */ /* 0x0009e80000100800 */
[----:B------:R-:W3:Y:S01]  /*a580*/  LDL.LU R24, [R1+0x2bc] ;  /* 0x0002bc0001187983 */ /* 0x000ee20000300800 */
[----:B0-----:R-:W-:Y:S01]  /*a590*/  FMUL.FTZ R10, R10, R8 ;  /* 0x000000080a0a7220 */ /* 0x001fe20000410000 */
[----:B------:R-:W-:-:S04]  /*a5a0*/  FADD.FTZ R8, -R8, 1 ;  /* 0x3f80000008087421 */ /* 0x000fc80000010100 */
[----:B------:R-:W-:-:S04]  /*a5b0*/  FFMA.FTZ R8, R9, R8, 1 ;  /* 0x3f80000009087423 */ /* 0x000fc80000010008 */
[----:B-1----:R-:W-:Y:S01]  /*a5c0*/  FMUL.FTZ R6, R10, R8 ;  /* 0x000000080a067220 */ /* 0x002fe20000410000 */
[----:B----4-:R-:W-:Y:S02]  /*a5d0*/  SHF.L.U32 R10, R17, 0x10, RZ ;  /* 0x00000010110a7819 */ /* 0x010fe400000006ff */
[----:B------:R-:W4:Y:S01]  /*a5e0*/  LDL.LU R17, [R1+0x2a8] ;  /* 0x0002a80001117983 */ /* 0x000f220000300800 */
[----:B------:R-:W-:-:S04]  /*a5f0*/  FMUL.FTZ R4, R11, UR16 ;  /* 0x000000100b047c20 */ /* 0x000fc80008410000 */
[----:B------:R-:W-:-:S04]  /*a600*/  FFMA.FTZ R9, R0, R4, R3 ;  /* 0x0000000400097223 */ /* 0x000fc80000010003 */
[----:B------:R-:W-:-:S06]  /*a610*/  FMUL.FTZ R8, R9, -1.4426950216293334961 ;  /* 0xbfb8aa3b09087820 */ /* 0x000fcc0000410000 */
        /* <DEDUP_REMOVED lines=8> */
[----:B------:R-:W-:Y:S01]  /*a6a0*/  SHF.L.U32 R11, R26, 0x10, RZ ;  /* 0x000000101a0b7819 */ /* 0x000fe200000006ff */
[----:B------:R0:W-:Y:S04]  /*a6b0*/  STL [R1+0x2c4], R4 ;  /* 0x0002c40401007387 */ /* 0x0001e80000100800 */
[----:B------:R-:W-:Y:S01]  /*a6c0*/  FADD.FTZ R11, R11, -UR28 ;  /* 0x8000001c0b0b7e21 */ /* 0x000fe20008010000 */
[----:B------:R-:W4:Y:S03]  /*a6d0*/  LDL.LU R26, [R1+0x2d0] ;  /* 0x0002d000011a7983 */ /* 0x000f260000300800 */
[----:B0-----:R-:W-:-:S04]  /*a6e0*/  FMUL.FTZ R4, R11, UR16 ;  /* 0x000000100b047c20 */ /* 0x001fc80008410000 */
[----:B------:R-:W-:Y:S01]  /*a6f0*/  FFMA.FTZ R9, R2, R4, R5 ;  /* 0x0000000402097223 */ /* 0x000fe20000010005 */
[----:B--2---:R-:W-:Y:S02]  /*a700*/  SHF.L.U32 R10, R16, 0x10, RZ ;  /* 0x00000010100a7819 */ /* 0x004fe400000006ff */
[----:B------:R-:W2:Y:S01]  /*a710*/  LDL.LU R16, [R1+0x2ac] ;  /* 0x0002ac0001107983 */ /* 0x000ea20000300800 */
        /* <DEDUP_REMOVED lines=9> */
[----:B---3--:R-:W-:Y:S02]  /*a7b0*/  SHF.L.U32 R10, R18, 0x10, RZ ;  /* 0x00000010120a7819 */ /* 0x008fe400000006ff */
[----:B------:R-:W3:Y:S01]  /*a7c0*/  LDL.LU R18, [R1+0x2cc] ;  /* 0x0002cc0001127983 */ /* 0x000ee20000300800 */
[----:B------:R-:W-:-:S03]  /*a7d0*/  FADD.FTZ R11, R11, -UR28 ;  /* 0x8000001c0b0b7e21 */ /* 0x000fc60008010000 */
[----:B------:R0:W-:Y:S02]  /*a7e0*/  STL [R1+0x2c0], R4 ;  /* 0x0002c00401007387 */ /* 0x0001e40000100800 */
[----:B0-----:R-:W-:Y:S01]  /*a7f0*/  FMUL.FTZ R4, R11, UR16 ;  /* 0x000000100b047c20 */ /* 0x001fe20008410000 */
[----:B----4-:R-:W-:Y:S02]  /*a800*/  SHF.L.U32 R11, R17, 0x10, RZ ;  /* 0x00000010110b7819 */ /* 0x010fe400000006ff */
[----:B------:R-:W4:Y:S01]  /*a810*/  LDL.LU R17, [R1+0x294] ;  /* 0x0002940001117983 */ /* 0x000f220000300800 */
[----:B------:R-:W-:-:S04]  /*a820*/  FFMA.FTZ R9, R0, R4, R3 ;  /* 0x0000000400097223 */ /* 0x000fc80000010003 */
[----:B------:R-:W-:Y:S01]  /*a830*/  FMUL.FTZ R8, R9, -1.4426950216293334961 ;  /* 0xbfb8aa3b09087820 */ /* 0x000fe20000410000 */
[----:B------:R-:W-:-:S05]  /*a840*/  FADD.FTZ R11, R11, -UR28 ;  /* 0x8000001c0b0b7e21 */ /* 0x000fca0008010000 */
[----:B------:R-:W0:Y:S01]  /*a850*/  MUFU.EX2 R8, R8 ;  /* 0x0000000800087308 */ /* 0x000e220000000800 */
[----:B------:R1:W-:Y:S02]  /*a860*/  STL [R1+0x2b4], R4 ;  /* 0x0002b40401007387 */ /* 0x0003e40000100800 */
[----:B-1----:R-:W-:Y:S01]  /*a870*/  FMUL.FTZ R4, R11, UR16 ;  /* 0x000000100b047c20 */ /* 0x002fe20008410000 */
[----:B0-----:R-:W-:-:S06]  /*a880*/  FADD.FTZ R8, R8, 1 ;  /* 0x3f80000008087421 */ /* 0x001fcc0000010000 */
[----:B------:R-:W0:Y:S01]  /*a890*/  MUFU.RCP R8, R8 ;  /* 0x0000000800087308 */ /* 0x000e220000001000 */
[----:B------:R1:W-:Y:S01]  /*a8a0*/  STL [R1+0x14c], R6 ;  /* 0x00014c0601007387 */ /* 0x0003e20000100800 */
        /* <DEDUP_REMOVED lines=9> */
[----:B------:R-:W-:Y:S02]  /*a940*/  SHF.L.U32 R10, R24, 0x10, RZ ;  /* 0x00000010180a7819 */ /* 0x000fe400000006ff */
[----:B--2---:R-:W-:Y:S01]  /*a950*/  SHF.L.U32 R11, R16, 0x10, RZ ;  /* 0x00000010100b7819 */ /* 0x004fe200000006ff */
[----:B------:R1:W-:Y:S04]  /*a960*/  STL [R1+0x2b0], R4 ;  /* 0x0002b00401007387 */ /* 0x0003e80000100800 */
[----:B------:R-:W2:Y:S01]  /*a970*/  LDL.LU R16, [R1+0x2d4] ;  /* 0x0002d40001107983 */ /* 0x000ea20000300800 */
[----:B------:R-:W-:Y:S01]  /*a980*/  FADD.FTZ R11, R11, -UR28 ;  /* 0x8000001c0b0b7e21 */ /* 0x000fe20008010000 */
[----:B0-----:R-:W-:Y:S01]  /*a990*/  FMUL.FTZ R10, R10, R8 ;  /* 0x000000080a0a7220 */ /* 0x001fe20000410000 */
[----:B------:R-:W-:Y:S01]  /*a9a0*/  FADD.FTZ R8, -R8, 1 ;  /* 0x3f80000008087421 */ /* 0x000fe20000010100 */
[----:B------:R0:W-:Y:S01]  /*a9b0*/  STL [R1+0x154], R6 ;  /* 0x0001540601007387 */ /* 0x0001e20000100800 */
[----:B-1----:R-:W-:-:S02]  /*a9c0*/  FMUL.FTZ R4, R11, UR16 ;  /* 0x000000100b047c20 */ /* 0x002fc40008410000 */
[----:B------:R-:W-:Y:S01]  /*a9d0*/  FFMA.FTZ R8, R9, R8, 1 ;  /* 0x3f80000009087423 */ /* 0x000fe20000010008 */
[----:B------:R-:W2:Y:S01]  /*a9e0*/  LDL.LU R24, [R1+0x15c] ;  /* 0x00015c0001187983 */ /* 0x000ea20000300800 */
[----:B------:R-:W-:Y:S02]  /*a9f0*/  FFMA.FTZ R9, R0, R4, R3 ;  /* 0x0000000400097223 */ /* 0x000fe40000010003 */
[----:B0-----:R-:W-:Y:S02]  /*aa00*/  FMUL.FTZ R6, R10, R8 ;  /* 0x000000080a067220 */ /* 0x001fe40000410000 */
[----:B------:R-:W-:-:S06]  /*aa10*/  FMUL.FTZ R8, R9, -1.4426950216293334961 ;  /* 0xbfb8aa3b09087820 */ /* 0x000fcc0000410000 */
[----:B------:R-:W0:Y:S02]  /*aa20*/  MUFU.EX2 R8, R8 ;  /* 0x0000000800087308 */ /* 0x000e240000000800 */
[----:B0-----:R-:W-:-:S06]  /*aa30*/  FADD.FTZ R8, R8, 1 ;  /* 0x3f80000008087421 */ /* 0x001fcc0000010000 */
[----:B------:R-:W0:Y:S01]  /*aa40*/  MUFU.RCP R8, R8 ;  /* 0x0000000800087308 */ /* 0x000e220000001000 */
[----:B------:R-:W-:Y:S02]  /*aa50*/  SHF.L.U32 R10, R26, 0x10, RZ ;  /* 0x000000101a0a7819 */ /* 0x000fe400000006ff */
[----:B------:R-:W-:Y:S01]  /*aa60*/  SHF.L.U32 R11, R28, 0x10, RZ ;  /* 0x000000101c0b7819 */ /* 0x000fe200000006ff */
[----:B------:R1:W-:Y:S04]  /*aa70*/  STL [R1+0x2ac], R4 ;  /* 0x0002ac0401007387 */ /* 0x0003e80000100800 */
[----:B------:R4:W-:Y:S04]  /*aa80*/  STL [R1+0x158], R6 ;  /* 0x0001580601007387 */ /* 0x0009e80000100800 */
[----:B------:R-:W2:Y:S01]  /*aa90*/  LDL.LU R26, [R1+0x160] ;  /* 0x00016000011a7983 */ /* 0x000ea20000300800 */
[----:B0-----:R-:W-:Y:S01]  /*aaa0*/  FMUL.FTZ R10, R10, R8 ;  /* 0x000000080a0a7220 */ /* 0x001fe20000410000 */
[----:B------:R-:W-:-:S04]  /*aab0*/  FADD.FTZ R8, -R8, 1 ;  /* 0x3f80000008087421 */ /* 0x000fc80000010100 */
[----:B------:R-:W-:-:S04]  /*aac0*/  FFMA.FTZ R8, R9, R8, 1 ;  /* 0x3f80000009087423 */ /* 0x000fc80000010008 */
[----:B------:R-:W-:Y:S01]  /*aad0*/  FMUL.FTZ R28, R10, R8 ;  /* 0x000000080a1c7220 */ /* 0x000fe20000410000 */
[----:B---3--:R-:W-:Y:S02]  /*aae0*/  SHF.L.U32 R10, R18, 0x10, RZ ;  /* 0x00000010120a7819 */ /* 0x008fe400000006ff */
[----:B------:R-:W3:Y:S01]  /*aaf0*/  LDL.LU R18, [R1+0x284] ;  /* 0x0002840001127983 */ /* 0x000ee20000300800 */
[----:B------:R-:W-:-:S04]  /*ab00*/  FADD.FTZ R11, R11, -UR28 ;  /* 0x8000001c0b0b7e21 */ /* 0x000fc80008010000 */
[----:B-1----:R-:W-:Y:S01]  /*ab10*/  FMUL.FTZ R4, R11, UR16 ;  /* 0x000000100b047c20 */ /* 0x002fe20008410000 */
[----:B----4-:R-:W-:Y:S02]  /*ab20*/  SHF.L.U32 R11, R17, 0x10, RZ ;  /* 0x00000010110b7819 */ /* 0x010fe400000006ff */
[----:B------:R-:W4:Y:S01]  /*ab30*/  LDL.LU R17, [R1+0x280] ;  /* 0x0002800001117983 */ /* 0x000f220000300800 */
        /* <DEDUP_REMOVED lines=14> */
[----:B--2---:R-:W-:Y:S02]  /*ac20*/  SHF.L.U32 R10, R16, 0x10, RZ ;  /* 0x00000010100a7819 */ /* 0x004fe400000006ff */
[----:B------:R-:W2:Y:S03]  /*ac30*/  LDL.LU R16, [R1+0x298] ;  /* 0x0002980001107983 */ /* 0x000ea60000300800 */
        /* <DEDUP_REMOVED lines=12> */
[----:B0-----:R-:W-:-:S04]  /*ad00*/  FMUL.FTZ R4, R11, UR16 ;  /* 0x000000100b047c20 */ /* 0x001fc80008410000 */
[----:B------:R-:W-:-:S04]  /*ad10*/  FFMA.FTZ R9, R2, R4, R5 ;  /* 0x0000000402097223 */ /* 0x000fc80000010005 */
        /* <DEDUP_REMOVED lines=20> */
[----:B------:R1:W-:Y:S01]  /*ae60*/  STL [R1+0x168], R6 ;  /* 0x0001680601007387 */ /* 0x0003e20000100800 */
[----:B------:R-:W-:-:S03]  /*ae70*/  SHF.L.U32 R11, R24, 0x10, RZ ;  /* 0x00000010180b7819 */ /* 0x000fc600000006ff */
[----:B------:R2:W-:Y:S04]  /*ae80*/  STL [R1+0x260], R4 ;  /* 0x0002600401007387 */ /* 0x0005e80000100800 */
[----:B------:R-:W4:Y:S01]  /*ae90*/  LDL.LU R23, [R1+0x274] ;  /* 0x0002740001177983 */ /* 0x000f220000300800 */
[----:B0-----:R-:W-:Y:S01]  /*aea0*/  FMUL.FTZ R10, R10, R8 ;  /* 0x000000080a0a7220 */ /* 0x001fe20000410000 */
[----:B------:R-:W-:Y:S02]  /*aeb0*/  FADD.FTZ R8, -R8, 1 ;  /* 0x3f80000008087421 */ /* 0x000fe40000010100 */
[----:B------:R-:W4:Y:S02]  /*aec0*/  LDL.LU R24, [R1+0x150] ;  /* 0x0001500001187983 */ /* 0x000f240000300800 */
[----:B------:R-:W-:-:S04]  /*aed0*/  FFMA.FTZ R8, R9, R8, 1 ;  /* 0x3f80000009087423 */ /* 0x000fc80000010008 */
[----:B-1----:R-:W-:Y:S01]  /*aee0*/  FMUL.FTZ R6, R10, R8 ;  /* 0x000000080a067220 */ /* 0x002fe20000410000 */
[----:B------:R-:W-:Y:S01]  /*aef0*/  FADD.FTZ R11, R11, -UR28 ;  /* 0x8000001c0b0b7e21 */ /* 0x000fe20008010000 */
[----:B--2---:R-:W-:Y:S02]  /*af00*/  SHF.L.U32 R10, R16, 0x10, RZ ;  /* 0x00000010100a7819 */ /* 0x004fe400000006ff */
[----:B------:R-:W2:Y:S01]  /*af10*/  LDL.LU R16, [R1+0x270] ;  /* 0x0002700001107983 */ /* 0x000ea20000300800 */
        /* <DEDUP_REMOVED lines=13> */
[----:B------:R-:W-:-:S05]  /*aff0*/  SHF.L.U32 R11, R26, 0x10, RZ ;  /* 0x000000101a0b7819 */ /* 0x000fca00000006ff */
[----:B------:R-:W-:Y:S01]  /*b000*/  FADD.FTZ R11, R11, -UR28 ;  /* 0x8000001c0b0b7e21 */ /* 0x000fe20008010000 */
[----:B------:R0:W-:Y:S03]  /*b010*/  STL [R1+0x254], R4 ;  /* 0x0002540401007387 */ /* 0x0001e60000100800 */
[----:B0-----:R-:W-:Y:S01]  /*b020*/  FMUL.FTZ R4, R11, UR16 ;  /* 0x000000100b047c20 */ /* 0x001fe20008410000 */
        /* <DEDUP_REMOVED lines=18> */
[----:B------:R-:W0:Y:S01]  /*b150*/  MUFU.EX2 R8, R8 ;  /* 0x0000000800087308 */ /* 0x000e220000000800 */
[----:B------:R-:W-:Y:S02]  /*b160*/  SHF.L.U32 R11, R24, 0x10, RZ ;  /* 0x00000010180b7819 */ /* 0x000fe400000006ff */
        /* <DEDUP_REMOVED lines=35> */
[----:B--2---:R-:W-:Y:S02]  /*b3a0*/  SHF.L.U32 R11, R16, 0x10, RZ ;  /* 0x00000010100b7819 */ /* 0x004fe400000006ff */
[----:B------:R-:W2:Y:S01]  /*b3b0*/  LDL.LU R16, [R1+0x268] ;  /* 0x0002680001107983 */ /* 0x000ea20000300800 */
[----:B0-----:R-:W-:Y:S01]  /*b3c0*/  FMUL.FTZ R10, R10, R8 ;  /* 0x000000080a0a7220 */ /* 0x001fe20000410000 */
[----:B------:R-:W-:Y:S01]  /*b3d0*/  FADD.FTZ R8, -R8, 1 ;  /* 0x3f80000008087421 */ /* 0x000fe20000010100 */
[----:B------:R-:W-:Y:S01]  /*b3e0*/  FADD.FTZ R11, R11, -UR28 ;  /* 0x8000001c0b0b7e21 */ /* 0x000fe20008010000 */
[----:B------:R0:W-:Y:S02]  /*b3f0*/  STL [R1+0x238], R4 ;  /* 0x0002380401007387 */ /* 0x0001e40000100800 */
[----:B------:R-:W-:Y:S02]  /*b400*/  FFMA.FTZ R8, R9, R8, 1 ;  /* 0x3f80000009087423 */ /* 0x000fe40000010008 */
[----:B------:R1:W-:Y:S01]  /*b410*/  STL [R1+0x16c], R6 ;  /* 0x00016c0601007387 */ /* 0x0003e20000100800 */
[----:B0-----:R-:W-:Y:S01]  /*b420*/  FMUL.FTZ R4, R11, UR16 ;  /* 0x000000100b047c20 */ /* 0x001fe20008410000 */
[----:B-1----:R-:W-:Y:S01]  /*b430*/  FMUL.FTZ R6, R10, R8 ;  /* 0x000000080a067220 */ /* 0x002fe20000410000 */
[----:B------:R-:W-:-:S02]  /*b440*/  SHF.L.U32 R10, R24, 0x10, RZ ;  /* 0x00000010180a7819 */ /* 0x000fc400000006ff */
[----:B------:R-:W-:Y:S01]  /*b450*/  FFMA.FTZ R9, R0, R4, R3 ;  /* 0x0000000400097223 */ /* 0x000fe20000010003 */
[----:B------:R-:W2:Y:S03]  /*b460*/  LDL.LU R24, [R1+0x240] ;  /* 0x0002400001187983 */ /* 0x000ea60000300800 */
[----:B------:R-:W-:-:S06]  /*b470*/  FMUL.FTZ R8, R9, -1.4426950216293334961 ;  /* 0xbfb8aa3b09087820 */ /* 0x000fcc0000410000 */
[----:B------:R-:W0:Y:S02]  /*b480*/  MUFU.EX2 R8, R8 ;  /* 0x0000000800087308 */ /* 0x000e240000000800 */
[----:B0-----:R-:W-:-:S06]  /*b490*/  FADD.FTZ R8, R8, 1 ;  /* 0x3f80000008087421 */ /* 0x001fcc0000010000 */
[----:B------:R-:W0:Y:S01]  /*b4a0*/  MUFU.RCP R8, R8 ;  /* 0x0000000800087308 */ /* 0x000e220000001000 */
[----:B------:R1:W-:Y:S01]  /*b4b0*/  STL [R1+0x234], R4 ;  /* 0x0002340401007387 */ /* 0x0003e20000100800 */
[----:B---3--:R-:W-:-:S03]  /*b4c0*/  SHF.L.U32 R11, R18, 0x10, RZ ;  /* 0x00000010120b7819 */ /* 0x008fc600000006ff */
[----:B------:R-:W3:Y:S01]  /*b4d0*/  LDL.LU R18, [R1+0x244] ;  /* 0x0002440001127983 */ /* 0x000ee20000300800 */
        /* <DEDUP_REMOVED lines=14> */
[----:B------:R1:W-:Y:S01]  /*b5c0*/  STL [R1+0x230], R4 ;  /* 0x0002300401007387 */ /* 0x0003e20000100800 */
[----:B0-----:R-:W-:Y:S01]  /*b5d0*/  FMUL.FTZ R8, R8, R11 ;  /* 0x0000000b08087220 */ /* 0x001fe20000410000 */
[----:B------:R-:W-:-:S02]  /*b5e0*/  FADD.FTZ R11, -R11, 1 ;  /* 0x3f8000000b0b7421 */ /* 0x000fc40000010100 */
[----:B------:R0:W-:Y:S02]  /*b5f0*/  STL [R1+0x174], R6 ;  /* 0x0001740601007387 */ /* 0x0001e40000100800 */
[----:B------:R-:W-:Y:S01]  /*b600*/  FFMA.FTZ R11, R9, R11, 1 ;  /* 0x3f800000090b7423 */ /* 0x000fe2000001000b */
[----:B------:R-:W-:Y:S02]  /*b610*/  SHF.L.U32 R10, R23, 0x10, RZ ;  /* 0x00000010170a7819 */ /* 0x000fe400000006ff */
[----:B------:R-:W4:Y:S03]  /*b620*/  LDL.LU R23, [R1+0x27c] ;  /* 0x00027c0001177983 */ /* 0x000f260000300800 */
[----:B------:R-:W-:-:S04]  /*b630*/  FADD.FTZ R10, R10, -UR28 ;  /* 0x8000001c0a0a7e21 */ /* 0x000fc80008010000 */
[----:B-1----:R-:W-:Y:S01]  /*b640*/  FMUL.FTZ R4, R10, UR16 ;  /* 0x000000100a047c20 */ /* 0x002fe20008410000 */
[----:B0-----:R-:W-:-:S03]  /*b650*/  FMUL.FTZ R6, R8, R11 ;  /* 0x0000000b08067220 */ /* 0x001fc60000410000 */
        /* <DEDUP_REMOVED lines=8> */
[----:B------:R0:W-:Y:S01]  /*b6e0*/  STL [R1+0x228], R4 ;  /* 0x0002280401007387 */ /* 0x0001e20000100800 */
[----:B------:R-:W-:Y:S01]  /*b6f0*/  FADD.FTZ R11, -R11, 1 ;  /* 0x3f8000000b0b7421 */ /* 0x000fe20000010100 */
[----:B------:R-:W-:-:S02]  /*b700*/  SHF.L.U32 R10, R24, 0x10, RZ ;  /* 0x00000010180a7819 */ /* 0x000fc400000006ff */
[----:B------:R-:W2:Y:S03]  /*b710*/  LDL.LU R24, [R1+0x28c] ;  /* 0x00028c0001187983 */ /* 0x000ea60000300800 */
[----:B------:R-:W-:Y:S01]  /*b720*/  FADD.FTZ R10, R10, -UR28 ;  /* 0x8000001c0a0a7e21 */ /* 0x000fe20008010000 */
[----:B------:R-:W-:-:S03]  /*b730*/  FFMA.FTZ R11, R9, R11, 1 ;  /* 0x3f800000090b7423 */ /* 0x000fc6000001000b */
        /* <DEDUP_REMOVED lines=26> */
[----:B------:R-:W4:Y:S04]  /*b8e0*/  LDL.LU R23, [R1+0x2e0] ;  /* 0x0002e00001177983 */ /* 0x000f280000300800 */
        /* <DEDUP_REMOVED lines=17> */
[----:B------:R0:W-:Y:S01]  /*ba00*/  STL [R1+0x218], R4 ;  /* 0x0002180401007387 */ /* 0x0001e20000100800 */
[----:B-1----:R-:W-:Y:S01]  /*ba10*/  FMUL.FTZ R8, R8, R11 ;  /* 0x0000000b08087220 */ /* 0x002fe20000410000 */
[----:B------:R-:W-:-:S02]  /*ba20*/  FADD.FTZ R11, -R11, 1 ;  /* 0x3f8000000b0b7421 */ /* 0x000fc40000010100 */
[----:B------:R1:W-:Y:S02]  /*ba30*/  STL [R1+0x1b4], R6 ;  /* 0x0001b40601007387 */ /* 0x0003e40000100800 */
[----:B------:R-:W-:Y:S01]  /*ba40*/  FFMA.FTZ R11, R9, R11, 1 ;  /* 0x3f800000090b7423 */ /* 0x000fe2000001000b */
[----:B---3--:R-:W-:Y:S02]  /*ba50*/  SHF.L.U32 R10, R18, 0x10, RZ ;  /* 0x00000010120a7819 */ /* 0x008fe400000006ff */
[----:B------:R-:W3:Y:S03]  /*ba60*/  LDL.LU R18, [R1+0x300] ;  /* 0x0003000001127983 */ /* 0x000ee60000300800 */
[----:B------:R-:W-:-:S04]  /*ba70*/  FADD.FTZ R10, R10, -UR28 ;  /* 0x8000001c0a0a7e21 */ /* 0x000fc80008010000 */
[----:B0-----:R-:W-:Y:S01]  /*ba80*/  FMUL.FTZ R4, R10, UR16 ;  /* 0x000000100a047c20 */ /* 0x001fe20008410000 */
[----:B-1----:R-:W-:-:S03]  /*ba90*/  FMUL.FTZ R6, R8, R11 ;  /* 0x0000000b08067220 */ /* 0x002fc60000410000 */
[----:B------:R-:W-:-:S04]  /*baa0*/  FFMA.FTZ R9, R0, R4, R3 ;  /* 0x0000000400097223 */ /* 0x000fc80000010003 */
        /* <DEDUP_REMOVED lines=12> */
[----:B------:R-:W-:Y:S02]  /*bb70*/  SHF.L.U32 R10, R23, 0x10, RZ ;  /* 0x00000010170a7819 */ /* 0x000fe400000006ff */
        /* <DEDUP_REMOVED lines=27> */
[----:B----4-:R-:W-:-:S03]  /*bd30*/  SHF.L.U32 R10, R17, 0x10, RZ ;  /* 0x00000010110a7819 */ /* 0x010fc600000006ff */
[----:B------:R-:W4:Y:S01]  /*bd40*/  LDL.LU R17, [R1+0x1ec] ;  /* 0x0001ec0001117983 */ /* 0x000f220000300800 */
        /* <DEDUP_REMOVED lines=14> */
[----:B------:R-:W4:Y:S01]  /*be30*/  LDL.LU R23, [R1+0x30c] ;  /* 0x00030c0001177983 */ /* 0x000f220000300800 */
[----:B--2---:R-:W-:-:S03]  /*be40*/  SHF.L.U32 R10, R16, 0x10, RZ ;  /* 0x00000010100a7819 */ /* 0x004fc600000006ff */
[----:B------:R-:W2:Y:S01]  /*be50*/  LDL.LU R16, [R1+0x314] ;  /* 0x0003140001107983 */ /* 0x000ea20000300800 */
        /* <DEDUP_REMOVED lines=38> */
[----:B------:R-:W-:Y:S01]  /*c0c0*/  SHF.L.U32 R10, R23, 0x10, RZ ;  /* 0x00000010170a7819 */ /* 0x000fe200000006ff */
[----:B------:R0:W-:Y:S04]  /*c0d0*/  STL [R1+0x3cc], R21 ;  /* 0x0003cc1501007387 */ /* 0x0001e80000100800 */
[----:B------:R-:W-:Y:S01]  /*c0e0*/  FADD.FTZ R10, R10, -UR28 ;  /* 0x8000001c0a0a7e21 */ /* 0x000fe20008010000 */
[----:B------:R-:W3:Y:S03]  /*c0f0*/  LDL.LU R23, [R1+0x1e0] ;  /* 0x0001e00001177983 */ /* 0x000ee60000300800 */
[----:B------:R-:W-:Y:S01]  /*c100*/  FMUL.FTZ R4, R10, UR16 ;  /* 0x000000100a047c20 */ /* 0x000fe20008410000 */
[----:B0-----:R-:W3:Y:S03]  /*c110*/  LDL.LU R21, [R1+0x328] ;  /* 0x0003280001157983 */ /* 0x001ee60000300800 */
[----:B------:R-:W-:-:S04]  /*c120*/  FFMA.FTZ R9, R0, R4, R3 ;  /* 0x0000000400097223 */ /* 0x000fc80000010003 */
[----:B------:R-:W-:-:S06]  /*c130*/  FMUL.FTZ R8, R9, -1.4426950216293334961 ;  /* 0xbfb8aa3b09087820 */ /* 0x000fcc0000410000 */
[----:B------:R-:W0:Y:S02]  /*c140*/  MUFU.EX2 R8, R8 ;  /* 0x0000000800087308 */ /* 0x000e240000000800 */
[----:B0-----:R-:W-:-:S06]  /*c150*/  FADD.FTZ R8, R8, 1 ;  /* 0x3f80000008087421 */ /* 0x001fcc0000010000 */
[----:B------:R2:W0:Y:S02]  /*c160*/  MUFU.RCP R11, R8 ;  /* 0x00000008000b7308 */ /* 0x0004240000001000 */
[----:B--2---:R-:W-:Y:S02]  /*c170*/  SHF.L.U32 R8, R16, 0x10, RZ ;  /* 0x0000001010087819 */ /* 0x004fe400000006ff */
[----:B------:R-:W2:Y:S04]  /*c180*/  LDL.LU R16, [R1+0x1cc] ;  /* 0x0001cc0001107983 */ /* 0x000ea80000300800 */
[----:B------:R-:W-:Y:S01]  /*c190*/  STL [R1+0x1fc], R4 ;  /* 0x0001fc0401007387 */ /* 0x000fe20000100800 */
[----:B0-----:R-:W-:Y:S01]  /*c1a0*/  FMUL.FTZ R8, R8, R11 ;  /* 0x0000000b08087220 */ /* 0x001fe20000410000 */
        /* <DEDUP_REMOVED lines=11> */
[----:B0-----:R-:W-:Y:S01]  /*c260*/  FADD.FTZ R8, R8, 1 ;  /* 0x3f80000008087421 */ /* 0x001fe20000010000 */
[----:B----4-:R-:W-:Y:S02]  /*c270*/  SHF.L.U32 R10, R17, 0x10, RZ ;  /* 0x00000010110a7819 */ /* 0x010fe400000006ff */
[----:B------:R-:W4:Y:S03]  /*c280*/  LDL.LU R17, [R1+0x1d0] ;  /* 0x0001d00001117983 */ /* 0x000f260000300800 */
[----:B------:R3:W0:Y:S02]  /*c290*/  MUFU.RCP R11, R8 ;  /* 0x00000008000b7308 */ /* 0x0006240000001000 */
[----:B---3--:R-:W-:-:S02]  /*c2a0*/  SHF.L.U32 R8, R18, 0x10, RZ ;  /* 0x0000001012087819 */ /* 0x008fc400000006ff */
[----:B------:R-:W3:Y:S01]  /*c2b0*/  LDL.LU R18, [R1+0x338] ;  /* 0x0003380001127983 */ /* 0x000ee20000300800 */
[----:B------:R-:W-:-:S03]  /*c2c0*/  FADD.FTZ R10, R10, -UR28 ;  /* 0x8000001c0a0a7e21 */ /* 0x000fc60008010000 */
[----:B------:R1:W-:Y:S02]  /*c2d0*/  STL [R1+0x1f8], R4 ;  /* 0x0001f80401007387 */ /* 0x0003e40000100800 */
[----:B-1----:R-:W-:Y:S01]  /*c2e0*/  FMUL.FTZ R4, R10, UR16 ;  /* 0x000000100a047c20 */ /* 0x002fe20008410000 */
[----:B0-----:R-:W-:Y:S01]  /*c2f0*/  FMUL.FTZ R8, R8, R11 ;  /* 0x0000000b08087220 */ /* 0x001fe20000410000 */
[----:B------:R-:W-:Y:S01]  /*c300*/  FADD.FTZ R11, -R11, 1 ;  /* 0x3f8000000b0b7421 */ /* 0x000fe20000010100 */
[----:B------:R0:W-:Y:S03]  /*c310*/  STL [R1+0x18c], R6 ;  /* 0x00018c0601007387 */ /* 0x0001e60000100800 */
[----:B------:R-:W-:Y:S01]  /*c320*/  FFMA.FTZ R11, R9, R11, 1 ;  /* 0x3f800000090b7423 */ /* 0x000fe2000001000b */
[----:B------:R-:W-:Y:S01]  /*c330*/  FFMA.FTZ R9, R0, R4, R3 ;  /* 0x0000000400097223 */ /* 0x000fe20000010003 */
[----:B--2---:R-:W-:-:S02]  /*c340*/  SHF.L.U32 R10, R16, 0x10, RZ ;  /* 0x00000010100a7819 */ /* 0x004fc400000006ff */
[----:B------:R-:W2:Y:S01]  /*c350*/  LDL.LU R16, [R1+0x344] ;  /* 0x0003440001107983 */ /* 0x000ea20000300800 */
[----:B0-----:R-:W-:Y:S01]  /*c360*/  FMUL.FTZ R6, R8, R11 ;  /* 0x0000000b08067220 */ /* 0x001fe20000410000 */
[----:B------:R-:W-:-:S06]  /*c370*/  FMUL.FTZ R8, R9, -1.4426950216293334961 ;  /* 0xbfb8aa3b09087820 */ /* 0x000fcc0000410000 */
[----:B------:R-:W0:Y:S02]  /*c380*/  MUFU.EX2 R8, R8 ;  /* 0x0000000800087308 */ /* 0x000e240000000800 */
[----:B0-----:R-:W-:-:S06]  /*c390*/  FADD.FTZ R8, R8, 1 ;  /* 0x3f80000008087421 */ /* 0x001fcc0000010000 */
[----:B------:R0:W1:Y:S01]  /*c3a0*/  MUFU.RCP R11, R8 ;  /* 0x00000008000b7308 */ /* 0x0000620000001000 */
[----:B------:R-:W-:Y:S01]  /*c3b0*/  FADD.FTZ R10, R10, -UR28 ;  /* 0x8000001c0a0a7e21 */ /* 0x000fe20008010000 */
[----:B------:R0:W-:Y:S02]  /*c3c0*/  STL [R1+0x1f4], R4 ;  /* 0x0001f40401007387 */ /* 0x0001e40000100800 */
[----:B0-----:R-:W-:Y:S02]  /*c3d0*/  SHF.L.U32 R8, R21, 0x10, RZ ;  /* 0x0000001015087819 */ /* 0x001fe400000006ff */
[----:B------:R0:W-:Y:S01]  /*c3e0*/  STL [R1+0x188], R6 ;  /* 0x0001880601007387 */ /* 0x0001e20000100800 */
[----:B------:R-:W-:Y:S01]  /*c3f0*/  FMUL.FTZ R4, R10, UR16 ;  /* 0x000000100a047c20 */ /* 0x000fe20008410000 */
[----:B------:R-:W-:Y:S02]  /*c400*/  SHF.L.U32 R25, R25, 0x10, RZ ;  /* 0x0000001019197819 */ /* 0x000fe400000006ff */
[----:B------:R-:W2:Y:S01]  /*c410*/  LDL.LU R21, [R1+0x128] ;  /* 0x0001280001157983 */ /* 0x000ea20000300800 */
[----:B-1----:R-:W-:Y:S01]  /*c420*/  FMUL.FTZ R8, R8, R11 ;  /* 0x0000000b08087220 */ /* 0x002fe20000410000 */
[----:B------:R-:W-:-:S04]  /*c430*/  FADD.FTZ R11, -R11, 1 ;  /* 0x3f8000000b0b7421 */ /* 0x000fc80000010100 */
[----:B------:R-:W-:Y:S01]  /*c440*/  FFMA.FTZ R11, R9, R11, 1 ;  /* 0x3f800000090b7423 */ /* 0x000fe2000001000b */
[----:B------:R-:W-:-:S03]  /*c450*/  FFMA.FTZ R9, R2, R4, R5 ;  /* 0x0000000402097223 */ /* 0x000fc60000010005 */
[----:B0-----:R-:W-:Y:S01]  /*c460*/  FMUL.FTZ R6, R8, R11 ;  /* 0x0000000b08067220 */ /* 0x001fe20000410000 */
[----:B------:R-:W-:-:S06]  /*c470*/  FMUL.FTZ R8, R9, -1.4426950216293334961 ;  /* 0xbfb8aa3b09087820 */ /* 0x000fcc0000410000 */
[----:B------:R-:W0:Y:S01]  /*c480*/  MUFU.EX2 R8, R8 ;  /* 0x0000000800087308 */ /* 0x000e220000000800 */
[----:B------:R-:W-:Y:S01]  /*c490*/  SHF.L.U32 R10, R24, 0x10, RZ ;  /* 0x00000010180a7819 */ /* 0x000fe200000006ff */
[----:B------:R1:W-:Y:S04]  /*c4a0*/  STL [R1+0x1f0], R4 ;  /* 0x0001f00401007387 */ /* 0x0003e80000100800 */
[----:B------:R-:W-:Y:S01]  /*c4b0*/  FADD.FTZ R10, R10, -UR28 ;  /* 0x8000001c0a0a7e21 */ /* 0x000fe20008010000 */
[----:B------:R-:W2:Y:S01]  /*c4c0*/  LDL.LU R24, [R1+0x350] ;  /* 0x0003500001187983 */ /* 0x000ea20000300800 */
[----:B0-----:R-:W-:-:S04]  /*c4d0*/  FADD.FTZ R8, R8, 1 ;  /* 0x3f80000008087421 */ /* 0x001fc80000010000 */
[----:B------:R0:W4:Y:S01]  /*c4e0*/  MUFU.RCP R11, R8 ;  /* 0x00000008000b7308 */ /* 0x0001220000001000 */
[----:B-1----:R-:W-:Y:S01]  /*c4f0*/  FMUL.FTZ R4, R10, UR16 ;  /* 0x000000100a047c20 */ /* 0x002fe20008410000 */
[----:B0-----:R-:W-:Y:S01]  /*c500*/  SHF.L.U32 R8, R23, 0x10, RZ ;  /* 0x0000001017087819 */ /* 0x001fe200000006ff */
[----:B------:R0:W-:Y:S01]  /*c510*/  STL [R1+0x184], R6 ;  /* 0x0001840601007387 */ /* 0x0001e20000100800 */
[----:B----4-:R-:W-:-:S03]  /*c520*/  SHF.L.U32 R10, R17, 0x10, RZ ;  /* 0x00000010110a7819 */ /* 0x010fc600000006ff */
[----:B------:R1:W-:Y:S04]  /*c530*/  STL [R1+0x1ec], R4 ;  /* 0x0001ec0401007387 */ /* 0x0003e80000100800 */
[----:B------:R-:W4:Y:S01]  /*c540*/  LDL.LU R17, [R1+0x1b8] ;  /* 0x0001b80001117983 */ /* 0x000f220000300800 */
[----:B------:R-:W-:Y:S01]  /*c550*/  FMUL.FTZ R8, R8, R11 ;  /* 0x0000000b08087220 */ /* 0x000fe20000410000 */
[----:B------:R-:W-:Y:S02]  /*c560*/  FADD.FTZ R11, -R11, 1 ;  /* 0x3f8000000b0b7421 */ /* 0x000fe40000010100 */
[----:B------:R-:W4:Y:S02]  /*c570*/  LDL.LU R23, [R1+0x114] ;  /* 0x0001140001177983 */ /* 0x000f240000300800 */
[----:B------:R-:W-:Y:S01]  /*c580*/  FFMA.FTZ R11, R9, R11, 1 ;  /* 0x3f800000090b7423 */ /* 0x000fe2000001000b */
[----:B------:R-:W-:-:S03]  /*c590*/  FFMA.FTZ R9, R0, R4, R3 ;  /* 0x0000000400097223 */ /* 0x000fc60000010003 */
[----:B0-----:R-:W-:Y:S01]  /*c5a0*/  FMUL.FTZ R6, R8, R11 ;  /* 0x0000000b08067220 */ /* 0x001fe20000410000 */
[----:B------:R-:W-:-:S06]  /*c5b0*/  FMUL.FTZ R8, R9, -1.4426950216293334961 ;  /* 0xbfb8aa3b09087820 */ /* 0x000fcc0000410000 */
[----:B------:R-:W0:Y:S02]  /*c5c0*/  MUFU.EX2 R8, R8 ;  /* 0x0000000800087308 */ /* 0x000e240000000800 */
[----:B0-----:R-:W-:-:S06]  /*c5d0*/  FADD.FTZ R8, R8, 1 ;  /* 0x3f80000008087421 */ /* 0x001fcc0000010000 */
[----:B------:R3:W0:Y:S01]  /*c5e0*/  MUFU.RCP R11, R8 ;  /* 0x00000008000b7308 */ /* 0x0006220000001000 */
[----:B------:R-:W-:Y:S01]  /*c5f0*/  FADD.FTZ R10, R10, -UR28 ;  /* 0x8000001c0a0a7e21 */ /* 0x000fe20008010000 */
[----:B---3--:R-:W-:-:S03]  /*c600*/  SHF.L.U32 R8, R18, 0x10, RZ ;  /* 0x0000001012087819 */ /* 0x008fc600000006ff */
[----:B-1----:R-:W-:Y:S01]  /*c610*/  FMUL.FTZ R4, R10, UR16 ;  /* 0x000000100a047c20 */ /* 0x002fe20008410000 */
[----:B------:R1:W-:Y:S04]  /*c620*/  STL [R1+0x17c], R6 ;  /* 0x00017c0601007387 */ /* 0x0003e80000100800 */
[----:B------:R-:W3:Y:S01]  /*c630*/  LDL.LU R18, [R1+0x348] ;  /* 0x0003480001127983 */ /* 0x000ee20000300800 */
[----:B0-----:R-:W-:Y:S01]  /*c640*/  FMUL.FTZ R8, R8, R11 ;  /* 0x0000000b08087220 */ /* 0x001fe20000410000 */
[----:B------:R-:W-:-:S04]  /*c650*/  FADD.FTZ R11, -R11, 1 ;  /* 0x3f8000000b0b7421 */ /* 0x000fc80000010100 */
[----:B------:R-:W-:-:S04]  /*c660*/  FFMA.FTZ R11, R9, R11, 1 ;  /* 0x3f800000090b7423 */ /* 0x000fc8000001000b */
[----:B-1----:R-:W-:Y:S01]  /*c670*/  FMUL.FTZ R6, R8, R11 ;  /* 0x0000000b08067220 */ /* 0x002fe20000410000 */
[----:B------:R-:W-:-:S04]  /*c680*/  FFMA.FTZ R8, R2, R4, R5 ;  /* 0x0000000402087223 */ /* 0x000fc80000010005 */
[----:B------:R-:W-:-:S06]  /*c690*/  FMUL.FTZ R9, R8, -1.4426950216293334961 ;  /* 0xbfb8aa3b08097820 */ /* 0x000fcc0000410000 */
[----:B------:R-:W0:Y:S02]  /*c6a0*/  MUFU.EX2 R9, R9 ;  /* 0x0000000900097308 */ /* 0x000e240000000800 */
[----:B0-----:R-:W-:-:S06]  /*c6b0*/  FADD.FTZ R9, R9, 1 ;  /* 0x3f80000009097421 */ /* 0x001fcc0000010000 */
[----:B------:R2:W0:Y:S02]  /*c6c0*/  MUFU.RCP R10, R9 ;  /* 0x00000009000a7308 */ /* 0x0004240000001000 */
[----:B--2---:R-:W-:Y:S02]  /*c6d0*/  SHF.L.U32 R9, R16, 0x10, RZ ;  /* 0x0000001010097819 */ /* 0x004fe400000006ff */
[----:B------:R-:W2:Y:S01]  /*c6e0*/  LDL.LU R16, [R1+0x354] ;  /* 0x0003540001107983 */ /* 0x000ea20000300800 */
[----:B0-----:R-:W-:Y:S02]  /*c6f0*/  FMUL.FTZ R25, R25, R10 ;  /* 0x0000000a19197220 */ /* 0x001fe40000410000 */
[----:B------:R-:W-:Y:S01]  /*c700*/  FADD.FTZ R9, R9, -UR28 ;  /* 0x8000001c09097e21 */ /* 0x000fe20008010000 */
[----:B------:R0:W-:Y:S01]  /*c710*/  STL [R1+0x1e8], R4 ;  /* 0x0001e80401007387 */ /* 0x0001e20000100800 */
[----:B------:R-:W-:-:S04]  /*c720*/  FADD.FTZ R10, -R10, 1 ;  /* 0x3f8000000a0a7421 */ /* 0x000fc80000010100 */
[----:B------:R-:W-:Y:S01]  /*c730*/  FFMA.FTZ R10, R8, R10, 1 ;  /* 0x3f800000080a7423 */ /* 0x000fe2000001000a */
[----:B0-----:R-:W-:-:S04]  /*c740*/  FMUL.FTZ R4, R9, UR16 ;  /* 0x0000001009047c20 */ /* 0x001fc80008410000 */
[----:B------:R-:W-:-:S04]  /*c750*/  FFMA.FTZ R8, R0, R4, R3 ;  /* 0x0000000400087223 */ /* 0x000fc80000010003 */
[----:B------:R-:W-:-:S06]  /*c760*/  FMUL.FTZ R9, R8, -1.4426950216293334961 ;  /* 0xbfb8aa3b08097820 */ /* 0x000fcc0000410000 */
[----:B------:R-:W0:Y:S01]  /*c770*/  MUFU.EX2 R9, R9 ;  /* 0x0000000900097308 */ /* 0x000e220000000800 */
[----:B------:R-:W-:Y:S01]  /*c780*/  SHF.L.U32 R15, R24, 0x10, RZ ;  /* 0x00000010180f7819 */ /* 0x000fe200000006ff */
[----:B0-----:R-:W-:Y:S01]  /*c790*/  FADD.FTZ R9, R9, 1 ;  /* 0x3f80000009097421 */ /* 0x001fe20000010000 */
[----:B------:R-:W-:-:S05]  /*c7a0*/  FMUL.FTZ R25, R25, R10 ;  /* 0x0000000a19197220 */ /* 0x000fca0000410000 */
[----:B------:R0:W1:Y:S01]  /*c7b0*/  MUFU.RCP R10, R9 ;  /* 0x00000009000a7308 */ /* 0x0000620000001000 */
[----:B------:R1:W-:Y:S01]  /*c7c0*/  STL [R1+0x1e4], R4 ;  /* 0x0001e40401007387 */ /* 0x0003e20000100800 */
[----:B0-----:R-:W-:-:S05]  /*c7d0*/  SHF.L.U32 R9, R36, 0x10, RZ ;  /* 0x0000001024097819 */ /* 0x001fca00000006ff */
[----:B------:R-:W-:Y:S01]  /*c7e0*/  FADD.FTZ R9, R9, -UR28 ;  /* 0x8000001c09097e21 */ /* 0x000fe20008010000 */
[----:B-1----:R-:W-:Y:S01]  /*c7f0*/  FMUL.FTZ R15, R15, R10 ;  /* 0x0000000a0f0f7220 */ /* 0x002fe20000410000 */
[----:B------:R-:W-:Y:S02]  /*c800*/  FADD.FTZ R10, -R10, 1 ;  /* 0x3f8000000a0a7421 */ /* 0x000fe40000010100 */
[----:B------:R-:W-:Y:S01]  /*c810*/  FMUL.FTZ R4, R9, UR16 ;  /* 0x0000001009047c20 */ /* 0x000fe20008410000 */
[----:B----4-:R-:W-:Y:S02]  /*c820*/  SHF.L.U32 R24, R17, 0x10, RZ ;  /* 0x0000001011187819 */ /* 0x010fe400000006ff */
[----:B------:R-:W4:Y:S01]  /*c830*/  LDL.LU R17, [R1+0x11c] ;  /* 0x00011c0001117983 */ /* 0x000f220000300800 */
[----:B------:R-:W-:Y:S01]  /*c840*/  FFMA.FTZ R10, R8, R10, 1 ;  /* 0x3f800000080a7423 */ /* 0x000fe2000001000a */
[----:B------:R-:W-:-:S04]  /*c850*/  FFMA.FTZ R8, R2, R4, R5 ;  /* 0x0000000402087223 */ /* 0x000fc80000010005 */
[----:B------:R-:W-:-:S06]  /*c860*/  FMUL.FTZ R9, R8, -1.4426950216293334961 ;  /* 0xbfb8aa3b08097820 */ /* 0x000fcc0000410000 */
[----:B------:R-:W0:Y:S01]  /*c870*/  MUFU.EX2 R9, R9 ;  /* 0x0000000900097308 */ /* 0x000e220000000800 */
[----:B------:R-:W-:Y:S01]  /*c880*/  FMUL.FTZ R15, R15, R10 ;  /* 0x0000000a0f0f7220 */ /* 0x000fe20000410000 */
[----:B0-----:R-:W-:-:S06]  /*c890*/  FADD.FTZ R9, R9, 1 ;  /* 0x3f80000009097421 */ /* 0x001fcc0000010000 */
[----:B------:R3:W0:Y:S02]  /*c8a0*/  MUFU.RCP R10, R9 ;  /* 0x00000009000a7308 */ /* 0x0006240000001000 */
[----:B---3--:R-:W-:Y:S01]  /*c8b0*/  SHF.L.U32 R9, R18, 0x10, RZ ;  /* 0x0000001012097819 */ /* 0x008fe200000006ff */
[----:B------:R1:W-:Y:S04]  /*c8c0*/  STL [R1+0x120], R7 ;  /* 0x0001200701007387 */ /* 0x0003e80000100800 */
[----:B-1----:R-:W3:Y:S01]  /*c8d0*/  LDL.LU R7, [R1+0x35c] ;  /* 0x00035c0001077983 */ /* 0x002ee20000300800 */
[----:B--2---:R-:W-:-:S03]  /*c8e0*/  SHF.L.U32 R18, R16, 0x10, RZ ;  /* 0x0000001010127819 */ /* 0x004fc600000006ff */
[----:B------:R-:W2:Y:S01]  /*c8f0*/  LDL.LU R16, [R1+0x34c] ;  /* 0x00034c0001107983 */ /* 0x000ea20000300800 */
        /* <DEDUP_REMOVED lines=24> */
[----:B------:R4:W0:Y:S01]  /*ca80*/  MUFU.RCP R10, R9 ;  /* 0x00000009000a7308 */ /* 0x0008220000001000 */
[----:B------:R-:W-:Y:S02]  /*ca90*/  SHF.L.U32 R13, R21, 0x10, RZ ;  /* 0x00000010150d7819 */ /* 0x000fe400000006ff */
[----:B------:R-:W3:Y:S01]  /*caa0*/  LDL.LU R21, [R1+0x364] ;  /* 0x0003640001157983 */ /* 0x000ee20000300800 */
[----:B----4-:R-:W-:-:S03]  /*cab0*/  SHF.L.U32 R9, R17, 0x10, RZ ;  /* 0x0000001011097819 */ /* 0x010fc600000006ff */
[----:B------:R-:W4:Y:S01]  /*cac0*/  LDL.LU R17, [R1+0x360] ;  /* 0x0003600001117983 */ /* 0x000f220000300800 */
[----:B------:R-:W-:Y:S01]  /*cad0*/  SHF.L.U32 R23, R23, 0x10, RZ ;  /* 0x0000001017177819 */ /* 0x000fe200000006ff */
[----:B------:R-:W-:Y:S02]  /*cae0*/  FADD.FTZ R9, R9, -UR28 ;  /* 0x8000001c09097e21 */ /* 0x000fe40008010000 */
        /* <DEDUP_REMOVED lines=8> */
[----:B------:R1:W-:Y:S01]  /*cb70*/  STL [R1+0x3c8], R20 ;  /* 0x0003c81401007387 */ /* 0x0003e20000100800 */
[----:B------:R-:W-:-:S03]  /*cb80*/  FMUL.FTZ R23, R23, R10 ;  /* 0x0000000a17177220 */ /* 0x000fc60000410000 */
[----:B-1----:R-:W4:Y:S01]  /*cb90*/  LDL.LU R20, [R1+0x368] ;  /* 0x0003680001147983 */ /* 0x002f220000300800 */
[----:B0-----:R-:W-:-:S04]  /*cba0*/  FADD.FTZ R9, R9, 1 ;  /* 0x3f80000009097421 */ /* 0x001fc80000010000 */
[----:B------:R-:W0:Y:S01]  /*cbb0*/  MUFU.RCP R10, R9 ;  /* 0x00000009000a7308 */ /* 0x000e220000001000 */
[----:B------:R1:W-:Y:S01]  /*cbc0*/  STL [R1+0x1d4], R4 ;  /* 0x0001d40401007387 */ /* 0x0003e20000100800 */
[----:B0-----:R-:W-:Y:S01]  /*cbd0*/  FMUL.FTZ R13, R13, R10 ;  /* 0x0000000a0d0d7220 */ /* 0x001fe20000410000 */
[----:B------:R-:W-:-:S04]  /*cbe0*/  FADD.FTZ R10, -R10, 1 ;  /* 0x3f8000000a0a7421 */ /* 0x000fc80000010100 */
[----:B------:R-:W-:-:S04]  /*cbf0*/  FFMA.FTZ R10, R8, R10, 1 ;  /* 0x3f800000080a7423 */ /* 0x000fc8000001000a */
[----:B------:R-:W-:Y:S01]  /*cc00*/  FMUL.FTZ R13, R13, R10 ;  /* 0x0000000a0d0d7220 */ /* 0x000fe20000410000 */
[----:B--2---:R-:W-:Y:S02]  /*cc10*/  SHF.L.U32 R9, R16, 0x10, RZ ;  /* 0x0000001010097819 */ /* 0x004fe400000006ff */
[----:B------:R-:W2:Y:S03]  /*cc20*/  LDL.LU R16, [R1+0x36c] ;  /* 0x00036c0001107983 */ /* 0x000ea60000300800 */
[----:B------:R-:W-:-:S04]  /*cc30*/  FADD.FTZ R9, R9, -UR28 ;  /* 0x8000001c09097e21 */ /* 0x000fc80008010000 */
[----:B-1----:R-:W-:-:S04]  /*cc40*/  FMUL.FTZ R4, R9, UR16 ;  /* 0x0000001009047c20 */ /* 0x002fc80008410000 */
        /* <DEDUP_REMOVED lines=8> */
[----:B------:R-:W-:Y:S01]  /*ccd0*/  FADD.FTZ R9, R9, -UR28 ;  /* 0x8000001c09097e21 */ /* 0x000fe20008010000 */
[----:B------:R1:W-:Y:S02]  /*cce0*/  STL [R1+0x1d0], R4 ;  /* 0x0001d00401007387 */ /* 0x0003e40000100800 */
[----:B0-----:R-:W-:Y:S01]  /*ccf0*/  FMUL.FTZ R22, R22, R10 ;  /* 0x0000000a16167220 */ /* 0x001fe20000410000 */
[----:B------:R-:W-:-:S04]  /*cd00*/  FADD.FTZ R10, -R10, 1 ;  /* 0x3f8000000a0a7421 */ /* 0x000fc80000010100 */
[----:B------:R-:W-:Y:S01]  /*cd10*/  FFMA.FTZ R10, R8, R10, 1 ;  /* 0x3f800000080a7423 */ /* 0x000fe2000001000a */
[----:B-1----:R-:W-:-:S04]  /*cd20*/  FMUL.FTZ R4, R9, UR16 ;  /* 0x0000001009047c20 */ /* 0x002fc80008410000 */
[----:B------:R-:W-:-:S04]  /*cd30*/  FFMA.FTZ R8, R0, R4, R3 ;  /* 0x0000000400087223 */ /* 0x000fc80000010003 */
[----:B------:R-:W-:-:S06]  /*cd40*/  FMUL.FTZ R9, R8, -1.4426950216293334961 ;  /* 0xbfb8aa3b08097820 */ /* 0x000fcc0000410000 */
[----:B------:R-:W0:Y:S02]  /*cd50*/  MUFU.EX2 R9, R9 ;  /* 0x0000000900097308 */ /* 0x000e240000000800 */
[----:B0-----:R-:W-:-:S06]  /*cd60*/  FADD.FTZ R9, R9, 1 ;  /* 0x3f80000009097421 */ /* 0x001fcc0000010000 */
[----:B------:R4:W0:Y:S01]  /*cd70*/  MUFU.RCP R11, R9 ;  /* 0x00000009000b7308 */ /* 0x0008220000001000 */
[----:B------:R-:W-:Y:S01]  /*cd80*/  FMUL.FTZ R22, R22, R10 ;  /* 0x0000000a16167220 */ /* 0x000fe20000410000 */
[----:B------:R-:W-:Y:S01]  /*cd90*/  SHF.L.U32 R10, R21, 0x10, RZ ;  /* 0x00000010150a7819 */ /* 0x000fe200000006ff */
[----:B------:R1:W-:Y:S04]  /*cda0*/  STL [R1+0x178], R6 ;  /* 0x0001780601007387 */ /* 0x0003e80000100800 */
[----:B------:R-:W3:Y:S04]  /*cdb0*/  LDL.LU R21, [R1+0x37c] ;  /* 0x00037c0001157983 */ /* 0x000ee80000300800 */
[----:B-1----:R-:W3:Y:S01]  /*cdc0*/  LDL.LU R6, [R1+0x378] ;  /* 0x0003780001067983 */ /* 0x002ee20000300800 */
[----:B----4-:R-:W-:-:S03]  /*cdd0*/  SHF.L.U32 R9, R17, 0x10, RZ ;  /* 0x0000001011097819 */ /* 0x010fc600000006ff */
[----:B------:R-:W4:Y:S01]  /*cde0*/  LDL.LU R17, [R1+0x370] ;  /* 0x0003700001117983 */ /* 0x000f220000300800 */
        /* <DEDUP_REMOVED lines=29> */
[----:B------:R-:W3:Y:S04]  /*cfc0*/  LDL.LU R7, [R1+0x388] ;  /* 0x0003880001077983 */ /* 0x000ee80000300800 */
[----:B------:R1:W-:Y:S04]  /*cfd0*/  STL [R1+0x404], R37 ;  /* 0x0004042501007387 */ /* 0x0003e80000100800 */
[----:B-1----:R-:W3:Y:S01]  /*cfe0*/  LDL.LU R37, [R1+0x394] ;  /* 0x0003940001257983 */ /* 0x002ee20000300800 */
[----:B------:R-:W-:-:S03]  /*cff0*/  FADD.FTZ R10, R10, -UR28 ;  /* 0x8000001c0a0a7e21 */ /* 0x000fc60008010000 */
[----:B------:R1:W-:Y:S02]  /*d000*/  STL [R1+0x1a4], R4 ;  /* 0x0001a40401007387 */ /* 0x0003e40000100800 */
[----:B-1----:R-:W-:-:S04]  /*d010*/  FMUL.FTZ R4, R10, UR16 ;  /* 0x000000100a047c20 */ /* 0x002fc80008410000 */
[----:B------:R-:W-:Y:S01]  /*d020*/  FFMA.FTZ R10, R2, R4, R5 ;  /* 0x00000004020a7223 */ /* 0x000fe20000010005 */
[----:B----4-:R-:W-:-:S05]  /*d030*/  SHF.L.U32 R17, R17, 0x10, RZ ;  /* 0x0000001011117819 */ /* 0x010fca00000006ff */
[----:B0-----:R-:W-:Y:S01]  /*d040*/  FMUL.FTZ R17, R17, R11 ;  /* 0x0000000b11117220 */ /* 0x001fe20000410000 */
[----:B------:R-:W-:-:S04]  /*d050*/  FADD.FTZ R11, -R11, 1 ;  /* 0x3f8000000b0b7421 */ /* 0x000fc80000010100 */
[----:B------:R-:W-:Y:S01]  /*d060*/  FFMA.FTZ R11, R8, R11, 1 ;  /* 0x3f800000080b7423 */ /* 0x000fe2000001000b */
[----:B------:R-:W-:-:S06]  /*d070*/  FMUL.FTZ R8, R10, -1.4426950216293334961 ;  /* 0xbfb8aa3b0a087820 */ /* 0x000fcc0000410000 */
[----:B------:R-:W0:Y:S01]  /*d080*/  MUFU.EX2 R8, R8 ;  /* 0x0000000800087308 */ /* 0x000e220000000800 */
[----:B------:R-:W-:Y:S01]  /*d090*/  FMUL.FTZ R17, R17, R11 ;  /* 0x0000000b11117220 */ /* 0x000fe20000410000 */
[----:B------:R-:W-:Y:S01]  /*d0a0*/  SHF.L.U32 R11, R21, 0x10, RZ ;  /* 0x00000010150b7819 */ /* 0x000fe200000006ff */
[----:B0-----:R-:W-:-:S05]  /*d0b0*/  FADD.FTZ R8, R8, 1 ;  /* 0x3f80000008087421 */ /* 0x001fca0000010000 */
[----:B------:R0:W1:Y:S01]  /*d0c0*/  MUFU.RCP R12, R8 ;  /* 0x00000008000c7308 */ /* 0x0000620000001000 */
[----:B------:R-:W-:Y:S01]  /*d0d0*/  FADD.FTZ R11, R11, -UR28 ;  /* 0x8000001c0b0b7e21 */ /* 0x000fe20008010000 */
[----:B0-----:R-:W-:-:S03]  /*d0e0*/  SHF.L.U32 R8, R6, 0x10, RZ ;  /* 0x0000001006087819 */ /* 0x001fc600000006ff */
[----:B------:R-:W-:Y:S01]  /*d0f0*/  FMUL.FTZ R21, R11, UR16 ;  /* 0x000000100b157c20 */ /* 0x000fe20008410000 */
[----:B------:R-:W4:Y:S01]  /*d100*/  LDL.LU R6, [R1+0x390] ;  /* 0x0003900001067983 */ /* 0x000f220000300800 */
        /* <DEDUP_REMOVED lines=14> */
[----:B0-----:R-:W4:Y:S04]  /*d1f0*/  LDL.LU R4, [R1+0x39c] ;  /* 0x00039c0001047983 */ /* 0x001f280000300800 */
[----:B-1----:R-:W4:Y:S01]  /*d200*/  LDL.LU R31, [R1+0x398] ;  /* 0x00039800011f7983 */ /* 0x002f220000300800 */
[----:B--2---:R-:W-:-:S05]  /*d210*/  SHF.L.U32 R16, R16, 0x10, RZ ;  /* 0x0000001010107819 */ /* 0x004fca00000006ff */
        /* <DEDUP_REMOVED lines=9> */
[----:B---3--:R-:W-:-:S05]  /*d2b0*/  SHF.L.U32 R14, R7, 0x10, RZ ;  /* 0x00000010070e7819 */ /* 0x008fca00000006ff */
        /* <DEDUP_REMOVED lines=18> */
[----:B----4-:R-:W-:-:S05]  /*d3e0*/  SHF.L.U32 R11, R6, 0x10, RZ ;  /* 0x00000010060b7819 */ /* 0x010fca00000006ff */
[----:B------:R-:W-:-:S04]  /*d3f0*/  FADD.FTZ R11, R11, -UR28 ;  /* 0x8000001c0b0b7e21 */ /* 0x000fc80008010000 */
[----:B------:R-:W-:-:S04]  /*d400*/  FMUL.FTZ R6, R11, UR16 ;  /* 0x000000100b067c20 */ /* 0x000fc80008410000 */
[----:B------:R-:W-:-:S04]  /*d410*/  FFMA.FTZ R11, R2, R6, R5 ;  /* 0x00000006020b7223 */ /* 0x000fc80000010005 */
[----:B------:R-:W-:-:S06]  /*d420*/  FMUL.FTZ R10, R11, -1.4426950216293334961 ;  /* 0xbfb8aa3b0b0a7820 */ /* 0x000fcc0000410000 */
[----:B------:R-:W0:Y:S02]  /*d430*/  MUFU.EX2 R10, R10 ;  /* 0x0000000a000a7308 */ /* 0x000e240000000800 */
[----:B0-----:R-:W-:-:S06]  /*d440*/  FADD.FTZ R10, R10, 1 ;  /* 0x3f8000000a0a7421 */ /* 0x001fcc0000010000 */
[----:B------:R0:W1:Y:S01]  /*d450*/  MUFU.RCP R36, R10 ;  /* 0x0000000a00247308 */ /* 0x0000620000001000 */
[----:B------:R-:W-:Y:S02]  /*d460*/  SHF.L.U32 R33, R4, 0x10, RZ ;  /* 0x0000001004217819 */ /* 0x000fe400000006ff */
[----:B0-----:R-:W-:-:S03]  /*d470*/  SHF.L.U32 R10, R31, 0x10, RZ ;  /* 0x000000101f0a7819 */ /* 0x001fc600000006ff */
[----:B------:R-:W-:Y:S01]  /*d480*/  FADD.FTZ R33, R33, -UR28 ;  /* 0x8000001c21217e21 */ /* 0x000fe20008010000 */
[----:B------:R0:W-:Y:S03]  /*d490*/  STL [R1+0x3ec], R27 ;  /* 0x0003ec1b01007387 */ /* 0x0001e60000100800 */
[----:B------:R-:W-:Y:S01]  /*d4a0*/  FMUL.FTZ R4, R33, UR16 ;  /* 0x0000001021047c20 */ /* 0x000fe20008410000 */
[----:B-1----:R-:W-:Y:S01]  /*d4b0*/  FMUL.FTZ R10, R10, R36 ;  /* 0x000000240a0a7220 */ /* 0x002fe20000410000 */
[----:B------:R-:W-:Y:S01]  /*d4c0*/  FADD.FTZ R36, -R36, 1 ;  /* 0x3f80000024247421 */ /* 0x000fe20000010100 */
[----:B------:R1:W-:Y:S01]  /*d4d0*/  STL [R1+0x3d0], R15 ;  /* 0x0003d00f01007387 */ /* 0x0003e20000100800 */
[----:B------:R-:W-:Y:S02]  /*d4e0*/  FFMA.FTZ R33, R0, R4, R3 ;  /* 0x0000000400217223 */ /* 0x000fe40000010003 */
[----:B------:R-:W-:Y:S01]  /*d4f0*/  FFMA.FTZ R36, R11, R36, 1 ;  /* 0x3f8000000b247423 */ /* 0x000fe20000010024 */
[----:B0-----:R-:W3:Y:S01]  /*d500*/  LDL.LU R27, [R1+0x110] ;  /* 0x00011000011b7983 */ /* 0x001ee20000300800 */
[----:B------:R-:W-:-:S03]  /*d510*/  FMUL.FTZ R11, R33, -1.4426950216293334961 ;  /* 0xbfb8aa3b210b7820 */ /* 0x000fc60000410000 */
[----:B------:R0:W-:Y:S03]  /*d520*/  STL [R1+0x3d4], R25 ;  /* 0x0003d41901007387 */ /* 0x0001e60000100800 */
[----:B------:R-:W4:Y:S01]  /*d530*/  MUFU.EX2 R11, R11 ;  /* 0x0000000b000b7308 */ /* 0x000f220000000800 */
[----:B------:R-:W-:Y:S01]  /*d540*/  FMUL.FTZ R10, R10, R36 ;  /* 0x000000240a0a7220 */ /* 0x000fe20000410000 */
[----:B-1----:R-:W3:Y:S04]  /*d550*/  LDL.LU R15, [R1+0x358] ;  /* 0x00035800010f7983 */ /* 0x002ee80000300800 */
[----:B------:R1:W-:Y:S04]  /*d560*/  STL [R1+0x3d8], R24 ;  /* 0x0003d81801007387 */ /* 0x0003e80000100800 */
[----:B0-----:R-:W3:Y:S04]  /*d570*/  LDL.LU R25, [R1+0x124] ;  /* 0x0001240001197983 */ /* 0x001ee80000300800 */
[----:B------:R-:W-:Y:S01]  /*d580*/  STL [R1+0x3f8], R29 ;  /* 0x0003f81d01007387 */ /* 0x000fe20000100800 */
[----:B----4-:R-:W-:-:S03]  /*d590*/  FADD.FTZ R11, R11, 1 ;  /* 0x3f8000000b0b7421 */ /* 0x010fc60000010000 */
[----:B------:R-:W-:Y:S01]  /*d5a0*/  STL [R1+0x3f4], R28 ;  /* 0x0003f41c01007387 */ /* 0x000fe20000100800 */
[----:B------:R2:W0:Y:S03]  /*d5b0*/  MUFU.RCP R36, R11 ;  /* 0x0000000b00247308 */ /* 0x0004260000001000 */
[----:B------:R4:W-:Y:S04]  /*d5c0*/  STL [R1+0x3e8], R26 ;  /* 0x0003e81a01007387 */ /* 0x0009e80000100800 */
[----:B------:R0:W-:Y:S04]  /*d5d0*/  STL [R1+0x3e0], R23 ;  /* 0x0003e01701007387 */ /* 0x0001e80000100800 */
[----:B-1----:R-:W3:Y:S04]  /*d5e0*/  LDL.LU R24, [R1+0x3a8] ;  /* 0x0003a80001187983 */ /* 0x002ee80000300800 */
[----:B----4-:R-:W4:Y:S04]  /*d5f0*/  LDL.LU R26, [R1+0x12c] ;  /* 0x00012c00011a7983 */ /* 0x010f280000300800 */
[----:B------:R-:W4:Y:S04]  /*d600*/  LDL.LU R29, [R1+0x3b0] ;  /* 0x0003b000011d7983 */ /* 0x000f280000300800 */
[----:B0-----:R-:W4:Y:S04]  /*d610*/  LDL.LU R23, [R1+0x3ac] ;  /* 0x0003ac0001177983 */ /* 0x001f280000300800 */
[----:B------:R-:W4:Y:S04]  /*d620*/  LDL.LU R28, [R1+0x3a4] ;  /* 0x0003a400011c7983 */ /* 0x000f280000300800 */
[----:B------:R0:W-:Y:S04]  /*d630*/  STL [R1+0x3e4], R13 ;  /* 0x0003e40d01007387 */ /* 0x0001e80000100800 */
[----:B------:R-:W4:Y:S01]  /*d640*/  LDL.LU R31, [R1+0x340] ;  /* 0x00034000011f7983 */ /* 0x000f220000300800 */
        /* <DEDUP_REMOVED lines=9> */
[----:B0-----:R-:W-:-:S03]  /*d6e0*/  FADD.FTZ R13, RZ, R27 ;  /* 0x0000001bff0d7221 */ /* 0x001fc60000010000 */
        /* <DEDUP_REMOVED lines=14> */
[-C--:B------:R-:W-:Y:S01]  /*d7d0*/  FFMA.FTZ R23, R26, R33.reuse, R23 ;  /* 0x000000211a177223 */ /* 0x080fe20000010017 */
        /* <DEDUP_REMOVED lines=12> */
[----:B---3--:R-:W-:Y:S01]  /*d8a0*/  FFMA.FTZ R15, R18, R32, R15 ;  /* 0x00000020120f7223 */ /* 0x008fe2000001000f */
[----:B--2---:R-:W-:Y:S01]  /*d8b0*/  FADD.FTZ R26, R24, R33 ;  /* 0x00000021181a7221 */ /* 0x004fe20000010000 */
[CC--:B------:R-:W-:Y:S01]  /*d8c0*/  FFMA.FTZ R24, R35.reuse, R33.reuse, R23 ;  /* 0x0000002123187223 */ /* 0x0c0fe20000010017 */
[----:B------:R-:W-:Y:S01]  /*d8d0*/  FMUL.FTZ R33, R2, R33 ;  /* 0x0000002102217220 */ /* 0x000fe20000410000 */
[----:B------:R-:W2:Y:S03]  /*d8e0*/  LDL.LU R23, [R1+0x320] ;  /* 0x0003200001177983 */ /* 0x000ea60000300800 */
[----:B------:R-:W-:-:S02]  /*d8f0*/  FFMA.FTZ R35, R35, R33, R31 ;  /* 0x0000002123237223 */ /* 0x000fc4000001001f */
[----:B------:R-:W3:Y:S02]  /*d900*/  LDL.LU R31, [R1+0x400] ;  /* 0x00040000011f7983 */ /* 0x000ee40000300800 */
[----:B------:R-:W-:Y:S02]  /*d910*/  FFMA.FTZ R18, R18, R36, R35 ;  /* 0x0000002412127223 */ /* 0x000fe40000010023 */
[----:B------:R-:W4:Y:S01]  /*d920*/  LDL.LU R35, [R1+0x3fc] ;  /* 0x0003fc0001237983 */ /* 0x000f220000300800 */
[----:B------:R-:W-:Y:S01]  /*d930*/  FADD.FTZ R28, R28, R33 ;  /* 0x000000211c1c7221 */ /* 0x000fe20000010000 */
[----:B------:R-:W-:Y:S01]  /*d940*/  FMUL.FTZ R33, R2, R37 ;  /* 0x0000002502217220 */ /* 0x000fe20000410000 */
[----:B------:R-:W-:Y:S02]  /*d950*/  FADD.FTZ R13, R13, R32 ;  /* 0x000000200d0d7221 */ /* 0x000fe40000010000 */
[----:B------:R-:W-:Y:S01]  /*d960*/  FADD.FTZ R32, R36, R28 ;  /* 0x0000001c24207221 */ /* 0x000fe20000010000 */
[C---:B------:R-:W-:Y:S01]  /*d970*/  FFMA.FTZ R18, R27.reuse, R33, R18 ;  /* 0x000000211b127223 */ /* 0x040fe20000010012 */
[----:B------:R-:W-:-:S02]  /*d980*/  FFMA.FTZ R28, R27, R37, R24 ;  /* 0x000000251b1c7223 */ /* 0x000fc40000010018 */
[----:B------:R-:W-:Y:S01]  /*d990*/  FADD.FTZ R33, R32, R33 ;  /* 0x0000002120217221 */ /* 0x000fe20000010000 */
[----:B------:R-:W-:Y:S01]  /*d9a0*/  FADD.FTZ R26, R26, R37 ;  /* 0x000000251a1a7221 */ /* 0x000fe20000010000 */
[----:B------:R-:W2:Y:S04]  /*d9b0*/  LDL.LU R24, [R1+0x130] ;  /* 0x0001300001187983 */ /* 0x000ea80000300800 */
[----:B------:R-:W2:Y:S04]  /*d9c0*/  LDL.LU R27, [R1+0x318] ;  /* 0x00031800011b7983 */ /* 0x000ea80000300800 */
[----:B------:R-:W2:Y:S01]  /*d9d0*/  LDL.LU R32, [R1+0x134] ;  /* 0x0001340001207983 */ /* 0x000ea20000300800 */
[-C--:B---3--:R-:W-:Y:S01]  /*d9e0*/  FMUL.FTZ R36, R0, R31.reuse ;  /* 0x0000001f00247220 */ /* 0x088fe20000410000 */
[----:B------:R-:W-:-:S03]  /*d9f0*/  FFMA.FTZ R15, R29, R31, R15 ;  /* 0x0000001f1d0f7223 */ /* 0x000fc6000001000f */
[----:B------:R-:W-:Y:S01]  /*da00*/  FFMA.FTZ R29, R29, R36, R18 ;  /* 0x000000241d1d7223 */ /* 0x000fe20000010012 */
[----:B----4-:R-:W-:Y:S01]  /*da10*/  FMUL.FTZ R37, R2, R35 ;  /* 0x0000002302257220 */ /* 0x010fe20000410000 */
[----:B------:R-:W-:Y:S01]  /*da20*/  FADD.FTZ R33, R36, R33 ;  /* 0x0000002124217221 */ /* 0x000fe20000010000 */
[----:B------:R-:W-:Y:S01]  /*da30*/  FADD.FTZ R13, R13, R31 ;  /* 0x0000001f0d0d7221 */ /* 0x000fe20000010000 */
[----:B------:R-:W-:Y:S01]  /*da40*/  FMUL.FTZ R31, R0, R30 ;  /* 0x0000001e001f7220 */ /* 0x000fe20000410000 */
[----:B------:R-:W-:Y:S01]  /*da50*/  FFMA.FTZ R36, R25, R37, R29 ;  /* 0x0000002519247223 */ /* 0x000fe2000001001d */
[----:B------:R-:W-:Y:S01]  /*da60*/  FADD.FTZ R37, R33, R37 ;  /* 0x0000002521257221 */ /* 0x000fe20000010000 */
[----:B------:R-:W3:Y:S02]  /*da70*/  LDL.LU R29, [R1+0x3f8] ;  /* 0x0003f800011d7983 */ /* 0x000ee40000300800 */
[----:B--2---:R-:W-:Y:S01]  /*da80*/  FFMA.FTZ R36, R23, R31, R36 ;  /* 0x0000001f17247223 */ /* 0x004fe20000010024 */
[----:B------:R-:W-:Y:S01]  /*da90*/  FADD.FTZ R37, R31, R37 ;  /* 0x000000251f257221 */ /* 0x000fe20000010000 */
[----:B------:R-:W2:Y:S04]  /*daa0*/  LDL.LU R18, [R1+0x310] ;  /* 0x0003100001127983 */ /* 0x000ea80000300800 */
[----:B------:R-:W4:Y:S01]  /*dab0*/  LDL.LU R31, [R1+0x31c] ;  /* 0x00031c00011f7983 */ /* 0x000f220000300800 */
[----:B------:R-:W-:Y:S01]  /*dac0*/  FFMA.FTZ R28, R25, R35, R28 ;  /* 0x00000023191c7223 */ /* 0x000fe2000001001c */
[----:B------:R-:W-:Y:S01]  /*dad0*/  FADD.FTZ R26, R26, R35 ;  /* 0x000000231a1a7221 */ /* 0x000fe20000010000 */
[----:B------:R-:W-:Y:S01]  /*dae0*/  FMUL.FTZ R35, R2, R34 ;  /* 0x0000002202237220 */ /* 0x000fe20000410000 */
[----:B------:R-:W-:Y:S01]  /*daf0*/  FFMA.FTZ R33, R23, R30, R15 ;  /* 0x0000001e17217223 */ /* 0x000fe2000001000f */
[----:B------:R-:W-:Y:S01]  /*db00*/  FADD.FTZ R13, R13, R30 ;  /* 0x0000001e0d0d7221 */ /* 0x000fe20000010000 */
[----:B------:R-:W2:Y:S01]  /*db10*/  LDL.LU R25, [R1+0x138] ;  /* 0x0001380001197983 */ /* 0x000ea20000300800 */
[----:B------:R-:W-:-:S03]  /*db20*/  FADD.FTZ R37, R37, R35 ;  /* 0x0000002325257221 */ /* 0x000fc60000010000 */
[----:B------:R-:W2:Y:S04]  /*db30*/  LDL.LU R15, [R1+0x2f0] ;  /* 0x0002f000010f7983 */ /* 0x000ea80000300800 */
[----:B------:R-:W2:Y:S01]  /*db40*/  LDL.LU R23, [R1+0x14c] ;  /* 0x00014c0001177983 */ /* 0x000ea20000300800 */
[C---:B----4-:R-:W-:Y:S01]  /*db50*/  FFMA.FTZ R30, R31.reuse, R34, R28 ;  /* 0x000000221f1e7223 */ /* 0x050fe2000001001c */
[----:B------:R-:W-:Y:S01]  /*db60*/  FFMA.FTZ R36, R31, R35, R36 ;  /* 0x000000231f247223 */ /* 0x000fe20000010024 */
[-C--:B---3--:R-:W-:Y:S01]  /*db70*/  FMUL.FTZ R31, R0, R29.reuse ;  /* 0x0000001d001f7220 */ /* 0x088fe20000410000 */
[----:B------:R-:W-:Y:S01]  /*db80*/  FMUL.FTZ R35, R2, R24 ;  /* 0x0000001802237220 */ /* 0x000fe20000410000 */
[C---:B------:R-:W-:Y:S01]  /*db90*/  FFMA.FTZ R33, R27.reuse, R29, R33 ;  /* 0x0000001d1b217223 */ /* 0x040fe20000010021 */
[----:B------:R-:W-:Y:S01]  /*dba0*/  FADD.FTZ R34, R26, R34 ;  /* 0x000000221a227221 */ /* 0x000fe20000010000 */
[----:B------:R-:W-:Y:S01]  /*dbb0*/  FFMA.FTZ R36, R27, R31, R36 ;  /* 0x0000001f1b247223 */ /* 0x000fe20000010024 */
[----:B------:R-:W-:Y:S01]  /*dbc0*/  FADD.FTZ R37, R31, R37 ;  /* 0x000000251f257221 */ /* 0x000fe20000010000 */
[----:B------:R-:W-:Y:S01]  /*dbd0*/  FADD.FTZ R29, R13, R29 ;  /* 0x0000001d0d1d7221 */ /* 0x000fe20000010000 */
[----:B------:R-:W3:Y:S01]  /*dbe0*/  LDL.LU R26, [R1+0x2c0] ;  /* 0x0002c000011a7983 */ /* 0x000ee20000300800 */
[----:B--2---:R-:W-:Y:S01]  /*dbf0*/  FFMA.FTZ R36, R18, R35, R36 ;  /* 0x0000002312247223 */ /* 0x004fe20000010024 */
[----:B------:R-:W-:-:S02]  /*dc00*/  FADD.FTZ R37, R37, R35 ;  /* 0x0000002325257221 */ /* 0x000fc40000010000 */
[----:B------:R-:W2:Y:S01]  /*dc10*/  LDL.LU R35, [R1+0x2f4] ;  /* 0x0002f40001237983 */ /* 0x000ea20000300800 */
[----:B------:R-:W-:Y:S01]  /*dc20*/  FMUL.FTZ R31, R0, R32 ;  /* 0x00000020001f7220 */ /* 0x000fe20000410000 */
[----:B------:R-:W-:Y:S01]  /*dc30*/  FFMA.FTZ R30, R18, R24, R30 ;  /* 0x00000018121e7223 */ /* 0x000fe2000001001e */
[----:B------:R-:W-:Y:S01]  /*dc40*/  FADD.FTZ R29, R29, R32 ;  /* 0x000000201d1d7221 */ /* 0x000fe20000010000 */
[----:B------:R-:W4:Y:S01]  /*dc50*/  LDL.LU R27, [R1+0x154] ;  /* 0x00015400011b7983 */ /* 0x000f220000300800 */
[----:B------:R-:W-:-:S03]  /*dc60*/  FADD.FTZ R37, R31, R37 ;  /* 0x000000251f257221 */ /* 0x000fc60000010000 */
[----:B------:R-:W3:Y:S01]  /*dc70*/  LDL.LU R18, [R1+0x158] ;  /* 0x0001580001127983 */ /* 0x000ee20000300800 */
[----:B------:R-:W-:-:S03]  /*dc80*/  FADD.FTZ R34, R34, R24 ;  /* 0x0000001822227221 */ /* 0x000fc60000010000 */
[----:B------:R-:W3:Y:S04]  /*dc90*/  LDL.LU R13, [R1+0x2b4] ;  /* 0x0002b400010d7983 */ /* 0x000ee80000300800 */
[----:B------:R-:W3:Y:S04]  /*dca0*/  LDL.LU R24, [R1+0x2b0] ;  /* 0x0002b00001187983 */ /* 0x000ee80000300800 */
[----:B------:R-:W3:Y:S01]  /*dcb0*/  LDL.LU R28, [R1+0x3f4] ;  /* 0x0003f400011c7983 */ /* 0x000ee20000300800 */
[C---:B--2---:R-:W-:Y:S01]  /*dcc0*/  FFMA.FTZ R33, R35.reuse, R32, R33 ;  /* 0x0000002023217223 */ /* 0x044fe20000010021 */
[----:B------:R-:W-:Y:S01]  /*dcd0*/  FFMA.FTZ R36, R35, R31, R36 ;  /* 0x0000001f23247223 */ /* 0x000fe20000010024 */
[----:B------:R-:W-:Y:S01]  /*dce0*/  FMUL.FTZ R35, R2, R25 ;  /* 0x0000001902237220 */ /* 0x000fe20000410000 */
[----:B------:R-:W2:Y:S03]  /*dcf0*/  LDL.LU R32, [R1+0x3f0] ;  /* 0x0003f00001207983 */ /* 0x000ea60000300800 */
[----:B------:R-:W-:Y:S01]  /*dd00*/  FFMA.FTZ R36, R15, R35, R36 ;  /* 0x000000230f247223 */ /* 0x000fe20000010024 */
[----:B------:R-:W-:-:S02]  /*dd10*/  FADD.FTZ R37, R37, R35 ;  /* 0x0000002325257221 */ /* 0x000fc40000010000 */
[----:B------:R-:W3:Y:S01]  /*dd20*/  LDL.LU R35, [R1+0x2c4] ;  /* 0x0002c40001237983 */ /* 0x000ee20000300800 */
[----:B------:R-:W-:Y:S01]  /*dd30*/  FMUL.FTZ R31, R0, R23 ;  /* 0x00000017001f7220 */ /* 0x000fe20000410000 */
[----:B------:R-:W-:Y:S01]  /*dd40*/  FFMA.FTZ R30, R15, R25, R30 ;  /* 0x000000190f1e7223 */ /* 0x000fe2000001001e */
[----:B------:R-:W-:Y:S01]  /*dd50*/  FADD.FTZ R34, R34, R25 ;  /* 0x0000001922227221 */ /* 0x000fe20000010000 */
[----:B------:R-:W-:Y:S01]  /*dd60*/  FADD.FTZ R29, R29, R23 ;  /* 0x000000171d1d7221 */ /* 0x000fe20000010000 */
[----:B------:R-:W-:Y:S01]  /*dd70*/  FADD.FTZ R37, R31, R37 ;  /* 0x000000251f257221 */ /* 0x000fe20000010000 */
[----:B------:R-:W2:Y:S02]  /*dd80*/  LDL.LU R15, [R1+0x164] ;  /* 0x00016400010f7983 */ /* 0x000ea40000300800 */
[----:B----4-:R-:W-:Y:S02]  /*dd90*/  FADD.FTZ R29, R29, R27 ;  /* 0x0000001b1d1d7221 */ /* 0x010fe40000010000 */
[----:B------:R-:W4:Y:S01]  /*dda0*/  LDL.LU R25, [R1+0x2a8] ;  /* 0x0002a80001197983 */ /* 0x000f220000300800 */
[C---:B---3--:R-:W-:Y:S01]  /*ddb0*/  FFMA.FTZ R33, R35.reuse, R23, R33 ;  /* 0x0000001723217223 */ /* 0x048fe20000010021 */
[----:B------:R-:W-:Y:S01]  /*ddc0*/  FFMA.FTZ R36, R35, R31, R36 ;  /* 0x0000001f23247223 */ /* 0x000fe20000010024 */
[-C--:B--2---:R-:W-:Y:S01]  /*ddd0*/  FMUL.FTZ R35, R2, R32.reuse ;  /* 0x0000002002237220 */ /* 0x084fe20000410000 */
[----:B------:R-:W-:Y:S01]  /*dde0*/  FMUL.FTZ R31, R0, R27 ;  /* 0x0000001b001f7220 */ /* 0x000fe20000410000 */
[----:B------:R-:W-:Y:S01]  /*ddf0*/  FFMA.FTZ R30, R26, R32, R30 ;  /* 0x000000201a1e7223 */ /* 0x000fe2000001001e */
[----:B------:R-:W-:Y:S01]  /*de00*/  FADD.FTZ R34, R34, R32 ;  /* 0x0000002022227221 */ /* 0x000fe20000010000 */
[----:B------:R-:W-:Y:S01]  /*de10*/  FFMA.FTZ R36, R26, R35, R36 ;  /* 0x000000231a247223 */ /* 0x000fe20000010024 */
[----:B------:R-:W-:Y:S01]  /*de20*/  FADD.FTZ R37, R37, R35 ;  /* 0x0000002325257221 */ /* 0x000fe20000010000 */
[----:B------:R-:W-:Y:S01]  /*de30*/  FMUL.FTZ R32, R2, R18 ;  /* 0x0000001202207220 */ /* 0x000fe20000410000 */
[C---:B------:R-:W-:Y:S01]  /*de40*/  FFMA.FTZ R33, R13.reuse, R27, R33 ;  /* 0x0000001b0d217223 */ /* 0x040fe20000010021 */
[----:B------:R-:W-:Y:S01]  /*de50*/  FFMA.FTZ R36, R13, R31, R36 ;  /* 0x0000001f0d247223 */ /* 0x000fe20000010024 */
[----:B------:R-:W-:Y:S01]  /*de60*/  FADD.FTZ R37, R31, R37 ;  /* 0x000000251f257221 */ /* 0x000fe20000010000 */
[----:B------:R-:W2:Y:S02]  /*de70*/  LDL.LU R23, [R1+0x290] ;  /* 0x0002900001177983 */ /* 0x000ea40000300800 */
[----:B------:R-:W-:Y:S01]  /*de80*/  FFMA.FTZ R36, R24, R32, R36 ;  /* 0x0000002018247223 */ /* 0x000fe20000010024 */
[----:B------:R-:W-:Y:S01]  /*de90*/  FADD.FTZ R37, R37, R32 ;  /* 0x0000002025257221 */ /* 0x000fe20000010000 */
[----:B------:R-:W3:Y:S04]  /*dea0*/  LDL.LU R27, [R1+0x3ec] ;  /* 0x0003ec00011b7983 */ /* 0x000ee80000300800 */
[----:B------:R-:W4:Y:S01]  /*deb0*/  LDL.LU R32, [R1+0x2ac] ;  /* 0x0002ac0001207983 */ /* 0x000f220000300800 */
[----:B------:R-:W-:Y:S01]  /*dec0*/  FADD.FTZ R29, R29, R28 ;  /* 0x0000001c1d1d7221 */ /* 0x000fe20000010000 */
[----:B------:R-:W-:-:S02]  /*ded0*/  FMUL.FTZ R31, R0, R28 ;  /* 0x0000001c001f7220 */ /* 0x000fc40000410000 */
[----:B------:R-:W2:Y:S01]  /*dee0*/  LDL.LU R26, [R1+0x168] ;  /* 0x00016800011a7983 */ /* 0x000ea20000300800 */
[----:B------:R-:W-:Y:S01]  /*def0*/  FFMA.FTZ R30, R24, R18, R30 ;  /* 0x00000012181e7223 */ /* 0x000fe2000001001e */
[----:B------:R-:W-:Y:S02]  /*df00*/  FADD.FTZ R34, R34, R18 ;  /* 0x0000001222227221 */ /* 0x000fe40000010000 */
[----:B------:R-:W2:Y:S04]  /*df10*/  LDL.LU R13, [R1+0x15c] ;  /* 0x00015c00010d7983 */ /* 0x000ea80000300800 */
[----:B------:R-:W2:Y:S01]  /*df20*/  LDL.LU R35, [R1+0x260] ;  /* 0x0002600001237983 */ /* 0x000ea20000300800 */
[----:B---3--:R-:W-:Y:S01]  /*df30*/  FADD.FTZ R29, R29, R27 ;  /* 0x0000001b1d1d7221 */ /* 0x008fe20000010000 */
[----:B----4-:R-:W-:Y:S01]  /*df40*/  FFMA.FTZ R33, R32, R28, R33 ;  /* 0x0000001c20217223 */ /* 0x010fe20000010021 */
[----:B------:R-:W-:Y:S01]  /*df50*/  FMUL.FTZ R28, R0, R27 ;  /* 0x0000001b001c7220 */ /* 0x000fe20000410000 */
[----:B------:R-:W-:Y:S01]  /*df60*/  FFMA.FTZ R30, R25, R15, R30 ;  /* 0x0000000f191e7223 */ /* 0x000fe2000001001e */
[----:B------:R-:W3:Y:S01]  /*df70*/  LDL.LU R24, [R1+0x160] ;  /* 0x0001600001187983 */ /* 0x000ee20000300800 */
[----:B--2---:R-:W-:-:S03]  /*df80*/  FFMA.FTZ R33, R23, R27, R33 ;  /* 0x0000001b17217223 */ /* 0x004fc60000010021 */
[----:B------:R-:W2:Y:S01]  /*df90*/  LDL.LU R27, [R1+0x264] ;  /* 0x00026400011b7983 */ /* 0x000ea20000300800 */
[----:B------:R-:W-:Y:S01]  /*dfa0*/  FADD.FTZ R34, R34, R15 ;  /* 0x0000000f22227221 */ /* 0x000fe20000010000 */
[----:B------:R-:W-:Y:S01]  /*dfb0*/  FFMA.FTZ R36, R32, R31, R36 ;  /* 0x0000001f20247223 */ /* 0x000fe20000010024 */
[----:B------:R-:W-:Y:S01]  /*dfc0*/  FADD.FTZ R37, R31, R37 ;  /* 0x000000251f257221 */ /* 0x000fe20000010000 */
[----:B------:R-:W-:Y:S01]  /*dfd0*/  FMUL.FTZ R31, R2, R26 ;  /* 0x0000001a021f7220 */ /* 0x000fe20000410000 */
[----:B------:R-:W-:Y:S01]  /*dfe0*/  FADD.FTZ R34, R34, R26 ;  /* 0x0000001a22227221 */ /* 0x000fe20000010000 */
[----:B------:R-:W-:Y:S01]  /*dff0*/  FMUL.FTZ R32, R2, R15 ;  /* 0x0000000f02207220 */ /* 0x000fe20000410000 */
[----:B------:R-:W4:Y:S03]  /*e000*/  LDL.LU R18, [R1+0x254] ;  /* 0x0002540001127983 */ /* 0x000f260000300800 */
[----:B------:R-:W-:Y:S01]  /*e010*/  FFMA.FTZ R36, R25, R32, R36 ;  /* 0x0000002019247223 */ /* 0x000fe20000010024 */
[----:B------:R-:W4:Y:S04]  /*e020*/  LDL.LU R15, [R1+0x150] ;  /* 0x00015000010f7983 */ /* 0x000f280000300800 */
[----:B------:R-:W4:Y:S01]  /*e030*/  LDL.LU R25, [R1+0x250] ;  /* 0x0002500001197983 */ /* 0x000f220000300800 */
[----:B------:R-:W-:-:S03]  /*e040*/  FADD.FTZ R37, R37, R32 ;  /* 0x0000002025257221 */ /* 0x000fc60000010000 */
[----:B------:R-:W4:Y:S01]  /*e050*/  LDL.LU R32, [R1+0x24c] ;  /* 0x00024c0001207983 */ /* 0x000f220000300800 */
[----:B--2---:R-:W-:-:S03]  /*e060*/  FFMA.FTZ R30, R27, R26, R30 ;  /* 0x0000001a1b1e7223 */ /* 0x004fc6000001001e */
[----:B------:R-:W2:Y:S01]  /*e070*/  LDL.LU R26, [R1+0x3e8] ;  /* 0x0003e800011a7983 */ /* 0x000ea20000300800 */
[----:B------:R-:W-:Y:S01]  /*e080*/  FFMA.FTZ R36, R23, R28, R36 ;  /* 0x0000001c17247223 */ /* 0x000fe20000010024 */
[----:B------:R-:W-:Y:S02]  /*e090*/  FADD.FTZ R37, R28, R37 ;  /* 0x000000251c257221 */ /* 0x000fe40000010000 */
[----:B------:R-:W2:Y:S01]  /*e0a0*/  LDL.LU R23, [R1+0x16c] ;  /* 0x00016c0001177983 */ /* 0x000ea20000300800 */
[----:B------:R-:W-:Y:S01]  /*e0b0*/  FFMA.FTZ R36, R27, R31, R36 ;  /* 0x0000001f1b247223 */ /* 0x000fe20000010024 */
[----:B------:R-:W-:Y:S01]  /*e0c0*/  FMUL.FTZ R27, R0, R13 ;  /* 0x0000000d001b7220 */ /* 0x000fe20000410000 */
[----:B------:R-:W-:Y:S01]  /*e0d0*/  FADD.FTZ R37, R37, R31 ;  /* 0x0000001f25257221 */ /* 0x000fe20000010000 */
[----:B---3--:R-:W-:Y:S01]  /*e0e0*/  FMUL.FTZ R28, R2, R24 ;  /* 0x00000018021c7220 */ /* 0x008fe20000410000 */
[----:B------:R-:W3:Y:S01]  /*e0f0*/  LDL.LU R31, [R1+0x170] ;  /* 0x00017000011f7983 */ /* 0x000ee20000300800 */
[----:B------:R-:W-:Y:S01]  /*e100*/  FFMA.FTZ R36, R35, R27, R36 ;  /* 0x0000001b23247223 */ /* 0x000fe20000010024 */
[----:B------:R-:W-:-:S03]  /*e110*/  FADD.FTZ R37, R27, R37 ;  /* 0x000000251b257221 */ /* 0x000fc60000010000 */
[----:B----4-:R-:W-:Y:S01]  /*e120*/  FFMA.FTZ R36, R18, R28, R36 ;  /* 0x0000001c12247223 */ /* 0x010fe20000010024 */
[----:B------:R-:W-:Y:S01]  /*e130*/  FADD.FTZ R37, R37, R28 ;  /* 0x0000001c25257221 */ /* 0x000fe20000010000 */
[----:B------:R-:W-:Y:S01]  /*e140*/  FMUL.FTZ R28, R2, R15 ;  /* 0x0000000f021c7220 */ /* 0x000fe20000410000 */
[----:B------:R-:W-:Y:S02]  /*e150*/  FFMA.FTZ R33, R35, R13, R33 ;  /* 0x0000000d23217223 */ /* 0x000fe40000010021 */
[----:B------:R-:W4:Y:S01]  /*e160*/  LDL.LU R35, [R1+0x174] ;  /* 0x0001740001237983 */ /* 0x000f220000300800 */
[----:B------:R-:W-:Y:S01]  /*e170*/  FADD.FTZ R29, R29, R13 ;  /* 0x0000000d1d1d7221 */ /* 0x000fe20000010000 */
[----:B------:R-:W-:Y:S02]  /*e180*/  FFMA.FTZ R30, R18, R24, R30 ;  /* 0x00000018121e7223 */ /* 0x000fe4000001001e */
[----:B------:R-:W4:Y:S01]  /*e190*/  LDL.LU R18, [R1+0x234] ;  /* 0x0002340001127983 */ /* 0x000f220000300800 */
[----:B------:R-:W-:-:S03]  /*e1a0*/  FADD.FTZ R34, R34, R24 ;  /* 0x0000001822227221 */ /* 0x000fc60000010000 */
[----:B------:R-:W4:Y:S01]  /*e1b0*/  LDL.LU R13, [R1+0x1c4] ;  /* 0x0001c400010d7983 */ /* 0x000f220000300800 */
[----:B------:R-:W-:-:S03]  /*e1c0*/  FFMA.FTZ R30, R32, R15, R30 ;  /* 0x0000000f201e7223 */ /* 0x000fc6000001001e */
[----:B------:R-:W4:Y:S01]  /*e1d0*/  LDL.LU R24, [R1+0x230] ;  /* 0x0002300001187983 */ /* 0x000f220000300800 */
[----:B--2---:R-:W-:-:S04]  /*e1e0*/  FMUL.FTZ R27, R0, R26 ;  /* 0x0000001a001b7220 */ /* 0x004fc80000410000 */
[----:B------:R-:W-:Y:S01]  /*e1f0*/  FFMA.FTZ R36, R25, R27, R36 ;  /* 0x0000001b19247223 */ /* 0x000fe20000010024 */
[----:B------:R-:W-:Y:S02]  /*e200*/  FADD.FTZ R37, R27, R37 ;  /* 0x000000251b257221 */ /* 0x000fe40000010000 */
[----:B------:R-:W2:Y:S01]  /*e210*/  LDL.LU R27, [R1+0x23c] ;  /* 0x00023c00011b7983 */ /* 0x000ea20000300800 */
[----:B------:R-:W-:Y:S01]  /*e220*/  FFMA.FTZ R36, R32, R28, R36 ;  /* 0x0000001c20247223 */ /* 0x000fe20000010024 */
[----:B------:R-:W-:Y:S02]  /*e230*/  FADD.FTZ R37, R37, R28 ;  /* 0x0000001c25257221 */ /* 0x000fe40000010000 */
[----:B------:R-:W4:Y:S01]  /*e240*/  LDL.LU R28, [R1+0x238] ;  /* 0x00023800011c7983 */ /* 0x000f220000300800 */
[----:B------:R-:W-:-:S03]  /*e250*/  FFMA.FTZ R33, R25, R26, R33 ;  /* 0x0000001a19217223 */ /* 0x000fc60000010021 */
[----:B------:R-:W4:Y:S04]  /*e260*/  LDL.LU R25, [R1+0x1c0] ;  /* 0x0001c00001197983 */ /* 0x000f280000300800 */
[----:B------:R-:W4:Y:S01]  /*e270*/  LDL.LU R32, [R1+0x228] ;  /* 0x0002280001207983 */ /* 0x000f220000300800 */
[----:B------:R-:W-:Y:S01]  /*e280*/  FADD.FTZ R29, R29, R26 ;  /* 0x0000001a1d1d7221 */ /* 0x000fe20000010000 */
[----:B------:R-:W-:-:S04]  /*e290*/  FMUL.FTZ R26, R0, R23 ;  /* 0x00000017001a7220 */ /* 0x000fc80000410000 */
[----:B------:R-:W-:Y:S01]  /*e2a0*/  FADD.FTZ R37, R26, R37 ;  /* 0x000000251a257221 */ /* 0x000fe20000010000 */
[----:B------:R-:W-:Y:S02]  /*e2b0*/  FADD.FTZ R34, R34, R15 ;  /* 0x0000000f22227221 */ /* 0x000fe40000010000 */
[----:B------:R-:W4:Y:S01]  /*e2c0*/  LDL.LU R15, [R1+0x1bc] ;  /* 0x0001bc00010f7983 */ /* 0x000f220000300800 */
[C---:B--2---:R-:W-:Y:S01]  /*e2d0*/  FFMA.FTZ R33, R27.reuse, R23, R33 ;  /* 0x000000171b217223 */ /* 0x044fe20000010021 */
[----:B------:R-:W-:Y:S01]  /*e2e0*/  FFMA.FTZ R36, R27, R26, R36 ;  /* 0x0000001a1b247223 */ /* 0x000fe20000010024 */
[----:B---3--:R-:W-:Y:S01]  /*e2f0*/  FMUL.FTZ R27, R2, R31 ;  /* 0x0000001f021b7220 */ /* 0x008fe20000410000 */
[----:B----4-:R-:W-:-:S03]  /*e300*/  FMUL.FTZ R26, R0, R35 ;  /* 0x00000023001a7220 */ /* 0x010fc60000410000 */
[----:B------:R-:W-:Y:S01]  /*e310*/  FFMA.FTZ R36, R28, R27, R36 ;  /* 0x0000001b1c247223 */ /* 0x000fe20000010024 */
[----:B------:R-:W-:Y:S01]  /*e320*/  FADD.FTZ R37, R37, R27 ;  /* 0x0000001b25257221 */ /* 0x000fe20000010000 */
[----:B------:R-:W-:Y:S02]  /*e330*/  FMUL.FTZ R27, R2, R13 ;  /* 0x0000000d021b7220 */ /* 0x000fe40000410000 */
        /* <DEDUP_REMOVED lines=8> */
[----:B------:R-:W-:Y:S01]  /*e3c0*/  FMUL.FTZ R27, R2, R15 ;  /* 0x0000000f021b7220 */ /* 0x000fe20000410000 */
[----:B------:R-:W-:Y:S02]  /*e3d0*/  FADD.FTZ R29, R29, R23 ;  /* 0x000000171d1d7221 */ /* 0x000fe40000010000 */
[----:B------:R-:W3:Y:S01]  /*e3e0*/  LDL.LU R23, [R1+0x1b4] ;  /* 0x0001b40001177983 */ /* 0x000ee20000300800 */
[----:B------:R-:W-:Y:S01]  /*e3f0*/  FADD.FTZ R37, R37, R27 ;  /* 0x0000001b25257221 */ /* 0x000fe20000010000 */
[----:B------:R-:W-:Y:S02]  /*e400*/  FFMA.FTZ R30, R28, R31, R30 ;  /* 0x0000001f1c1e7223 */ /* 0x000fe4000001001e */
[----:B------:R-:W4:Y:S01]  /*e410*/  LDL.LU R28, [R1+0x1b0] ;  /* 0x0001b000011c7983 */ /* 0x000f220000300800 */
[----:B------:R-:W-:Y:S01]  /*e420*/  FADD.FTZ R34, R34, R31 ;  /* 0x0000001f22227221 */ /* 0x000fe20000010000 */
[----:B------:R-:W-:-:S02]  /*e430*/  FFMA.FTZ R33, R18, R35, R33 ;  /* 0x0000002312217223 */ /* 0x000fc40000010021 */
[----:B------:R-:W4:Y:S01]  /*e440*/  LDL.LU R18, [R1+0x218] ;  /* 0x0002180001127983 */ /* 0x000f220000300800 */
[----:B------:R-:W-:-:S03]  /*e450*/  FADD.FTZ R29, R29, R35 ;  /* 0x000000231d1d7221 */ /* 0x000fc60000010000 */
[----:B------:R-:W4:Y:S01]  /*e460*/  LDL.LU R31, [R1+0x1ac] ;  /* 0x0001ac00011f7983 */ /* 0x000f220000300800 */
[----:B------:R-:W-:-:S03]  /*e470*/  FFMA.FTZ R30, R24, R13, R30 ;  /* 0x0000000d181e7223 */ /* 0x000fc6000001001e */
[----:B------:R-:W4:Y:S01]  /*e480*/  LDL.LU R35, [R1+0x1a8] ;  /* 0x0001a80001237983 */ /* 0x000f220000300800 */
[----:B------:R-:W-:-:S03]  /*e490*/  FFMA.FTZ R33, R32, R25, R33 ;  /* 0x0000001920217223 */ /* 0x000fc60000010021 */
[----:B------:R-:W4:Y:S04]  /*e4a0*/  LDL.LU R24, [R1+0x214] ;  /* 0x0002140001187983 */ /* 0x000f280000300800 */
[----:B------:R-:W4:Y:S01]  /*e4b0*/  LDL.LU R32, [R1+0x210] ;  /* 0x0002100001207983 */ /* 0x000f220000300800 */
[----:B--2---:R-:W-:-:S03]  /*e4c0*/  FFMA.FTZ R36, R26, R27, R36 ;  /* 0x0000001b1a247223 */ /* 0x004fc60000010024 */
[----:B------:R-:W2:Y:S01]  /*e4d0*/  LDL.LU R27, [R1+0x21c] ;  /* 0x00021c00011b7983 */ /* 0x000ea20000300800 */
[----:B------:R-:W-:Y:S01]  /*e4e0*/  FFMA.FTZ R30, R26, R15, R30 ;  /* 0x0000000f1a1e7223 */ /* 0x000fe2000001001e */
[----:B---3--:R-:W-:-:S04]  /*e4f0*/  FMUL.FTZ R26, R0, R23 ;  /* 0x00000017001a7220 */ /* 0x008fc80000410000 */
[----:B------:R-:W-:Y:S01]  /*e500*/  FADD.FTZ R37, R26, R37 ;  /* 0x000000251a257221 */ /* 0x000fe20000010000 */
[----:B------:R-:W-:Y:S02]  /*e510*/  FADD.FTZ R29, R29, R25 ;  /* 0x000000191d1d7221 */ /* 0x000fe40000010000 */
[----:B------:R-:W3:Y:S01]  /*e520*/  LDL.LU R25, [R1+0x1a0] ;  /* 0x0001a00001197983 */ /* 0x000ee20000300800 */
[C---:B--2---:R-:W-:Y:S01]  /*e530*/  FFMA.FTZ R33, R27.reuse, R23, R33 ;  /* 0x000000171b217223 */ /* 0x044fe20000010021 */
[----:B------:R-:W-:Y:S01]  /*e540*/  FFMA.FTZ R36, R27, R26, R36 ;  /* 0x0000001a1b247223 */ /* 0x000fe20000010024 */
[----:B----4-:R-:W-:Y:S01]  /*e550*/  FMUL.FTZ R27, R2, R28 ;  /* 0x0000001c021b7220 */ /* 0x010fe20000410000 */
        /* <DEDUP_REMOVED lines=10> */
[----:B---3--:R-:W-:Y:S01]  /*e600*/  FMUL.FTZ R26, R0, R25 ;  /* 0x00000019001a7220 */ /* 0x008fe20000410000 */
        /* <DEDUP_REMOVED lines=103> */
[----:B------:R-:W-:Y:S01]  /*ec80*/  FMUL.FTZ R24, R2, R23 ;  /* 0x0000001702187220 */ /* 0x000fe20000410000 */
        /* <DEDUP_REMOVED lines=66> */
.L_x_381:
        /* <DEDUP_REMOVED lines=47> */
.L_x_383:
[----:B------:R-:W-:Y:S05]  /*f3a0*/  BSYNC.RECONVERGENT B0 ;  /* 0x0000000000007941 */ /* 0x000fea0003800200 */
.L_x_382:
[----:B------:R-:W-:Y:S06]  /*f3b0*/  BAR.SYNC.DEFER_BLOCKING 0x0 ;  /* 0x0000000000007b1d */ /* 0x000fec0000010000 */
[----:B------:R-:W-:Y:S04]  /*f3c0*/  BSSY.RECONVERGENT B0, `(.L_x_384) ;  /* 0x0000063000007945 */ /* 0x000fe80003800200 */
[----:B------:R-:W-:Y:S05]  /*f3d0*/  @P0 BRA `(.L_x_385) ;  /* 0x0000000400840947 */ /* 0x000fea0003800000 */
[----:B------:R-:W-:Y:S01]  /*f3e0*/  ULEA UR5, UR7, UR6, 0x18 ;  /* 0x0000000607057291 */ /* 0x000fe2000f8ec0ff */
[----:B------:R-:W-:Y:S04]  /*f3f0*/  STL.128 [R1+0x3e0], R8 ;  /* 0x0003e00801007387 */ /* 0x000fe80000100c00 */
[----:B-----5:R-:W-:Y:S04]  /*f400*/  STL.128 [R1+0x3d0], R4 ;  /* 0x0003d00401007387 */ /* 0x020fe80000100c00 */
[----:B------:R-:W4:Y:S04]  /*f410*/  LDS.128 R8, [UR5+0x50] ;  /* 0x00005005ff087984 */ /* 0x000f280008000c00 */
[----:B------:R4:W-:Y:S04]  /*f420*/  STL [R1+0x3bc], R0 ;  /* 0x0003bc0001007387 */ /* 0x0009e80000100800 */
[----:B------:R-:W0:Y:S04]  /*f430*/  LDS.128 R24, [UR5+0x20] ;  /* 0x00002005ff187984 */ /* 0x000e280008000c00 */
[----:B--23--:R-:W2:Y:S04]  /*f440*/  LDS.128 R12, [UR5+0x30] ;  /* 0x00003005ff0c7984 */ /* 0x00cea80008000c00 */
[----:B------:R-:W-:Y:S04]  /*f450*/  LDS.128 R32, [UR5+0x40] ;  /* 0x00004005ff207984 */ /* 0x000fe80008000c00 */
[----:B------:R-:W-:Y:S01]  /*f460*/  STL [R1+0x3c0], R2 ;  /* 0x0003c00201007387 */ /* 0x000fe20000100800 */
[----:B----4-:R-:W-:-:S02]  /*f470*/  MOV R0, R11 ;  /* 0x0000000b00007202 */ /* 0x010fc40000000f00 */
[----:B------:R-:W-:Y:S02]  /*f480*/  MOV R4, R8 ;  /* 0x0000000800047202 */ /* 0x000fe40000000f00 */
[----:B------:R-:W-:Y:S02]  /*f490*/  MOV R30, R10 ;  /* 0x0000000a001e7202 */ /* 0x000fe40000000f00 */
[----:B------:R-:W-:Y:S02]  /*f4a0*/  MOV R29, R9 ;  /* 0x00000009001d7202 */ /* 0x000fe40000000f00 */
[----:B------:R-:W3:Y:S01]  /*f4b0*/  LDS.128 R8, [UR5+0x60] ;  /* 0x00006005ff087984 */ /* 0x000ee20008000c00 */
[----:B0-----:R-:W-:Y:S01]  /*f4c0*/  FADD.FTZ R24, R16, R24 ;  /* 0x0000001810187221 */ /* 0x001fe20000010000 */
[----:B------:R-:W-:Y:S01]  /*f4d0*/  FADD.FTZ R25, R17, R25 ;  /* 0x0000001911197221 */ /* 0x000fe20000010000 */
[----:B------:R-:W-:Y:S02]  /*f4e0*/  MOV R16, R0 ;  /* 0x0000000000107202 */ /* 0x000fe40000000f00 */
[----:B------:R-:W-:Y:S01]  /*f4f0*/  FADD.FTZ R24, R24, R26 ;  /* 0x0000001a18187221 */ /* 0x000fe20000010000 */
[----:B------:R-:W-:Y:S01]  /*f500*/  MOV R26, R4 ;  /* 0x00000004001a7202 */ /* 0x000fe20000000f00 */
[----:B------:R-:W-:-:S02]  /*f510*/  FADD.FTZ R25, R25, R27 ;  /* 0x0000001b19197221 */ /* 0x000fc40000010000 */
[----:B--2---:R-:W-:Y:S02]  /*f520*/  FADD.FTZ R12, R24, R12 ;  /* 0x0000000c180c7221 */ /* 0x004fe40000010000 */
[----:B------:R-:W-:Y:S02]  /*f530*/  FADD.FTZ R13, R25, R13 ;  /* 0x0000000d190d7221 */ /* 0x000fe40000010000 */
[----:B------:R-:W-:Y:S02]  /*f540*/  FADD.FTZ R12, R12, R14 ;  /* 0x0000000e0c0c7221 */ /* 0x000fe40000010000 */
[----:B------:R-:W-:Y:S01]  /*f550*/  FADD.FTZ R13, R13, R15 ;  /* 0x0000000f0d0d7221 */ /* 0x000fe20000010000 */
[----:B---3--:R-:W-:Y:S02]  /*f560*/  MOV R5, R8 ;  /* 0x0000000800057202 */ /* 0x008fe40000000f00 */
[----:B------:R-:W-:Y:S02]  /*f570*/  MOV R28, R9 ;  /* 0x00000009001c7202 */ /* 0x000fe40000000f00 */
[----:B------:R-:W-:-:S02]  /*f580*/  MOV R22, R10 ;  /* 0x0000000a00167202 */ /* 0x000fc40000000f00 */
[----:B------:R-:W-:Y:S02]  /*f590*/  MOV R19, R11 ;  /* 0x0000000b00137202 */ /* 0x000fe40000000f00 */
[----:B------:R-:W0:Y:S01]  /*f5a0*/  LDS.128 R8, [UR5+0x70] ;  /* 0x00007005ff087984 */ /* 0x000e220008000c00 */
[----:B------:R-:W-:-:S03]  /*f5b0*/  MOV R17, R5 ;  /* 0x0000000500117202 */ /* 0x000fc60000000f00 */
[----:B------:R-:W2:Y:S01]  /*f5c0*/  LDS.128 R4, [UR5+0x80] ;  /* 0x00008005ff047984 */ /* 0x000ea20008000c00 */
[----:B------:R-:W-:Y:S01]  /*f5d0*/  FADD.FTZ R32, R12, R32 ;  /* 0x000000200c207221 */ /* 0x000fe20000010000 */
[----:B------:R-:W-:Y:S01]  /*f5e0*/  MOV R12, R28 ;  /* 0x0000001c000c7202 */ /* 0x000fe20000000f00 */
[----:B------:R-:W-:Y:S02]  /*f5f0*/  FADD.FTZ R33, R13, R33 ;  /* 0x000000210d217221 */ /* 0x000fe40000010000 */
[----:B------:R-:W-:Y:S01]  /*f600*/  FADD.FTZ R13, R32, R34 ;  /* 0x00000022200d7221 */ /* 0x000fe20000010000 */
[----:B------:R-:W-:Y:S02]  /*f610*/  MOV R14, R30 ;  /* 0x0000001e000e7202 */ /* 0x000fe40000000f00 */
[----:B------:R-:W-:Y:S01]  /*f620*/  MOV R15, R29 ;  /* 0x0000001d000f7202 */ /* 0x000fe20000000f00 */
[----:B------:R-:W-:Y:S01]  /*f630*/  FADD.FTZ R13, R13, R26 ;  /* 0x0000001a0d0d7221 */ /* 0x000fe20000010000 */
[----:B------:R-:W-:Y:S01]  /*f640*/  MOV R32, R12 ;  /* 0x0000000c00207202 */ /* 0x000fe20000000f00 */
[----:B------:R-:W-:-:S02]  /*f650*/  FADD.FTZ R12, R33, R35 ;  /* 0x00000023210c7221 */ /* 0x000fc40000010000 */
[----:B------:R-:W-:Y:S02]  /*f660*/  FADD.FTZ R13, R13, R14 ;  /* 0x0000000e0d0d7221 */ /* 0x000fe40000010000 */
[----:B------:R-:W-:Y:S02]  /*f670*/  FADD.FTZ R12, R12, R15 ;  /* 0x0000000f0c0c7221 */ /* 0x000fe40000010000 */
[----:B------:R-:W-:Y:S02]  /*f680*/  FADD.FTZ R17, R13, R17 ;  /* 0x000000110d117221 */ /* 0x000fe40000010000 */
[----:B------:R-:W-:Y:S02]  /*f690*/  FADD.FTZ R16, R12, R16 ;  /* 0x000000100c107221 */ /* 0x000fe40000010000 */
[----:B------:R-:W-:Y:S01]  /*f6a0*/  FADD.FTZ R17, R17, R22 ;  /* 0x0000001611117221 */ /* 0x000fe20000010000 */
[----:B------:R-:W-:Y:S01]  /*f6b0*/  LDS.128 R12, [UR5+0xb0] ;  /* 0x0000b005ff0c7984 */ /* 0x000fe20008000c00 */
[----:B------:R-:W-:-:S04]  /*f6c0*/  FADD.FTZ R16, R16, R32 ;  /* 0x0000002010107221 */ /* 0x000fc80000010000 */
[----:B------:R-:W-:Y:S01]  /*f6d0*/  FADD.FTZ R32, R16, R19 ;  /* 0x0000001310207221 */ /* 0x000fe20000010000 */
[----:B0-----:R-:W-:Y:S02]  /*f6e0*/  MOV R2, R10 ;  /* 0x0000000a00027202 */ /* 0x001fe40000000f00 */
[----:B------:R-:W-:Y:S02]  /*f6f0*/  MOV R0, R9 ;  /* 0x0000000900007202 */ /* 0x000fe40000000f00 */
[----:B------:R-:W-:Y:S02]  /*f700*/  MOV R31, R11 ;  /* 0x0000000b001f7202 */ /* 0x000fe40000000f00 */
[----:B-1----:R-:W-:Y:S02]  /*f710*/  MOV R18, R8 ;  /* 0x0000000800127202 */ /* 0x002fe40000000f00 */
[----:B------:R-:W-:Y:S01]  /*f720*/  MOV R27, R2 ;  /* 0x00000002001b7202 */ /* 0x000fe20000000f00 */
[----:B------:R4:W5:Y:S01]  /*f730*/  LDL.LU.128 R8, [R1+0x3e0] ;  /* 0x0003e00001087983 */ /* 0x0009620000300c00 */
[----:B------:R-:W-:Y:S01]  /*f740*/  MOV R24, R0 ;  /* 0x0000000000187202 */ /* 0x000fe20000000f00 */
[----:B------:R-:W-:Y:S01]  /*f750*/  FADD.FTZ R22, R17, R18 ;  /* 0x0000001211167221 */ /* 0x000fe20000010000 */
[----:B------:R-:W-:Y:S01]  /*f760*/  MOV R25, R31 ;  /* 0x0000001f00197202 */ /* 0x000fe20000000f00 */
[----:B------:R-:W-:Y:S01]  /*f770*/  LDS.128 R16, [UR5+0xc0] ;  /* 0x0000c005ff107984 */ /* 0x000fe20008000c00 */
[----:B------:R-:W-:-:S02]  /*f780*/  MOV R33, R24 ;  /* 0x0000001800217202 */ /* 0x000fc40000000f00 */
[----:B------:R-:W-:Y:S01]  /*f790*/  MOV R35, R27 ;  /* 0x0000001b00237202 */ /* 0x000fe20000000f00 */
[----:B------:R-:W0:Y:S01]  /*f7a0*/  LDS.128 R28, [UR5+0x90] ;  /* 0x00009005ff1c7984 */ /* 0x000e220008000c00 */
[----:B--2---:R-:W-:Y:S01]  /*f7b0*/  MOV R23, R4 ;  /* 0x0000000400177202 */ /* 0x004fe20000000f00 */
[----:B------:R-:W-:Y:S01]  /*f7c0*/  FADD.FTZ R32, R32, R33 ;  /* 0x0000002120207221 */ /* 0x000fe20000010000 */
[----:B------:R-:W-:Y:S01]  /*f7d0*/  MOV R34, R25 ;  /* 0x0000001900227202 */ /* 0x000fe20000000f00 */
[----:B------:R-:W-:Y:S01]  /*f7e0*/  FADD.FTZ R22, R22, R35 ;  /* 0x0000002316167221 */ /* 0x000fe20000010000 */
[----:B------:R-:W-:Y:S01]  /*f7f0*/  MOV R2, R5 ;  /* 0x0000000500027202 */ /* 0x000fe20000000f00 */
[----:B------:R-:W1:Y:S01]  /*f800*/  LDS.128 R24, [UR5+0xa0] ;  /* 0x0000a005ff187984 */ /* 0x000e620008000c00 */
[----:B------:R-:W-:Y:S01]  /*f810*/  MOV R0, R6 ;  /* 0x0000000600007202 */ /* 0x000fe20000000f00 */
[----:B------:R-:W-:Y:S01]  /*f820*/  FADD.FTZ R32, R32, R34 ;  /* 0x0000002220207221 */ /* 0x000fe20000010000 */
[----:B------:R-:W-:Y:S01]  /*f830*/  FADD.FTZ R33, R22, R23 ;  /* 0x0000001716217221 */ /* 0x000fe20000010000 */
[----:B------:R-:W-:Y:S01]  /*f840*/  MOV R37, R7 ;  /* 0x0000000700257202 */ /* 0x000fe20000000f00 */
[----:B------:R-:W2:Y:S01]  /*f850*/  LDS.64 R22, [UR5+0xd0] ;  /* 0x0000d005ff167984 */ /* 0x000ea20008000a00 */
[----:B------:R-:W-:Y:S01]  /*f860*/  FADD.FTZ R32, R32, R2 ;  /* 0x0000000220207221 */ /* 0x000fe20000010000 */
[----:B------:R-:W-:-:S02]  /*f870*/  FADD.FTZ R33, R33, R0 ;  /* 0x0000000021217221 */ /* 0x000fc40000010000 */
[----:B------:R4:W5:Y:S04]  /*f880*/  LDL.LU.128 R4, [R1+0x3d0] ;  /* 0x0003d00001047983 */ /* 0x0009680000300c00 */
[----:B------:R4:W5:Y:S04]  /*f890*/  LDL.LU R2, [R1+0x3c0] ;  /* 0x0003c00001027983 */ /* 0x0009680000300800 */
[----:B------:R4:W5:Y:S01]  /*f8a0*/  LDL.LU R0, [R1+0x3bc] ;  /* 0x0003bc0001007983 */ /* 0x0009620000300800 */
[----:B------:R-:W-:Y:S02]  /*f8b0*/  FADD.FTZ R32, R32, R37 ;  /* 0x0000002520207221 */ /* 0x000fe40000010000 */
[----:B------:R-:W3:Y:S01]  /*f8c0*/  S2R R37, SR_TID.X ;  /* 0x0000000000257919 */ /* 0x000ee20000002100 */
        /* <DEDUP_REMOVED lines=16> */
[----:B--2---:R-:W-:Y:S01]  /*f9d0*/  FADD.FTZ R16, R33, R22 ;  /* 0x0000001621107221 */ /* 0x004fe20000010000 */
[----:B---34-:R-:W-:-:S07]  /*f9e0*/  FADD.FTZ R17, R32, R23 ;  /* 0x0000001720117221 */ /* 0x018fce0000010000 */
.L_x_385:
[----:B------:R-:W-:Y:S05]  /*f9f0*/  BSYNC.RECONVERGENT B0 ;  /* 0x0000000000007941 */ /* 0x000fea0003800200 */
.L_x_384:
        /* <DEDUP_REMOVED lines=8> */
[----:B------:R4:W-:Y:S04]  /*fa80*/  STL [R1+0x3bc], R0 ;  /* 0x0003bc0001007387 */ /* 0x0009e80000100800 */
[----:B------:R-:W0:Y:S04]  /*fa90*/  LDS.128 R32, [R36+0x900] ;  /* 0x0009000024207984 */ /* 0x000e280000000c00 */
[----:B------:R0:W-:Y:S04]  /*faa0*/  STL [R1+0x3c0], R2 ;  /* 0x0003c00201007387 */ /* 0x0001e80000100800 */
[----:B------:R-:W-:Y:S04]  /*fab0*/  STL [R1+0x3e4], R21 ;  /* 0x0003e41501007387 */ /* 0x000fe80000100800 */
[----:B------:R-:W-:Y:S04]  /*fac0*/  STL [R1+0x3e0], R20 ;  /* 0x0003e01401007387 */ /* 0x000fe80000100800 */
[----:B------:R-:W-:Y:S04]  /*fad0*/  STL [R1+0x3dc], R17 ;  /* 0x0003dc1101007387 */ /* 0x000fe80000100800 */
[----:B------:R-:W-:Y:S04]  /*fae0*/  STL [R1+0x3d8], R16 ;  /* 0x0003d81001007387 */ /* 0x000fe80000100800 */
[----:B------:R-:W0:Y:S04]  /*faf0*/  LDS.128 R24, [R36+0x300] ;  /* 0x0003000024187984 */ /* 0x000e280000000c00 */
[----:B------:R-:W-:Y:S01]  /*fb00*/  STL [R1+0x3c4], R3 ;  /* 0x0003c40301007387 */ /* 0x000fe20000100800 */
[----:B----4-:R-:W-:-:S03]  /*fb10*/  MOV R0, R4 ;  /* 0x0000000400007202 */ /* 0x010fc60000000f00 */
[----:B--23--:R-:W-:Y:S01]  /*fb20*/  LDS.128 R12, [R36+0x600] ;  /* 0x00060000240c7984 */ /* 0x00cfe20000000c00 */
[----:B------:R-:W-:Y:S02]  /*fb30*/  MOV R23, R5 ;  /* 0x0000000500177202 */ /* 0x000fe40000000f00 */
[----:B-1----:R-:W-:Y:S02]  /*fb40*/  MOV R18, R6 ;  /* 0x0000000600127202 */ /* 0x002fe40000000f00 */
[----:B------:R-:W-:Y:S02]  /*fb50*/  MOV R19, R7 ;  /* 0x0000000700137202 */ /* 0x000fe40000000f00 */
[----:B------:R-:W1:Y:S01]  /*fb60*/  LDS.128 R4, [R36+0xf00] ;  /* 0x000f000024047984 */ /* 0x000e620000000c00 */
[----:B0-----:R-:W-:Y:S02]  /*fb70*/  MOV R2, R34 ;  /* 0x0000002200027202 */ /* 0x001fe40000000f00 */
[----:B------:R-:W-:-:S02]  /*fb80*/  MOV R30, R35 ;  /* 0x00000023001e7202 */ /* 0x000fc40000000f00 */
[----:B------:R-:W-:Y:S02]  /*fb90*/  MOV R29, R33 ;  /* 0x00000021001d7202 */ /* 0x000fe40000000f00 */
[----:B------:R-:W-:Y:S02]  /*fba0*/  MOV R28, R32 ;  /* 0x00000020001c7202 */ /* 0x000fe40000000f00 */
[----:B------:R-:W0:Y:S01]  /*fbb0*/  LDS.128 R32, [R36+0x1500] ;  /* 0x0015000024207984 */ /* 0x000e220000000c00 */
[----:B------:R-:W-:Y:S01]  /*fbc0*/  FADD.FTZ R24, R8, R24 ;  /* 0x0000001808187221 */ /* 0x000fe20000010000 */
[----:B------:R-:W-:Y:S01]  /*fbd0*/  FADD.FTZ R8, R9, R25 ;  /* 0x0000001909087221 */ /* 0x000fe20000010000 */
[----:B------:R-:W-:Y:S02]  /*fbe0*/  MOV R25, R2 ;  /* 0x0000000200197202 */ /* 0x000fe40000000f00 */
[----:B------:R-:W-:Y:S02]  /*fbf0*/  MOV R9, R0 ;  /* 0x0000000000097202 */ /* 0x000fe40000000f00 */
[----:B-1----:R-:W-:Y:S01]  /*fc00*/  MOV R31, R5 ;  /* 0x00000005001f7202 */ /* 0x002fe20000000f00 */
        /* <DEDUP_REMOVED lines=45> */
[----:B------:R-:W-:Y:S01]  /*fee0*/  MOV R24, R28 ;  /* 0x0000001c00187202 */ /* 0x000fe20000000f00 */
[----:B------:R0:W-:Y:S02]  /*fef0*/  STL [R1+0x40c], R2 ;  /* 0x00040c0201007387 */ /* 0x0001e40000100800 */
        /* <DEDUP_REMOVED lines=82> */
.L_x_387:
[----:B------:R-:W-:Y:S05]  /*10420*/  BSYNC.RECONVERGENT B0 ;  /* 0x0000000000007941 */ /* 0x000fea0003800200 */
.L_x_386:
[----:B------:R-:W-:Y:S04]  /*10430*/  BSSY.RECONVERGENT B0, `(.L_x_388) ;  /* 0x000001e000007945 */ /* 0x000fe80003800200 */
[----:B------:R-:W-:Y:S05]  /*10440*/  @P3 BRA `(.L_x_389) ;  /* 0x0000000000703947 */ /* 0x000fea0003800000 */
[----:B------:R-:W1:Y:S01]  /*10450*/  LDC.64 R14, c[0x0][0x3f8] ;  /* 0x0000fe00ff0e7b82 */ /* 0x000e620000000a00 */
[----:B------:R-:W-:-:S05]  /*10460*/  MOV R22, UR13 ;  /* 0x0000000d00167c02 */ /* 0x000fca0008000f00 */
[----:B----4-:R-:W-:Y:S02]  /*10470*/  IMAD R23, R22, 0x30, R37 ;  /* 0x0000003016177824 */ /* 0x010fe400078e0225 */
[----:B--23--:R-:W2:Y:S01]  /*10480*/  LDC.64 R12, c[0x0][0x3d8] ;  /* 0x0000f600ff0c7b82 */ /* 0x00cea20000000a00 */
[----:B-1----:R-:W-:Y:S01]  /*10490*/  IMAD.WIDE.U32 R18, R14, 0x3, RZ ;  /* 0x000000030e127825 */ /* 0x002fe200078e00ff */
[C---:B------:R-:W-:Y:S02]  /*104a0*/  LEA R25, R15.reuse, R15, 0x1 ;  /* 0x0000000f0f197211 */ /* 0x040fe400078e08ff */
[----:B------:R-:W-:Y:S02]  /*104b0*/  LEA.HI R27, P1, R15, R14, RZ, 0x1 ;  /* 0x0000000e0f1b7211 */ /* 0x000fe400078308ff */
[----:B------:R-:W-:Y:S02]  /*104c0*/  IADD3 R25, PT, PT, R19, R25, RZ ;  /* 0x0000001913197210 */ /* 0x000fe40007ffe0ff */
[----:B------:R-:W-:Y:S01]  /*104d0*/  IADD3.X R22, PT, PT, RZ, R15, RZ, P1, !PT ;  /* 0x0000000fff167210 */ /* 0x000fe20000ffe4ff */
[----:B--2---:R-:W-:Y:S01]  /*104e0*/  IMAD.WIDE R12, R23, 0x4, R12 ;  /* 0x00000004170c7825 */ /* 0x004fe200078e020c */
        /* <DEDUP_REMOVED lines=18> */
.L_x_389:
[----:B------:R-:W-:Y:S05]  /*10610*/  BSYNC.RECONVERGENT B0 ;  /* 0x0000000000007941 */ /* 0x000fea0003800200 */
.L_x_388:
        /* <DEDUP_REMOVED lines=17> */
[----:B------:R-:W-:Y:S02]  /*10730*/  MOV R15, UR7 ;  /* 0x00000007000f7c02 */ /* 0x000fe40008000f00 */
[----:B------:R-:W-:Y:S01]  /*10740*/  UIADD3 UR5, UPT, UPT, -UR5, 0x1, URZ ;  /* 0x0000000105057890 */ /* 0x000fe2000fffe1ff */
[----:B--2---:R-:W-:-:S05]  /*10750*/  MOV R13, UR13 ;  /* 0x0000000d000d7c02 */ /* 0x004fca0008000f00 */
        /* <DEDUP_REMOVED lines=14> */
.L_x_393:
[----:B------:R-:W2:Y:S04]  /*10840*/  LDG.E.STRONG.GPU R10, desc[UR10][R14.64] ;  /* 0x0000000a0e0a7981 */ /* 0x000ea8000c1ef900 */
[----:B--2---:R-:W-:Y:S04]  /*10850*/  CCTL.IVALL ;  /* 0x00000000ff00798f */ /* 0x004fe80002000000 */
[----:B------:R0:W-:Y:S01]  /*10860*/  STL [R1], R10 ;  /* 0x0000000a01007387 */ /* 0x0001e20000100800 */
[----:B------:R-:W-:-:S13]  /*10870*/  ISETP.NE.AND P0, PT, R10, UR5, PT ;  /* 0x000000050a007c0c */ /* 0x000fda000bf05270 */
[----:B0-----:R-:W-:Y:S05]  /*10880*/  @P0 BRA `(.L_x_393) ;  /* 0xfffffffc00ec0947 */ /* 0x001fea000383ffff */
.L_x_392:
[----:B------:R-:W-:Y:S05]  /*10890*/  BSYNC.RECONVERGENT B0 ;  /* 0x0000000000007941 */ /* 0x000fea0003800200 */
.L_x_391:
        /* <DEDUP_REMOVED lines=15> */
.L_x_395:
        /* <DEDUP_REMOVED lines=10> */
[----:B------:R-:W-:Y:S01]  /*10a30*/  MOV R23, UR17 ;  /* 0x0000001100177c02 */ /* 0x000fe20008000f00 */
[----:B------:R-:W-:Y:S01]  /*10a40*/  UIADD3 UR27, UPT, UPT, UR5, 0x4, URZ ;  /* 0x00000004051b7890 */ /* 0x000fe2000fffe0ff */
[----:B------:R-:W-:Y:S02]  /*10a50*/  MOV R19, UR13 ;  /* 0x0000000d00137c02 */ /* 0x000fe40008000f00 */
[----:B------:R-:W-:-:S02]  /*10a60*/  MOV R15, UR21 ;  /* 0x00000015000f7c02 */ /* 0x000fc40008000f00 */
[C---:B0-----:R-:W-:Y:S01]  /*10a70*/  ISETP.NE.AND P0, PT, R12.reuse, UR24, PT ;  /* 0x000000180c007c0c */ /* 0x041fe2000bf05270 */
[----:B------:R-:W-:Y:S01]  /*10a80*/  UIADD3 UR24, UPT, UPT, UR5, 0x5, URZ ;  /* 0x0000000505187890 */ /* 0x000fe2000fffe0ff */
[C---:B------:R-:W-:Y:S01]  /*10a90*/  ISETP.NE.AND P4, PT, R12.reuse, UR25, PT ;  /* 0x000000190c007c0c */ /* 0x040fe2000bf85270 */
[----:B------:R-:W-:Y:S01]  /*10aa0*/  UIADD3 UR25, UPT, UPT, UR5, 0x6, URZ ;  /* 0x0000000605197890 */ /* 0x000fe2000fffe0ff */
[C---:B------:R-:W-:Y:S02]  /*10ab0*/  ISETP.NE.OR P0, PT, R37.reuse, RZ, !P0 ;  /* 0x000000ff2500720c */ /* 0x040fe40004705670 */
[C---:B------:R-:W-:Y:S01]  /*10ac0*/  ISETP.NE.AND P3, PT, R12.reuse, UR26, PT ;  /* 0x0000001a0c007c0c */ /* 0x040fe2000bf65270 */
[----:B------:R-:W-:Y:S01]  /*10ad0*/  UIADD3 UR26, UPT, UPT, UR5, 0x7, URZ ;  /* 0x00000007051a7890 */ /* 0x000fe2000fffe0ff */
[----:B------:R-:W-:Y:S02]  /*10ae0*/  ISETP.NE.OR P4, PT, R37, RZ, !P4 ;  /* 0x000000ff2500720c */ /* 0x000fe40006785670 */
[----:B------:R-:W-:-:S02]  /*10af0*/  ISETP.NE.AND P2, PT, R12, UR27, PT ;  /* 0x0000001b0c007c0c */ /* 0x000fc4000bf45270 */
[C---:B------:R-:W-:Y:S02]  /*10b00*/  ISETP.NE.OR P3, PT, R37.reuse, RZ, !P3 ;  /* 0x000000ff2500720c */ /* 0x040fe40005f65670 */
[----:B------:R-:W-:Y:S02]  /*10b10*/  ISETP.NE.OR P2, PT, R37, RZ, !P2 ;  /* 0x000000ff2500720c */ /* 0x000fe40005745670 */
[C---:B------:R-:W-:Y:S01]  /*10b20*/  ISETP.NE.AND P6, PT, R12.reuse, UR25, PT ;  /* 0x000000190c007c0c */ /* 0x040fe2000bfc5270 */
[----:B------:R-:W-:Y:S01]  /*10b30*/  @!P0 IMAD.WIDE.U32 R24, R25, 0x8, R8 ;  /* 0x0000000819188825 */ /* 0x000fe200078e0008 */
[----:B------:R-:W-:-:S03]  /*10b40*/  ISETP.NE.AND P5, PT, R12, UR26, PT ;  /* 0x0000001a0c007c0c */ /* 0x000fc6000bfa5270 */
[--C-:B------:R-:W-:Y:S01]  /*10b50*/  @!P4 IMAD.WIDE.U32 R22, R23, 0x8, R8.reuse ;  /* 0x000000081716c825 */ /* 0x100fe200078e0008 */
[----:B------:R-:W-:Y:S01]  /*10b60*/  ISETP.NE.OR P6, PT, R37, RZ, !P6 ;  /* 0x000000ff2500720c */ /* 0x000fe200077c5670 */
[----:B------:R-:W3:Y:S02]  /*10b70*/  @!P0 LDG.E.64 R24, desc[UR10][R24.64] ;  /* 0x0000000a18188981 */ /* 0x000ee4000c1e1b00 */
[--C-:B------:R-:W-:Y:S01]  /*10b80*/  @!P3 IMAD.WIDE.U32 R18, R19, 0x8, R8.reuse ;  /* 0x000000081312b825 */ /* 0x100fe200078e0008 */
[----:B--2---:R-:W-:Y:S01]  /*10b90*/  MOV R13, UR18 ;  /* 0x00000012000d7c02 */ /* 0x004fe20008000f00 */
[----:B------:R-:W2:Y:S01]  /*10ba0*/  @!P4 LDG.E.64 R22, desc[UR10][R22.64] ;  /* 0x0000000a1616c981 */ /* 0x000ea2000c1e1b00 */
[----:B------:R-:W-:Y:S01]  /*10bb0*/  ISETP.NE.OR P5, PT, R37, RZ, !P5 ;  /* 0x000000ff2500720c */ /* 0x000fe20006fa5670 */
[----:B------:R-:W-:Y:S02]  /*10bc0*/  @!P2 IMAD.WIDE.U32 R14, R15, 0x8, R8 ;  /* 0x000000080f0ea825 */ /* 0x000fe400078e0008 */
[----:B------:R-:W5:Y:S01]  /*10bd0*/  @!P3 LDG.E.64 R18, desc[UR10][R18.64] ;  /* 0x0000000a1212b981 */ /* 0x000f62000c1e1b00 */
[----:B------:R-:W-:-:S03]  /*10be0*/  MOV R27, UR19 ;  /* 0x00000013001b7c02 */ /* 0x000fc60008000f00 */
[----:B------:R-:W5:Y:S06]  /*10bf0*/  @!P2 LDG.E.64 R14, desc[UR10][R14.64] ;  /* 0x0000000a0e0ea981 */ /* 0x000f6c000c1e1b00 */
[----:B------:R-:W-:-:S06]  /*10c00*/  @!P5 IMAD.WIDE.U32 R26, R27, 0x8, R8 ;  /* 0x000000081b1ad825 */ /* 0x000fcc00078e0008 */
[----:B------:R-:W5:Y:S01]  /*10c10*/  @!P5 LDG.E.64 R26, desc[UR10][R26.64] ;  /* 0x0000000a1a1ad981 */ /* 0x000f62000c1e1b00 */
[----:B----4-:R-:W-:Y:S01]  /*10c20*/  @!P1 FADD.FTZ R16, R16, R10 ;  /* 0x0000000a10109221 */ /* 0x010fe20000010000 */
[----:B------:R-:W-:Y:S01]  /*10c30*/  @!P1 FADD.FTZ R17, R17, R11 ;  /* 0x0000000b11119221 */ /* 0x000fe20000010000 */
[----:B------:R-:W-:-:S04]  /*10c40*/  ISETP.NE.AND P1, PT, R12, UR24, PT ;  /* 0x000000180c007c0c */ /* 0x000fc8000bf25270 */
[----:B------:R-:W-:Y:S02]  /*10c50*/  ISETP.NE.OR P1, PT, R37, RZ, !P1 ;  /* 0x000000ff2500720c */ /* 0x000fe40004f25670 */
[----:B------:R-:W-:-:S05]  /*10c60*/  MOV R11, UR20 ;  /* 0x00000014000b7c02 */ /* 0x000fca0008000f00 */
[----:B------:R-:W-:-:S06]  /*10c70*/  @!P6 IMAD.WIDE.U32 R10, R11, 0x8, R8 ;  /* 0x000000080b0ae825 */ /* 0x000fcc00078e0008 */
[----:B------:R-:W-:Y:S01]  /*10c80*/  @!P1 IMAD.WIDE.U32 R12, R13, 0x8, R8 ;  /* 0x000000080d0c9825 */ /* 0x000fe200078e0008 */
[----:B------:R-:W4:Y:S05]  /*10c90*/  @!P6 LDG.E.64 R10, desc[UR10][R10.64] ;  /* 0x0000000a0a0ae981 */ /* 0x000f2a000c1e1b00 */
[----:B------:R-:W4:Y:S01]  /*10ca0*/  @!P1 LDG.E.64 R12, desc[UR10][R12.64] ;  /* 0x0000000a0c0c9981 */ /* 0x000f22000c1e1b00 */
[----:B------:R-:W-:-:S04]  /*10cb0*/  UIADD3 UR5, UPT, UPT, UR5, 0x8, URZ ;  /* 0x0000000805057890 */ /* 0x000fc8000fffe0ff */
[----:B------:R-:W-:Y:S02]  /*10cc0*/  UISETP.NE.AND UP0, UPT, UR5, UR7, UPT ;  /* 0x000000070500728c */ /* 0x000fe4000bf05270 */
[----:B------:R-:W-:Y:S01]  /*10cd0*/  ULEA UR20, UR9, UR20, 0x3 ;  /* 0x0000001409147291 */ /* 0x000fe2000f8e18ff */
[----:B---3--:R-:W-:Y:S01]  /*10ce0*/  @!P0 FADD.FTZ R16, R16, R24 ;  /* 0x0000001810108221 */ /* 0x008fe20000010000 */
[----:B------:R-:W-:-:S03]  /*10cf0*/  @!P0 FADD.FTZ R17, R17, R25 ;  /* 0x0000001911118221 */ /* 0x000fc60000010000 */
[----:B--2---:R-:W-:Y:S01]  /*10d00*/  @!P4 FADD.FTZ R16, R16, R22 ;  /* 0x000000161010c221 */ /* 0x004fe20000010000 */
[----:B------:R-:W-:-:S03]  /*10d10*/  @!P4 FADD.FTZ R17, R17, R23 ;  /* 0x000000171111c221 */ /* 0x000fc60000010000 */
[----:B-----5:R-:W-:Y:S01]  /*10d20*/  @!P3 FADD.FTZ R16, R16, R18 ;  /* 0x000000121010b221 */ /* 0x020fe20000010000 */
[----:B------:R-:W-:-:S03]  /*10d30*/  @!P3 FADD.FTZ R17, R17, R19 ;  /* 0x000000131111b221 */ /* 0x000fc60000010000 */
[----:B------:R-:W-:Y:S01]  /*10d40*/  @!P2 FADD.FTZ R16, R16, R14 ;  /* 0x0000000e1010a221 */ /* 0x000fe20000010000 */
[----:B------:R-:W-:Y:S01]  /*10d50*/  @!P2 FADD.FTZ R17, R17, R15 ;  /* 0x0000000f1111a221 */ /* 0x000fe20000010000 */
[----:B------:R-:W-:Y:S02]  /*10d60*/  ULEA UR18, UR9, UR18, 0x3 ;  /* 0x0000001209127291 */ /* 0x000fe4000f8e18ff */
[----:B------:R-:W-:Y:S02]  /*10d70*/  ULEA UR21, UR9, UR21, 0x3 ;  /* 0x0000001509157291 */ /* 0x000fe4000f8e18ff */
[----:B------:R-:W-:Y:S02]  /*10d80*/  ULEA UR13, UR9, UR13, 0x3 ;  /* 0x0000000d090d7291 */ /* 0x000fe4000f8e18ff */
[----:B------:R-:W-:Y:S02]  /*10d90*/  ULEA UR17, UR9, UR17, 0x3 ;  /* 0x0000001109117291 */ /* 0x000fe4000f8e18ff */
[----:B------:R-:W-:-:S02]  /*10da0*/  ULEA UR22, UR9, UR22, 0x3 ;  /* 0x0000001609167291 */ /* 0x000fc4000f8e18ff */
[----:B------:R-:W-:Y:S02]  /*10db0*/  UIADD3 UR23, UPT, UPT, UR23, 0x8, URZ ;  /* 0x0000000817177890 */ /* 0x000fe4000fffe0ff */
[----:B------:R-:W-:Y:S02]  /*10dc0*/  ULEA UR6, UR9, UR6, 0x3 ;  /* 0x0000000609067291 */ /* 0x000fe4000f8e18ff */
[----:B------:R-:W-:Y:S01]  /*10dd0*/  ULEA UR19, UR9, UR19, 0x3 ;  /* 0x0000001309137291 */ /* 0x000fe2000f8e18ff */
[----:B----4-:R-:W-:Y:S01]  /*10de0*/  @!P1 FADD.FTZ R16, R16, R12 ;  /* 0x0000000c10109221 */ /* 0x010fe20000010000 */
[----:B------:R-:W-:-:S03]  /*10df0*/  @!P1 FADD.FTZ R17, R17, R13 ;  /* 0x0000000d11119221 */ /* 0x000fc60000010000 */
[----:B------:R-:W-:Y:S01]  /*10e00*/  @!P6 FADD.FTZ R16, R16, R10 ;  /* 0x0000000a1010e221 */ /* 0x000fe20000010000 */
[----:B------:R-:W-:-:S03]  /*10e10*/  @!P6 FADD.FTZ R17, R17, R11 ;  /* 0x0000000b1111e221 */ /* 0x000fc60000010000 */
[----:B------:R-:W-:Y:S01]  /*10e20*/  @!P5 FADD.FTZ R16, R16, R26 ;  /* 0x0000001a1010d221 */ /* 0x000fe20000010000 */
[----:B------:R-:W-:Y:S01]  /*10e30*/  @!P5 FADD.FTZ R17, R17, R27 ;  /* 0x0000001b1111d221 */ /* 0x000fe20000010000 */
[----:B------:R-:W-:Y:S06]  /*10e40*/  BRA.U UP0, `(.L_x_395) ;  /* 0xfffffff900d07547 */ /* 0x000fec000b83ffff */
[----:B------:R-:W-:-:S05]  /*10e50*/  UMOV UR5, UR7 ;  /* 0x0000000700057c82 */ /* 0x000fca0008000000 */
.L_x_394:
        /* <DEDUP_REMOVED lines=24> */
[----:B--2---:R-:W-:Y:S01]  /*10fe0*/  MOV R13, UR6 ;  /* 0x00000006000d7c02 */ /* 0x004fe20008000f00 */
[----:B------:R-:W-:-:S04]  /*10ff0*/  @!UP2 UIMAD UR6, UR13, UR9, UR14 ;  /* 0x000000090d06a2a4 */ /* 0x000fc8000f8e020e */
[----:B---3--:R-:W-:-:S03]  /*11000*/  @!P1 IMAD.WIDE.U32 R12, R13, 0x8, R8 ;  /* 0x000000080d0c9825 */ /* 0x008fc600078e0008 */
[----:B------:R-:W-:Y:S01]  /*11010*/  VOTEU.ALL UP1, P0 ;  /* 0x0000000000ff7886 */ /* 0x000fe20000020000 */
[----:B------:R-:W-:Y:S02]  /*11020*/  MOV R19, UR6 ;  /* 0x0000000600137c02 */ /* 0x000fe40008000f00 */
[----:B------:R-:W2:Y:S02]  /*11030*/  @!P1 LDG.E.64 R12, desc[UR10][R12.64] ;  /* 0x0000000a0c0c9981 */ /* 0x000ea4000c1e1b00 */
[----:B------:R-:W-:Y:S01]  /*11040*/  @!UP1 UIMAD UR17, UR5, UR9, UR14 ;  /* 0x00000009051192a4 */ /* 0x000fe2000f8e020e */
[----:B------:R-:W-:-:S05]  /*11050*/  VOTEU.ALL UP1, P2 ;  /* 0x0000000000ff7886 */ /* 0x000fca0001020000 */
[----:B------:R-:W-:Y:S01]  /*11060*/  MOV R11, UR17 ;  /* 0x00000011000b7c02 */ /* 0x000fe20008000f00 */
[----:B------:R-:W-:-:S04]  /*11070*/  @!UP1 UIMAD UR7, UR7, UR9, UR14 ;  /* 0x00000009070792a4 */ /* 0x000fc8000f8e020e */
[----:B------:R-:W-:Y:S02]  /*11080*/  @!P0 IMAD.WIDE.U32 R10, R11, 0x8, R8 ;  /* 0x000000080b0a8825 */ /* 0x000fe400078e0008 */
[----:B------:R-:W-:-:S04]  /*11090*/  MOV R15, UR7 ;  /* 0x00000007000f7c02 */ /* 0x000fc80008000f00 */
[----:B------:R-:W3:Y:S01]  /*110a0*/  @!P0 LDG.E.64 R10, desc[UR10][R10.64] ;  /* 0x0000000a0a0a8981 */ /* 0x000ee2000c1e1b00 */
[----:B------:R-:W-:-:S04]  /*110b0*/  @!P2 IMAD.WIDE.U32 R14, R15, 0x8, R8 ;  /* 0x000000080f0ea825 */ /* 0x000fc800078e0008 */
[----:B------:R-:W-:Y:S02]  /*110c0*/  @!P3 IMAD.WIDE.U32 R18, R19, 0x8, R8 ;  /* 0x000000081312b825 */ /* 0x000fe400078e0008 */
[----:B------:R-:W4:Y:S04]  /*110d0*/  @!P2 LDG.E.64 R14, desc[UR10][R14.64] ;  /* 0x0000000a0e0ea981 */ /* 0x000f28000c1e1b00 */
[----:B------:R-:W5:Y:S01]  /*110e0*/  @!P3 LDG.E.64 R18, desc[UR10][R18.64] ;  /* 0x0000000a1212b981 */ /* 0x000f62000c1e1b00 */
[----:B------:R-:W-:-:S04]  /*110f0*/  MOV R22, UR5 ;  /* 0x0000000500167c02 */ /* 0x000fc80008000f00 */
[----:B------:R-:W-:-:S04]  /*11100*/  IADD3 R22, PT, PT, R22, 0x4, RZ ;  /* 0x0000000416167810 */ /* 0x000fc80007ffe0ff */
[----:B------:R-:W-:Y:S01]  /*11110*/  R2UR UR5, R22 ;  /* 0x00000000160572ca */ /* 0x000fe200000e0000 */
        /* <DEDUP_REMOVED lines=8> */
.L_x_396:
[----:B------:R-:W-:Y:S05]  /*111a0*/  BRA.U !UP0, `(.L_x_390) ;  /* 0x00000001089c7547 */ /* 0x000fea000b800000 */
[----:B------:R-:W0:Y:S01]  /*111b0*/  S2R R15, SR_CTAID.X ;  /* 0x00000000000f7919 */ /* 0x000e220000002500 */
[----:B------:R-:W-:Y:S02]  /*111c0*/  UISETP.NE.AND UP0, UPT, UR18, 0x1, UPT ;  /* 0x000000011200788c */ /* 0x000fe4000bf05270 */
[----:B------:R-:W-:-:S07]  /*111d0*/  ULOP3.LUT UR6, UR12, 0x1, URZ, 0xc0, !UPT ;  /* 0x000000010c067892 */ /* 0x000fce000f8ec0ff */
[----:B------:R-:W-:Y:S05]  /*111e0*/  BRA.U !UP0, `(.L_x_397) ;  /* 0x0000000108587547 */ /* 0x000fea000b800000 */
[----:B------:R-:W1:Y:S01]  /*111f0*/  S2R R11, SR_CTAID.X ;  /* 0x00000000000b7919 */ /* 0x000e620000002500 */
[----:B------:R-:W-:Y:S01]  /*11200*/  MOV R14, UR5 ;  /* 0x00000005000e7c02 */ /* 0x000fe20008000f00 */
[----:B------:R-:W5:Y:S01]  /*11210*/  S2R R10, SR_CTAID.Y ;  /* 0x00000000000a7919 */ /* 0x000f620000002600 */
[----:B-1----:R-:W-:Y:S02]  /*11220*/  ISETP.NE.AND P0, PT, R11, UR5, PT ;  /* 0x000000050b007c0c */ /* 0x002fe4000bf05270 */
[----:B------:R-:W-:Y:S02]  /*11230*/  IADD3 R11, PT, PT, R14, 0x1, RZ ;  /* 0x000000010e0b7810 */ /* 0x000fe40007ffe0ff */
[----:B----4-:R-:W-:Y:S02]  /*11240*/  ISETP.NE.OR P1, PT, R37, RZ, !P0 ;  /* 0x000000ff2500720c */ /* 0x010fe40004725670 */
[----:B------:R-:W-:-:S04]  /*11250*/  ISETP.NE.AND P0, PT, R11, UR29, PT ;  /* 0x0000001d0b007c0c */ /* 0x000fc8000bf05270 */
[----:B------:R-:W-:-:S07]  /*11260*/  ISETP.NE.OR P0, PT, R37, RZ, !P0 ;  /* 0x000000ff2500720c */ /* 0x000fce0004705670 */
[----:B------:R-:W-:-:S05]  /*11270*/  VOTEU.ALL UP0, P1 ;  /* 0x0000000000ff7886 */ /* 0x000fca0000800000 */
[----:B------:R-:W-:Y:S02]  /*11280*/  @!UP0 UIMAD UR5, UR5, UR9, UR14 ;  /* 0x00000009050582a4 */ /* 0x000fe4000f8e020e */
[----:B-----5:R-:W-:-:S04]  /*11290*/  @!P0 IMAD R11, R11, UR9, R10 ;  /* 0x000000090b0b8c24 */ /* 0x020fc8000f8e020a */
[----:B------:R-:W-:Y:S01]  /*112a0*/  @!P0 IMAD.WIDE.U32 R10, R11, 0x8, R8 ;  /* 0x000000080b0a8825 */ /* 0x000fe200078e0008 */
[----:B--2---:R-:W-:-:S05]  /*112b0*/  MOV R13, UR5 ;  /* 0x00000005000d7c02 */ /* 0x004fca0008000f00 */
        /* <DEDUP_REMOVED lines=9> */
.L_x_397:
        /* <DEDUP_REMOVED lines=12> */
.L_x_398:
[----:B------:R-:W-:Y:S05]  /*11410*/  BSYNC.RECONVERGENT B0 ;  /* 0x0000000000007941 */ /* 0x000fea0003800200 */
.L_x_390:
[----:B------:R-:W0:Y:S01]  /*11420*/  S2UR UR6, SR_CgaCtaId ;  /* 0x00000000000679c3 */ /* 0x000e220000008800 */
[----:B----4-:R-:W-:Y:S01]  /*11430*/  ISETP.NE.AND P0, PT, R37, RZ, PT ;  /* 0x000000ff2500720c */ /* 0x010fe20003f05270 */
[----:B------:R-:W-:Y:S01]  /*11440*/  UMOV UR5, 0x400 ;  /* 0x0000040000057882 */ /* 0x000fe20000000000 */
[----:B------:R-:W4:Y:S01]  /*11450*/  LDCU.U8 UR12, c[0x0][0x414] ;  /* 0x00008280ff0c77ac */ /* 0x000f220008000000 */
[----:B-12---:R-:W-:Y:S01]  /*11460*/  HFMA2 R13, -RZ, RZ, 0, 0 ;  /* 0x00000000ff0d7431 */ /* 0x006fe200000001ff */
[----:B------:R-:W1:Y:S01]  /*11470*/  LDCU.64 UR20, c[0x0][0x3f8] ;  /* 0x00007f00ff1477ac */ /* 0x000e620008000a00 */
[----:B------:R-:W2:Y:S01]  /*11480*/  LDCU.64 UR18, c[0x0][0x400] ;  /* 0x00008000ff1277ac */ /* 0x000ea20008000a00 */
        /* <DEDUP_REMOVED lines=9> */
[----:B012---:R-:W-:-:S07]  /*11520*/  FMUL.FTZ R11, R11, UR5 ;  /* 0x000000050b0b7c20 */ /* 0x007fce0008410000 */
.L_x_404:
[----:B------:R-:W-:-:S05]  /*11530*/  LEA R19, R13, UR15, 0x2 ;  /* 0x0000000f0d137c11 */ /* 0x000fca000f8e10ff */
[----:B0-----:R-:W3:Y:S04]  /*11540*/  LDL.64 R14, [R19+0x10] ;  /* 0x00001000130e7983 */ /* 0x001ee80000100a00 */
[----:B------:R-:W2:Y:S01]  /*11550*/  LDL.64 R8, [R19+0x90] ;  /* 0x0000900013087983 */ /* 0x000ea20000100a00 */
[----:B------:R-:W-:Y:S01]  /*11560*/  BSSY.RECONVERGENT B0, `(.L_x_399) ;  /* 0x0000036000007945 */ /* 0x000fe20003800200 */
[C---:B---3--:R-:W-:Y:S02]  /*11570*/  SHF.L.U32 R12, R14.reuse, 0x10, RZ ;  /* 0x000000100e0c7819 */ /* 0x048fe400000006ff */
[----:B------:R-:W-:Y:S02]  /*11580*/  PRMT R14, R14, 0x7632, R14 ;  /* 0x000076320e0e7816 */ /* 0x000fe4000000000e */
[----:B--2---:R-:W-:Y:S01]  /*11590*/  SHF.L.U32 R19, R8, 0x10, RZ ;  /* 0x0000001008137819 */ /* 0x004fe200000006ff */
[----:B------:R-:W-:Y:S01]  /*115a0*/  FADD.FTZ R12, R12, -UR28 ;  /* 0x8000001c0c0c7e21 */ /* 0x000fe20008010000 */
[----:B------:R-:W-:-:S02]  /*115b0*/  SHF.L.U32 R14, R14, 0x10, RZ ;  /* 0x000000100e0e7819 */ /* 0x000fc400000006ff */
[----:B------:R-:W-:Y:S01]  /*115c0*/  PRMT R8, R8, 0x7632, R8 ;  /* 0x0000763208087816 */ /* 0x000fe20000000008 */
[----:B------:R-:W-:Y:S02]  /*115d0*/  FMUL.FTZ R12, R12, UR16 ;  /* 0x000000100c0c7c20 */ /* 0x000fe40008410000 */
[----:B------:R-:W-:Y:S02]  /*115e0*/  FADD.FTZ R14, R14, -UR28 ;  /* 0x8000001c0e0e7e21 */ /* 0x000fe40008010000 */
[----:B------:R-:W-:Y:S02]  /*115f0*/  @P1 FFMA.FTZ R16, R2, R12, R5 ;  /* 0x0000000c02101223 */ /* 0x000fe40000010005 */
[----:B------:R-:W-:Y:S02]  /*11600*/  FMUL.FTZ R14, R14, UR16 ;  /* 0x000000100e0e7c20 */ /* 0x000fe40008410000 */
[----:B------:R-:W-:Y:S02]  /*11610*/  @P1 FMUL.FTZ R17, R16, -1.4426950216293334961 ;  /* 0xbfb8aa3b10111820 */ /* 0x000fe40000410000 */
[----:B------:R-:W-:-:S04]  /*11620*/  @P1 FFMA.FTZ R18, R0, R14, R3 ;  /* 0x0000000e00121223 */ /* 0x000fc80000010003 */
[----:B------:R-:W0:Y:S01]  /*11630*/  @P1 MUFU.EX2 R17, R17 ;  /* 0x0000001100111308 */ /* 0x000e220000000800 */
[----:B------:R-:W-:-:S07]  /*11640*/  @P1 FMUL.FTZ R23, R18, -1.4426950216293334961 ;  /* 0xbfb8aa3b12171820 */ /* 0x000fce0000410000 */
[----:B------:R-:W1:Y:S01]  /*11650*/  @P1 MUFU.EX2 R23, R23 ;  /* 0x0000001700171308 */ /* 0x000e620000000800 */
[----:B0-----:R-:W-:Y:S01]  /*11660*/  @P1 FADD.FTZ R22, R17, 1 ;  /* 0x3f80000011161421 */ /* 0x001fe20000010000 */
[----:B------:R-:W-:-:S04]  /*11670*/  LEA R17, R13, R4, 0x4 ;  /* 0x000000040d117211 */ /* 0x000fc800078e20ff */
[----:B------:R-:W-:Y:S02]  /*11680*/  ISETP.GE.U32.AND P0, PT, R17, UR18, PT ;  /* 0x0000001211007c0c */ /* 0x000fe4000bf06070 */
[----:B------:R-:W0:Y:S01]  /*11690*/  @P1 MUFU.RCP R22, R22 ;  /* 0x0000001600161308 */ /* 0x000e220000001000 */
[----:B-1----:R-:W-:Y:S01]  /*116a0*/  @P1 FADD.FTZ R24, R23, 1 ;  /* 0x3f80000017181421 */ /* 0x002fe20000010000 */
[----:B------:R-:W-:Y:S02]  /*116b0*/  SHF.L.U32 R23, R8, 0x10, RZ ;  /* 0x0000001008177819 */ /* 0x000fe400000006ff */
[----:B------:R-:W-:-:S04]  /*116c0*/  IADD3 R8, PT, PT, R17, 0x10, RZ ;  /* 0x0000001011087810 */ /* 0x000fc80007ffe0ff */
[----:B------:R-:W1:Y:S01]  /*116d0*/  @P1 MUFU.RCP R24, R24 ;  /* 0x0000001800181308 */ /* 0x000e620000001000 */
[----:B0-----:R-:W-:-:S04]  /*116e0*/  @P1 FADD.FTZ R25, -R22, 1 ;  /* 0x3f80000016191421 */ /* 0x001fc80000010100 */
[----:B------:R-:W-:Y:S01]  /*116f0*/  @P1 FFMA.FTZ R25, R16, R25, 1 ;  /* 0x3f80000010191423 */ /* 0x000fe20000010019 */
[----:B------:R-:W-:Y:S01]  /*11700*/  @P1 FMUL.FTZ R16, R19, R22 ;  /* 0x0000001613101220 */ /* 0x000fe20000410000 */
[----:B-1----:R-:W-:-:S03]  /*11710*/  @P1 FADD.FTZ R27, -R24, 1 ;  /* 0x3f800000181b1421 */ /* 0x002fc60000010100 */
[----:B------:R-:W-:Y:S01]  /*11720*/  @P1 FMUL.FTZ R19, R16, R25 ;  /* 0x0000001910131220 */ /* 0x000fe20000410000 */
[----:B------:R-:W-:Y:S01]  /*11730*/  SHF.R.S32.HI R16, RZ, 0x1f, R17 ;  /* 0x0000001fff107819 */ /* 0x000fe20000011411 */
[----:B------:R-:W-:Y:S01]  /*11740*/  @P1 FMUL.FTZ R24, R23, R24 ;  /* 0x0000001817181220 */ /* 0x000fe20000410000 */
[----:B------:R-:W-:Y:S01]  /*11750*/  @P1 FFMA.FTZ R27, R18, R27, 1 ;  /* 0x3f800000121b1423 */ /* 0x000fe2000001001b */
[----:B------:R-:W-:Y:S01]  /*11760*/  FFMA.FTZ R25, R10, R12, R11 ;  /* 0x0000000c0a197223 */ /* 0x000fe2000001000b */
[----:B------:R-:W-:Y:S02]  /*11770*/  ISETP.GE.AND.EX P0, PT, R16, UR19, PT, P0 ;  /* 0x0000001310007c0c */ /* 0x000fe4000bf06300 */
[----:B------:R-:W-:Y:S01]  /*11780*/  @P1 FMUL.FTZ R23, R24, R27 ;  /* 0x0000001b18171220 */ /* 0x000fe20000410000 */
[----:B------:R-:W-:Y:S01]  /*11790*/  FFMA.FTZ R25, R2, R19, -R25 ;  /* 0x0000001302197223 */ /* 0x000fe20000010819 */
[C---:B------:R-:W-:Y:S01]  /*117a0*/  PRMT R19, R15.reuse, 0x7632, R19 ;  /* 0x000076320f137816 */ /* 0x040fe20000000013 */
[----:B------:R-:W-:Y:S01]  /*117b0*/  FFMA.FTZ R27, R10, R14, R11 ;  /* 0x0000000e0a1b7223 */ /* 0x000fe2000001000b */
[----:B------:R-:W-:-:S02]  /*117c0*/  SHF.L.U32 R18, R15, 0x10, RZ ;  /* 0x000000100f127819 */ /* 0x000fc400000006ff */
[----:B------:R-:W-:Y:S01]  /*117d0*/  SHF.L.U32 R19, R19, 0x10, RZ ;  /* 0x0000001013137819 */ /* 0x000fe200000006ff */
[----:B------:R-:W-:-:S04]  /*117e0*/  FFMA.FTZ R27, R0, R23, -R27 ;  /* 0x00000017001b7223 */ /* 0x000fc8000001081b */
[----:B------:R-:W-:Y:S05]  /*117f0*/  @P0 BRA `(.L_x_400) ;  /* 0x0000000000300947 */ /* 0x000fea0003800000 */
[----:B------:R-:W-:Y:S01]  /*11800*/  MOV R14, R6 ;  /* 0x00000006000e7202 */ /* 0x000fe20000000f00 */
[----:B------:R-:W-:Y:S01]  /*11810*/  IMAD R12, R16, UR20, RZ ;  /* 0x00000014100c7c24 */ /* 0x000fe2000f8e02ff */
[----:B------:R-:W-:Y:S01]  /*11820*/  MOV R15, R21 ;  /* 0x00000015000f7202 */ /* 0x000fe20000000f00 */
[----:B------:R-:W-:Y:S02]  /*11830*/  FMUL.FTZ R25, R25, UR16 ;  /* 0x0000001019197c20 */ /* 0x000fe40008410000 */
[----:B------:R-:W-:Y:S02]  /*11840*/  IMAD R23, R17, UR21, R12 ;  /* 0x0000001511177c24 */ /* 0x000fe4000f8e020c */
[----:B------:R-:W-:Y:S01]  /*11850*/  FMUL.FTZ R12, R27, UR16 ;  /* 0x000000101b0c7c20 */ /* 0x000fe20008410000 */
[----:B------:R-:W-:-:S05]  /*11860*/  IMAD.WIDE.U32 R14, R17, UR20, R14 ;  /* 0x00000014110e7c25 */ /* 0x000fca000f8e000e */
[----:B------:R-:W-:Y:S02]  /*11870*/  IADD3 R15, PT, PT, R15, R23, RZ ;  /* 0x000000170f0f7210 */ /* 0x000fe40007ffe0ff */
[----:B------:R-:W-:-:S04]  /*11880*/  LEA R16, P0, R14, UR6, 0x1 ;  /* 0x000000060e107c11 */ /* 0x000fc8000f8008ff */
[----:B------:R-:W-:Y:S02]  /*11890*/  LEA.HI.X R17, R14, UR7, R15, 0x1, P0 ;  /* 0x000000070e117c11 */ /* 0x000fe400080f0c0f */
[----:B------:R-:W-:-:S05]  /*118a0*/  F2FP.BF16.F32.PACK_AB R15, R12, R25 ;  /* 0x000000190c0f723e */ /* 0x000fca00000010ff */
[----:B------:R0:W-:Y:S02]  /*118b0*/  STG.E desc[UR10][R16.64], R15 ;  /* 0x0000000f10007986 */ /* 0x0001e4000c10190a */
.L_x_400:
[----:B------:R-:W-:Y:S05]  /*118c0*/  BSYNC.RECONVERGENT B0 ;  /* 0x0000000000007941 */ /* 0x000fea0003800200 */
.L_x_399:
[----:B------:R-:W-:Y:S01]  /*118d0*/  ISETP.NE.AND P1, PT, RZ, UR12, PT ;  /* 0x0000000cff007c0c */ /* 0x000fe2000bf25270 */
[----:B------:R-:W-:Y:S01]  /*118e0*/  FADD.FTZ R18, R18, -UR28 ;  /* 0x8000001c12127e21 */ /* 0x000fe20008010000 */
[----:B------:R-:W-:Y:S01]  /*118f0*/  FADD.FTZ R19, R19, -UR28 ;  /* 0x8000001c13137e21 */ /* 0x000fe20008010000 */
[----:B------:R-:W-:Y:S02]  /*11900*/  ISETP.GE.U32.AND P0, PT, R8, UR18, PT ;  /* 0x0000001208007c0c */ /* 0x000fe4000bf06070 */
[----:B------:R-:W-:Y:S01]  /*11910*/  SHF.R.S32.HI R12, RZ, 0x1f, R8 ;  /* 0x0000001fff0c7819 */ /* 0x000fe20000011408 */
[----:B------:R-:W-:Y:S01]  /*11920*/  FMUL.FTZ R18, R18, UR16 ;  /* 0x0000001012127c20 */ /* 0x000fe20008410000 */
[----:B------:R-:W-:Y:S01]  /*11930*/  FMUL.FTZ R22, R19, UR16 ;  /* 0x0000001013167c20 */ /* 0x000fe20008410000 */
[C---:B------:R-:W-:Y:S02]  /*11940*/  PRMT R14, R9.reuse, 0x7632, R14 ;  /* 0x00007632090e7816 */ /* 0x040fe4000000000e */
[----:B0-----:R-:W-:Y:S01]  /*11950*/  SHF.L.U32 R16, R9, 0x10, RZ ;  /* 0x0000001009107819 */ /* 0x001fe200000006ff */
        /* <DEDUP_REMOVED lines=23> */
.L_x_401:
        /* <DEDUP_REMOVED lines=16> */
.L_x_403:
[----:B------:R-:W-:Y:S05]  /*11bd0*/  BSYNC.RECONVERGENT B0 ;  /* 0x0000000000007941 */ /* 0x000fea0003800200 */
.L_x_402:
        /* <DEDUP_REMOVED lines=10> */
.L_x_379:
[----:B0-----:R-:W0:Y:S01]  /*11c80*/  S2R R9, SR_TID.X ;  /* 0x0000000000097919 */ /* 0x001e220000002100 */
[----:B------:R-:W1:Y:S01]  /*11c90*/  LDC R4, c[0x0][0x370] ;  /* 0x0000dc00ff047b82 */ /* 0x000e620000000800 */
[----:B------:R-:W-:Y:S07]  /*11ca0*/  BSSY.RECONVERGENT B0, `(.L_x_406) ;  /* 0x000000e000007945 */ /* 0x000fee0003800200 */
[----:B------:R-:W2:Y:S08]  /*11cb0*/  LDC R7, c[0x0][0x374] ;  /* 0x0000dd00ff077b82 */ /* 0x000eb00000000800 */
[----:B------:R-:W3:Y:S01]  /*11cc0*/  LDC.64 R2, c[0x0][0x3c8] ;  /* 0x0000f200ff027b82 */ /* 0x000ee20000000a00 */
[----:B-1----:R-:W-:-:S02]  /*11cd0*/  ISETP.NE.AND P0, PT, R4, 0x1, PT ;  /* 0x000000010400780c */ /* 0x002fc40003f05270 */
[----:B0-----:R-:W-:Y:S02]  /*11ce0*/  ISETP.NE.AND P1, PT, R9, RZ, PT ;  /* 0x000000ff0900720c */ /* 0x001fe40003f25270 */
        /* <DEDUP_REMOVED lines=9> */
.L_x_407:
[----:B------:R-:W-:Y:S05]  /*11d80*/  BSYNC.RECONVERGENT B0 ;  /* 0x0000000000007941 */ /* 0x000fea0003800200 */
.L_x_406:
        /* <DEDUP_REMOVED lines=11> */
.L_x_409:
[----:B------:R-:W2:Y:S04]  /*11e40*/  LDG.E.STRONG.GPU R5, desc[UR10][R2.64] ;  /* 0x0000000a02057981 */ /* 0x000ea8000c1ef900 */
[----:B--2---:R-:W-:Y:S01]  /*11e50*/  CCTL.IVALL ;  /* 0x00000000ff00798f */ /* 0x004fe20002000000 */
[----:B------:R-:W-:Y:S05]  /*11e60*/  YIELD ;  /* 0x0000000000007946 */ /* 0x000fea0003800000 */
[----:B------:R-:W-:-:S13]  /*11e70*/  ISETP.NE.AND P0, PT, R5, R0, PT ;  /* 0x000000000500720c */ /* 0x000fda0003f05270 */
[----:B------:R-:W-:Y:S05]  /*11e80*/  @P0 BRA `(.L_x_409) ;  /* 0xfffffffc00ec0947 */ /* 0x000fea000383ffff */
.L_x_408:
        /* <DEDUP_REMOVED lines=59> */
[----:B------:R-:W-:Y:S01]  /*12240*/  UMOV UR4, URZ ;  /* 0x000000ff00047c82 */ /* 0x000fe20008000000 */
[----:B------:R-:W-:-:S02]  /*12250*/  SHF.L.U32 R9, R5, 0x2, RZ ;  /* 0x0000000205097819 */ /* 0x000fc400000006ff */
[----:B------:R-:W-:Y:S02]  /*12260*/  SHF.L.U64.HI R24, R0, 0x2, R3 ;  /* 0x0000000200187819 */ /* 0x000fe40000010203 */
[C---:B0-----:R-:W-:Y:S02]  /*12270*/  IADD3 R14, P1, PT, R20.reuse, UR6, RZ ;  /* 0x00000006140e7c10 */ /* 0x041fe4000ff3e0ff */
[----:B------:R-:W-:Y:S02]  /*12280*/  IADD3 R17, PT, PT, R7, UR4, RZ ;  /* 0x0000000407117c10 */ /* 0x000fe4000fffe0ff */
[----:B-1----:R-:W-:Y:S02]  /*12290*/  IADD3 R18, P2, PT, R20, UR8, RZ ;  /* 0x0000000814127c10 */ /* 0x002fe4000ff5e0ff */
[----:B------:R-:W-:Y:S01]  /*122a0*/  MOV R2, R6 ;  /* 0x0000000600027202 */ /* 0x000fe20000000f00 */
[----:B------:R-:W-:Y:S01]  /*122b0*/  IMAD.WIDE.U32 R6, R4, 0x4, RZ ;  /* 0x0000000404067825 */ /* 0x000fe200078e00ff */
[----:B------:R-:W-:-:S02]  /*122c0*/  IADD3.X R15, PT, PT, R23, UR7, RZ, P1, !PT ;  /* 0x00000007170f7c10 */ /* 0x000fc40008ffe4ff */
[C---:B------:R-:W-:Y:S02]  /*122d0*/  IADD3.X R21, PT, PT, R23.reuse, UR9, RZ, P2, !PT ;  /* 0x0000000917157c10 */ /* 0x040fe400097fe4ff */
[----:B--2---:R-:W-:Y:S02]  /*122e0*/  IADD3 R20, P1, PT, R20, UR12, RZ ;  /* 0x0000000c14147c10 */ /* 0x004fe4000ff3e0ff */
[----:B------:R-:W-:Y:S02]  /*122f0*/  IADD3 R25, P2, PT, RZ, -R25, RZ ;  /* 0x80000019ff197210 */ /* 0x000fe40007f5e0ff */
[----:B------:R-:W-:Y:S02]  /*12300*/  IADD3.X R23, PT, PT, R23, UR13, RZ, P1, !PT ;  /* 0x0000000d17177c10 */ /* 0x000fe40008ffe4ff */
[----:B------:R-:W-:Y:S02]  /*12310*/  SHF.L.U64.HI R26, R16, 0x2, R19 ;  /* 0x00000002101a7819 */ /* 0x000fe40000010213 */
[----:B------:R-:W-:-:S02]  /*12320*/  IADD3 R28, PT, PT, R7, R9, RZ ;  /* 0x00000009071c7210 */ /* 0x000fc40007ffe0ff */
[----:B------:R-:W-:-:S07]  /*12330*/  IADD3.X R22, PT, PT, RZ, -0x1, RZ, P2, !PT ;  /* 0xffffffffff167810 */ /* 0x000fce00017fe4ff */
.L_x_412:
[-C--:B0-----:R-:W-:Y:S01]  /*12340*/  LEA R8, P1, R0, R14.reuse, 0x2 ;  /* 0x0000000e00087211 */ /* 0x081fe200078210ff */
[----:B------:R-:W2:Y:S01]  /*12350*/  LDG.E R27, desc[UR10][R14.64] ;  /* 0x0000000a0e1b7981 */ /* 0x000ea2000c1e1900 */
[----:B------:R-:W-:Y:S02]  /*12360*/  LEA R12, P3, R16, R14, 0x2 ;  /* 0x0000000e100c7211 */ /* 0x000fe400078610ff */
[----:B------:R-:W-:Y:S02]  /*12370*/  IADD3 R10, P2, PT, R14, R6, RZ ;  /* 0x000000060e0a7210 */ /* 0x000fe40007f5e0ff */
[C---:B------:R-:W-:Y:S02]  /*12380*/  IADD3.X R9, PT, PT, R15.reuse, R24, RZ, P1, !PT ;  /* 0x000000180f097210 */ /* 0x040fe40000ffe4ff */
[C---:B------:R-:W-:Y:S02]  /*12390*/  IADD3.X R13, PT, PT, R15.reuse, R26, RZ, P3, !PT ;  /* 0x0000001a0f0d7210 */ /* 0x040fe40001ffe4ff */
[----:B------:R-:W-:Y:S01]  /*123a0*/  IADD3.X R11, PT, PT, R15, R28, RZ, P2, !PT ;  /* 0x0000001c0f0b7210 */ /* 0x000fe200017fe4ff */
[----:B------:R0:W2:Y:S04]  /*123b0*/  LDG.E R8, desc[UR10][R8.64] ;  /* 0x0000000a08087981 */ /* 0x0000a8000c1e1900 */
[----:B------:R1:W3:Y:S04]  /*123c0*/  LDG.E R10, desc[UR10][R10.64] ;  /* 0x0000000a0a0a7981 */ /* 0x0002e8000c1e1900 */
[----:B------:R-:W3:Y:S01]  /*123d0*/  LDG.E R13, desc[UR10][R12.64] ;  /* 0x0000000a0c0d7981 */ /* 0x000ee2000c1e1900 */
[----:B0-----:R-:W-:-:S02]  /*123e0*/  MOV R9, R23 ;  /* 0x0000001700097202 */ /* 0x001fc40000000f00 */
[----:B------:R-:W-:Y:S02]  /*123f0*/  IADD3 R25, P1, PT, R25, 0x1, RZ ;  /* 0x0000000119197810 */ /* 0x000fe40007f3e0ff */
[----:B-1----:R-:W-:Y:S02]  /*12400*/  MOV R11, R21 ;  /* 0x00000015000b7202 */ /* 0x002fe40000000f00 */
[----:B------:R-:W-:Y:S02]  /*12410*/  IADD3.X R22, PT, PT, RZ, R22, RZ, P1, !PT ;  /* 0x00000016ff167210 */ /* 0x000fe40000ffe4ff */
[----:B------:R-:W-:-:S04]  /*12420*/  ISETP.NE.U32.AND P1, PT, R25, RZ, PT ;  /* 0x000000ff1900720c */ /* 0x000fc80003f25070 */
[----:B------:R-:W-:Y:S02]  /*12430*/  ISETP.NE.AND.EX P1, PT, R22, RZ, PT, P1 ;  /* 0x000000ff1600720c */ /* 0x000fe40003f25310 */
[----:B------:R-:W-:-:S04]  /*12440*/  IADD3 R14, P2, PT, R14, 0xc00, RZ ;  /* 0x00000c000e0e7810 */ /* 0x000fc80007f5e0ff */
[----:B------:R-:W-:Y:S02]  /*12450*/  IADD3.X R15, PT, PT, RZ, R15, RZ, P2, !PT ;  /* 0x0000000fff0f7210 */ /* 0x000fe400017fe4ff */
[----:B--2---:R-:W-:Y:S02]  /*12460*/  F2FP.BF16.F32.PACK_AB R27, R8, R27 ;  /* 0x0000001b081b723e */ /* 0x004fe400000010ff */
[----:B------:R-:W-:Y:S02]  /*12470*/  MOV R8, R20 ;  /* 0x0000001400087202 */ /* 0x000fe40000000f00 */
[----:B---3--:R-:W-:Y:S02]  /*12480*/  F2FP.BF16.F32.PACK_AB R29, R13, R10 ;  /* 0x0000000a0d1d723e */ /* 0x008fe400000010ff */
[----:B------:R-:W-:Y:S01]  /*12490*/  MOV R10, R18 ;  /* 0x00000012000a7202 */ /* 0x000fe20000000f00 */
[----:B------:R0:W-:Y:S04]  /*124a0*/  STG.E desc[UR10][R8.64], R27 ;  /* 0x0000001b08007986 */ /* 0x0001e8000c10190a */
[----:B------:R0:W-:Y:S01]  /*124b0*/  STG.E desc[UR10][R10.64], R29 ;  /* 0x0000001d0a007986 */ /* 0x0001e2000c10190a */
[----:B------:R-:W-:-:S02]  /*124c0*/  IADD3 R18, P3, PT, R18, 0xc00, RZ ;  /* 0x00000c0012127810 */ /* 0x000fc40007f7e0ff */
[----:B------:R-:W-:Y:S02]  /*124d0*/  IADD3 R20, P4, PT, R20, 0xc00, RZ ;  /* 0x00000c0014147810 */ /* 0x000fe40007f9e0ff */
[----:B------:R-:W-:Y:S02]  /*124e0*/  IADD3.X R21, PT, PT, RZ, R21, RZ, P3, !PT ;  /* 0x00000015ff157210 */ /* 0x000fe40001ffe4ff */
[----:B------:R-:W-:Y:S01]  /*124f0*/  IADD3.X R23, PT, PT, RZ, R23, RZ, P4, !PT ;  /* 0x00000017ff177210 */ /* 0x000fe200027fe4ff */
[----:B------:R-:W-:Y:S08]  /*12500*/  @P1 BRA `(.L_x_412) ;  /* 0xfffffffc008c1947 */ /* 0x000ff0000383ffff */
.L_x_411:
[----:B------:R-:W-:Y:S05]  /*12510*/  BSYNC.RECONVERGENT B0 ;  /* 0x0000000000007941 */ /* 0x000fea0003800200 */
.L_x_410:
[----:B------:R-:W-:Y:S05]  /*12520*/  @!P0 EXIT ;  /* 0x000000000000894d */ /* 0x000fea0003800000 */
[----:B------:R-:W-:Y:S01]  /*12530*/  SHF.L.U64.HI R23, R16, 0x2, R19 ;  /* 0x0000000210177819 */ /* 0x000fe20000010213 */
        /* <DEDUP_REMOVED lines=8> */
.L_x_413:
[C---:B------:R-:W-:Y:S02]  /*125c0*/  SHF.L.U32 R12, R2.reuse, 0x2, RZ ;  /* 0x00000002020c7819 */ /* 0x040fe400000006ff */
[----:B------:R-:W-:Y:S02]  /*125d0*/  SHF.L.U64.HI R17, R2, 0x2, R17 ;  /* 0x0000000202117819 */ /* 0x000fe40000010211 */
[----:B-1----:R-:W-:-:S04]  /*125e0*/  IADD3 R4, P0, PT, R12, UR4, RZ ;  /* 0x000000040c047c10 */ /* 0x002fc8000ff1e0ff */
[----:B----4-:R-:W-:Y:S02]  /*125f0*/  IADD3.X R5, PT, PT, R17, UR5, RZ, P0, !PT ;  /* 0x0000000511057c10 */ /* 0x010fe400087fe4ff */
[C---:B------:R-:W-:Y:S02]  /*12600*/  IADD3 R6, P0, PT, R4.reuse, R21, RZ ;  /* 0x0000001504067210 */ /* 0x040fe40007f1e0ff */
[C---:B0-----:R-:W-:Y:S02]  /*12610*/  IADD3 R10, P2, PT, R4.reuse, R25, RZ ;  /* 0x00000019040a7210 */ /* 0x041fe40007f5e0ff */
[C---:B------:R-:W-:Y:S02]  /*12620*/  IADD3.X R7, PT, PT, R5.reuse, R19, RZ, P0, !PT ;  /* 0x0000001305077210 */ /* 0x040fe400007fe4ff */
[----:B------:R-:W-:Y:S02]  /*12630*/  IADD3 R8, P1, PT, R4, R15, RZ ;  /* 0x0000000f04087210 */ /* 0x000fe40007f3e0ff */
[C---:B------:R-:W-:Y:S01]  /*12640*/  IADD3.X R11, PT, PT, R5.reuse, R23, RZ, P2, !PT ;  /* 0x00000017050b7210 */ /* 0x040fe200017fe4ff */
[----:B------:R0:W4:Y:S01]  /*12650*/  LDG.E R4, desc[UR10][R4.64] ;  /* 0x0000000a04047981 */ /* 0x000122000c1e1900 */
[----:B------:R-:W-:-:S03]  /*12660*/  IADD3.X R9, PT, PT, R5, R13, RZ, P1, !PT ;  /* 0x0000000d05097210 */ /* 0x000fc60000ffe4ff */
[----:B------:R-:W4:Y:S04]  /*12670*/  LDG.E R7, desc[UR10][R6.64] ;  /* 0x0000000a06077981 */ /* 0x000f28000c1e1900 */
[----:B------:R-:W5:Y:S04]  /*12680*/  LDG.E R8, desc[UR10][R8.64] ;  /* 0x0000000a08087981 */ /* 0x000f68000c1e1900 */
[----:B------:R-:W5:Y:S01]  /*12690*/  LDG.E R11, desc[UR10][R10.64] ;  /* 0x0000000a0a0b7981 */ /* 0x000f62000c1e1900 */
[----:B------:R-:W-:Y:S02]  /*126a0*/  LOP3.LUT R14, R12, 0xfffffffc, RZ, 0xc0, !PT ;  /* 0xfffffffc0c0e7812 */ /* 0x000fe400078ec0ff */
[----:B------:R-:W-:-:S02]  /*126b0*/  LOP3.LUT R16, R17, 0x1, RZ, 0xc0, !PT ;  /* 0x0000000111107812 */ /* 0x000fc400078ec0ff */
[----:B--2---:R-:W-:Y:S02]  /*126c0*/  IADD3 R26, P0, PT, R14, UR6, RZ ;  /* 0x000000060e1a7c10 */ /* 0x004fe4000ff1e0ff */
[----:B0-----:R-:W-:Y:S02]  /*126d0*/  LOP3.LUT R5, R17, 0x3, RZ, 0xc0, !PT ;  /* 0x0000000311057812 */ /* 0x001fe400078ec0ff */
[----:B------:R-:W-:Y:S02]  /*126e0*/  IADD3.X R27, PT, PT, R16, UR7, RZ, P0, !PT ;  /* 0x00000007101b7c10 */ /* 0x000fe400087fe4ff */
[----:B---3--:R-:W-:-:S04]  /*126f0*/  IADD3 R28, P0, PT, R14, UR8, RZ ;  /* 0x000000080e1c7c10 */ /* 0x008fc8000ff1e0ff */
[----:B------:R-:W-:Y:S02]  /*12700*/  IADD3.X R29, PT, PT, R16, UR9, RZ, P0, !PT ;  /* 0x00000009101d7c10 */ /* 0x000fe400087fe4ff */
[----:B----4-:R-:W-:Y:S02]  /*12710*/  F2FP.BF16.F32.PACK_AB R31, R7, R4 ;  /* 0x00000004071f723e */ /* 0x010fe400000010ff */
[----:B------:R-:W-:-:S04]  /*12720*/  IADD3 R4, P1, PT, R14, UR4, RZ ;  /* 0x000000040e047c10 */ /* 0x000fc8000ff3e0ff */
[----:B------:R-:W-:Y:S02]  /*12730*/  IADD3.X R5, PT, PT, R5, UR5, RZ, P1, !PT ;  /* 0x0000000505057c10 */ /* 0x000fe40008ffe4ff */
[----:B-----5:R-:W-:Y:S02]  /*12740*/  F2FP.BF16.F32.PACK_AB R33, R11, R8 ;  /* 0x000000080b21723e */ /* 0x020fe400000010ff */
        /* <DEDUP_REMOVED lines=16> */
[C---:B0-----:R-:W-:Y:S02]  /*12850*/  IADD3 R26, P0, PT, R30.reuse, UR6, RZ ;  /* 0x000000061e1a7c10 */ /* 0x041fe4000ff1e0ff */
        /* <DEDUP_REMOVED lines=23> */
[----:B------:R-:W3:Y:S04]  /*129d0*/  LDG.E R4, desc[UR10][R4.64+0x2400] ;  /* 0x0024000a04047981 */ /* 0x000ee8000c1e1900 */
[----:B------:R-:W3:Y:S04]  /*129e0*/  LDG.E R11, desc[UR10][R10.64+0x2400] ;  /* 0x0024000a0a0b7981 */ /* 0x000ee8000c1e1900 */
        /* <DEDUP_REMOVED lines=12> */
[----:B------:R-:W-:Y:S01]  /*12ab0*/  ISETP.GT.AND.EX P0, PT, R3, RZ, PT, P0 ;  /* 0x000000ff0300720c */ /* 0x000fe20003f04300 */
[----:B------:R-:W-:Y:S01]  /*12ac0*/  HFMA2 R17, -RZ, RZ, 0, 0 ;  /* 0x00000000ff117431 */ /* 0x000fe200000001ff */
[----:B---3--:R-:W-:Y:S02]  /*12ad0*/  F2FP.BF16.F32.PACK_AB R11, R11, R4 ;  /* 0x000000040b0b723e */ /* 0x008fe400000010ff */
[----:B-----5:R-:W-:-:S03]  /*12ae0*/  F2FP.BF16.F32.PACK_AB R5, R9, R6 ;  /* 0x000000060905723e */ /* 0x020fc600000010ff */
[----:B------:R4:W-:Y:S04]  /*12af0*/  STG.E desc[UR10][R30.64], R11 ;  /* 0x0000000b1e007986 */ /* 0x0009e8000c10190a */
[----:B------:R4:W-:Y:S02]  /*12b00*/  STG.E desc[UR10][R28.64], R5 ;  /* 0x000000051c007986 */ /* 0x0009e4000c10190a */
[----:B------:R-:W-:Y:S05]  /*12b10*/  @P0 BRA `(.L_x_413) ;  /* 0xfffffff800a80947 */ /* 0x000fea000383ffff */
[----:B------:R-:W-:Y:S05]  /*12b20*/  EXIT ;  /* 0x000000000000794d */ /* 0x000fea0003800000 */
.L_x_414:
        /* <DEDUP_REMOVED lines=13> */
.L_x_4500:


//--------------------- .text._Z35group_norm_nhwc_bwd_one_pass_kernelI11Bf16IOFp16WLi64ELi96ELi768EEv26Group_norm_nhwc_bwd_params --------------------------
	.section	.text._Z35group_norm_nhwc_bwd_one_pass_kernelI11Bf16IOFp16WLi64ELi96ELi768EEv26Group_norm_nhwc_bwd_params,"ax",@progbits
	.align	128
        .global         _Z35group_norm_nhwc_bwd_one_pass_kernelI11Bf16IOFp16WLi64ELi96ELi768EEv26Group_norm_nhwc_bwd_params
        .type           _Z35group_norm_nhwc_bwd_one_pass_kernelI11Bf16IOFp16WLi64ELi96ELi768EEv26Group_norm_nhwc_bwd_params,@function
        .size           _Z35group_norm_nhwc_bwd_one_pass_kernelI11Bf16IOFp16WLi64ELi96ELi768EEv26Group_norm_nhwc_bwd_params,(.L_x_4501 - _Z35group_norm_nhwc_bwd_one_pass_kernelI11Bf16IOFp16WLi64ELi96ELi768EEv26Group_norm_nhwc_bwd_params)
        .other          _Z35group_norm_nhwc_bwd_one_pass_kernelI11Bf16IOFp16WLi64ELi96ELi768EEv26Group_norm_nhwc_bwd_params,@"STO_CUDA_ENTRY STV_DEFAULT"
_Z35group_norm_nhwc_bwd_one_pass_kernelI11Bf16IOFp16WLi64ELi96ELi768EEv26Group_norm_nhwc_bwd_params:
.text._Z35group_norm_nhwc_bwd_one_pass_kernelI11Bf16IOFp16WLi64ELi96ELi768EEv26Group_norm_nhwc_bwd_params:
        /* <DEDUP_REMOVED lines=32> */
.L_x_446:
[----:B0-----:R-:W0:Y:S01]  /*0200*/  LDC R19, c[0x0][0x410] ;  /* 0x00010400ff137b82 */ /* 0x001e220000000800 */
[----:B------:R-:W1:Y:S01]  /*0210*/  LDCU.128 UR12, c[0x0][0x400] ;  /* 0x00008000ff0c77ac */ /* 0x000e620008000c00 */
[----:B------:R-:W-:Y:S02]  /*0220*/  ISETP.GE.AND P0, PT, R38, RZ, PT ;  /* 0x000000ff2600720c */ /* 0x000fe40003f06270 */
[----:B------:R-:W-:-:S04]  /*0230*/  MOV R36, RZ ;  /* 0x000000ff00247202 */ /* 0x000fc80000000f00 */
[----:B------:R-:W2:Y:S01]  /*0240*/  LDC.64 R20, c[0x0][0x3b8] ;  /* 0x0000ee00ff147b82 */ /* 0x000ea20000000a00 */
[----:B0-----:R-:W-:-:S04]  /*0250*/  IABS R13, R19 ;  /* 0x00000013000d7213 */ /* 0x001fc80000000000 */
[----:B------:R-:W0:Y:S08]  /*0260*/  I2F.RP R8, R13 ;  /* 0x0000000d00087306 */ /* 0x000e300000209400 */
[----:B0-----:R-:W0:Y:S02]  /*0270*/  MUFU.RCP R8, R8 ;  /* 0x0000000800087308 */ /* 0x001e240000001000 */
[----:B0-----:R-:W-:-:S06]  /*0280*/  IADD3 R10, PT, PT, R8, 0xffffffe, RZ ;  /* 0x0ffffffe080a7810 */ /* 0x001fcc0007ffe0ff */
[----:B------:R0:W3:Y:S02]  /*0290*/  F2I.FTZ.U32.TRUNC.NTZ R11, R10 ;  /* 0x0000000a000b7305 */ /* 0x0000e4000021f000 */
[----:B0-----:R-:W-:Y:S02]  /*02a0*/  MOV R10, RZ ;  /* 0x000000ff000a7202 */ /* 0x001fe40000000f00 */
[----:B---3--:R-:W-:-:S05]  /*02b0*/  IADD3 R12, PT, PT, RZ, -R11, RZ ;  /* 0x8000000bff0c7210 */ /* 0x008fca0007ffe0ff */
        /* <DEDUP_REMOVED lines=18> */
[----:B------:R-:W-:-:S02]  /*03e0*/  IADD3 R23, PT, PT, R29, 0x10, RZ ;  /* 0x000000101d177810 */ /* 0x000fc40007ffe0ff */
[----:B------:R-:W-:Y:S02]  /*03f0*/  SEL R8, R13, R8, !P5 ;  /* 0x000000080d087207 */ /* 0x000fe40006800000 */
[----:B------:R-:W-:Y:S01]  /*0400*/  ISETP.NE.AND P5, PT, R19, RZ, PT ;  /* 0x000000ff1300720c */ /* 0x000fe20003fa5270 */
[----:B------:R-:W0:Y:S01]  /*0410*/  @!P1 LDC.64 R26, c[0x0][0x3f8] ;  /* 0x0000fe00ff1a9b82 */ /* 0x000e220000000a00 */
[----:B------:R-:W-:Y:S02]  /*0420*/  LOP3.LUT R13, RZ, R19, RZ, 0x33, !PT ;  /* 0x00000013ff0d7212 */ /* 0x000fe400078e33ff */
[----:B------:R-:W-:Y:S02]  /*0430*/  @!P0 IADD3 R8, PT, PT, -R8, RZ, RZ ;  /* 0x000000ff08088210 */ /* 0x000fe40007ffe1ff */
[----:B------:R-:W-:Y:S02]  /*0440*/  @!P2 IADD3 R11, PT, PT, R11, 0x1, RZ ;  /* 0x000000010b0ba810 */ /* 0x000fe40007ffe0ff */
[----:B------:R-:W-:Y:S01]  /*0450*/  ISETP.GE.U32.AND P2, PT, R23, UR12, PT ;  /* 0x0000000c17007c0c */ /* 0x000fe2000bf46070 */
[----:B------:R-:W1:Y:S01]  /*0460*/  @!P1 LDC.64 R18, c[0x0][0x398] ;  /* 0x0000e600ff129b82 */ /* 0x000e620000000a00 */
[----:B------:R-:W-:-:S02]  /*0470*/  SHF.R.S32.HI R25, RZ, 0x1f, R23 ;  /* 0x0000001fff197819 */ /* 0x000fc40000011417 */
[----:B------:R-:W-:Y:S02]  /*0480*/  SEL R55, R13, R8, !P5 ;  /* 0x000000080d377207 */ /* 0x000fe40006800000 */
[----:B------:R-:W-:Y:S02]  /*0490*/  @P3 IADD3 R11, PT, PT, R11, 0x1, RZ ;  /* 0x000000010b0b3810 */ /* 0x000fe40007ffe0ff */
[----:B------:R-:W-:Y:S01]  /*04a0*/  ISETP.GE.AND.EX P2, PT, R25, UR13, PT, P2 ;  /* 0x0000000d19007c0c */ /* 0x000fe2000bf46320 */
[----:B------:R-:W-:Y:S01]  /*04b0*/  IMAD R15, R55, 0x60, RZ ;  /* 0x00000060370f7824 */ /* 0x000fe200078e02ff */
[----:B------:R-:W-:Y:S02]  /*04c0*/  @!P4 IADD3 R11, PT, PT, -R11, RZ, RZ ;  /* 0x000000ff0b0bc210 */ /* 0x000fe40007ffe1ff */
[----:B------:R-:W-:Y:S02]  /*04d0*/  ISETP.GE.U32.AND P3, PT, R40, UR12, PT ;  /* 0x0000000c28007c0c */ /* 0x000fe4000bf66070 */
[----:B------:R-:W-:-:S02]  /*04e0*/  SEL R13, R13, R11, !P5 ;  /* 0x0000000b0d0d7207 */ /* 0x000fc40006800000 */
        /* <DEDUP_REMOVED lines=19> */
[----:B------:R-:W-:Y:S01]  /*0620*/  @!P2 MOV R27, R61 ;  /* 0x0000003d001ba202 */ /* 0x000fe20000000f00 */
[-C--:B----4-:R-:W-:Y:S01]  /*0630*/  @!P2 IMAD R8, R25, R14.reuse, RZ ;  /* 0x0000000e1908a224 */ /* 0x090fe200078e02ff */
[C---:B------:R-:W-:Y:S02]  /*0640*/  @!P1 SHF.L.U32 R31, R12.reuse, 0x1, RZ ;  /* 0x000000010c1f9819 */ /* 0x040fe400000006ff */
[----:B------:R-:W-:Y:S01]  /*0650*/  @!P1 SHF.L.U64.HI R6, R12, 0x1, R13 ;  /* 0x000000010c069819 */ /* 0x000fe2000001020d */
[C---:B------:R-:W-:Y:S01]  /*0660*/  @!P2 IMAD R29, R23.reuse, R15, R8 ;  /* 0x0000000f171da224 */ /* 0x040fe200078e0208 */
[----:B------:R-:W4:Y:S01]  /*0670*/  @!P0 LDC.64 R12, c[0x0][0x3f8] ;  /* 0x0000fe00ff0c8b82 */ /* 0x000f220000000a00 */
[----:B------:R-:W-:Y:S01]  /*0680*/  @!P2 IMAD.WIDE.U32 R26, R23, R14, R26 ;  /* 0x0000000e171aa225 */ /* 0x000fe200078e001a */
[----:B---3--:R-:W-:-:S03]  /*0690*/  @!P1 IADD3 R24, P4, PT, R31, R10, RZ ;  /* 0x0000000a1f189210 */ /* 0x008fc60007f9e0ff */
[----:B--2---:R-:W-:Y:S01]  /*06a0*/  IMAD.WIDE R14, R38, 0x8, R20 ;  /* 0x00000008260e7825 */ /* 0x004fe200078e0214 */
[----:B------:R-:W-:Y:S02]  /*06b0*/  @!P1 IADD3.X R25, PT, PT, R6, R11, RZ, P4, !PT ;  /* 0x0000000b06199210 */ /* 0x000fe400027fe4ff */
[----:B------:R-:W2:Y:S03]  /*06c0*/  @!P2 LDC.64 R10, c[0x0][0x398] ;  /* 0x0000e600ff0aab82 */ /* 0x000ea60000000a00 */
[----:B------:R-:W3:Y:S01]  /*06d0*/  LDG.E.64 R14, desc[UR8][R14.64] ;  /* 0x000000080e0e7981 */ /* 0x000ee2000c1e1b00 */
[----:B-1----:R-:W-:Y:S02]  /*06e0*/  @!P1 IADD3 R30, P4, PT, R31, R18, RZ ;  /* 0x000000121f1e9210 */ /* 0x002fe40007f9e0ff */
[----:B------:R-:W-:Y:S01]  /*06f0*/  @!P2 IADD3 R21, PT, PT, R27, R29, RZ ;  /* 0x0000001d1b15a210 */ /* 0x000fe20007ffe0ff */
[----:B------:R1:W5:Y:S01]  /*0700*/  @!P1 LDG.E R36, desc[UR8][R24.64] ;  /* 0x0000000818249981 */ /* 0x000362000c1e1900 */
[----:B------:R-:W-:Y:S01]  /*0710*/  @!P2 SHF.L.U32 R29, R26, 0x1, RZ ;  /* 0x000000011a1da819 */ /* 0x000fe200000006ff */
[----:B------:R-:W2:Y:S01]  /*0720*/  @!P3 LDC.64 R22, c[0x0][0x3f8] ;  /* 0x0000fe00ff16bb82 */ /* 0x000ea20000000a00 */
[----:B------:R-:W-:-:S02]  /*0730*/  @!P1 IADD3.X R31, PT, PT, R6, R19, RZ, P4, !PT ;  /* 0x00000013061f9210 */ /* 0x000fc400027fe4ff */
[----:B------:R-:W-:Y:S02]  /*0740*/  @!P2 SHF.L.U64.HI R6, R26, 0x1, R21 ;  /* 0x000000011a06a819 */ /* 0x000fe40000010215 */
[----:B0-----:R-:W-:Y:S02]  /*0750*/  @!P2 IADD3 R32, P4, PT, R29, R16, RZ ;  /* 0x000000101d20a210 */ /* 0x001fe40007f9e0ff */
[----:B------:R-:W-:Y:S01]  /*0760*/  @!P0 MOV R44, R58 ;  /* 0x0000003a002c8202 */ /* 0x000fe20000000f00 */
[----:B----4-:R-:W-:Y:S01]  /*0770*/  @!P0 IMAD R8, R7, R12, RZ ;  /* 0x0000000c07088224 */ /* 0x010fe200078e02ff */
[----:B------:R-:W-:Y:S01]  /*0780*/  @!P2 IADD3.X R33, PT, PT, R6, R17, RZ, P4, !PT ;  /* 0x000000110621a210 */ /* 0x000fe200027fe4ff */
[----:B-1----:R-:W0:Y:S01]  /*0790*/  @!P0 LDC.64 R24, c[0x0][0x3a0] ;  /* 0x0000e800ff188b82 */ /* 0x002e220000000a00 */
[----:B------:R-:W-:Y:S02]  /*07a0*/  ISETP.NE.AND P4, PT, RZ, UR11, PT ;  /* 0x0000000bff007c0c */ /* 0x000fe4000bf85270 */
[----:B------:R-:W-:-:S02]  /*07b0*/  @!P0 MOV R45, R61 ;  /* 0x0000003d002d8202 */ /* 0x000fc40000000f00 */
[----:B------:R-:W-:Y:S01]  /*07c0*/  CS2R R34, SRZ ;  /* 0x0000000000227805 */ /* 0x000fe2000001ff00 */
[C---:B------:R-:W-:Y:S02]  /*07d0*/  @!P0 IMAD R43, R41.reuse, R13, R8 ;  /* 0x0000000d292b8224 */ /* 0x040fe400078e0208 */
[----:B------:R-:W-:Y:S01]  /*07e0*/  @!P0 IMAD.WIDE.U32 R44, R41, R12, R44 ;  /* 0x0000000c292c8225 */ /* 0x000fe200078e002c */
[----:B------:R-:W1:Y:S02]  /*07f0*/  @!P0 LDC.64 R20, c[0x0][0x398] ;  /* 0x0000e600ff148b82 */ /* 0x000e640000000a00 */
[----:B------:R-:W4:Y:S01]  /*0800*/  @!P1 LDG.E R35, desc[UR8][R30.64] ;  /* 0x000000081e239981 */ /* 0x000f22000c1e1900 */
[----:B--2---:R-:W-:-:S03]  /*0810*/  @!P2 IADD3 R28, P1, PT, R29, R10, RZ ;  /* 0x0000000a1d1ca210 */ /* 0x004fc60007f3e0ff */
[----:B------:R2:W4:Y:S02]  /*0820*/  @!P2 LDG.E R34, desc[UR8][R32.64] ;  /* 0x000000082022a981 */ /* 0x000524000c1e1900 */
[----:B------:R-:W1:Y:S01]  /*0830*/  @!P3 LDC.64 R12, c[0x0][0x3a0] ;  /* 0x0000e800ff0cbb82 */ /* 0x000e620000000a00 */
[----:B------:R-:W-:-:S07]  /*0840*/  @!P2 IADD3.X R29, PT, PT, R6, R11, RZ, P1, !PT ;  /* 0x0000000b061da210 */ /* 0x000fce0000ffe4ff */
[----:B------:R-:W1:Y:S01]  /*0850*/  @!P3 LDC.64 R16, c[0x0][0x398] ;  /* 0x0000e600ff10bb82 */ /* 0x000e620000000a00 */
[----:B------:R-:W-:Y:S01]  /*0860*/  @!P3 IMAD R8, R9, R22, RZ ;  /* 0x000000160908b224 */ /* 0x000fe200078e02ff */
[----:B------:R-:W-:Y:S02]  /*0870*/  @!P3 MOV R10, R58 ;  /* 0x0000003a000ab202 */ /* 0x000fe40000000f00 */
[----:B------:R-:W-:-:S04]  /*0880*/  @!P3 MOV R11, R61 ;  /* 0x0000003d000bb202 */ /* 0x000fc80000000f00 */
[----:B------:R-:W1:Y:S01]  /*0890*/  LDC.64 R18, c[0x0][0x3a8] ;  /* 0x0000ea00ff127b82 */ /* 0x000e620000000a00 */
[----:B--2---:R-:W-:-:S07]  /*08a0*/  @!P3 IMAD R33, R40, R23, R8 ;  /* 0x000000172821b224 */ /* 0x004fce00078e0208 */
[----:B------:R-:W2:Y:S01]  /*08b0*/  @P4 LDC.64 R26, c[0x0][0x3b0] ;  /* 0x0000ec00ff1a4b82 */ /* 0x000ea20000000a00 */
[----:B------:R-:W-:Y:S01]  /*08c0*/  @!P3 IMAD.WIDE.U32 R22, R40, R22, R10 ;  /* 0x000000162816b225 */ /* 0x000fe200078e000a */
[----:B------:R-:W-:Y:S02]  /*08d0*/  @!P0 IADD3 R43, PT, PT, R45, R43, RZ ;  /* 0x0000002b2d2b8210 */ /* 0x000fe40007ffe0ff */
[C---:B------:R-:W-:Y:S02]  /*08e0*/  @!P0 SHF.L.U32 R31, R44.reuse, 0x1, RZ ;  /* 0x000000012c1f8819 */ /* 0x040fe400000006ff */
[----:B------:R-:W-:Y:S02]  /*08f0*/  MOV R8, RZ ;  /* 0x000000ff00087202 */ /* 0x000fe40000000f00 */
[----:B------:R-:W-:Y:S02]  /*0900*/  @!P3 IADD3 R23, PT, PT, R23, R33, RZ ;  /* 0x000000211717b210 */ /* 0x000fe40007ffe0ff */
[----:B------:R-:W-:-:S02]  /*0910*/  @!P0 SHF.L.U64.HI R44, R44, 0x1, R43 ;  /* 0x000000012c2c8819 */ /* 0x000fc4000001022b */
[----:B0-----:R-:W-:Y:S01]  /*0920*/  @!P0 IADD3 R24, P1, PT, R31, R24, RZ ;  /* 0x000000181f188210 */ /* 0x001fe20007f3e0ff */
[----:B------:R-:W4:Y:S01]  /*0930*/  @!P2 LDG.E R8, desc[UR8][R28.64] ;  /* 0x000000081c08a981 */ /* 0x000f22000c1e1900 */
[C---:B------:R-:W-:Y:S02]  /*0940*/  @!P3 SHF.L.U32 R11, R22.reuse, 0x1, RZ ;  /* 0x00000001160bb819 */ /* 0x040fe400000006ff */
[----:B------:R-:W-:Y:S02]  /*0950*/  LOP3.LUT R6, R39, 0xffff, RZ, 0xc0, !PT ;  /* 0x0000ffff27067812 */ /* 0x000fe400078ec0ff */
[----:B------:R-:W-:Y:S02]  /*0960*/  @!P3 SHF.L.U64.HI R30, R22, 0x1, R23 ;  /* 0x00000001161eb819 */ /* 0x000fe40000010217 */
[----:B------:R-:W-:Y:S02]  /*0970*/  @!P0 IADD3.X R25, PT, PT, R44, R25, RZ, P1, !PT ;  /* 0x000000192c198210 */ /* 0x000fe40000ffe4ff */
[----:B-1----:R-:W-:-:S02]  /*0980*/  @!P3 IADD3 R22, P2, PT, R11, R12, RZ ;  /* 0x0000000c0b16b210 */ /* 0x002fc40007f5e0ff */
[----:B------:R-:W-:Y:S01]  /*0990*/  @!P0 IADD3 R20, P1, PT, R31, R20, RZ ;  /* 0x000000141f148210 */ /* 0x000fe20007f3e0ff */
[----:B------:R-:W-:Y:S01]  /*09a0*/  IMAD R31, R55, 0x60, R6 ;  /* 0x00000060371f7824 */ /* 0x000fe200078e0206 */
[----:B------:R-:W-:Y:S02]  /*09b0*/  @!P3 IADD3 R16, P5, PT, R11, R16, RZ ;  /* 0x000000100b10b210 */ /* 0x000fe40007fbe0ff */
[----:B------:R-:W-:Y:S02]  /*09c0*/  MOV R10, RZ ;  /* 0x000000ff000a7202 */ /* 0x000fe40000000f00 */
[----:B------:R-:W-:Y:S02]  /*09d0*/  @!P3 IADD3.X R23, PT, PT, R30, R13, RZ, P2, !PT ;  /* 0x0000000d1e17b210 */ /* 0x000fe400017fe4ff */
[----:B------:R-:W-:Y:S02]  /*09e0*/  CS2R R12, SRZ ;  /* 0x00000000000c7805 */ /* 0x000fe4000001ff00 */
[----:B------:R-:W-:Y:S01]  /*09f0*/  MOV R11, RZ ;  /* 0x000000ff000b7202 */ /* 0x000fe20000000f00 */
[C---:B--2---:R-:W-:Y:S01]  /*0a00*/  @P4 IMAD.WIDE R26, R31.reuse, 0x2, R26 ;  /* 0x000000021f1a4825 */ /* 0x044fe200078e021a */
[----:B------:R-:W-:Y:S01]  /*0a10*/  @!P0 IADD3.X R21, PT, PT, R44, R21, RZ, P1, !PT ;  /* 0x000000152c158210 */ /* 0x000fe20000ffe4ff */
[----:B------:R0:W2:Y:S01]  /*0a20*/  @!P0 LDG.E R10, desc[UR8][R24.64] ;  /* 0x00000008180a8981 */ /* 0x0000a2000c1e1900 */
[----:B------:R-:W-:Y:S01]  /*0a30*/  @!P3 IADD3.X R17, PT, PT, R30, R17, RZ, P5, !PT ;  /* 0x000000111e11b210 */ /* 0x000fe20002ffe4ff */
[----:B------:R-:W-:-:S02]  /*0a40*/  IMAD.WIDE R18, R31, 0x2, R18 ;  /* 0x000000021f127825 */ /* 0x000fc400078e0212 */
[----:B------:R-:W2:Y:S04]  /*0a50*/  @P4 LDG.E.U16 R29, desc[UR8][R26.64] ;  /* 0x000000081a1d4981 */ /* 0x000ea8000c1e1500 */
[----:B------:R-:W2:Y:S04]  /*0a60*/  @P4 LDG.E.U16 R28, desc[UR8][R26.64+0x2] ;  /* 0x000002081a1c4981 */ /* 0x000ea8000c1e1500 */
[----:B------:R-:W2:Y:S04]  /*0a70*/  LDG.E.U16 R43, desc[UR8][R18.64] ;  /* 0x00000008122b7981 */ /* 0x000ea8000c1e1500 */
[----:B------:R-:W2:Y:S04]  /*0a80*/  LDG.E.U16 R25, desc[UR8][R18.64+0x2] ;  /* 0x0000020812197981 */ /* 0x000ea8000c1e1500 */
[----:B------:R-:W2:Y:S04]  /*0a90*/  @!P0 LDG.E R11, desc[UR8][R20.64] ;  /* 0x00000008140b8981 */ /* 0x000ea8000c1e1900 */
[----:B------:R-:W2:Y:S04]  /*0aa0*/  @!P3 LDG.E R12, desc[UR8][R22.64] ;  /* 0x00000008160cb981 */ /* 0x000ea8000c1e1900 */
[----:B------:R-:W2:Y:S01]  /*0ab0*/  @!P3 LDG.E R13, desc[UR8][R16.64] ;  /* 0x00000008100db981 */ /* 0x000ea2000c1e1900 */
[----:B------:R-:W-:Y:S01]  /*0ac0*/  MOV R54, 0x3f800000 ;  /* 0x3f80000000367802 */ /* 0x000fe20000000f00 */
[----:B------:R-:W-:Y:S01]  /*0ad0*/  UISETP.NE.AND UP0, UPT, UR11, URZ, UPT ;  /* 0x000000ff0b00728c */ /* 0x000fe2000bf05270 */
[----:B------:R-:W-:-:S02]  /*0ae0*/  MOV R46, RZ ;  /* 0x000000ff002e7202 */ /* 0x000fc40000000f00 */
[----:B------:R-:W-:Y:S01]  /*0af0*/  MOV R44, RZ ;  /* 0x000000ff002c7202 */ /* 0x000fe20000000f00 */
[----:B---3--:R-:W-:-:S05]  /*0b00*/  FFMA.FTZ R15, -R14, R14, R15 ;  /* 0x0000000e0e0f7223 */ /* 0x008fca000001010f */
[----:B------:R-:W-:-:S13]  /*0b10*/  FSETP.GTU.FTZ.AND P1, PT, R15, RZ, PT ;  /* 0x000000ff0f00720b */ /* 0x000fda0003f3c000 */
[----:B0-----:R-:W0:Y:S01]  /*0b20*/  @P1 LDC R24, c[0x0][0x3c0] ;  /* 0x0000f000ff181b82 */ /* 0x001e220000000800 */
[----:B-----5:R-:W-:Y:S02]  /*0b30*/  PRMT R52, R36, 0x7632, R52 ;  /* 0x0000763224347816 */ /* 0x020fe40000000034 */
[----:B----4-:R-:W-:Y:S01]  /*0b40*/  PRMT R53, R35, 0x7632, R53 ;  /* 0x0000763223357816 */ /* 0x010fe20000000035 */
[----:B0-----:R-:W-:-:S04]  /*0b50*/  @P1 FADD.FTZ R24, R15, R24 ;  /* 0x000000180f181221 */ /* 0x001fc80000010000 */
[----:B------:R0:W1:Y:S01]  /*0b60*/  @P1 MUFU.RSQ R54, R24 ;  /* 0x0000001800361308 */ /* 0x0000620000001400 */
[----:B------:R-:W-:Y:S02]  /*0b70*/  PRMT R50, R34, 0x7632, R50 ;  /* 0x0000763222327816 */ /* 0x000fe40000000032 */
[----:B------:R-:W-:Y:S02]  /*0b80*/  PRMT R51, R8, 0x7632, R51 ;  /* 0x0000763208337816 */ /* 0x000fe40000000033 */
[----:B--2---:R-:W-:Y:S01]  /*0b90*/  PRMT R48, R10, 0x7632, R48 ;  /* 0x000076320a307816 */ /* 0x004fe20000000030 */
[----:B------:R-:W-:Y:S02]  /*0ba0*/  @P4 HADD2.F32 R46, -RZ, R29.H0_H0 ;  /* 0x2000001dff2e4230 */ /* 0x000fe40000004100 */
[----:B------:R-:W-:Y:S02]  /*0bb0*/  @P4 HADD2.F32 R44, -RZ, R28.H0_H0 ;  /* 0x2000001cff2c4230 */ /* 0x000fe40000004100 */
[----:B------:R-:W-:-:S02]  /*0bc0*/  HADD2.F32 R43, -RZ, R43.H0_H0 ;  /* 0x2000002bff2b7230 */ /* 0x000fc40000004100 */
[----:B------:R-:W-:Y:S01]  /*0bd0*/  HADD2.F32 R15, -RZ, R25.H0_H0 ;  /* 0x20000019ff0f7230 */ /* 0x000fe20000004100 */
        /* <DEDUP_REMOVED lines=77> */
.L_x_416:
        /* <DEDUP_REMOVED lines=144> */
.L_x_417:
        /* <DEDUP_REMOVED lines=45> */
.L_x_419:
[----:B------:R-:W-:Y:S05]  /*1c80*/  BSYNC.RECONVERGENT B0 ;  /* 0x0000000000007941 */ /* 0x000fea0003800200 */
.L_x_418:
        /* <DEDUP_REMOVED lines=62> */
.L_x_421:
[----:B------:R-:W-:Y:S05]  /*2070*/  BSYNC.RECONVERGENT B0 ;  /* 0x0000000000007941 */ /* 0x000fea0003800200 */
.L_x_420:
        /* <DEDUP_REMOVED lines=78> */
.L_x_423:
[----:B------:R-:W-:Y:S05]  /*2560*/  BSYNC.RECONVERGENT B0 ;  /* 0x0000000000007941 */ /* 0x000fea0003800200 */
.L_x_422:
        /* <DEDUP_REMOVED lines=29> */
.L_x_425:
[----:B------:R-:W-:Y:S05]  /*2740*/  BSYNC.RECONVERGENT B0 ;  /* 0x0000000000007941 */ /* 0x000fea0003800200 */
.L_x_424:
        /* <DEDUP_REMOVED lines=24> */
.L_x_428:
[----:B-1----:R-:W3:Y:S04]  /*28d0*/  LDG.E.STRONG.GPU R18, desc[UR8][R16.64] ;  /* 0x0000000810127981 */ /* 0x002ee8000c1ef900 */
[----:B---3--:R-:W-:Y:S01]  /*28e0*/  CCTL.IVALL ;  /* 0x00000000ff00798f */ /* 0x008fe20002000000 */
[----:B------:R-:W-:Y:S05]  /*28f0*/  YIELD ;  /* 0x0000000000007946 */ /* 0x000fea0003800000 */
[----:B------:R-:W-:-:S13]  /*2900*/  ISETP.NE.AND P1, PT, R18, R25, PT ;  /* 0x000000191200720c */ /* 0x000fda0003f25270 */
[----:B------:R-:W-:Y:S05]  /*2910*/  @P1 BRA `(.L_x_428) ;  /* 0xfffffffc00ec1947 */ /* 0x000fea000383ffff */
.L_x_427:
        /* <DEDUP_REMOVED lines=15> */
.L_x_430:
        /* <DEDUP_REMOVED lines=59> */
.L_x_429:
        /* <DEDUP_REMOVED lines=34> */
.L_x_431:
        /* <DEDUP_REMOVED lines=18> */
.L_x_432:
        /* <DEDUP_REMOVED lines=9> */
.L_x_433:
[----:B------:R-:W-:Y:S05]  /*3190*/  BSYNC.RECONVERGENT B0 ;  /* 0x0000000000007941 */ /* 0x000fea0003800200 */
.L_x_426:
        /* <DEDUP_REMOVED lines=60> */
.L_x_434:
        /* <DEDUP_REMOVED lines=21> */
.L_x_436:
[----:B------:R-:W-:Y:S05]  /*36b0*/  BSYNC.RECONVERGENT B0 ;  /* 0x0000000000007941 */ /* 0x000fea0003800200 */
.L_x_435:
        /* <DEDUP_REMOVED lines=23> */
.L_x_437:
        /* <DEDUP_REMOVED lines=18> */
.L_x_439:
[----:B------:R-:W-:Y:S05]  /*3950*/  BSYNC.RECONVERGENT B0 ;  /* 0x0000000000007941 */ /* 0x000fea0003800200 */
.L_x_438:
        /* <DEDUP_REMOVED lines=25> */
.L_x_440:
        /* <DEDUP_REMOVED lines=20> */
.L_x_442:
[----:B------:R-:W-:Y:S05]  /*3c30*/  BSYNC.RECONVERGENT B0 ;  /* 0x0000000000007941 */ /* 0x000fea0003800200 */
.L_x_441:
        /* <DEDUP_REMOVED lines=24> */
.L_x_443:
        /* <DEDUP_REMOVED lines=18> */
.L_x_445:
[----:B------:R-:W-:Y:S05]  /*3ee0*/  BSYNC.RECONVERGENT B0 ;  /* 0x0000000000007941 */ /* 0x000fea0003800200 */
.L_x_444:
[----:B------:R-:W-:Y:S02]  /*3ef0*/  IADD3 R38, PT, PT, R5, R38, RZ ;  /* 0x0000002605267210 */ /* 0x000fe40007ffe0ff */
[----:B------:R-:W-:Y:S02]  /*3f00*/  IADD3 R37, PT, PT, R37, 0x1, RZ ;  /* 0x0000000125257810 */ /* 0x000fe40007ffe0ff */
[----:B------:R-:W-:-:S13]  /*3f10*/  ISETP.GE.AND P0, PT, R38, UR4, PT ;  /* 0x0000000426007c0c */ /* 0x000fda000bf06270 */
[----:B------:R-:W-:Y:S05]  /*3f20*/  @!P0 BRA `(.L_x_446) ;  /* 0xffffffc000b48947 */ /* 0x000fea000383ffff */
.L_x_415:
        /* <DEDUP_REMOVED lines=19> */
.L_x_448:
[----:B------:R-:W-:Y:S05]  /*4060*/  BSYNC.RECONVERGENT B0 ;  /* 0x0000000000007941 */ /* 0x000fea0003800200 */
.L_x_447:
[----:B------:R-:W-:Y:S05]  /*4070*/  @P0 EXIT ;  /* 0x000000000000094d */ /* 0x000fea0003800000 */
[----:B------:R-:W-:Y:S05]  /*4080*/  @P2 BRA `(.L_x_449) ;  /* 0x0000000000202947 */ /* 0x000fea0003800000 */
[----:B------:R-:W-:-:S05]  /*4090*/  IMAD R0, R6, R7, RZ ;  /* 0x0000000706007224 */ /* 0x000fca00078e02ff */
[----:B------:R-:W-:-:S13]  /*40a0*/  ISETP.NE.AND P0, PT, R0, -0x1, PT ;  /* 0xffffffff0000780c */ /* 0x000fda0003f05270 */
[----:B------:R-:W-:Y:S05]  /*40b0*/  @!P0 BRA `(.L_x_449) ;  /* 0x0000000000148947 */ /* 0x000fea0003800000 */
.L_x_450:
[----:B-1----:R-:W2:Y:S04]  /*40c0*/  LDG.E.STRONG.GPU R3, desc[UR8][R4.64] ;  /* 0x0000000804037981 */ /* 0x002ea8000c1ef900 */
[----:B--2---:R-:W-:Y:S01]  /*40d0*/  CCTL.IVALL ;  /* 0x00000000ff00798f */ /* 0x004fe20002000000 */
[----:B------:R-:W-:Y:S05]  /*40e0*/  YIELD ;  /* 0x0000000000007946 */ /* 0x000fea0003800000 */
[----:B------:R-:W-:-:S13]  /*40f0*/  ISETP.NE.AND P0, PT, R3, R0, PT ;  /* 0x000000000300720c */ /* 0x000fda0003f05270 */
[----:B------:R-:W-:Y:S05]  /*4100*/  @P0 BRA `(.L_x_450) ;  /* 0xfffffffc00ec0947 */ /* 0x000fea000383ffff */
.L_x_449:
        /* <DEDUP_REMOVED lines=73> */
.L_x_453:
        /* <DEDUP_REMOVED lines=24> */
[----:B--2---:R-:W-:Y:S02]  /*4720*/  F2FP.F16.F32.PACK_AB R19, R13, R4 ;  /* 0x000000040d13723e */ /* 0x004fe400000000ff */
[-C--:B------:R-:W-:Y:S02]  /*4730*/  MOV R13, R25.reuse ;  /* 0x00000019000d7202 */ /* 0x080fe40000000f00 */
[----:B---3--:R-:W-:Y:S01]  /*4740*/  F2FP.F16.F32.PACK_AB R21, R17, R14 ;  /* 0x0000000e1115723e */ /* 0x008fe200000000ff */
[----:B------:R0:W-:Y:S04]  /*4750*/  STG.E desc[UR8][R8.64], R19 ;  /* 0x0000001308007986 */ /* 0x0001e8000c101908 */
[----:B------:R0:W-:Y:S01]  /*4760*/  STG.E desc[UR8][R12.64], R21 ;  /* 0x000000150c007986 */ /* 0x0001e2000c101908 */
[----:B------:R-:W-:Y:S01]  /*4770*/  IADD3.X R25, PT, PT, RZ, R25, RZ, P3, !PT ;  /* 0x00000019ff197210 */ /* 0x000fe20001ffe4ff */
[----:B------:R-:W-:Y:S06]  /*4780*/  @P1 BRA `(.L_x_453) ;  /* 0xfffffffc00841947 */ /* 0x000fec000383ffff */
.L_x_452:
[----:B------:R-:W-:Y:S05]  /*4790*/  BSYNC.RECONVERGENT B0 ;  /* 0x0000000000007941 */ /* 0x000fea0003800200 */
.L_x_451:
        /* <DEDUP_REMOVED lines=10> */
.L_x_454:
        /* <DEDUP_REMOVED lines=21> */
[----:B---3--:R-:W-:Y:S02]  /*4990*/  F2FP.F16.F32.PACK_AB R31, R7, R4 ;  /* 0x00000004071f723e */ /* 0x008fe400000000ff */
[----:B------:R-:W-:-:S04]  /*49a0*/  LOP3.LUT R4, R22, 0x3, RZ, 0xc0, !PT ;  /* 0x0000000316047812 */ /* 0x000fc800078ec0ff */
[----:B------:R-:W-:Y:S02]  /*49b0*/  IADD3.X R9, PT, PT, R4, UR5, RZ, P1, !PT ;  /* 0x0000000504097c10 */ /* 0x000fe40008ffe4ff */
[----:B----4-:R-:W-:Y:S02]  /*49c0*/  F2FP.F16.F32.PACK_AB R33, R25, R12 ;  /* 0x0000000c1921723e */ /* 0x010fe400000000ff */
        /* <DEDUP_REMOVED lines=20> */
[----:B--2---:R-:W-:Y:S02]  /*4b10*/  F2FP.F16.F32.PACK_AB R31, R31, R10 ;  /* 0x0000000a1f1f723e */ /* 0x004fe400000000ff */
[----:B---3--:R-:W-:-:S03]  /*4b20*/  F2FP.F16.F32.PACK_AB R35, R35, R14 ;  /* 0x0000000e2323723e */ /* 0x008fc600000000ff */
        /* <DEDUP_REMOVED lines=14> */
[----:B---3--:R-:W-:Y:S02]  /*4c10*/  F2FP.F16.F32.PACK_AB R33, R33, R10 ;  /* 0x0000000a2121723e */ /* 0x008fe400000000ff */
[----:B----4-:R-:W-:-:S03]  /*4c20*/  F2FP.F16.F32.PACK_AB R37, R37, R14 ;  /* 0x0000000e2525723e */ /* 0x010fc600000000ff */
        /* <DEDUP_REMOVED lines=17> */
[----:B----4-:R-:W-:Y:S02]  /*4d40*/  F2FP.F16.F32.PACK_AB R13, R13, R8 ;  /* 0x000000080d0d723e */ /* 0x010fe400000000ff */
[----:B-----5:R-:W-:-:S03]  /*4d50*/  F2FP.F16.F32.PACK_AB R7, R5, R6 ;  /* 0x000000060507723e */ /* 0x020fc600000000ff */
[----:B------:R3:W-:Y:S04]  /*4d60*/  STG.E desc[UR8][R26.64], R13 ;  /* 0x0000000d1a007986 */ /* 0x0007e8000c101908 */
[----:B------:R3:W-:Y:S01]  /*4d70*/  STG.E desc[UR8][R28.64], R7 ;  /* 0x000000071c007986 */ /* 0x0007e2000c101908 */
[----:B------:R-:W-:Y:S01]  /*4d80*/  HFMA2 R5, -RZ, RZ, 0, 0 ;  /* 0x00000000ff057431 */ /* 0x000fe200000001ff */
[----:B------:R-:W-:Y:S06]  /*4d90*/  @P0 BRA `(.L_x_454) ;  /* 0xfffffff800a80947 */ /* 0x000fec000383ffff */
[----:B------:R-:W-:Y:S05]  /*4da0*/  EXIT ;  /* 0x000000000000794d */ /* 0x000fea0003800000 */
.L_x_455:
        /* <DEDUP_REMOVED lines=13> */
.L_x_4501:


//--------------------- .text._Z35group_norm_nhwc_bwd_one_pass_kernelI11Bf16IOFp16WLi128ELi96ELi768EEv26Group_norm_nhwc_bwd_params --------------------------
	.section	.text._Z35group_norm_nhwc_bwd_one_pass_kernelI11Bf16IOFp16WLi128ELi96ELi768EEv26Group_norm_nhwc_bwd_params,"ax",@progbits
	.align	128
        .global         _Z35group_norm_nhwc_bwd_one_pass_kernelI11Bf16IOFp16WLi128ELi96ELi768EEv26Group_norm_nhwc_bwd_params
        .type           _Z35group_norm_nhwc_bwd_one_pass_kernelI11Bf16IOFp16WLi128ELi96ELi768EEv26Group_norm_nhwc_bwd_params,@function
        .size           _Z35group_norm_nhwc_bwd_one_pass_kernelI11Bf16IOFp16WLi128ELi96ELi768EEv26Group_norm_nhwc_bwd_params,(.L_x_4502 - _Z35group_norm_nhwc_bwd_one_pass_kernelI11Bf16IOFp16WLi128ELi96ELi768EEv26Group_norm_nhwc_bwd_params)
        .other          _Z35group_norm_nhwc_bwd_one_pass_kernelI11Bf16IOFp16WLi128ELi96ELi768EEv26Group_norm_nhwc_bwd_params,@"STO_CUDA_ENTRY STV_DEFAULT"
_Z35group_norm_nhwc_bwd_one_pass_kernelI11Bf16IOFp16WLi128ELi96ELi768EEv26Group_norm_nhwc_bwd_params:
.text._Z35group_norm_nhwc_bwd_one_pass_kernelI11Bf16IOFp16WLi128ELi96ELi768EEv26Group_norm_nhwc_bwd_params:
        /* <DEDUP_REMOVED lines=22> */
.L_x_499:
        /* <DEDUP_REMOVED lines=248> */
[----:B------:R-:W-:Y:S01]  /*10e0*/  @P5 HADD2.F32 R41, -RZ, R45.H0_H0 ;  /* 0x2000002dff295230 */ /* 0x000fe20000004100 */
[----:B----4-:R-:W-:Y:S01]  /*10f0*/  PRMT R55, R4, 0x7632, R55 ;  /* 0x0000763204377816 */ /* 0x010fe20000000037 */
[----:B------:R-:W-:Y:S01]  /*1100*/  @P5 HADD2.F32 R44, -RZ, R40.H0_H0 ;  /* 0x20000028ff2c5230 */ /* 0x000fe20000004100 */
        /* <DEDUP_REMOVED lines=8> */
[----:B------:R-:W-:Y:S01]  /*1190*/  PRMT R43, R13, 0x7632, R43 ;  /* 0x000076320d2b7816 */ /* 0x000fe2000000002b */
        /* <DEDUP_REMOVED lines=151> */
.L_x_457:
        /* <DEDUP_REMOVED lines=288> */
.L_x_458:
        /* <DEDUP_REMOVED lines=45> */
.L_x_460:
[----:B------:R-:W-:Y:S05]  /*2fe0*/  BSYNC.RECONVERGENT B0 ;  /* 0x0000000000007941 */ /* 0x000fea0003800200 */
.L_x_459:
        /* <DEDUP_REMOVED lines=63> */
.L_x_462:
[----:B------:R-:W-:Y:S05]  /*33e0*/  BSYNC.RECONVERGENT B0 ;  /* 0x0000000000007941 */ /* 0x000fea0003800200 */
.L_x_461:
        /* <DEDUP_REMOVED lines=78> */
.L_x_464:
[----:B------:R-:W-:Y:S05]  /*38d0*/  BSYNC.RECONVERGENT B0 ;  /* 0x0000000000007941 */ /* 0x000fea0003800200 */
.L_x_463:
        /* <DEDUP_REMOVED lines=28> */
.L_x_466:
[----:B------:R-:W-:Y:S05]  /*3aa0*/  BSYNC.RECONVERGENT B0 ;  /* 0x0000000000007941 */ /* 0x000fea0003800200 */
.L_x_465:
        /* <DEDUP_REMOVED lines=28> */
.L_x_469:
[----:B------:R-:W2:Y:S04]  /*3c70*/  LDG.E.STRONG.GPU R22, desc[UR6][R20.64] ;  /* 0x0000000614167981 */ /* 0x000ea8000c1ef900 */
[----:B--2---:R-:W-:Y:S01]  /*3c80*/  CCTL.IVALL ;  /* 0x00000000ff00798f */ /* 0x004fe20002000000 */
[----:B------:R-:W-:Y:S05]  /*3c90*/  YIELD ;  /* 0x0000000000007946 */ /* 0x000fea0003800000 */
[----:B------:R-:W-:-:S13]  /*3ca0*/  ISETP.NE.AND P0, PT, R22, R27, PT ;  /* 0x0000001b1600720c */ /* 0x000fda0003f05270 */
[----:B------:R-:W-:Y:S05]  /*3cb0*/  @P0 BRA `(.L_x_469) ;  /* 0xfffffffc00ec0947 */ /* 0x000fea000383ffff */
.L_x_468:
        /* <DEDUP_REMOVED lines=16> */
.L_x_471:
        /* <DEDUP_REMOVED lines=61> */
.L_x_470:
        /* <DEDUP_REMOVED lines=38> */
.L_x_472:
        /* <DEDUP_REMOVED lines=19> */
.L_x_473:
        /* <DEDUP_REMOVED lines=9> */
.L_x_474:
[----:B------:R-:W-:Y:S05]  /*45b0*/  BSYNC.RECONVERGENT B0 ;  /* 0x0000000000007941 */ /* 0x000fea0003800200 */
.L_x_467:
        /* <DEDUP_REMOVED lines=42> */
.L_x_475:
        /* <DEDUP_REMOVED lines=56> */
.L_x_477:
[----:B------:R-:W-:Y:S05]  /*4be0*/  BSYNC.RECONVERGENT B0 ;  /* 0x0000000000007941 */ /* 0x000fea0003800200 */
.L_x_476:
        /* <DEDUP_REMOVED lines=23> */
.L_x_478:
        /* <DEDUP_REMOVED lines=18> */
.L_x_480:
[----:B------:R-:W-:Y:S05]  /*4e80*/  BSYNC.RECONVERGENT B0 ;  /* 0x0000000000007941 */ /* 0x000fea0003800200 */
.L_x_479:
        /* <DEDUP_REMOVED lines=33> */
.L_x_481:
        /* <DEDUP_REMOVED lines=52> */
.L_x_483:
[----:B------:R-:W-:Y:S05]  /*53e0*/  BSYNC.RECONVERGENT B0 ;  /* 0x0000000000007941 */ /* 0x000fea0003800200 */
.L_x_482:
        /* <DEDUP_REMOVED lines=21> */
.L_x_484:
        /* <DEDUP_REMOVED lines=18> */
.L_x_486:
[----:B------:R-:W-:Y:S05]  /*5660*/  BSYNC.RECONVERGENT B0 ;  /* 0x0000000000007941 */ /* 0x000fea0003800200 */
.L_x_485:
        /* <DEDUP_REMOVED lines=21> */
.L_x_487:
        /* <DEDUP_REMOVED lines=18> */
.L_x_489:
[----:B------:R-:W-:Y:S05]  /*58e0*/  BSYNC.RECONVERGENT B0 ;  /* 0x0000000000007941 */ /* 0x000fea0003800200 */
.L_x_488:
        /* <DEDUP_REMOVED lines=21> */
.L_x_490:
        /* <DEDUP_REMOVED lines=18> */
.L_x_492:
[----:B------:R-:W-:Y:S05]  /*5b60*/  BSYNC.RECONVERGENT B0 ;  /* 0x0000000000007941 */ /* 0x000fea0003800200 */
.L_x_491:
        /* <DEDUP_REMOVED lines=21> */
.L_x_493:
        /* <DEDUP_REMOVED lines=18> */
.L_x_495:
[----:B------:R-:W-:Y:S05]  /*5de0*/  BSYNC.RECONVERGENT B0 ;  /* 0x0000000000007941 */ /* 0x000fea0003800200 */
.L_x_494:
        /* <DEDUP_REMOVED lines=22> */
.L_x_496:
        /* <DEDUP_REMOVED lines=18> */
.L_x_498:
[----:B------:R-:W-:Y:S05]  /*6070*/  BSYNC.RECONVERGENT B0 ;  /* 0x0000000000007941 */ /* 0x000fea0003800200 */
.L_x_497:
[----:B------:R-:W5:Y:S01]  /*6080*/  LDCU UR4, c[0x0][0x410] ;  /* 0x00008200ff0477ac */ /* 0x000f620008000800 */
[----:B------:R-:W-:Y:S02]  /*6090*/  IADD3 R39, PT, PT, R42, R39, RZ ;  /* 0x000000272a277210 */ /* 0x000fe40007ffe0ff */
[----:B------:R-:W-:Y:S01]  /*60a0*/  IADD3 R36, PT, PT, R36, 0x1, RZ ;  /* 0x0000000124247810 */ /* 0x000fe20007ffe0ff */
[----:B------:R-:W5:Y:S02]  /*60b0*/  LDCU UR5, c[0x0][0x3e0] ;  /* 0x00007c00ff0577ac */ /* 0x000f640008000800 */
[----:B-----5:R-:W-:-:S06]  /*60c0*/  UIMAD UR4, UR4, UR5, URZ ;  /* 0x00000005040472a4 */ /* 0x020fcc000f8e02ff */
[----:B------:R-:W-:-:S13]  /*60d0*/  ISETP.GE.AND P0, PT, R39, UR4, PT ;  /* 0x0000000427007c0c */ /* 0x000fda000bf06270 */
[----:B------:R-:W-:Y:S05]  /*60e0*/  @!P0 BRA `(.L_x_499) ;  /* 0xffffffa0001c8947 */ /* 0x000fea000383ffff */
.L_x_456:
        /* <DEDUP_REMOVED lines=16> */
.L_x_501:
[----:B------:R-:W-:Y:S05]  /*61f0*/  BSYNC.RECONVERGENT B0 ;  /* 0x0000000000007941 */ /* 0x000fea0003800200 */
.L_x_500:
        /* <DEDUP_REMOVED lines=11> */
.L_x_503:
[----:B------:R-:W2:Y:S04]  /*62b0*/  LDG.E.STRONG.GPU R5, desc[UR6][R2.64] ;  /* 0x0000000602057981 */ /* 0x000ea8000c1ef900 */
[----:B--2---:R-:W-:Y:S01]  /*62c0*/  CCTL.IVALL ;  /* 0x00000000ff00798f */ /* 0x004fe20002000000 */
[----:B------:R-:W-:Y:S05]  /*62d0*/  YIELD ;  /* 0x0000000000007946 */ /* 0x000fea0003800000 */
[----:B------:R-:W-:-:S13]  /*62e0*/  ISETP.NE.AND P0, PT, R5, R0, PT ;  /* 0x000000000500720c */ /* 0x000fda0003f05270 */
[----:B------:R-:W-:Y:S05]  /*62f0*/  @P0 BRA `(.L_x_503) ;  /* 0xfffffffc00ec0947 */ /* 0x000fea000383ffff */
.L_x_502:
        /* <DEDUP_REMOVED lines=74> */
.L_x_506:
        /* <DEDUP_REMOVED lines=31> */
.L_x_505:
[----:B------:R-:W-:Y:S05]  /*6990*/  BSYNC.RECONVERGENT B0 ;  /* 0x0000000000007941 */ /* 0x000fea0003800200 */
.L_x_504:
        /* <DEDUP_REMOVED lines=10> */
.L_x_507:
        /* <DEDUP_REMOVED lines=21> */
[----:B--2---:R-:W-:Y:S02]  /*6b90*/  F2FP.F16.F32.PACK_AB R31, R7, R4 ;  /* 0x00000004071f723e */ /* 0x004fe400000000ff */
[----:B------:R-:W-:-:S04]  /*6ba0*/  LOP3.LUT R4, R22, 0x3, RZ, 0xc0, !PT ;  /* 0x0000000316047812 */ /* 0x000fc800078ec0ff */
[----:B------:R-:W-:Y:S02]  /*6bb0*/  IADD3.X R9, PT, PT, R4, UR5, RZ, P1, !PT ;  /* 0x0000000504097c10 */ /* 0x000fe40008ffe4ff */
[----:B---3--:R-:W-:Y:S02]  /*6bc0*/  F2FP.F16.F32.PACK_AB R33, R25, R12 ;  /* 0x0000000c1921723e */ /* 0x008fe400000000ff */
        /* <DEDUP_REMOVED lines=62> */
.L_x_508:
        /* <DEDUP_REMOVED lines=13> */
.L_x_4502:


//--------------------- .text._Z35group_norm_nhwc_bwd_one_pass_kernelI11Bf16IOFp16WLi256ELi96ELi768EEv26Group_norm_nhwc_bwd_params --------------------------
	.section	.text._Z35group_norm_nhwc_bwd_one_pass_kernelI11Bf16IOFp16WLi256ELi96ELi768EEv26Group_norm_nhwc_bwd_params,"ax",@progbits
	.align	128
        .global         _Z35group_norm_nhwc_bwd_one_pass_kernelI11Bf16IOFp16WLi256ELi96ELi768EEv26Group_norm_nhwc_bwd_params
        .type           _Z35group_norm_nhwc_bwd_one_pass_kernelI11Bf16IOFp16WLi256ELi96ELi768EEv26Group_norm_nhwc_bwd_params,@function
        .size           _Z35group_norm_nhwc_bwd_one_pass_kernelI11Bf16IOFp16WLi256ELi96ELi768EEv26Group_norm_nhwc_bwd_params,(.L_x_4503 - _Z35group_norm_nhwc_bwd_one_pass_kernelI11Bf16IOFp16WLi256ELi96ELi768EEv26Group_norm_nhwc_bwd_params)
        .other          _Z35group_norm_nhwc_bwd_one_pass_kernelI11Bf16IOFp16WLi256ELi96ELi768EEv26Group_norm_nhwc_bwd_params,@"STO_CUDA_ENTRY STV_DEFAULT"
_Z35group_norm_nhwc_bwd_one_pass_kernelI11Bf16IOFp16WLi256ELi96ELi768EEv26Group_norm_nhwc_bwd_params:
.text._Z35group_norm_nhwc_bwd_one_pass_kernelI11Bf16IOFp16WLi256ELi96ELi768EEv26Group_norm_nhwc_bwd_params:
        /* <DEDUP_REMOVED lines=21> */
.L_x_576:
        /* <DEDUP_REMOVED lines=438> */
[----:B------:R-:W-:Y:S01]  /*1cb0*/  CS2R R8, SRZ ;  /* 0x0000000000087805 */ /* 0x000fe2000001ff00 */
[----:B----4-:R-:W-:Y:S01]  /*1cc0*/  @P5 HADD2.F32 R8, -RZ, R26.H0_H0 ;  /* 0x2000001aff085230 */ /* 0x010fe20000004100 */
[----:B------:R-:W-:Y:S01]  /*1cd0*/  PRMT R42, R44, 0x7632, R42 ;  /* 0x000076322c2a7816 */ /* 0x000fe2000000002a */
[----:B---3--:R-:W-:Y:S01]  /*1ce0*/  @P5 HADD2.F32 R9, -RZ, R0.H0_H0 ;  /* 0x20000000ff095230 */ /* 0x008fe20000004100 */
[----:B------:R-:W-:Y:S02]  /*1cf0*/  PRMT R38, R41, 0x7632, R38 ;  /* 0x0000763229267816 */ /* 0x000fe40000000026 */
[----:B------:R-:W-:Y:S02]  /*1d00*/  PRMT R39, R40, 0x7632, R39 ;  /* 0x0000763228277816 */ /* 0x000fe40000000027 */
[----:B0-----:R-:W-:Y:S02]  /*1d10*/  @P0 R2UR UR7, R12 ;  /* 0x000000000c0702ca */ /* 0x001fe400000e0000 */
[----:B------:R-:W-:-:S02]  /*1d20*/  PRMT R34, R37, 0x7632, R34 ;  /* 0x0000763225227816 */ /* 0x000fc40000000022 */
[----:B------:R-:W-:-:S09]  /*1d30*/  PRMT R35, R36, 0x7632, R35 ;  /* 0x0000763224237816 */ /* 0x000fd20000000023 */
[----:B------:R-:W-:Y:S01]  /*1d40*/  @UP0 UMOV UR15, UR7 ;  /* 0x00000007000f0c82 */ /* 0x000fe20008000000 */
[----:B------:R-:W-:Y:S02]  /*1d50*/  PRMT R31, R32, 0x7632, R31 ;  /* 0x00007632201f7816 */ /* 0x000fe4000000001f */
[----:B------:R-:W-:Y:S02]  /*1d60*/  PRMT R30, R33, 0x7632, R30 ;  /* 0x00007632211e7816 */ /* 0x000fe4000000001e */
[----:B------:R-:W-:Y:S01]  /*1d70*/  PRMT R12, R4, 0x7632, R12 ;  /* 0x00007632040c7816 */ /* 0x000fe2000000000c */
[----:B-1----:R-:W-:Y:S02]  /*1d80*/  HADD2.F32 R11, -RZ, R27.H0_H0 ;  /* 0x2000001bff0b7230 */ /* 0x002fe40000004100 */
[----:B------:R-:W-:Y:S01]  /*1d90*/  HADD2.F32 R10, -RZ, R28.H0_H0 ;  /* 0x2000001cff0a7230 */ /* 0x000fe20000004100 */
[----:B------:R-:W-:Y:S02]  /*1da0*/  PRMT R13, R5, 0x7632, R13 ;  /* 0x00007632050d7816 */ /* 0x000fe4000000000d */
[----:B------:R-:W-:-:S02]  /*1db0*/  PRMT R14, R6, 0x7632, R14 ;  /* 0x00007632060e7816 */ /* 0x000fc4000000000e */
        /* <DEDUP_REMOVED lines=308> */
.L_x_510:
        /* <DEDUP_REMOVED lines=593> */
.L_x_511:
        /* <DEDUP_REMOVED lines=44> */
.L_x_513:
[----:B------:R-:W-:Y:S05]  /*58d0*/  BSYNC.RECONVERGENT B0 ;  /* 0x0000000000007941 */ /* 0x000fea0003800200 */
.L_x_512:
        /* <DEDUP_REMOVED lines=62> */
.L_x_515:
[----:B------:R-:W-:Y:S05]  /*5cc0*/  BSYNC.RECONVERGENT B0 ;  /* 0x0000000000007941 */ /* 0x000fea0003800200 */
.L_x_514:
        /* <DEDUP_REMOVED lines=78> */
.L_x_517:
[----:B------:R-:W-:Y:S05]  /*61b0*/  BSYNC.RECONVERGENT B0 ;  /* 0x0000000000007941 */ /* 0x000fea0003800200 */
.L_x_516:
        /* <DEDUP_REMOVED lines=30> */
.L_x_519:
[----:B------:R-:W-:Y:S05]  /*63a0*/  BSYNC.RECONVERGENT B0 ;  /* 0x0000000000007941 */ /* 0x000fea0003800200 */
.L_x_518:
        /* <DEDUP_REMOVED lines=32> */
.L_x_522:
        /* <DEDUP_REMOVED lines=10> */
.L_x_521:
        /* <DEDUP_REMOVED lines=19> */
.L_x_524:
        /* <DEDUP_REMOVED lines=153> */
.L_x_523:
        /* <DEDUP_REMOVED lines=81> */
.L_x_525:
        /* <DEDUP_REMOVED lines=42> */
.L_x_526:
        /* <DEDUP_REMOVED lines=21> */
.L_x_527:
[----:B------:R-:W-:Y:S05]  /*7a10*/  BSYNC.RECONVERGENT B0 ;  /* 0x0000000000007941 */ /* 0x000fea0003800200 */
.L_x_520:
        /* <DEDUP_REMOVED lines=56> */
.L_x_528:
        /* <DEDUP_REMOVED lines=21> */
.L_x_530:
[----:B------:R-:W-:Y:S05]  /*7ef0*/  BSYNC.RECONVERGENT B0 ;  /* 0x0000000000007941 */ /* 0x000fea0003800200 */
.L_x_529:
        /* <DEDUP_REMOVED lines=25> */
.L_x_531:
        /* <DEDUP_REMOVED lines=21> */
.L_x_533:
[----:B------:R-:W-:Y:S05]  /*81e0*/  BSYNC.RECONVERGENT B0 ;  /* 0x0000000000007941 */ /* 0x000fea0003800200 */
.L_x_532:
        /* <DEDUP_REMOVED lines=33> */
.L_x_534:
        /* <DEDUP_REMOVED lines=23> */
.L_x_536:
[----:B------:R-:W-:Y:S05]  /*8570*/  BSYNC.RECONVERGENT B0 ;  /* 0x0000000000007941 */ /* 0x000fea0003800200 */
.L_x_535:
        /* <DEDUP_REMOVED lines=27> */
.L_x_537:
        /* <DEDUP_REMOVED lines=21> */
.L_x_539:
[----:B------:R-:W-:Y:S05]  /*8880*/  BSYNC.RECONVERGENT B0 ;  /* 0x0000000000007941 */ /* 0x000fea0003800200 */
.L_x_538:
        /* <DEDUP_REMOVED lines=36> */
.L_x_540:
        /* <DEDUP_REMOVED lines=22> */
.L_x_542:
[----:B------:R-:W-:Y:S05]  /*8c30*/  BSYNC.RECONVERGENT B0 ;  /* 0x0000000000007941 */ /* 0x000fea0003800200 */
.L_x_541:
        /* <DEDUP_REMOVED lines=27> */
.L_x_543:
        /* <DEDUP_REMOVED lines=21> */
.L_x_545:
[----:B------:R-:W-:Y:S05]  /*8f40*/  BSYNC.RECONVERGENT B0 ;  /* 0x0000000000007941 */ /* 0x000fea0003800200 */
.L_x_544:
        /* <DEDUP_REMOVED lines=36> */
.L_x_546:
        /* <DEDUP_REMOVED lines=22> */
.L_x_548:
[----:B------:R-:W-:Y:S05]  /*92f0*/  BSYNC.RECONVERGENT B0 ;  /* 0x0000000000007941 */ /* 0x000fea0003800200 */
.L_x_547:
        /* <DEDUP_REMOVED lines=27> */
.L_x_549:
        /* <DEDUP_REMOVED lines=21> */
.L_x_551:
[----:B------:R-:W-:Y:S05]  /*9600*/  BSYNC.RECONVERGENT B0 ;  /* 0x0000000000007941 */ /* 0x000fea0003800200 */
.L_x_550:
        /* <DEDUP_REMOVED lines=36> */
.L_x_552:
        /* <DEDUP_REMOVED lines=22> */
.L_x_554:
[----:B------:R-:W-:Y:S05]  /*99b0*/  BSYNC.RECONVERGENT B0 ;  /* 0x0000000000007941 */ /* 0x000fea0003800200 */
.L_x_553:
        /* <DEDUP_REMOVED lines=27> */
.L_x_555:
        /* <DEDUP_REMOVED lines=21> */
.L_x_557:
[----:B------:R-:W-:Y:S05]  /*9cc0*/  BSYNC.RECONVERGENT B0 ;  /* 0x0000000000007941 */ /* 0x000fea0003800200 */
.L_x_556:
        /* <DEDUP_REMOVED lines=36> */
.L_x_558:
        /* <DEDUP_REMOVED lines=21> */
.L_x_560:
[----:B------:R-:W-:Y:S05]  /*a060*/  BSYNC.RECONVERGENT B0 ;  /* 0x0000000000007941 */ /* 0x000fea0003800200 */
.L_x_559:
        /* <DEDUP_REMOVED lines=25> */
.L_x_561:
        /* <DEDUP_REMOVED lines=21> */
.L_x_563:
[----:B------:R-:W-:Y:S05]  /*a350*/  BSYNC.RECONVERGENT B0 ;  /* 0x0000000000007941 */ /* 0x000fea0003800200 */
.L_x_562:
        /* <DEDUP_REMOVED lines=37> */
.L_x_564:
        /* <DEDUP_REMOVED lines=24> */
.L_x_566:
[----:B------:R-:W-:Y:S05]  /*a730*/  BSYNC.RECONVERGENT B0 ;  /* 0x0000000000007941 */ /* 0x000fea0003800200 */
.L_x_565:
        /* <DEDUP_REMOVED lines=23> */
.L_x_567:
        /* <DEDUP_REMOVED lines=19> */
.L_x_569:
[----:B------:R-:W-:Y:S05]  /*a9e0*/  BSYNC.RECONVERGENT B0 ;  /* 0x0000000000007941 */ /* 0x000fea0003800200 */
.L_x_568:
        /* <DEDUP_REMOVED lines=31> */
.L_x_570:
        /* <DEDUP_REMOVED lines=22> */
.L_x_572:
[----:B------:R-:W-:Y:S05]  /*ad40*/  BSYNC.RECONVERGENT B0 ;  /* 0x0000000000007941 */ /* 0x000fea0003800200 */
.L_x_571:
        /* <DEDUP_REMOVED lines=27> */
.L_x_573:
        /* <DEDUP_REMOVED lines=18> */
.L_x_575:
[----:B------:R-:W-:Y:S05]  /*b020*/  BSYNC.RECONVERGENT B0 ;  /* 0x0000000000007941 */ /* 0x000fea0003800200 */
.L_x_574:
        /* <DEDUP_REMOVED lines=8> */
.L_x_509:
        /* <DEDUP_REMOVED lines=15> */
.L_x_578:
[----:B------:R-:W-:Y:S05]  /*b1a0*/  BSYNC.RECONVERGENT B0 ;  /* 0x0000000000007941 */ /* 0x000fea0003800200 */
.L_x_577:
        /* <DEDUP_REMOVED lines=11> */
.L_x_580:
[----:B------:R-:W2:Y:S04]  /*b260*/  LDG.E.STRONG.GPU R5, desc[UR12][R2.64] ;  /* 0x0000000c02057981 */ /* 0x000ea8000c1ef900 */
[----:B--2---:R-:W-:Y:S01]  /*b270*/  CCTL.IVALL ;  /* 0x00000000ff00798f */ /* 0x004fe20002000000 */
[----:B------:R-:W-:Y:S05]  /*b280*/  YIELD ;  /* 0x0000000000007946 */ /* 0x000fea0003800000 */
[----:B------:R-:W-:-:S13]  /*b290*/  ISETP.NE.AND P0, PT, R5, R4, PT ;  /* 0x000000040500720c */ /* 0x000fda0003f05270 */
[----:B------:R-:W-:Y:S05]  /*b2a0*/  @P0 BRA `(.L_x_580) ;  /* 0xfffffffc00ec0947 */ /* 0x000fea000383ffff */
.L_x_579:
        /* <DEDUP_REMOVED lines=73> */
.L_x_583:
        /* <DEDUP_REMOVED lines=31> */
.L_x_582:
[----:B------:R-:W-:Y:S05]  /*b930*/  BSYNC.RECONVERGENT B0 ;  /* 0x0000000000007941 */ /* 0x000fea0003800200 */
.L_x_581:
        /* <DEDUP_REMOVED lines=10> */
.L_x_584:
        /* <DEDUP_REMOVED lines=87> */
.L_x_585:
        /* <DEDUP_REMOVED lines=11> */
.L_x_4503:


//--------------------- .text._Z35group_norm_nhwc_bwd_one_pass_kernelI11Bf16IOFp16WLi512ELi96ELi768EEv26Group_norm_nhwc_bwd_params --------------------------
	.section	.text._Z35group_norm_nhwc_bwd_one_pass_kernelI11Bf16IOFp16WLi512ELi96ELi768EEv26Group_norm_nhwc_bwd_params,"ax",@progbits
	.align	128
        .global         _Z35group_norm_nhwc_bwd_one_pass_kernelI11Bf16IOFp16WLi512ELi96ELi768EEv26Group_norm_nhwc_bwd_params
        .type           _Z35group_norm_nhwc_bwd_one_pass_kernelI11Bf16IOFp16WLi512ELi96ELi768EEv26Group_norm_nhwc_bwd_params,@function
        .size           _Z35group_norm_nhwc_bwd_one_pass_kernelI11Bf16IOFp16WLi512ELi96ELi768EEv26Group_norm_nhwc_bwd_params,(.L_x_4504 - _Z35group_norm_nhwc_bwd_one_pass_kernelI11Bf16IOFp16WLi512ELi96ELi768EEv26Group_norm_nhwc_bwd_params)
        .other          _Z35group_norm_nhwc_bwd_one_pass_kernelI11Bf16IOFp16WLi512ELi96ELi768EEv26Group_norm_nhwc_bwd_params,@"STO_CUDA_ENTRY STV_DEFAULT"
_Z35group_norm_nhwc_bwd_one_pass_kernelI11Bf16IOFp16WLi512ELi96ELi768EEv26Group_norm_nhwc_bwd_params:
.text._Z35group_norm_nhwc_bwd_one_pass_kernelI11Bf16IOFp16WLi512ELi96ELi768EEv26Group_norm_nhwc_bwd_params:
        /* <DEDUP_REMOVED lines=28> */
.L_x_612:
        /* <DEDUP_REMOVED lines=1350> */
[----:B------:R-:W-:Y:S04]  /*5620*/  STL.S16 [R1+0x308], R22 ;  /* 0x0003081601007387 */ /* 0x000fe80000100600 */
        /* <DEDUP_REMOVED lines=13> */
[----:B------:R-:W-:-:S03]  /*5700*/  LOP3.LUT P2, RZ, R30, 0x40000000, RZ, 0xc0, !PT ;  /* 0x400000001eff7812 */ /* 0x000fc6000784c0ff */
[----:B------:R0:W-:Y:S02]  /*5710*/  STL.S16 [R1+0x1fc], R23 ;  /* 0x0001fc1701007387 */ /* 0x0001e40000100600 */
[----:B0-----:R-:W-:-:S08]  /*5720*/  CS2R R22, SRZ ;  /* 0x0000000000167805 */ /* 0x001fd0000001ff00 */
[----:B------:R-:W2:Y:S01]  /*5730*/  @!P2 LDG.E R23, desc[UR10][R32.64] ;  /* 0x0000000a2017a981 */ /* 0x000ea2000c1e1900 */
[----:B------:R-:W-:-:S03]  /*5740*/  PRMT R21, RZ, 0x7610, R21 ;  /* 0x00007610ff157816 */ /* 0x000fc60000000015 */
[----:B------:R0:W-:Y:S04]  /*5750*/  STL [R1+0x28], R16 ;  /* 0x0000281001007387 */ /* 0x0001e80000100800 */
[----:B------:R1:W-:Y:S04]  /*5760*/  STL [R1+0x3c], R29 ;  /* 0x00003c1d01007387 */ /* 0x0003e80000100800 */
[----:B------:R-:W2:Y:S01]  /*5770*/  LDL.LU.64 R32, [R1+0x1e0] ;  /* 0x0001e00001207983 */ /* 0x000ea20000300a00 */
[----:B0-----:R-:W-:-:S03]  /*5780*/  PRMT R16, RZ, 0x7610, R16 ;  /* 0x00007610ff107816 */ /* 0x001fc60000000010 */
[----:B------:R0:W-:Y:S01]  /*5790*/  STL [R1+0xbc], R28 ;  /* 0x0000bc1c01007387 */ /* 0x0001e20000100800 */
[----:B-1----:R-:W-:Y:S02]  /*57a0*/  PRMT R29, RZ, 0x7610, R29 ;  /* 0x00007610ff1d7816 */ /* 0x002fe4000000001d */
[C---:B------:R-:W-:Y:S01]  /*57b0*/  @!P5 PRMT R16, R8.reuse, 0x7610, R16 ;  /* 0x000076100810d816 */ /* 0x040fe20000000010 */
[----:B------:R1:W-:Y:S01]  /*57c0*/  STL.S16 [R1+0x1ec], R25 ;  /* 0x0001ec1901007387 */ /* 0x0003e20000100600 */
[----:B------:R-:W-:-:S03]  /*57d0*/  @!P5 PRMT R29, R8, 0x7632, R29 ;  /* 0x00007632081dd816 */ /* 0x000fc6000000001d */
[----:B------:R1:W-:Y:S01]  /*57e0*/  STL [R1+0xb8], R26 ;  /* 0x0000b81a01007387 */ /* 0x0003e20000100800 */
[----:B0-----:R-:W-:Y:S02]  /*57f0*/  PRMT R28, RZ, 0x7610, R28 ;  /* 0x00007610ff1c7816 */ /* 0x001fe4000000001c */
[C---:B------:R-:W-:Y:S01]  /*5800*/  @!P5 PRMT R21, R11.reuse, 0x7632, R21 ;  /* 0x000076320b15d816 */ /* 0x040fe20000000015 */
[----:B------:R-:W2:Y:S01]  /*5810*/  @!P1 LDG.E R22, desc[UR10][R18.64] ;  /* 0x0000000a12169981 */ /* 0x000ea2000c1e1900 */
[----:B------:R-:W-:Y:S02]  /*5820*/  @!P5 PRMT R28, R11, 0x7610, R28 ;  /* 0x000076100b1cd816 */ /* 0x000fe4000000001c */
[----:B------:R-:W-:Y:S01]  /*5830*/  LOP3.LUT P5, RZ, R30, 0x8000000, RZ, 0xc0, !PT ;  /* 0x080000001eff7812 */ /* 0x000fe200078ac0ff */
[----:B------:R-:W-:Y:S04]  /*5840*/  STL.S16 [R1+0x1e4], R29 ;  /* 0x0001e41d01007387 */ /* 0x000fe80000100600 */
[----:B------:R0:W-:Y:S01]  /*5850*/  STL.S16 [R1+0x1e0], R28 ;  /* 0x0001e01c01007387 */ /* 0x0001e20000100600 */
[----:B-1----:R-:W-:-:S02]  /*5860*/  MOV R25, RZ ;  /* 0x000000ff00197202 */ /* 0x002fc40000000f00 */
[----:B------:R-:W-:Y:S01]  /*5870*/  PRMT R26, RZ, 0x7610, R26 ;  /* 0x00007610ff1a7816 */ /* 0x000fe2000000001a */
[----:B------:R-:W2:Y:S04]  /*5880*/  LDL.LU.64 R18, [R1+0x1c8] ;  /* 0x0001c80001127983 */ /* 0x000ea80000300a00 */
[----:B------:R-:W2:Y:S01]  /*5890*/  @!P2 LDG.E R25, desc[UR10][R34.64] ;  /* 0x0000000a2219a981 */ /* 0x000ea2000c1e1900 */
[----:B0-----:R-:W-:Y:S02]  /*58a0*/  CS2R R28, SRZ ;  /* 0x00000000001c7805 */ /* 0x001fe4000001ff00 */
[----:B------:R-:W-:Y:S01]  /*58b0*/  @!P4 PRMT R26, R9, 0x7610, R26 ;  /* 0x00007610091ac816 */ /* 0x000fe2000000001a */
        /* <DEDUP_REMOVED lines=11> */
[----:B------:R1:W-:Y:S02]  /*5970*/  STL [R1+0xa8], R17 ;  /* 0x0000a81101007387 */ /* 0x0003e40000100800 */
[----:B-1----:R-:W-:-:S04]  /*5980*/  PRMT R17, RZ, 0x7610, R17 ;  /* 0x00007610ff117816 */ /* 0x002fc80000000011 */
[----:B------:R-:W-:Y:S02]  /*5990*/  @!P4 PRMT R17, R9, 0x7632, R17 ;  /* 0x000076320911c816 */ /* 0x000fe40000000011 */
[----:B------:R-:W-:-:S13]  /*59a0*/  LOP3.LUT P4, RZ, R30, 0x10000000, RZ, 0xc0, !PT ;  /* 0x100000001eff7812 */ /* 0x000fda000788c0ff */
[----:B------:R-:W2:Y:S04]  /*59b0*/  @!P4 LDG.E R28, desc[UR10][R34.64] ;  /* 0x0000000a221cc981 */ /* 0x000ea8000c1e1900 */
[----:B------:R1:W-:Y:S04]  /*59c0*/  STL.S16 [R1+0x338], R21 ;  /* 0x0003381501007387 */ /* 0x0003e80000100600 */
[----:B------:R-:W3:Y:S04]  /*59d0*/  @!P4 LDG.E R26, desc[UR10][R18.64] ;  /* 0x0000000a121ac981 */ /* 0x000ee8000c1e1900 */
[----:B------:R-:W2:Y:S04]  /*59e0*/  LDL.LU.64 R34, [R1+0x400] ;  /* 0x0004000001227983 */ /* 0x000ea80000300a00 */
[----:B-1----:R-:W3:Y:S04]  /*59f0*/  LDL.LU R21, [R1+0x120] ;  /* 0x0001200001157983 */ /* 0x002ee80000300800 */
[----:B------:R-:W3:Y:S01]  /*5a00*/  LDL.LU.64 R18, [R1+0x188] ;  /* 0x0001880001127983 */ /* 0x000ee20000300a00 */
[----:B0-----:R-:W-:-:S04]  /*5a10*/  PRMT R36, RZ, 0x7610, R36 ;  /* 0x00007610ff247816 */ /* 0x001fc80000000024 */
[----:B------:R-:W-:-:S05]  /*5a20*/  @!P6 PRMT R36, R10, 0x7610, R36 ;  /* 0x000076100a24e816 */ /* 0x000fca0000000024 */
[----:B------:R0:W-:Y:S04]  /*5a30*/  STL.S16 [R1+0x1d0], R36 ;  /* 0x0001d02401007387 */ /* 0x0001e80000100600 */
[----:B0-----:R-:W3:Y:S04]  /*5a40*/  LDL.LU R36, [R1+0x3f0] ;  /* 0x0003f00001247983 */ /* 0x001ee80000300800 */
[----:B----4-:R-:W-:Y:S04]  /*5a50*/  STL [R1+0x40], R33 ;  /* 0x0000402101007387 */ /* 0x010fe80000100800 */
[----:B------:R0:W-:Y:S04]  /*5a60*/  STL [R1+0xc0], R32 ;  /* 0x0000c02001007387 */ /* 0x0001e80000100800 */
[----:B0-----:R-:W4:Y:S04]  /*5a70*/  LDL.LU.64 R32, [R1+0x1b8] ;  /* 0x0001b80001207983 */ /* 0x001f280000300a00 */
[----:B------:R-:W-:Y:S04]  /*5a80*/  STL.S16 [R1+0x328], R17 ;  /* 0x0003281101007387 */ /* 0x000fe80000100600 */
[----:B------:R0:W-:Y:S04]  /*5a90*/  STL.S16 [R1+0x1cc], R16 ;  /* 0x0001cc1001007387 */ /* 0x0001e80000100600 */
[----:B0-----:R-:W4:Y:S01]  /*5aa0*/  LDL.LU.64 R16, [R1+0x1a8] ;  /* 0x0001a80001107983 */ /* 0x001f220000300a00 */
[----:B------:R-:W-:-:S02]  /*5ab0*/  PRMT R37, RZ, 0x7610, R37 ;  /* 0x00007610ff257816 */ /* 0x000fc40000000025 */
[----:B------:R-:W-:Y:S02]  /*5ac0*/  PRMT R31, RZ, 0x7610, R31 ;  /* 0x00007610ff1f7816 */ /* 0x000fe4000000001f */
[----:B------:R-:W-:Y:S01]  /*5ad0*/  @!P6 PRMT R37, R10, 0x7632, R37 ;  /* 0x000076320a25e816 */ /* 0x000fe20000000025 */
[----:B--2---:R0:W-:Y:S01]  /*5ae0*/  STL [R1+0x48], R35 ;  /* 0x0000482301007387 */ /* 0x0041e20000100800 */
[----:B------:R-:W-:-:S03]  /*5af0*/  @!P6 PRMT R31, R13, 0x7632, R31 ;  /* 0x000076320d1fe816 */ /* 0x000fc6000000001f */
[----:B0-----:R-:W2:Y:S04]  /*5b00*/  LDL.LU R35, [R1+0x11c] ;  /* 0x00011c0001237983 */ /* 0x001ea80000300800 */
[----:B---3--:R0:W-:Y:S04]  /*5b10*/  STL [R1+0x4c], R21 ;  /* 0x00004c1501007387 */ /* 0x0081e80000100800 */
        /* <DEDUP_REMOVED lines=11> */
[----:B------:R0:W4:Y:S02]  /*5bd0*/  @!P6 LDG.E R31, desc[UR10][R18.64] ;  /* 0x0000000a121fe981 */ /* 0x000124000c1e1900 */
[----:B0-----:R-:W0:Y:S01]  /*5be0*/  S2R R19, SR_TID.X ;  /* 0x0000000000137919 */ /* 0x001e220000002100 */
[----:B------:R-:W-:Y:S01]  /*5bf0*/  UIMAD.WIDE UR6, UR8, 0x8, UR6 ;  /* 0x00000008080678a5 */ /* 0x000fe2000f8e0206 */
[----:B------:R-:W-:-:S06]  /*5c00*/  MOV R32, RZ ;  /* 0x000000ff00207202 */ /* 0x000fcc0000000f00 */
[----:B------:R1:W4:Y:S02]  /*5c10*/  @!P6 LDG.E R32, desc[UR10][R16.64] ;  /* 0x0000000a1020e981 */ /* 0x000324000c1e1900 */
        /* <DEDUP_REMOVED lines=11> */
[----:B--2---:R-:W-:Y:S02]  /*5cd0*/  PRMT R34, RZ, 0x7610, R34 ;  /* 0x00007610ff227816 */ /* 0x004fe40000000022 */
[----:B------:R-:W-:-:S02]  /*5ce0*/  @!P0 PRMT R20, R12, 0x7632, R20 ;  /* 0x000076320c148816 */ /* 0x000fc40000000014 */
[----:B------:R-:W-:Y:S02]  /*5cf0*/  @!P0 PRMT R34, R14, 0x7632, R34 ;  /* 0x000076320e228816 */ /* 0x000fe40000000022 */
[----:B------:R-:W-:-:S05]  /*5d00*/  PRMT R18, R18, 0x9910, RZ ;  /* 0x0000991012127816 */ /* 0x000fca00000000ff */
[----:B------:R-:W-:Y:S01]  /*5d10*/  IMAD R18, R18, 0x30, RZ ;  /* 0x0000003012127824 */ /* 0x000fe200078e02ff */
[----:B------:R-:W-:Y:S04]  /*5d20*/  STL.S16 [R1+0x354], R34 ;  /* 0x0003542201007387 */ /* 0x000fe80000100600 */
[----:B------:R-:W-:Y:S01]  /*5d30*/  IADD3 R18, PT, PT, RZ, -R18, RZ ;  /* 0x80000012ff127210 */ /* 0x000fe20007ffe0ff */
[----:B------:R-:W-:Y:S03]  /*5d40*/  STL [R1+0xcc], R35 ;  /* 0x0000cc2301007387 */ /* 0x000fe60000100800 */
[----:B------:R-:W-:-:S04]  /*5d50*/  PRMT R18, R18, 0x7710, RZ ;  /* 0x0000771012127816 */ /* 0x000fc800000000ff */
[----:B0-----:R-:W-:-:S04]  /*5d60*/  IADD3 R18, PT, PT, R18, R19, RZ ;  /* 0x0000001312127210 */ /* 0x001fc80007ffe0ff */
[----:B------:R-:W-:-:S04]  /*5d70*/  SHF.L.U32 R18, R18, 0x1, RZ ;  /* 0x0000000112127819 */ /* 0x000fc800000006ff */
[----:B------:R-:W-:-:S05]  /*5d80*/  LOP3.LUT R18, R18, 0xffff, RZ, 0xc0, !PT ;  /* 0x0000ffff12127812 */ /* 0x000fca00078ec0ff */
[----:B------:R-:W-:Y:S04]  /*5d90*/  STL [R1+0x3b4], R18 ;  /* 0x0003b41201007387 */ /* 0x000fe80000100800 */
[----:B------:R0:W-:Y:S04]  /*5da0*/  STL.S16 [R1+0x348], R20 ;  /* 0x0003481401007387 */ /* 0x0001e80000100600 */
[----:B---3--:R2:W-:Y:S04]  /*5db0*/  STL [R1+0xd4], R21 ;  /* 0x0000d41501007387 */ /* 0x0085e80000100800 */
[----:B0-----:R-:W3:Y:S04]  /*5dc0*/  LDL.LU R20, [R1+0x3e4] ;  /* 0x0003e40001147983 */ /* 0x001ee80000300800 */
[----:B--2---:R-:W2:Y:S04]  /*5dd0*/  LDL.LU R21, [R1+0x3e0] ;  /* 0x0003e00001157983 */ /* 0x004ea80000300800 */
[----:B------:R0:W-:Y:S02]  /*5de0*/  STL [R1+0x44], R36 ;  /* 0x0000442401007387 */ /* 0x0001e40000100800 */
[----:B0-----:R-:W-:-:S04]  /*5df0*/  PRMT R36, RZ, 0x7610, R36 ;  /* 0x00007610ff247816 */ /* 0x001fc80000000024 */
[----:B------:R-:W-:Y:S02]  /*5e00*/  @!P0 PRMT R36, R12, 0x7610, R36 ;  /* 0x000076100c248816 */ /* 0x000fe40000000024 */
[----:B-1----:R-:W-:-:S13]  /*5e10*/  ISETP.NE.AND P0, PT, RZ, UR6, PT ;  /* 0x00000006ff007c0c */ /* 0x002fda000bf05270 */
        /* <DEDUP_REMOVED lines=35> */
[----:B------:R1:W-:Y:S01]  /*6050*/  STL [R1+0xc4], R37 ;  /* 0x0000c42501007387 */ /* 0x0003e20000100800 */
[----:B------:R-:W-:Y:S02]  /*6060*/  PRMT R3, RZ, 0x7610, R3 ;  /* 0x00007610ff037816 */ /* 0x000fe40000000003 */
[----:B------:R-:W-:Y:S01]  /*6070*/  @!P5 PRMT R5, R30, 0x7632, R5 ;  /* 0x000076321e05d816 */ /* 0x000fe20000000005 */
[----:B------:R2:W-:Y:S01]  /*6080*/  STL.S16 [R1+0x11c], R0 ;  /* 0x00011c0001007387 */ /* 0x0005e20000100600 */
[----:B0-----:R-:W-:Y:S02]  /*6090*/  PRMT R2, RZ, 0x7610, R2 ;  /* 0x00007610ff027816 */ /* 0x001fe40000000002 */
[----:B------:R-:W-:Y:S01]  /*60a0*/  PRMT R4, RZ, 0x7610, R4 ;  /* 0x00007610ff047816 */ /* 0x000fe20000000004 */
[----:B------:R0:W4:Y:S01]  /*60b0*/  LDG.E.U16 R18, desc[UR10][R18.64+0x2] ;  /* 0x0000020a12127981 */ /* 0x000122000c1e1500 */
[----:B------:R-:W-:-:S02]  /*60c0*/  PRMT R16, RZ, 0x7610, R16 ;  /* 0x00007610ff107816 */ /* 0x000fc40000000010 */
[----:B-1----:R-:W-:Y:S01]  /*60d0*/  PRMT R37, RZ, 0x7610, R37 ;  /* 0x00007610ff257816 */ /* 0x002fe20000000025 */
[----:B------:R1:W-:Y:S01]  /*60e0*/  STL [R1+0x6c], R8 ;  /* 0x00006c0801007387 */ /* 0x0003e20000100800 */
[----:B--2---:R-:W-:-:S03]  /*60f0*/  MOV R0, UR28 ;  /* 0x0000001c00007c02 */ /* 0x004fc60008000f00 */
[----:B------:R2:W-:Y:S01]  /*6100*/  STL [R1+0xf0], R13 ;  /* 0x0000f00d01007387 */ /* 0x0005e20000100800 */
[----:B0-----:R-:W-:-:S03]  /*6110*/  PRMT R19, RZ, 0x7610, R19 ;  /* 0x00007610ff137816 */ /* 0x001fc60000000013 */
[----:B------:R0:W-:Y:S01]  /*6120*/  STL [R1+0x74], R12 ;  /* 0x0000740c01007387 */ /* 0x0001e20000100800 */
[----:B-1----:R-:W-:Y:S02]  /*6130*/  PRMT R8, RZ, 0x7610, R8 ;  /* 0x00007610ff087816 */ /* 0x002fe40000000008 */
[----:B------:R-:W-:Y:S02]  /*6140*/  @!P6 PRMT R3, R31, 0x7610, R3 ;  /* 0x000076101f03e816 */ /* 0x000fe40000000003 */
[----:B--2---:R-:W-:Y:S01]  /*6150*/  PRMT R13, RZ, 0x7610, R13 ;  /* 0x00007610ff0d7816 */ /* 0x004fe2000000000d */
[----:B------:R1:W-:Y:S01]  /*6160*/  STL.S16 [R1+0x394], R5 ;  /* 0x0003940501007387 */ /* 0x0003e20000100600 */
[----:B0-----:R-:W-:-:S03]  /*6170*/  PRMT R12, RZ, 0x7610, R12 ;  /* 0x00007610ff0c7816 */ /* 0x001fc6000000000c */
[----:B------:R-:W-:Y:S01]  /*6180*/  STL [R1+0xe8], R9 ;  /* 0x0000e80901007387 */ /* 0x000fe20000100800 */
[----:B------:R-:W-:Y:S01]  /*6190*/  @!P6 PRMT R2, R31, 0x7632, R2 ;  /* 0x000076321f02e816 */ /* 0x000fe20000000002 */
[----:B------:R-:W-:Y:S01]  /*61a0*/  FFMA.FTZ R0, -R0, UR28, R17 ;  /* 0x0000001c00007c23 */ /* 0x000fe20008010111 */
[----:B------:R-:W-:Y:S01]  /*61b0*/  @!P1 PRMT R19, R15, 0x7610, R19 ;  /* 0x000076100f139816 */ /* 0x000fe20000000013 */
[----:B------:R0:W-:Y:S01]  /*61c0*/  STL [R1+0xec], R11 ;  /* 0x0000ec0b01007387 */ /* 0x0001e20000100800 */
[----:B------:R-:W-:Y:S01]  /*61d0*/  @!P1 PRMT R7, R22, 0x7610, R7 ;  /* 0x0000761016079816 */ /* 0x000fe20000000007 */
[----:B-1----:R-:W-:Y:S01]  /*61e0*/  HFMA2 R5, -RZ, RZ, 0, 0 ;  /* 0x00000000ff057431 */ /* 0x002fe200000001ff */
[----:B------:R-:W-:Y:S01]  /*61f0*/  @!P2 PRMT R4, R23, 0x7632, R4 ;  /* 0x000076321704a816 */ /* 0x000fe20000000004 */
[----:B------:R-:W-:Y:S01]  /*6200*/  STL [R1+0x70], R10 ;  /* 0x0000700a01007387 */ /* 0x000fe20000100800 */
[C---:B------:R-:W-:Y:S02]  /*6210*/  @!P3 PRMT R37, R24.reuse, 0x7610, R37 ;  /* 0x000076101825b816 */ /* 0x040fe40000000025 */
[----:B------:R-:W-:Y:S01]  /*6220*/  @!P3 PRMT R16, R24, 0x7632, R16 ;  /* 0x000076321810b816 */ /* 0x000fe20000000010 */
[----:B------:R1:W-:Y:S01]  /*6230*/  STL [R1+0xf4], R14 ;  /* 0x0000f40e01007387 */ /* 0x0003e20000100800 */
[----:B------:R-:W-:-:S02]  /*6240*/  @!P4 PRMT R13, R26, 0x7610, R13 ;  /* 0x000076101a0dc816 */ /* 0x000fc4000000000d */
[----:B------:R-:W-:Y:S01]  /*6250*/  @!P4 PRMT R12, R26, 0x7632, R12 ;  /* 0x000076321a0cc816 */ /* 0x000fe2000000000c */
[----:B------:R-:W-:Y:S01]  /*6260*/  STL [R1+0x78], R15 ;  /* 0x0000780f01007387 */ /* 0x000fe20000100800 */
[----:B------:R-:W-:Y:S02]  /*6270*/  @!P5 PRMT R8, R29, 0x7632, R8 ;  /* 0x000076321d08d816 */ /* 0x000fe40000000008 */
[----:B------:R-:W-:Y:S01]  /*6280*/  PRMT R17, RZ, 0x7610, R17 ;  /* 0x00007610ff117816 */ /* 0x000fe20000000011 */
[----:B------:R2:W-:Y:S01]  /*6290*/  STL [R1+0xf8], R22 ;  /* 0x0000f81601007387 */ /* 0x0005e20000100800 */
[----:B0-----:R-:W-:Y:S02]  /*62a0*/  PRMT R11, RZ, 0x7610, R11 ;  /* 0x00007610ff0b7816 */ /* 0x001fe4000000000b */
[----:B-1----:R-:W-:Y:S01]  /*62b0*/  PRMT R14, RZ, 0x7610, R14 ;  /* 0x00007610ff0e7816 */ /* 0x002fe2000000000e */
[----:B------:R-:W-:Y:S01]  /*62c0*/  STL [R1+0x7c], R23 ;  /* 0x00007c1701007387 */ /* 0x000fe20000100800 */
[----:B------:R-:W-:-:S02]  /*62d0*/  PRMT R10, RZ, 0x7610, R10 ;  /* 0x00007610ff0a7816 */ /* 0x000fc4000000000a */
[----:B------:R-:W-:Y:S02]  /*62e0*/  PRMT R20, RZ, 0x7610, R20 ;  /* 0x00007610ff147816 */ /* 0x000fe40000000014 */
[----:B---3--:R-:W-:Y:S01]  /*62f0*/  PRMT R21, RZ, 0x7610, R21 ;  /* 0x00007610ff157816 */ /* 0x008fe20000000015 */
[----:B------:R0:W-:Y:S01]  /*6300*/  STL [R1+0x80], R24 ;  /* 0x0000801801007387 */ /* 0x0001e20000100800 */
[----:B------:R-:W-:Y:S02]  /*6310*/  @!P1 PRMT R20, R22, 0x7632, R20 ;  /* 0x0000763216149816 */ /* 0x000fe40000000014 */
[----:B------:R-:W-:Y:S01]  /*6320*/  @!P2 PRMT R21, R23, 0x7610, R21 ;  /* 0x000076101715a816 */ /* 0x000fe20000000015 */
[----:B------:R1:W-:Y:S01]  /*6330*/  STL [R1+0x84], R26 ;  /* 0x0000841a01007387 */ /* 0x0003e20000100800 */
[----:B--2---:R-:W-:Y:S02]  /*6340*/  PRMT R22, RZ, 0x7610, R22 ;  /* 0x00007610ff167816 */ /* 0x004fe40000000016 */
[----:B------:R-:W-:-:S02]  /*6350*/  PRMT R15, RZ, 0x7610, R15 ;  /* 0x00007610ff0f7816 */ /* 0x000fc4000000000f */
[----:B------:R-:W-:Y:S02]  /*6360*/  PRMT R9, RZ, 0x7610, R9 ;  /* 0x00007610ff097816 */ /* 0x000fe40000000009 */
[----:B0-----:R-:W-:Y:S02]  /*6370*/  PRMT R24, RZ, 0x7610, R24 ;  /* 0x00007610ff187816 */ /* 0x001fe40000000018 */
[----:B------:R-:W-:Y:S02]  /*6380*/  PRMT R23, RZ, 0x7610, R23 ;  /* 0x00007610ff177816 */ /* 0x000fe40000000017 */
[----:B-1----:R-:W-:Y:S01]  /*6390*/  PRMT R26, RZ, 0x7610, R26 ;  /* 0x00007610ff1a7816 */ /* 0x002fe2000000001a */
[----:B------:R0:W-:Y:S01]  /*63a0*/  STL.S16 [R1+0x390], R3 ;  /* 0x0003900301007387 */ /* 0x0001e20000100600 */
[C---:B------:R-:W-:Y:S02]  /*63b0*/  @!P2 PRMT R22, R25.reuse, 0x7610, R22 ;  /* 0x000076101916a816 */ /* 0x040fe40000000016 */
[----:B------:R-:W-:Y:S01]  /*63c0*/  @!P2 PRMT R17, R25, 0x7632, R17 ;  /* 0x000076321911a816 */ /* 0x000fe20000000011 */
[----:B------:R-:W-:Y:S01]  /*63d0*/  STL.S16 [R1+0x39c], R2 ;  /* 0x00039c0201007387 */ /* 0x000fe20000100600 */
[----:B------:R-:W-:-:S02]  /*63e0*/  @!P3 PRMT R15, R27, 0x7610, R15 ;  /* 0x000076101b0fb816 */ /* 0x000fc4000000000f */
[----:B------:R-:W-:Y:S01]  /*63f0*/  @!P3 PRMT R14, R27, 0x7632, R14 ;  /* 0x000076321b0eb816 */ /* 0x000fe2000000000e */
[----:B------:R1:W-:Y:S01]  /*6400*/  STL [R1+0xdc], R6 ;  /* 0x0000dc0601007387 */ /* 0x0003e20000100800 */
[C---:B------:R-:W-:Y:S02]  /*6410*/  @!P4 PRMT R11, R28.reuse, 0x7610, R11 ;  /* 0x000076101c0bc816 */ /* 0x040fe4000000000b */
[----:B0-----:R-:W-:Y:S01]  /*6420*/  MOV R3, RZ ;  /* 0x000000ff00037202 */ /* 0x001fe20000000f00 */
[----:B------:R0:W-:Y:S01]  /*6430*/  STL.S16 [R1+0x114], R7 ;  /* 0x0001140701007387 */ /* 0x0001e20000100600 */
[----:B------:R-:W-:Y:S02]  /*6440*/  @!P4 PRMT R10, R28, 0x7632, R10 ;  /* 0x000076321c0ac816 */ /* 0x000fe4000000000a */
[----:B------:R-:W-:Y:S01]  /*6450*/  @!P5 PRMT R9, R29, 0x7610, R9 ;  /* 0x000076101d09d816 */ /* 0x000fe20000000009 */
[----:B------:R2:W-:Y:S01]  /*6460*/  STL.S16 [R1+0x128], R20 ;  /* 0x0001281401007387 */ /* 0x0005e20000100600 */
[----:B------:R-:W-:-:S02]  /*6470*/  @!P5 PRMT R24, R30, 0x7610, R24 ;  /* 0x000076101e18d816 */ /* 0x000fc40000000018 */
[C---:B------:R-:W-:Y:S01]  /*6480*/  @!P6 PRMT R23, R32.reuse, 0x7610, R23 ;  /* 0x000076102017e816 */ /* 0x040fe20000000017 */
[----:B------:R3:W-:Y:S01]  /*6490*/  STL.S16 [R1+0x34c], R21 ;  /* 0x00034c1501007387 */ /* 0x0007e20000100600 */
[----:B------:R-:W-:-:S03]  /*64a0*/  @!P6 PRMT R26, R32, 0x7632, R26 ;  /* 0x00007632201ae816 */ /* 0x000fc6000000001a */
        /* <DEDUP_REMOVED lines=23> */
[----:B----4-:R-:W-:-:S03]  /*6620*/  @P0 HADD2.F32 R3, -RZ, R34.H0_H0 ;  /* 0x20000022ff030230 */ /* 0x010fc60000004100 */
[----:B------:R1:W5:Y:S01]  /*6630*/  LDL R34, [R1+0x154] ;  /* 0x0001540001227983 */ /* 0x0003620000100800 */
[----:B------:R-:W-:-:S03]  /*6640*/  @P0 HADD2.F32 R5, -RZ, R35.H0_H0 ;  /* 0x20000023ff050230 */ /* 0x000fc60000004100 */
[----:B------:R1:W5:Y:S01]  /*6650*/  LDL R35, [R1+0x16c] ;  /* 0x00016c0001237983 */ /* 0x0003620000100800 */
[----:B------:R-:W-:-:S03]  /*6660*/  HADD2.F32 R2, -RZ, R33.H0_H0 ;  /* 0x20000021ff027230 */ /* 0x000fc60000004100 */
        /* <DEDUP_REMOVED lines=20> */
[----:B0-----:R-:W-:Y:S01]  /*67b0*/  @P1 R2UR UR5, R0 ;  /* 0x00000000000512ca */ /* 0x001fe200000e0000 */
[----:B------:R-:W-:Y:S01]  /*67c0*/  HADD2.F32 R0, -RZ, R18.H0_H0 ;  /* 0x20000012ff007230 */ /* 0x000fe20000004100 */
[----:B------:R-:W-:-:S11]  /*67d0*/  UMOV UR16, 0x3f800000 ;  /* 0x3f80000000107882 */ /* 0x000fd60000000000 */
        /* <DEDUP_REMOVED lines=690> */
.L_x_587:
        /* <DEDUP_REMOVED lines=1498> */
.L_x_588:
        /* <DEDUP_REMOVED lines=47> */
.L_x_590:
[----:B------:R-:W-:Y:S05]  /*f390*/  BSYNC.RECONVERGENT B0 ;  /* 0x0000000000007941 */ /* 0x000fea0003800200 */
.L_x_589:
        /* <DEDUP_REMOVED lines=100> */
.L_x_592:
[----:B------:R-:W-:Y:S05]  /*f9e0*/  BSYNC.RECONVERGENT B0 ;  /* 0x0000000000007941 */ /* 0x000fea0003800200 */
.L_x_591:
        /* <DEDUP_REMOVED lines=162> */
.L_x_594:
[----:B------:R-:W-:Y:S05]  /*10410*/  BSYNC.RECONVERGENT B0 ;  /* 0x0000000000007941 */ /* 0x000fea0003800200 */
.L_x_593:
        /* <DEDUP_REMOVED lines=30> */
.L_x_596:
[----:B------:R-:W-:Y:S05]  /*10600*/  BSYNC.RECONVERGENT B0 ;  /* 0x0000000000007941 */ /* 0x000fea0003800200 */
.L_x_595:
        /* <DEDUP_REMOVED lines=34> */
.L_x_600:
[----:B------:R-:W2:Y:S04]  /*10830*/  LDG.E.STRONG.GPU R10, desc[UR10][R14.64] ;  /* 0x0000000a0e0a7981 */ /* 0x000ea8000c1ef900 */
[----:B--2---:R-:W-:Y:S04]  /*10840*/  CCTL.IVALL ;  /* 0x00000000ff00798f */ /* 0x004fe80002000000 */
[----:B------:R0:W-:Y:S01]  /*10850*/  STL [R1], R10 ;  /* 0x0000000a01007387 */ /* 0x0001e20000100800 */
[----:B------:R-:W-:-:S13]  /*10860*/  ISETP.NE.AND P0, PT, R10, UR5, PT ;  /* 0x000000050a007c0c */ /* 0x000fda000bf05270 */
[----:B0-----:R-:W-:Y:S05]  /*10870*/  @P0 BRA `(.L_x_600) ;  /* 0xfffffffc00ec0947 */ /* 0x001fea000383ffff */
.L_x_599:
[----:B------:R-:W-:Y:S05]  /*10880*/  BSYNC.RECONVERGENT B0 ;  /* 0x0000000000007941 */ /* 0x000fea0003800200 */
.L_x_598:
        /* <DEDUP_REMOVED lines=15> */
.L_x_602:
        /* <DEDUP_REMOVED lines=77> */
.L_x_601:
        /* <DEDUP_REMOVED lines=52> */
.L_x_603:
        /* <DEDUP_REMOVED lines=27> */
.L_x_604:
        /* <DEDUP_REMOVED lines=12> */
.L_x_605:
[----:B------:R-:W-:Y:S05]  /*11400*/  BSYNC.RECONVERGENT B0 ;  /* 0x0000000000007941 */ /* 0x000fea0003800200 */
.L_x_597:
        /* <DEDUP_REMOVED lines=17> */
.L_x_611:
        /* <DEDUP_REMOVED lines=57> */
.L_x_607:
[----:B------:R-:W-:Y:S05]  /*118b0*/  BSYNC.RECONVERGENT B0 ;  /* 0x0000000000007941 */ /* 0x000fea0003800200 */
.L_x_606:
        /* <DEDUP_REMOVED lines=32> */
.L_x_608:
        /* <DEDUP_REMOVED lines=16> */
.L_x_610:
[----:B------:R-:W-:Y:S05]  /*11bc0*/  BSYNC.RECONVERGENT B0 ;  /* 0x0000000000007941 */ /* 0x000fea0003800200 */
.L_x_609:
        /* <DEDUP_REMOVED lines=10> */
.L_x_586:
        /* <DEDUP_REMOVED lines=16> */
.L_x_614:
[----:B------:R-:W-:Y:S05]  /*11d70*/  BSYNC.RECONVERGENT B0 ;  /* 0x0000000000007941 */ /* 0x000fea0003800200 */
.L_x_613:
        /* <DEDUP_REMOVED lines=11> */
.L_x_616:
[----:B------:R-:W2:Y:S04]  /*11e30*/  LDG.E.STRONG.GPU R5, desc[UR10][R2.64] ;  /* 0x0000000a02057981 */ /* 0x000ea8000c1ef900 */
[----:B--2---:R-:W-:Y:S01]  /*11e40*/  CCTL.IVALL ;  /* 0x00000000ff00798f */ /* 0x004fe20002000000 */
[----:B------:R-:W-:Y:S05]  /*11e50*/  YIELD ;  /* 0x0000000000007946 */ /* 0x000fea0003800000 */
[----:B------:R-:W-:-:S13]  /*11e60*/  ISETP.NE.AND P0, PT, R5, R0, PT ;  /* 0x000000000500720c */ /* 0x000fda0003f05270 */
[----:B------:R-:W-:Y:S05]  /*11e70*/  @P0 BRA `(.L_x_616) ;  /* 0xfffffffc00ec0947 */ /* 0x000fea000383ffff */
.L_x_615:
        /* <DEDUP_REMOVED lines=75> */
.L_x_619:
        /* <DEDUP_REMOVED lines=18> */
[----:B--2---:R-:W-:Y:S02]  /*12450*/  F2FP.F16.F32.PACK_AB R27, R8, R27 ;  /* 0x0000001b081b723e */ /* 0x004fe400000000ff */
[----:B------:R-:W-:Y:S02]  /*12460*/  MOV R8, R20 ;  /* 0x0000001400087202 */ /* 0x000fe40000000f00 */
[----:B---3--:R-:W-:Y:S02]  /*12470*/  F2FP.F16.F32.PACK_AB R29, R13, R10 ;  /* 0x0000000a0d1d723e */ /* 0x008fe400000000ff */
        /* <DEDUP_REMOVED lines=8> */
.L_x_618:
[----:B------:R-:W-:Y:S05]  /*12500*/  BSYNC.RECONVERGENT B0 ;  /* 0x0000000000007941 */ /* 0x000fea0003800200 */
.L_x_617:
        /* <DEDUP_REMOVED lines=10> */
.L_x_620:
        /* <DEDUP_REMOVED lines=21> */
[----:B----4-:R-:W-:Y:S02]  /*12700*/  F2FP.F16.F32.PACK_AB R31, R7, R4 ;  /* 0x00000004071f723e */ /* 0x010fe400000000ff */
[----:B------:R-:W-:-:S04]  /*12710*/  IADD3 R4, P1, PT, R14, UR4, RZ ;  /* 0x000000040e047c10 */ /* 0x000fc8000ff3e0ff */
[----:B------:R-:W-:Y:S02]  /*12720*/  IADD3.X R5, PT, PT, R5, UR5, RZ, P1, !PT ;  /* 0x0000000505057c10 */ /* 0x000fe40008ffe4ff */
[----:B-----5:R-:W-:Y:S02]  /*12730*/  F2FP.F16.F32.PACK_AB R33, R11, R8 ;  /* 0x000000080b21723e */ /* 0x020fe400000000ff */
        /* <DEDUP_REMOVED lines=56> */
[----:B---3--:R-:W-:Y:S02]  /*12ac0*/  F2FP.F16.F32.PACK_AB R11, R11, R4 ;  /* 0x000000040b0b723e */ /* 0x008fe400000000ff */
[----:B-----5:R-:W-:-:S03]  /*12ad0*/  F2FP.F16.F32.PACK_AB R5, R9, R6 ;  /* 0x000000060905723e */ /* 0x020fc600000000ff */
[----:B------:R4:W-:Y:S04]  /*12ae0*/  STG.E desc[UR10][R30.64], R11 ;  /* 0x0000000b1e007986 */ /* 0x0009e8000c10190a */
[----:B------:R4:W-:Y:S02]  /*12af0*/  STG.E desc[UR10][R28.64], R5 ;  /* 0x000000051c007986 */ /* 0x0009e4000c10190a */
[----:B------:R-:W-:Y:S05]  /*12b00*/  @P0 BRA `(.L_x_620) ;  /* 0xfffffff800a80947 */ /* 0x000fea000383ffff */
[----:B------:R-:W-:Y:S05]  /*12b10*/  EXIT ;  /* 0x000000000000794d */ /* 0x000fea0003800000 */
.L_x_621:
        /* <DEDUP_REMOVED lines=14> */
.L_x_4504:


//--------------------- .text._Z35group_norm_nhwc_bwd_one_pass_kernelI11Fp16IOFp32WLi64ELi96ELi768EEv26Group_norm_nhwc_bwd_params --------------------------
	.section	.text._Z35group_norm_nhwc_bwd_one_pass_kernelI11Fp16IOFp32WLi64ELi96ELi768EEv26Group_norm_nhwc_bwd_params,"ax",@progbits
	.align	128
        .global         _Z35group_norm_nhwc_bwd_one_pass_kernelI11Fp16IOFp32WLi64ELi96ELi768EEv26Group_norm_nhwc_bwd_params
        .type           _Z35group_norm_nhwc_bwd_one_pass_kernelI11Fp16IOFp32WLi64ELi96ELi768EEv26Group_norm_nhwc_bwd_params,@function
        .size           _Z35group_norm_nhwc_bwd_one_pass_kernelI11Fp16IOFp32WLi64ELi96ELi768EEv26Group_norm_nhwc_bwd_params,(.L_x_4505 - _Z35group_norm_nhwc_bwd_one_pass_kernelI11Fp16IOFp32WLi64ELi96ELi768EEv26Group_norm_nhwc_bwd_params)
        .other          _Z35group_norm_nhwc_bwd_one_pass_kernelI11Fp16IOFp32WLi64ELi96ELi768EEv26Group_norm_nhwc_bwd_params,@"STO_CUDA_ENTRY STV_DEFAULT"
_Z35group_norm_nhwc_bwd_one_pass_kernelI11Fp16IOFp32WLi64ELi96ELi768EEv26Group_norm_nhwc_bwd_params:
.text._Z35group_norm_nhwc_bwd_one_pass_kernelI11Fp16IOFp32WLi64ELi96ELi768EEv26Group_norm_nhwc_bwd_params:
        /* <DEDUP_REMOVED lines=32> */
.L_x_653:
[----:B0-----:R-:W0:Y:S01]  /*0200*/  LDC R19, c[0x0][0x410] ;  /* 0x00010400ff137b82 */ /* 0x001e220000000800 */
[----:B-1----:R-:W1:Y:S01]  /*0210*/  LDCU.128 UR12, c[0x0][0x400] ;  /* 0x00008000ff0c77ac */ /* 0x002e620008000c00 */
[----:B------:R-:W-:Y:S02]  /*0220*/  ISETP.GE.AND P3, PT, R42, RZ, PT ;  /* 0x000000ff2a00720c */ /* 0x000fe40003f66270 */
[----:B------:R-:W-:-:S04]  /*0230*/  CS2R R40, SRZ ;  /* 0x0000000000287805 */ /* 0x000fc8000001ff00 */
[----:B------:R-:W2:Y:S01]  /*0240*/  LDC R14, c[0x0][0x41c] ;  /* 0x00010700ff0e7b82 */ /* 0x000ea20000000800 */
        /* <DEDUP_REMOVED lines=12> */
[----:B------:R-:W3:Y:S01]  /*0310*/  @!P1 LDC.64 R24, c[0x0][0x398] ;  /* 0x0000e600ff189b82 */ /* 0x000ee20000000a00 */
        /* <DEDUP_REMOVED lines=28> */
[----:B------:R-:W-:Y:S02]  /*04e0*/  SEL R13, R13, R10, !P4 ;  /* 0x0000000a0d0d7207 */ /* 0x000fe40006000000 */
[----:B------:R-:W-:Y:S02]  /*04f0*/  ISETP.GE.U32.AND P3, PT, R45, UR12, PT ;  /* 0x0000000c2d007c0c */ /* 0x000fe4000bf66070 */
[----:B------:R-:W-:-:S02]  /*0500*/  IADD3 R50, P0, PT, R15, R6, RZ ;  /* 0x000000060f327210 */ /* 0x000fc40007f1e0ff */
[----:B------:R-:W-:Y:S02]  /*0510*/  SHF.R.S32.HI R6, RZ, 0x1f, R13 ;  /* 0x0000001fff067819 */ /* 0x000fe4000001140d */
[----:B------:R-:W-:Y:S02]  /*0520*/  LEA.HI.X.SX32 R51, R15, RZ, 0x1, P0 ;  /* 0x000000ff0f337211 */ /* 0x000fe400000f0eff */
[----:B------:R-:W2:Y:S01]  /*0530*/  LDC.64 R14, c[0x0][0x3b8] ;  /* 0x0000ee00ff0e7b82 */ /* 0x000ea20000000a00 */
[----:B------:R-:W-:Y:S01]  /*0540*/  IMAD R6, R6, UR14, RZ ;  /* 0x0000000e06067c24 */ /* 0x000fe2000f8e02ff */
[----:B------:R-:W-:Y:S01]  /*0550*/  ISETP.GE.U32.AND P0, PT, R46, UR12, PT ;  /* 0x0000000c2e007c0c */ /* 0x000fe2000bf06070 */
[----:B------:R-:W-:Y:S01]  /*0560*/  IMAD.WIDE.U32 R50, R13, UR14, R50 ;  /* 0x0000000e0d327c25 */ /* 0x000fe2000f8e0032 */
[----:B------:R-:W-:Y:S02]  /*0570*/  ISETP.GE.AND.EX P3, PT, R9, UR13, PT, P3 ;  /* 0x0000000d09007c0c */ /* 0x000fe4000bf66330 */
[----:B------:R-:W-:Y:S01]  /*0580*/  ISETP.GE.AND.EX P0, PT, R7, UR13, PT, P0 ;  /* 0x0000000d07007c0c */ /* 0x000fe2000bf06300 */
[----:B------:R-:W-:Y:S01]  /*0590*/  IMAD R53, R13, UR15, R6 ;  /* 0x0000000f0d357c24 */ /* 0x000fe2000f8e0206 */
[----:B------:R-:W-:Y:S01]  /*05a0*/  @!P1 MOV R52, R50 ;  /* 0x0000003200349202 */ /* 0x000fe20000000f00 */
[----:B------:R-:W4:Y:S01]  /*05b0*/  @!P2 LDC.64 R12, c[0x0][0x3f8] ;  /* 0x0000fe00ff0cab82 */ /* 0x000f220000000a00 */
[----:B0-----:R-:W-:-:S02]  /*05c0*/  @!P1 IMAD R6, R17, R18, RZ ;  /* 0x0000001211069224 */ /* 0x001fc400078e02ff */
[----:B------:R-:W-:Y:S02]  /*05d0*/  IADD3 R53, PT, PT, R51, R53, RZ ;  /* 0x0000003533357210 */ /* 0x000fe40007ffe0ff */
[C---:B------:R-:W-:Y:S02]  /*05e0*/  @!P1 IMAD R19, R21.reuse, R19, R6 ;  /* 0x0000001315139224 */ /* 0x040fe400078e0206 */
[----:B------:R-:W-:Y:S02]  /*05f0*/  @!P1 IMAD.WIDE.U32 R16, R21, R18, R52 ;  /* 0x0000001215109225 */ /* 0x000fe400078e0034 */
[----:B------:R-:W0:Y:S03]  /*0600*/  @!P2 LDC.64 R20, c[0x0][0x3a0] ;  /* 0x0000e800ff14ab82 */ /* 0x000e260000000a00 */
[----:B------:R-:W-:Y:S02]  /*0610*/  @!P1 IADD3 R17, PT, PT, R17, R19, RZ ;  /* 0x0000001311119210 */ /* 0x000fe40007ffe0ff */
[----:B------:R-:W-:-:S02]  /*0620*/  @!P1 SHF.L.U32 R31, R16, 0x1, RZ ;  /* 0x00000001101f9819 */ /* 0x000fc400000006ff */
[----:B------:R-:W-:Y:S01]  /*0630*/  @!P1 SHF.L.U64.HI R6, R16, 0x1, R17 ;  /* 0x0000000110069819 */ /* 0x000fe20000010211 */
[----:B------:R-:W0:Y:S01]  /*0640*/  @!P0 LDC.64 R18, c[0x0][0x3f8] ;  /* 0x0000fe00ff128b82 */ /* 0x000e220000000a00 */
[C---:B-1----:R-:W-:Y:S02]  /*0650*/  @!P1 IADD3 R26, P4, PT, R31.reuse, R22, RZ ;  /* 0x000000161f1a9210 */ /* 0x042fe40007f9e0ff */
[----:B------:R-:W-:Y:S02]  /*0660*/  @!P2 MOV R22, R50 ;  /* 0x000000320016a202 */ /* 0x000fe40000000f00 */
[----:B---3--:R-:W-:Y:S01]  /*0670*/  @!P1 IADD3 R24, P5, PT, R31, R24, RZ ;  /* 0x000000181f189210 */ /* 0x008fe20007fbe0ff */
[-C--:B----4-:R-:W-:Y:S01]  /*0680*/  @!P2 IMAD R8, R27, R12.reuse, RZ ;  /* 0x0000000c1b08a224 */ /* 0x090fe200078e02ff */
[C---:B------:R-:W-:Y:S01]  /*0690*/  @!P1 IADD3.X R27, PT, PT, R6.reuse, R23, RZ, P4, !PT ;  /* 0x00000017061b9210 */ /* 0x040fe200027fe4ff */
[----:B------:R-:W1:Y:S01]  /*06a0*/  @!P2 LDC.64 R16, c[0x0][0x398] ;  /* 0x0000e600ff10ab82 */ /* 0x000e620000000a00 */
[----:B------:R-:W-:Y:S01]  /*06b0*/  @!P2 MOV R23, R53 ;  /* 0x000000350017a202 */ /* 0x000fe20000000f00 */
[C---:B------:R-:W-:Y:S01]  /*06c0*/  @!P2 IMAD R31, R29.reuse, R13, R8 ;  /* 0x0000000d1d1fa224 */ /* 0x040fe200078e0208 */
[----:B------:R-:W-:Y:S01]  /*06d0*/  @!P1 IADD3.X R25, PT, PT, R6, R25, RZ, P5, !PT ;  /* 0x0000001906199210 */ /* 0x000fe20002ffe4ff */
[----:B------:R3:W5:Y:S01]  /*06e0*/  @!P1 LDG.E R41, desc[UR8][R26.64] ;  /* 0x000000081a299981 */ /* 0x000762000c1e1900 */
[----:B------:R-:W-:-:S03]  /*06f0*/  @!P2 IMAD.WIDE.U32 R22, R29, R12, R22 ;  /* 0x0000000c1d16a225 */ /* 0x000fc600078e0016 */
[----:B------:R4:W5:Y:S01]  /*0700*/  @!P1 LDG.E R40, desc[UR8][R24.64] ;  /* 0x0000000818289981 */ /* 0x000962000c1e1900 */
[----:B--2---:R-:W-:Y:S01]  /*0710*/  IMAD.WIDE R12, R42, 0x8, R14 ;  /* 0x000000082a0c7825 */ /* 0x004fe200078e020e */
[----:B------:R-:W-:Y:S01]  /*0720*/  @!P2 IADD3 R23, PT, PT, R23, R31, RZ ;  /* 0x0000001f1717a210 */ /* 0x000fe20007ffe0ff */
[----:B------:R-:W2:Y:S04]  /*0730*/  @!P3 LDC.64 R14, c[0x0][0x3f8] ;  /* 0x0000fe00ff0ebb82 */ /* 0x000ea80000000a00 */
[----:B------:R-:W2:Y:S01]  /*0740*/  LDG.E.64 R12, desc[UR8][R12.64] ;  /* 0x000000080c0c7981 */ /* 0x000ea2000c1e1b00 */
[C---:B------:R-:W-:Y:S02]  /*0750*/  @!P2 SHF.L.U32 R29, R22.reuse, 0x1, RZ ;  /* 0x00000001161da819 */ /* 0x040fe400000006ff */
[----:B------:R-:W-:Y:S01]  /*0760*/  @!P2 SHF.L.U64.HI R6, R22, 0x1, R23 ;  /* 0x000000011606a819 */ /* 0x000fe20000010217 */
[----:B0-----:R-:W-:Y:S01]  /*0770*/  @!P0 IMAD R8, R7, R18, RZ ;  /* 0x0000001207088224 */ /* 0x001fe200078e02ff */
[----:B------:R-:W-:Y:S01]  /*0780*/  @!P2 IADD3 R30, P4, PT, R29, R20, RZ ;  /* 0x000000141d1ea210 */ /* 0x000fe20007f9e0ff */
[----:B------:R-:W0:Y:S01]  /*0790*/  @!P0 LDC.64 R22, c[0x0][0x3a0] ;  /* 0x0000e800ff168b82 */ /* 0x000e220000000a00 */
[----:B------:R-:W-:-:S02]  /*07a0*/  @!P0 MOV R20, R50 ;  /* 0x0000003200148202 */ /* 0x000fc40000000f00 */
[----:B------:R-:W-:Y:S02]  /*07b0*/  @!P2 IADD3.X R31, PT, PT, R6, R21, RZ, P4, !PT ;  /* 0x00000015061fa210 */ /* 0x000fe400027fe4ff */
[----:B------:R-:W-:Y:S02]  /*07c0*/  @!P0 MOV R21, R53 ;  /* 0x0000003500158202 */ /* 0x000fe40000000f00 */
[----:B-1----:R-:W-:Y:S01]  /*07d0*/  @!P2 IADD3 R16, P1, PT, R29, R16, RZ ;  /* 0x000000101d10a210 */ /* 0x002fe20007f3e0ff */
[----:B---3--:R-:W1:Y:S01]  /*07e0*/  @!P0 LDC.64 R26, c[0x0][0x398] ;  /* 0x0000e600ff1a8b82 */ /* 0x008e620000000a00 */
[----:B------:R-:W-:Y:S01]  /*07f0*/  ISETP.NE.AND P4, PT, RZ, UR11, PT ;  /* 0x0000000bff007c0c */ /* 0x000fe2000bf85270 */
[C---:B------:R-:W-:Y:S02]  /*0800*/  @!P0 IMAD R29, R46.reuse, R19, R8 ;  /* 0x000000132e1d8224 */ /* 0x040fe400078e0208 */
[----:B------:R-:W-:Y:S01]  /*0810*/  @!P0 IMAD.WIDE.U32 R18, R46, R18, R20 ;  /* 0x000000122e128225 */ /* 0x000fe200078e0014 */
[----:B------:R-:W-:-:S03]  /*0820*/  CS2R R38, SRZ ;  /* 0x0000000000267805 */ /* 0x000fc6000001ff00 */
[----:B------:R-:W3:Y:S01]  /*0830*/  @!P3 LDC.64 R20, c[0x0][0x3a0] ;  /* 0x0000e800ff14bb82 */ /* 0x000ee20000000a00 */
[----:B------:R-:W-:Y:S02]  /*0840*/  @!P0 IADD3 R19, PT, PT, R19, R29, RZ ;  /* 0x0000001d13138210 */ /* 0x000fe40007ffe0ff */
[----:B------:R-:W-:Y:S01]  /*0850*/  @!P2 IADD3.X R17, PT, PT, R6, R17, RZ, P1, !PT ;  /* 0x000000110611a210 */ /* 0x000fe20000ffe4ff */
[----:B------:R2:W5:Y:S04]  /*0860*/  @!P2 LDG.E R39, desc[UR8][R30.64] ;  /* 0x000000081e27a981 */ /* 0x000568000c1e1900 */
[----:B----4-:R-:W4:Y:S01]  /*0870*/  @!P3 LDC.64 R24, c[0x0][0x398] ;  /* 0x0000e600ff18bb82 */ /* 0x010f220000000a00 */
[C---:B------:R-:W-:Y:S01]  /*0880*/  @!P0 SHF.L.U32 R33, R18.reuse, 0x1, RZ ;  /* 0x0000000112218819 */ /* 0x040fe200000006ff */
[----:B--2---:R-:W-:Y:S01]  /*0890*/  @!P3 IMAD R8, R9, R14, RZ ;  /* 0x0000000e0908b224 */ /* 0x004fe200078e02ff */
[----:B------:R-:W-:Y:S01]  /*08a0*/  @!P0 SHF.L.U64.HI R6, R18, 0x1, R19 ;  /* 0x0000000112068819 */ /* 0x000fe20000010213 */
[----:B------:R2:W5:Y:S04]  /*08b0*/  @!P2 LDG.E R38, desc[UR8][R16.64] ;  /* 0x000000081026a981 */ /* 0x000568000c1e1900 */
[----:B------:R-:W2:Y:S01]  /*08c0*/  LDC.64 R28, c[0x0][0x3a8] ;  /* 0x0000ea00ff1c7b82 */ /* 0x000ea20000000a00 */
[----:B------:R-:W-:-:S02]  /*08d0*/  @!P3 MOV R30, R50 ;  /* 0x00000032001eb202 */ /* 0x000fc40000000f00 */
[----:B------:R-:W-:-:S05]  /*08e0*/  @!P3 MOV R31, R53 ;  /* 0x00000035001fb202 */ /* 0x000fca0000000f00 */
[----:B------:R-:W2:Y:S01]  /*08f0*/  @P4 LDC.64 R18, c[0x0][0x3b0] ;  /* 0x0000ec00ff124b82 */ /* 0x000ea20000000a00 */
[----:B0-----:R-:W-:Y:S01]  /*0900*/  @!P0 IADD3 R22, P1, PT, R33, R22, RZ ;  /* 0x0000001621168210 */ /* 0x001fe20007f3e0ff */
[C---:B------:R-:W-:Y:S02]  /*0910*/  @!P3 IMAD R35, R45.reuse, R15, R8 ;  /* 0x0000000f2d23b224 */ /* 0x040fe400078e0208 */
[----:B------:R-:W-:Y:S01]  /*0920*/  @!P3 IMAD.WIDE.U32 R14, R45, R14, R30 ;  /* 0x0000000e2d0eb225 */ /* 0x000fe200078e001e */
[C---:B------:R-:W-:Y:S02]  /*0930*/  @!P0 IADD3.X R23, PT, PT, R6.reuse, R23, RZ, P1, !PT ;  /* 0x0000001706178210 */ /* 0x040fe40000ffe4ff */
[----:B-1----:R-:W-:Y:S02]  /*0940*/  @!P0 IADD3 R26, P1, PT, R33, R26, RZ ;  /* 0x0000001a211a8210 */ /* 0x002fe40007f3e0ff */
[----:B------:R-:W-:Y:S02]  /*0950*/  @!P3 IADD3 R31, PT, PT, R15, R35, RZ ;  /* 0x000000230f1fb210 */ /* 0x000fe40007ffe0ff */
[----:B------:R-:W-:-:S02]  /*0960*/  @!P0 IADD3.X R27, PT, PT, R6, R27, RZ, P1, !PT ;  /* 0x0000001b061b8210 */ /* 0x000fc40000ffe4ff */
[----:B------:R-:W-:Y:S02]  /*0970*/  @!P3 SHF.L.U32 R15, R14, 0x1, RZ ;  /* 0x000000010e0fb819 */ /* 0x000fe400000006ff */
[----:B------:R-:W-:Y:S02]  /*0980*/  LOP3.LUT R6, R44, 0xffff, RZ, 0xc0, !PT ;  /* 0x0000ffff2c067812 */ /* 0x000fe400078ec0ff */
[C---:B---3--:R-:W-:Y:S02]  /*0990*/  @!P3 IADD3 R20, P1, PT, R15.reuse, R20, RZ ;  /* 0x000000140f14b210 */ /* 0x048fe40007f3e0ff */
[----:B----4-:R-:W-:Y:S01]  /*09a0*/  @!P3 IADD3 R24, P2, PT, R15, R24, RZ ;  /* 0x000000180f18b210 */ /* 0x010fe20007f5e0ff */
[----:B------:R-:W-:Y:S01]  /*09b0*/  IMAD R15, R11, 0x60, R6 ;  /* 0x000000600b0f7824 */ /* 0x000fe200078e0206 */
[----:B------:R-:W-:Y:S02]  /*09c0*/  @!P3 SHF.L.U64.HI R14, R14, 0x1, R31 ;  /* 0x000000010e0eb819 */ /* 0x000fe4000001021f */
[----:B------:R-:W-:-:S02]  /*09d0*/  CS2R R36, SRZ ;  /* 0x0000000000247805 */ /* 0x000fc4000001ff00 */
[----:B------:R-:W-:Y:S01]  /*09e0*/  MOV R8, RZ ;  /* 0x000000ff00087202 */ /* 0x000fe20000000f00 */
[C---:B--2---:R-:W-:Y:S01]  /*09f0*/  IMAD.WIDE R16, R15.reuse, 0x4, R28 ;  /* 0x000000040f107825 */ /* 0x044fe200078e021c */
[C---:B------:R-:W-:Y:S02]  /*0a00*/  @!P3 IADD3.X R21, PT, PT, R14.reuse, R21, RZ, P1, !PT ;  /* 0x000000150e15b210 */ /* 0x040fe40000ffe4ff */
[----:B------:R-:W-:Y:S01]  /*0a10*/  @!P3 IADD3.X R25, PT, PT, R14, R25, RZ, P2, !PT ;  /* 0x000000190e19b210 */ /* 0x000fe200017fe4ff */
[----:B------:R-:W-:Y:S01]  /*0a20*/  @P4 IMAD.WIDE R18, R15, 0x4, R18 ;  /* 0x000000040f124825 */ /* 0x000fe200078e0212 */
[----:B------:R-:W-:Y:S02]  /*0a30*/  MOV R10, RZ ;  /* 0x000000ff000a7202 */ /* 0x000fe40000000f00 */
[----:B------:R-:W-:Y:S01]  /*0a40*/  CS2R R14, SRZ ;  /* 0x00000000000e7805 */ /* 0x000fe2000001ff00 */
[----:B------:R-:W5:Y:S04]  /*0a50*/  @!P0 LDG.E R36, desc[UR8][R26.64] ;  /* 0x000000081a248981 */ /* 0x000f68000c1e1900 */
[----:B------:R-:W5:Y:S04]  /*0a60*/  @!P3 LDG.E R8, desc[UR8][R20.64] ;  /* 0x000000081408b981 */ /* 0x000f68000c1e1900 */
[----:B------:R-:W5:Y:S04]  /*0a70*/  @!P3 LDG.E R10, desc[UR8][R24.64] ;  /* 0x00000008180ab981 */ /* 0x000f68000c1e1900 */
[----:B------:R-:W5:Y:S04]  /*0a80*/  @P4 LDG.E.64 R14, desc[UR8][R18.64] ;  /* 0x00000008120e4981 */ /* 0x000f68000c1e1b00 */
[----:B------:R-:W5:Y:S04]  /*0a90*/  LDG.E.64 R16, desc[UR8][R16.64] ;  /* 0x0000000810107981 */ /* 0x000f68000c1e1b00 */
[----:B------:R0:W5:Y:S01]  /*0aa0*/  @!P0 LDG.E R37, desc[UR8][R22.64] ;  /* 0x0000000816258981 */ /* 0x000162000c1e1900 */
[----:B------:R-:W-:Y:S01]  /*0ab0*/  UISETP.NE.AND UP0, UPT, UR11, URZ, UPT ;  /* 0x000000ff0b00728c */ /* 0x000fe2000bf05270 */
[----:B------:R-:W-:-:S05]  /*0ac0*/  FFMA.FTZ R13, -R12, R12, R13 ;  /* 0x0000000c0c0d7223 */ /* 0x000fca000001010d */
[----:B------:R-:W-:-:S13]  /*0ad0*/  FSETP.GTU.FTZ.AND P1, PT, R13, RZ, PT ;  /* 0x000000ff0d00720b */ /* 0x000fda0003f3c000 */
[----:B0-----:R-:W0:Y:S02]  /*0ae0*/  @P1 LDC R22, c[0x0][0x3c0] ;  /* 0x0000f000ff161b82 */ /* 0x001e240000000800 */
[----:B0-----:R-:W-:Y:S01]  /*0af0*/  @P1 FADD.FTZ R22, R13, R22 ;  /* 0x000000160d161221 */ /* 0x001fe20000010000 */
[----:B------:R-:W-:-:S06]  /*0b00*/  MOV R13, 0x3f800000 ;  /* 0x3f800000000d7802 */ /* 0x000fcc0000000f00 */
[----:B------:R0:W1:Y:S01]  /*0b10*/  @P1 MUFU.RSQ R13, R22 ;  /* 0x00000016000d1308 */ /* 0x0000620000001400 */
[----:B------:R-:W-:Y:S05]  /*0b20*/  BRA.U UP0, `(.L_x_623) ;  /* 0x0000000500247547 */ /* 0x000fea000b800000 */
[--C-:B-----5:R-:W-:Y:S02]  /*0b30*/  HADD2.F32 R21, -RZ, R41.reuse.H0_H0 ;  /* 0x20000029ff157230 */ /* 0x120fe40000004100 */
[----:B------:R-:W-:Y:S02]  /*0b40*/  HADD2.F32 R23, -RZ, R41.H1_H1 ;  /* 0x30000029ff177230 */ /* 0x000fe40000004100 */
[--C-:B------:R-:W-:Y:S02]  /*0b50*/  HADD2.F32 R19, -RZ, R40.reuse.H0_H0 ;  /* 0x20000028ff137230 */ /* 0x100fe40000004100 */
[C---:B------:R-:W-:Y:S01]  /*0b60*/  FADD.FTZ R20, -R12.reuse, R21 ;  /* 0x000000150c147221 */ /* 0x040fe20000010100 */
[----:B------:R-:W-:Y:S02]  /*0b70*/  HADD2.F32 R18, -RZ, R40.H1_H1 ;  /* 0x30000028ff127230 */ /* 0x000fe40000004100 */
[----:B0-----:R-:W-:Y:S01]  /*0b80*/  FADD.FTZ R22, -R12, R23 ;  /* 0x000000170c167221 */ /* 0x001fe20000010100 */
[----:B------:R-:W-:-:S02]  /*0b90*/  HADD2.F32 R27, -RZ, R38.H0_H0 ;  /* 0x20000026ff1b7230 */ /* 0x000fc40000004100 */
[----:B------:R-:W-:Y:S01]  /*0ba0*/  FMUL.FTZ R23, R16, R19 ;  /* 0x0000001310177220 */ /* 0x000fe20000410000 */
[-C--:B-1----:R-:W-:Y:S01]  /*0bb0*/  FMUL.FTZ R20, R20, R13.reuse ;  /* 0x0000000d14147220 */ /* 0x082fe20000410000 */
[----:B------:R-:W-:Y:S01]  /*0bc0*/  FMUL.FTZ R21, R22, R13 ;  /* 0x0000000d16157220 */ /* 0x000fe20000410000 */
[----:B------:R-:W-:Y:S01]  /*0bd0*/  FMUL.FTZ R24, R17, R18 ;  /* 0x0000001211187220 */ /* 0x000fe20000410000 */
[----:B------:R-:W-:Y:S01]  /*0be0*/  FADD.FTZ R25, RZ, R23 ;  /* 0x00000017ff197221 */ /* 0x000fe20000010000 */
[----:B------:R-:W-:Y:S01]  /*0bf0*/  FFMA.FTZ R22, R20, R23, RZ ;  /* 0x0000001714167223 */ /* 0x000fe200000100ff */
[--C-:B------:R-:W-:Y:S02]  /*0c00*/  HADD2.F32 R23, -RZ, R39.reuse.H0_H0 ;  /* 0x20000027ff177230 */ /* 0x100fe40000004100 */
[----:B------:R-:W-:Y:S01]  /*0c10*/  FFMA.FTZ R26, R19, R20, RZ ;  /* 0x00000014131a7223 */ /* 0x000fe200000100ff */
[----:B------:R-:W-:Y:S01]  /*0c20*/  FADD.FTZ R25, R24, R25 ;  /* 0x0000001918197221 */ /* 0x000fe20000010000 */
[----:B------:R-:W-:Y:S01]  /*0c30*/  FFMA.FTZ R22, R21, R24, R22 ;  /* 0x0000001815167223 */ /* 0x000fe20000010016 */
[----:B------:R-:W-:Y:S01]  /*0c40*/  FADD.FTZ R28, RZ, R19 ;  /* 0x00000013ff1c7221 */ /* 0x000fe20000010000 */
[----:B------:R-:W-:Y:S01]  /*0c50*/  FADD.FTZ R24, -R12, R23 ;  /* 0x000000170c187221 */ /* 0x000fe20000010100 */
[----:B------:R-:W-:-:S02]  /*0c60*/  HADD2.F32 R23, -RZ, R39.H1_H1 ;  /* 0x30000027ff177230 */ /* 0x000fc40000004100 */
[----:B------:R-:W-:Y:S01]  /*0c70*/  FMUL.FTZ R30, R16, R27 ;  /* 0x0000001b101e7220 */ /* 0x000fe20000410000 */
[----:B------:R-:W-:Y:S02]  /*0c80*/  HADD2.F32 R20, -RZ, R38.H1_H1 ;  /* 0x30000026ff147230 */ /* 0x000fe40000004100 */
[----:B------:R-:W-:Y:S01]  /*0c90*/  FMUL.FTZ R19, R24, R13 ;  /* 0x0000000d18137220 */ /* 0x000fe20000410000 */
[C---:B------:R-:W-:Y:S01]  /*0ca0*/  FADD.FTZ R28, R27.reuse, R28 ;  /* 0x0000001c1b1c7221 */ /* 0x040fe20000010000 */
[----:B------:R-:W-:Y:S01]  /*0cb0*/  FADD.FTZ R24, -R12, R23 ;  /* 0x000000170c187221 */ /* 0x000fe20000010100 */
[----:B------:R-:W-:Y:S01]  /*0cc0*/  FFMA.FTZ R23, R18, R21, RZ ;  /* 0x0000001512177223 */ /* 0x000fe200000100ff */
[----:B------:R-:W-:Y:S01]  /*0cd0*/  FFMA.FTZ R26, R27, R19, R26 ;  /* 0x000000131b1a7223 */ /* 0x000fe2000001001a */
[----:B------:R-:W-:Y:S01]  /*0ce0*/  FFMA.FTZ R22, R19, R30, R22 ;  /* 0x0000001e13167223 */ /* 0x000fe20000010016 */
[----:B------:R-:W-:Y:S01]  /*0cf0*/  FADD.FTZ R27, RZ, R18 ;  /* 0x00000012ff1b7221 */ /* 0x000fe20000010000 */
[----:B------:R-:W-:Y:S01]  /*0d00*/  FMUL.FTZ R21, R24, R13 ;  /* 0x0000000d18157220 */ /* 0x000fe20000410000 */
[----:B------:R-:W-:-:S02]  /*0d10*/  HADD2.F32 R19, -RZ, R37.H0_H0 ;  /* 0x20000025ff137230 */ /* 0x000fc40000004100 */
[----:B------:R-:W-:Y:S01]  /*0d20*/  FADD.FTZ R25, R25, R30 ;  /* 0x0000001e19197221 */ /* 0x000fe20000010000 */
[C---:B------:R-:W-:Y:S01]  /*0d30*/  FADD.FTZ R27, R20.reuse, R27 ;  /* 0x0000001b141b7221 */ /* 0x040fe20000010000 */
[----:B------:R-:W-:Y:S01]  /*0d40*/  FFMA.FTZ R23, R20, R21, R23 ;  /* 0x0000001514177223 */ /* 0x000fe20000010017 */
[----:B------:R-:W-:Y:S01]  /*0d50*/  FMUL.FTZ R20, R17, R20 ;  /* 0x0000001411147220 */ /* 0x000fe20000410000 */
[--C-:B------:R-:W-:Y:S02]  /*0d60*/  HADD2.F32 R31, -RZ, R36.reuse.H0_H0 ;  /* 0x20000024ff1f7230 */ /* 0x100fe40000004100 */
[----:B------:R-:W-:Y:S01]  /*0d70*/  FADD.FTZ R18, -R12, R19 ;  /* 0x000000130c127221 */ /* 0x000fe20000010100 */
[----:B------:R-:W-:Y:S02]  /*0d80*/  HADD2.F32 R29, -RZ, R37.H1_H1 ;  /* 0x30000025ff1d7230 */ /* 0x000fe40000004100 */
[----:B------:R-:W-:Y:S01]  /*0d90*/  FADD.FTZ R25, R20, R25 ;  /* 0x0000001914197221 */ /* 0x000fe20000010000 */
[----:B------:R-:W-:Y:S01]  /*0da0*/  FFMA.FTZ R22, R21, R20, R22 ;  /* 0x0000001415167223 */ /* 0x000fe20000010016 */
[----:B------:R-:W-:Y:S01]  /*0db0*/  FMUL.FTZ R19, R18, R13 ;  /* 0x0000000d12137220 */ /* 0x000fe20000410000 */
[----:B------:R-:W-:Y:S01]  /*0dc0*/  FMUL.FTZ R24, R16, R31 ;  /* 0x0000001f10187220 */ /* 0x000fe20000410000 */
[----:B------:R-:W-:-:S02]  /*0dd0*/  HADD2.F32 R18, -RZ, R36.H1_H1 ;  /* 0x30000024ff127230 */ /* 0x000fc40000004100 */
[----:B------:R-:W-:Y:S01]  /*0de0*/  FADD.FTZ R20, -R12, R29 ;  /* 0x0000001d0c147221 */ /* 0x000fe20000010100 */
[----:B------:R-:W-:Y:S02]  /*0df0*/  HADD2.F32 R29, -RZ, R8.H0_H0 ;  /* 0x20000008ff1d7230 */ /* 0x000fe40000004100 */
[----:B------:R-:W-:Y:S01]  /*0e00*/  FADD.FTZ R30, R25, R24 ;  /* 0x00000018191e7221 */ /* 0x000fe20000010000 */
[----:B------:R-:W-:Y:S01]  /*0e10*/  FFMA.FTZ R25, R19, R24, R22 ;  /* 0x0000001813197223 */ /* 0x000fe20000010016 */
[----:B------:R-:W-:Y:S01]  /*0e20*/  FMUL.FTZ R21, R17, R18 ;  /* 0x0000001211157220 */ /* 0x000fe20000410000 */
[----:B------:R-:W-:Y:S01]  /*0e30*/  FMUL.FTZ R20, R20, R13 ;  /* 0x0000000d14147220 */ /* 0x000fe20000410000 */
[----:B------:R-:W-:Y:S01]  /*0e40*/  FFMA.FTZ R26, R31, R19, R26 ;  /* 0x000000131f1a7223 */ /* 0x000fe2000001001a */
[----:B------:R-:W-:Y:S02]  /*0e50*/  HADD2.F32 R33, -RZ, R10.H0_H0 ;  /* 0x2000000aff217230 */ /* 0x000fe40000004100 */
[----:B------:R-:W-:Y:S01]  /*0e60*/  FADD.FTZ R22, -R12, R29 ;  /* 0x0000001d0c167221 */ /* 0x000fe20000010100 */
[----:B------:R-:W-:-:S02]  /*0e70*/  HADD2.F32 R19, -RZ, R8.H1_H1 ;  /* 0x30000008ff137230 */ /* 0x000fc40000004100 */
[----:B------:R-:W-:Y:S01]  /*0e80*/  FADD.FTZ R30, R21, R30 ;  /* 0x0000001e151e7221 */ /* 0x000fe20000010000 */
[----:B------:R-:W-:Y:S01]  /*0e90*/  FFMA.FTZ R25, R20, R21, R25 ;  /* 0x0000001514197223 */ /* 0x000fe20000010019 */
[----:B------:R-:W-:Y:S02]  /*0ea0*/  HADD2.F32 R21, -RZ, R10.H1_H1 ;  /* 0x3000000aff157230 */ /* 0x000fe40000004100 */
[----:B------:R-:W-:Y:S01]  /*0eb0*/  FMUL.FTZ R29, R16, R33 ;  /* 0x00000021101d7220 */ /* 0x000fe20000410000 */
[----:B------:R-:W-:Y:S01]  /*0ec0*/  FMUL.FTZ R24, R22, R13 ;  /* 0x0000000d16187220 */ /* 0x000fe20000410000 */
[----:B------:R-:W-:Y:S01]  /*0ed0*/  FADD.FTZ R22, -R12, R19 ;  /* 0x000000130c167221 */ /* 0x000fe20000010100 */
[----:B------:R-:W-:Y:S01]  /*0ee0*/  FADD.FTZ R28, R28, R31 ;  /* 0x0000001f1c1c7221 */ /* 0x000fe20000010000 */
[----:B------:R-:W-:Y:S01]  /*0ef0*/  FADD.FTZ R31, R30, R29 ;  /* 0x0000001d1e1f7221 */ /* 0x000fe20000010000 */
[----:B------:R-:W-:Y:S01]  /*0f00*/  FADD.FTZ R27, R27, R18 ;  /* 0x000000121b1b7221 */ /* 0x000fe20000010000 */
[----:B------:R-:W-:Y:S01]  /*0f10*/  FFMA.FTZ R32, R24, R29, R25 ;  /* 0x0000001d18207223 */ /* 0x000fe20000010019 */
        /* <DEDUP_REMOVED lines=8> */
[----:B------:R-:W-:Y:S01]  /*0fa0*/  FFMA.FTZ R21, R21, R19, R18 ;  /* 0x0000001315157223 */ /* 0x000fe20000010012 */
[----:B------:R-:W-:Y:S06]  /*0fb0*/  BRA `(.L_x_624) ;  /* 0x0000000800407947 */ /* 0x000fec0003800000 */
.L_x_623:
[--C-:B-----5:R-:W-:Y:S02]  /*0fc0*/  HADD2.F32 R19, -RZ, R41.reuse.H0_H0 ;  /* 0x20000029ff137230 */ /* 0x120fe40000004100 */
[----:B------:R-:W-:Y:S02]  /*0fd0*/  HADD2.F32 R21, -RZ, R41.H1_H1 ;  /* 0x30000029ff157230 */ /* 0x000fe40000004100 */
[--C-:B------:R-:W-:Y:S02]  /*0fe0*/  HADD2.F32 R27, -RZ, R39.reuse.H1_H1 ;  /* 0x30000027ff1b7230 */ /* 0x100fe40000004100 */
[----:B------:R-:W-:Y:S01]  /*0ff0*/  FADD.FTZ R18, -R12, R19 ;  /* 0x000000130c127221 */ /* 0x000fe20000010100 */
[----:B------:R-:W-:Y:S02]  /*1000*/  HADD2.F32 R32, -RZ, R40.H0_H0 ;  /* 0x20000028ff207230 */ /* 0x000fe40000004100 */
[----:B------:R-:W-:Y:S02]  /*1010*/  HADD2.F32 R35, -RZ, R8.H0_H0 ;  /* 0x20000008ff237230 */ /* 0x000fe40000004100 */
[----:B-1----:R-:W-:Y:S01]  /*1020*/  FMUL.FTZ R19, R18, R13 ;  /* 0x0000000d12137220 */ /* 0x002fe20000410000 */
[----:B------:R-:W-:Y:S01]  /*1030*/  FADD.FTZ R18, -R12, R21 ;  /* 0x000000150c127221 */ /* 0x000fe20000010100 */
[----:B------:R-:W-:-:S02]  /*1040*/  HADD2.F32 R21, -RZ, R39.H0_H0 ;  /* 0x20000027ff157230 */ /* 0x000fc40000004100 */
[--C-:B0-----:R-:W-:Y:S01]  /*1050*/  FFMA.FTZ R22, R16, R19, R14.reuse ;  /* 0x0000001310167223 */ /* 0x101fe2000001000e */
[-C--:B------:R-:W-:Y:S01]  /*1060*/  FMUL.FTZ R18, R18, R13.reuse ;  /* 0x0000000d12127220 */ /* 0x080fe20000410000 */
[C---:B------:R-:W-:Y:S01]  /*1070*/  FADD.FTZ R54, -R12.reuse, R35 ;  /* 0x000000230c367221 */ /* 0x040fe20000010100 */
[----:B------:R-:W-:Y:S01]  /*1080*/  FADD.FTZ R26, -R12, R21 ;  /* 0x000000150c1a7221 */ /* 0x000fe20000010100 */
[----:B------:R-:W-:Y:S01]  /*1090*/  FMUL.FTZ R20, R22, -1.4426950216293334961 ;  /* 0xbfb8aa3b16147820 */ /* 0x000fe20000410000 */
[----:B------:R-:W-:Y:S01]  /*10a0*/  FFMA.FTZ R24, R17, R18, R15 ;  /* 0x0000001211187223 */ /* 0x000fe2000001000f */
[----:B------:R-:W-:Y:S02]  /*10b0*/  HADD2.F32 R48, -RZ, R36.H0_H0 ;  /* 0x20000024ff307230 */ /* 0x000fe40000004100 */
[----:B------:R-:W-:Y:S01]  /*10c0*/  FMUL.FTZ R21, R26, R13 ;  /* 0x0000000d1a157220 */ /* 0x000fe20000410000 */
[----:B------:R-:W-:Y:S01]  /*10d0*/  FADD.FTZ R26, -R12, R27 ;  /* 0x0000001b0c1a7221 */ /* 0x000fe20000010100 */
        /* <DEDUP_REMOVED lines=11> */
[----:B------:R-:W-:Y:S02]  /*1190*/  HADD2.F32 R25, -RZ, R37.H0_H0 ;  /* 0x20000025ff197230 */ /* 0x000fe40000004100 */
[----:B------:R-:W-:-:S03]  /*11a0*/  FMUL.FTZ R31, R26, -1.4426950216293334961 ;  /* 0xbfb8aa3b1a1f7820 */ /* 0x000fc60000410000 */
[----:B------:R-:W-:Y:S01]  /*11b0*/  FADD.FTZ R34, -R12, R25 ;  /* 0x000000190c227221 */ /* 0x000fe20000010100 */
[----:B------:R-:W1:Y:S01]  /*11c0*/  MUFU.RCP R27, R27 ;  /* 0x0000001b001b7308 */ /* 0x000e620000001000 */
[----:B--2---:R-:W-:-:S07]  /*11d0*/  FADD.FTZ R30, R30, 1 ;  /* 0x3f8000001e1e7421 */ /* 0x004fce0000010000 */
[----:B------:R-:W2:Y:S01]  /*11e0*/  MUFU.EX2 R31, R31 ;  /* 0x0000001f001f7308 */ /* 0x000ea20000000800 */
[----:B0-----:R-:W-:Y:S01]  /*11f0*/  FADD.FTZ R29, -R23, 1 ;  /* 0x3f800000171d7421 */ /* 0x001fe20000010100 */
[----:B------:R-:W-:Y:S01]  /*1200*/  FMUL.FTZ R25, R32, R23 ;  /* 0x0000001720197220 */ /* 0x000fe20000410000 */
[----:B------:R-:W-:Y:S01]  /*1210*/  FMUL.FTZ R23, R34, R13 ;  /* 0x0000000d22177220 */ /* 0x000fe20000410000 */
[----:B------:R-:W-:Y:S02]  /*1220*/  HADD2.F32 R34, -RZ, R38.H1_H1 ;  /* 0x30000026ff227230 */ /* 0x000fe40000004100 */
[----:B------:R-:W-:Y:S01]  /*1230*/  FFMA.FTZ R22, R22, R29, 1 ;  /* 0x3f80000016167423 */ /* 0x000fe2000001001d */
[----:B------:R-:W-:Y:S01]  /*1240*/  FFMA.FTZ R32, R16, R23, R14 ;  /* 0x0000001710207223 */ /* 0x000fe2000001000e */
[----:B------:R-:W0:Y:S01]  /*1250*/  MUFU.RCP R30, R30 ;  /* 0x0000001e001e7308 */ /* 0x000e220000001000 */
[----:B-1----:R-:W-:Y:S01]  /*1260*/  FADD.FTZ R29, -R27, 1 ;  /* 0x3f8000001b1d7421 */ /* 0x002fe20000010100 */
[----:B------:R-:W-:Y:S01]  /*1270*/  FMUL.FTZ R25, R25, R22 ;  /* 0x0000001619197220 */ /* 0x000fe20000410000 */
[----:B------:R-:W-:-:S02]  /*1280*/  FMUL.FTZ R33, R32, -1.4426950216293334961 ;  /* 0xbfb8aa3b20217820 */ /* 0x000fc40000410000 */
[----:B------:R-:W-:Y:S01]  /*1290*/  FFMA.FTZ R29, R24, R29, 1 ;  /* 0x3f800000181d7423 */ /* 0x000fe2000001001d */
[----:B------:R-:W-:-:S03]  /*12a0*/  HADD2.F32 R24, -RZ, R40.H1_H1 ;  /* 0x30000028ff187230 */ /* 0x000fc60000004100 */
[----:B------:R-:W1:Y:S01]  /*12b0*/  MUFU.EX2 R33, R33 ;  /* 0x0000002100217308 */ /* 0x000e620000000800 */
[----:B--2---:R-:W-:Y:S01]  /*12c0*/  FADD.FTZ R31, R31, 1 ;  /* 0x3f8000001f1f7421 */ /* 0x004fe20000010000 */
[----:B------:R-:W-:-:S04]  /*12d0*/  FMUL.FTZ R24, R24, R27 ;  /* 0x0000001b18187220 */ /* 0x000fc80000410000 */
[----:B------:R-:W-:Y:S01]  /*12e0*/  FMUL.FTZ R24, R24, R29 ;  /* 0x0000001d18187220 */ /* 0x000fe20000410000 */
[----:B------:R-:W-:Y:S01]  /*12f0*/  HADD2.F32 R29, -RZ, R37.H1_H1 ;  /* 0x30000025ff1d7230 */ /* 0x000fe20000004100 */
[----:B------:R-:W2:Y:S01]  /*1300*/  MUFU.RCP R31, R31 ;  /* 0x0000001f001f7308 */ /* 0x000ea20000001000 */
[----:B0-----:R-:W-:-:S03]  /*1310*/  FADD.FTZ R27, -R30, 1 ;  /* 0x3f8000001e1b7421 */ /* 0x001fc60000010100 */
[----:B------:R-:W-:Y:S01]  /*1320*/  FADD.FTZ R22, -R12, R29 ;  /* 0x0000001d0c167221 */ /* 0x000fe20000010100 */
[----:B------:R-:W-:Y:S02]  /*1330*/  HADD2.F32 R29, -RZ, R38.H0_H0 ;  /* 0x20000026ff1d7230 */ /* 0x000fe40000004100 */
[----:B------:R-:W-:Y:S01]  /*1340*/  FFMA.FTZ R27, R28, R27, 1 ;  /* 0x3f8000001c1b7423 */ /* 0x000fe2000001001b */
[----:B------:R-:W-:Y:S01]  /*1350*/  FMUL.FTZ R22, R22, R13 ;  /* 0x0000000d16167220 */ /* 0x000fe20000410000 */
[----:B-1----:R-:W-:Y:S01]  /*1360*/  FADD.FTZ R33, R33, 1 ;  /* 0x3f80000021217421 */ /* 0x002fe20000010000 */
[----:B------:R-:W-:Y:S02]  /*1370*/  FMUL.FTZ R30, R29, R30 ;  /* 0x0000001e1d1e7220 */ /* 0x000fe40000410000 */
[----:B------:R-:W-:Y:S02]  /*1380*/  FFMA.FTZ R28, R17, R22, R15 ;  /* 0x00000016111c7223 */ /* 0x000fe4000001000f */
[----:B------:R-:W-:Y:S01]  /*1390*/  FMUL.FTZ R30, R30, R27 ;  /* 0x0000001b1e1e7220 */ /* 0x000fe20000410000 */
[----:B------:R-:W0:Y:S01]  /*13a0*/  MUFU.RCP R33, R33 ;  /* 0x0000002100217308 */ /* 0x000e220000001000 */
[----:B------:R-:W-:Y:S01]  /*13b0*/  FMUL.FTZ R29, R28, -1.4426950216293334961 ;  /* 0xbfb8aa3b1c1d7820 */ /* 0x000fe20000410000 */
[----:B--2---:R-:W-:Y:S01]  /*13c0*/  FADD.FTZ R27, -R31, 1 ;  /* 0x3f8000001f1b7421 */ /* 0x004fe20000010100 */
[----:B------:R-:W-:-:S03]  /*13d0*/  FMUL.FTZ R31, R34, R31 ;  /* 0x0000001f221f7220 */ /* 0x000fc60000410000 */
[----:B------:R-:W-:Y:S02]  /*13e0*/  FFMA.FTZ R26, R26, R27, 1 ;  /* 0x3f8000001a1a7423 */ /* 0x000fe4000001001b */
[----:B------:R-:W1:Y:S02]  /*13f0*/  MUFU.EX2 R29, R29 ;  /* 0x0000001d001d7308 */ /* 0x000e640000000800 */
[----:B------:R-:W-:Y:S01]  /*1400*/  FMUL.FTZ R31, R31, R26 ;  /* 0x0000001a1f1f7220 */ /* 0x000fe20000410000 */
[----:B0-----:R-:W-:Y:S01]  /*1410*/  FADD.FTZ R27, -R33, 1 ;  /* 0x3f800000211b7421 */ /* 0x001fe20000010100 */
[----:B------:R-:W-:-:S03]  /*1420*/  FMUL.FTZ R33, R48, R33 ;  /* 0x0000002130217220 */ /* 0x000fc60000410000 */
[----:B------:R-:W-:Y:S01]  /*1430*/  FFMA.FTZ R34, R32, R27, 1 ;  /* 0x3f80000020227423 */ /* 0x000fe2000001001b */
[----:B------:R-:W-:Y:S01]  /*1440*/  FMUL.FTZ R27, R54, R13 ;  /* 0x0000000d361b7220 */ /* 0x000fe20000410000 */
[----:B-1----:R-:W-:-:S03]  /*1450*/  FADD.FTZ R32, R29, 1 ;  /* 0x3f8000001d207421 */ /* 0x002fc60000010000 */
[----:B------:R-:W-:Y:S01]  /*1460*/  FFMA.FTZ R35, R16, R27, R14 ;  /* 0x0000001b10237223 */ /* 0x000fe2000001000e */
[----:B------:R-:W-:Y:S01]  /*1470*/  FMUL.FTZ R26, R33, R34 ;  /* 0x00000022211a7220 */ /* 0x000fe20000410000 */
[----:B------:R-:W-:Y:S02]  /*1480*/  HADD2.F32 R33, -RZ, R36.H1_H1 ;  /* 0x30000024ff217230 */ /* 0x000fe40000004100 */
[----:B------:R-:W-:Y:S01]  /*1490*/  FMUL.FTZ R48, R35, -1.4426950216293334961 ;  /* 0xbfb8aa3b23307820 */ /* 0x000fe20000410000 */
[----:B------:R-:W0:Y:S08]  /*14a0*/  MUFU.RCP R32, R32 ;  /* 0x0000002000207308 */ /* 0x000e300000001000 */
        /* <DEDUP_REMOVED lines=10> */
[----:B------:R-:W0:Y:S02]  /*1550*/  MUFU.RCP R49, R49 ;  /* 0x0000003100317308 */ /* 0x000e240000001000 */
[----:B------:R-:W-:Y:S01]  /*1560*/  FFMA.FTZ R34, R18, R29, R33 ;  /* 0x0000001d12227223 */ /* 0x000fe20000010021 */
[----:B------:R-:W-:Y:S01]  /*1570*/  FADD.FTZ R33, R29, R32 ;  /* 0x000000201d217221 */ /* 0x000fe20000010000 */
[----:B------:R-:W-:-:S05]  /*1580*/  HADD2.F32 R32, -RZ, R10.H0_H0 ;  /* 0x2000000aff207230 */ /* 0x000fca0000004100 */
[----:B0-----:R-:W-:Y:S01]  /*1590*/  FMUL.FTZ R29, R32, R49 ;  /* 0x00000031201d7220 */ /* 0x001fe20000410000 */
[----:B------:R-:W-:-:S04]  /*15a0*/  FADD.FTZ R32, -R49, 1 ;  /* 0x3f80000031207421 */ /* 0x000fc80000010100 */
[----:B------:R-:W-:Y:S01]  /*15b0*/  FFMA.FTZ R32, R35, R32, 1 ;  /* 0x3f80000023207423 */ /* 0x000fe20000010020 */
[----:B------:R-:W-:-:S03]  /*15c0*/  HADD2.F32 R35, -RZ, R8.H1_H1 ;  /* 0x30000008ff237230 */ /* 0x000fc60000004100 */
[----:B------:R-:W-:Y:S01]  /*15d0*/  FMUL.FTZ R29, R29, R32 ;  /* 0x000000201d1d7220 */ /* 0x000fe20000410000 */
[----:B------:R-:W-:Y:S01]  /*15e0*/  FFMA.FTZ R32, R19, R25, RZ ;  /* 0x0000001913207223 */ /* 0x000fe200000100ff */
[----:B------:R-:W-:Y:S01]  /*15f0*/  FADD.FTZ R19, RZ, R25 ;  /* 0x00000019ff137221 */ /* 0x000fe20000010000 */
[----:B------:R-:W-:Y:S01]  /*1600*/  FADD.FTZ R48, -R12, R35 ;  /* 0x000000230c307221 */ /* 0x000fe20000010100 */
[-C--:B------:R-:W-:Y:S01]  /*1610*/  FMUL.FTZ R25, R16, R30.reuse ;  /* 0x0000001e10197220 */ /* 0x080fe20000410000 */
[----:B------:R-:W-:Y:S01]  /*1620*/  FFMA.FTZ R35, R21, R30, R32 ;  /* 0x0000001e15237223 */ /* 0x000fe20000010020 */
[----:B------:R-:W-:Y:S01]  /*1630*/  FADD.FTZ R19, R19, R30 ;  /* 0x0000001e13137221 */ /* 0x000fe20000010000 */
[----:B------:R-:W-:Y:S01]  /*1640*/  FMUL.FTZ R30, R48, R13 ;  /* 0x0000000d301e7220 */ /* 0x000fe20000410000 */
[----:B------:R-:W-:Y:S01]  /*1650*/  FFMA.FTZ R34, R21, R25, R34 ;  /* 0x0000001915227223 */ /* 0x000fe20000010022 */
[----:B------:R-:W-:Y:S01]  /*1660*/  FADD.FTZ R32, R33, R25 ;  /* 0x0000001921207221 */ /* 0x000fe20000010000 */
[----:B------:R-:W-:Y:S01]  /*1670*/  FFMA.FTZ R21, R18, R24, RZ ;  /* 0x0000001812157223 */ /* 0x000fe200000100ff */
[----:B------:R-:W-:Y:S01]  /*1680*/  FFMA.FTZ R48, R17, R30, R15 ;  /* 0x0000001e11307223 */ /* 0x000fe2000001000f */
[----:B------:R-:W-:Y:S01]  /*1690*/  FADD.FTZ R24, RZ, R24 ;  /* 0x00000018ff187221 */ /* 0x000fe20000010000 */
[----:B------:R-:W-:-:S02]  /*16a0*/  HADD2.F32 R33, -RZ, R10.H1_H1 ;  /* 0x3000000aff217230 */ /* 0x000fc40000004100 */
[----:B------:R-:W-:Y:S01]  /*16b0*/  FFMA.FTZ R21, R20, R31, R21 ;  /* 0x0000001f14157223 */ /* 0x000fe20000010015 */
[----:B------:R-:W-:-:S03]  /*16c0*/  FMUL.FTZ R49, R48, -1.4426950216293334961 ;  /* 0xbfb8aa3b30317820 */ /* 0x000fc60000410000 */
[----:B------:R-:W-:-:S03]  /*16d0*/  FFMA.FTZ R21, R22, R28, R21 ;  /* 0x0000001c16157223 */ /* 0x000fc60000010015 */
[----:B------:R-:W0:Y:S02]  /*16e0*/  MUFU.EX2 R49, R49 ;  /* 0x0000003100317308 */ /* 0x000e240000000800 */
[----:B0-----:R-:W-:-:S06]  /*16f0*/  FADD.FTZ R54, R49, 1 ;  /* 0x3f80000031367421 */ /* 0x001fcc0000010000 */
[----:B------:R-:W0:Y:S02]  /*1700*/  MUFU.RCP R54, R54 ;  /* 0x0000003600367308 */ /* 0x000e240000001000 */
[----:B0-----:R-:W-:Y:S01]  /*1710*/  FADD.FTZ R25, -R54, 1 ;  /* 0x3f80000036197421 */ /* 0x001fe20000010100 */
[----:B------:R-:W-:-:S03]  /*1720*/  FMUL.FTZ R33, R33, R54 ;  /* 0x0000003621217220 */ /* 0x000fc60000410000 */
[----:B------:R-:W-:Y:S01]  /*1730*/  FFMA.FTZ R48, R48, R25, 1 ;  /* 0x3f80000030307423 */ /* 0x000fe20000010019 */
[----:B------:R-:W-:Y:S01]  /*1740*/  FADD.FTZ R25, R24, R31 ;  /* 0x0000001f18197221 */ /* 0x000fe20000010000 */
[----:B------:R-:W-:Y:S02]  /*1750*/  FMUL.FTZ R31, R17, R31 ;  /* 0x0000001f111f7220 */ /* 0x000fe40000410000 */
[----:B------:R-:W-:Y:S01]  /*1760*/  FMUL.FTZ R48, R33, R48 ;  /* 0x0000003021307220 */ /* 0x000fe20000410000 */
[----:B------:R-:W-:Y:S01]  /*1770*/  FADD.FTZ R25, R25, R28 ;  /* 0x0000001c19197221 */ /* 0x000fe20000010000 */
[----:B------:R-:W-:Y:S01]  /*1780*/  FFMA.FTZ R34, R20, R31, R34 ;  /* 0x0000001f14227223 */ /* 0x000fe20000010022 */
[----:B------:R-:W-:Y:S01]  /*1790*/  FADD.FTZ R32, R31, R32 ;  /* 0x000000201f207221 */ /* 0x000fe20000010000 */
[-C--:B------:R-:W-:Y:S01]  /*17a0*/  FMUL.FTZ R31, R16, R26.reuse ;  /* 0x0000001a101f7220 */ /* 0x080fe20000410000 */
[----:B------:R-:W-:Y:S01]  /*17b0*/  FFMA.FTZ R20, R23, R26, R35 ;  /* 0x0000001a17147223 */ /* 0x000fe20000010023 */
[----:B------:R-:W-:Y:S01]  /*17c0*/  FADD.FTZ R26, R19, R26 ;  /* 0x0000001a131a7221 */ /* 0x000fe20000010000 */
[----:B------:R-:W-:Y:S01]  /*17d0*/  FFMA.FTZ R21, R30, R48, R21 ;  /* 0x000000301e157223 */ /* 0x000fe20000010015 */
[----:B------:R-:W-:Y:S01]  /*17e0*/  FFMA.FTZ R33, R23, R31, R34 ;  /* 0x0000001f17217223 */ /* 0x000fe20000010022 */
[----:B------:R-:W-:Y:S01]  /*17f0*/  FADD.FTZ R32, R32, R31 ;  /* 0x0000001f20207221 */ /* 0x000fe20000010000 */
[----:B------:R-:W-:Y:S01]  /*1800*/  FMUL.FTZ R31, R17, R28 ;  /* 0x0000001c111f7220 */ /* 0x000fe20000410000 */
[-C--:B------:R-:W-:Y:S01]  /*1810*/  FMUL.FTZ R23, R16, R29.reuse ;  /* 0x0000001d10177220 */ /* 0x080fe20000410000 */
[----:B------:R-:W-:-:S02]  /*1820*/  FFMA.FTZ R20, R27, R29, R20 ;  /* 0x0000001d1b147223 */ /* 0x000fc40000010014 */
[----:B------:R-:W-:Y:S01]  /*1830*/  FFMA.FTZ R18, R22, R31, R33 ;  /* 0x0000001f16127223 */ /* 0x000fe20000010021 */
[----:B------:R-:W-:Y:S01]  /*1840*/  FADD.FTZ R32, R31, R32 ;  /* 0x000000201f207221 */ /* 0x000fe20000010000 */
[----:B------:R-:W-:Y:S01]  /*1850*/  FMUL.FTZ R31, R17, R48 ;  /* 0x00000030111f7220 */ /* 0x000fe20000410000 */
[----:B------:R-:W-:Y:S01]  /*1860*/  FADD.FTZ R22, R26, R29 ;  /* 0x0000001d1a167221 */ /* 0x000fe20000010000 */
[----:B------:R-:W-:Y:S01]  /*1870*/  FFMA.FTZ R19, R27, R23, R18 ;  /* 0x000000171b137223 */ /* 0x000fe20000010012 */
[----:B------:R-:W-:Y:S01]  /*1880*/  FADD.FTZ R18, R32, R23 ;  /* 0x0000001720127221 */ /* 0x000fe20000010000 */
[----:B------:R-:W-:Y:S02]  /*1890*/  FADD.FTZ R23, R25, R48 ;  /* 0x0000003019177221 */ /* 0x000fe40000010000 */
[----:B------:R-:W-:Y:S01]  /*18a0*/  FFMA.FTZ R32, R30, R31, R19 ;  /* 0x0000001f1e207223 */ /* 0x000fe20000010013 */
[----:B------:R-:W-:-:S07]  /*18b0*/  FADD.FTZ R31, R31, R18 ;  /* 0x000000121f1f7221 */ /* 0x000fce0000010000 */
.L_x_624:
        /* <DEDUP_REMOVED lines=44> */
.L_x_626:
[----:B------:R-:W-:Y:S05]  /*1b80*/  BSYNC.RECONVERGENT B0 ;  /* 0x0000000000007941 */ /* 0x000fea0003800200 */
.L_x_625:
[----:B------:R-:W-:Y:S06]  /*1b90*/  BAR.SYNC.DEFER_BLOCKING 0x0 ;  /* 0x0000000000007b1d */ /* 0x000fec0000010000 */
[----:B------:R-:W-:Y:S04]  /*1ba0*/  BSSY.RECONVERGENT B0, `(.L_x_627) ;  /* 0x000003d000007945 */ /* 0x000fe80003800200 */
[----:B------:R-:W-:Y:S05]  /*1bb0*/  @P2 BRA `(.L_x_628) ;  /* 0x0000000000ec2947 */ /* 0x000fea0003800000 */
[----:B------:R-:W-:-:S09]  /*1bc0*/  ULEA UR5, UR7, UR6, 0x18 ;  /* 0x0000000607057291 */ /* 0x000fd2000f8ec0ff */
[----:B-1----:R-:W1:Y:S04]  /*1bd0*/  LDS.128 R28, [UR5+0x20] ;  /* 0x00002005ff1c7984 */ /* 0x002e680008000c00 */
[----:B------:R-:W4:Y:S04]  /*1be0*/  LDS.128 R32, [UR5+0x30] ;  /* 0x00003005ff207984 */ /* 0x000f280008000c00 */
[----:B--23--:R-:W2:Y:S01]  /*1bf0*/  LDS.128 R24, [UR5+0x40] ;  /* 0x00004005ff187984 */ /* 0x00cea20008000c00 */
[----:B-1----:R-:W-:Y:S01]  /*1c00*/  FADD.FTZ R49, R18, R28 ;  /* 0x0000001c12317221 */ /* 0x002fe20000010000 */
        /* <DEDUP_REMOVED lines=8> */
[----:B------:R-:W1:Y:S01]  /*1c90*/  LDS.128 R32, [UR5+0x60] ;  /* 0x00006005ff207984 */ /* 0x000e620008000c00 */
[----:B--2---:R-:W-:Y:S01]  /*1ca0*/  FADD.FTZ R49, R49, R24 ;  /* 0x0000001831317221 */ /* 0x004fe20000010000 */
[----:B------:R-:W-:-:S03]  /*1cb0*/  FADD.FTZ R18, R18, R25 ;  /* 0x0000001912127221 */ /* 0x000fc60000010000 */
[----:B------:R-:W-:Y:S01]  /*1cc0*/  FADD.FTZ R49, R49, R26 ;  /* 0x0000001a31317221 */ /* 0x000fe20000010000 */
[----:B------:R-:W-:Y:S02]  /*1cd0*/  FADD.FTZ R18, R18, R27 ;  /* 0x0000001b12127221 */ /* 0x000fe40000010000 */
[----:B------:R-:W2:Y:S01]  /*1ce0*/  LDS.128 R24, [UR5+0x70] ;  /* 0x00007005ff187984 */ /* 0x000ea20008000c00 */
        /* <DEDUP_REMOVED lines=26> */
[----:B------:R-:W-:Y:S02]  /*1e90*/  FADD.FTZ R24, R18, R25 ;  /* 0x0000001912187221 */ /* 0x000fe40000010000 */
[----:B------:R-:W2:Y:S01]  /*1ea0*/  LDS.64 R18, [UR5+0xd0] ;  /* 0x0000d005ff127984 */ /* 0x000ea20008000a00 */
[----:B------:R-:W-:Y:S01]  /*1eb0*/  FADD.FTZ R49, R49, R26 ;  /* 0x0000001a31317221 */ /* 0x000fe20000010000 */
[----:B------:R-:W-:-:S03]  /*1ec0*/  FADD.FTZ R24, R24, R27 ;  /* 0x0000001b18187221 */ /* 0x000fc60000010000 */
        /* <DEDUP_REMOVED lines=9> */
[----:B------:R-:W-:-:S07]  /*1f60*/  FADD.FTZ R19, R24, R19 ;  /* 0x0000001318137221 */ /* 0x000fce0000010000 */
.L_x_628:
[----:B------:R-:W-:Y:S05]  /*1f70*/  BSYNC.RECONVERGENT B0 ;  /* 0x0000000000007941 */ /* 0x000fea0003800200 */
.L_x_627:
[----:B------:R-:W-:Y:S06]  /*1f80*/  BAR.SYNC.DEFER_BLOCKING 0x0 ;  /* 0x0000000000007b1d */ /* 0x000fec0000010000 */
[----:B------:R-:W-:Y:S04]  /*1f90*/  BSSY.RECONVERGENT B0, `(.L_x_629) ;  /* 0x000004d000007945 */ /* 0x000fe80003800200 */
[----:B------:R-:W-:Y:S05]  /*1fa0*/  @P1 BRA `(.L_x_630) ;  /* 0x00000004002c1947 */ /* 0x000fea0003800000 */
[----:B--23--:R-:W2:Y:S04]  /*1fb0*/  LDS.128 R24, [R48+0x300] ;  /* 0x0003000030187984 */ /* 0x00cea80000000c00 */
[----:B-1----:R-:W1:Y:S04]  /*1fc0*/  LDS.128 R28, [R48+0x600] ;  /* 0x00060000301c7984 */ /* 0x002e680000000c00 */
[----:B------:R-:W3:Y:S01]  /*1fd0*/  LDS.128 R32, [R48+0x900] ;  /* 0x0009000030207984 */ /* 0x000ee20000000c00 */
[----:B--2---:R-:W-:Y:S01]  /*1fe0*/  FADD.FTZ R49, R20, R24 ;  /* 0x0000001814317221 */ /* 0x004fe20000010000 */
[----:B------:R-:W-:Y:S01]  /*1ff0*/  FADD.FTZ R24, R21, R25 ;  /* 0x0000001915187221 */ /* 0x000fe20000010000 */
[----:B------:R-:W-:Y:S01]  /*2000*/  FADD.FTZ R25, R22, R26 ;  /* 0x0000001a16197221 */ /* 0x000fe20000010000 */
[----:B------:R-:W-:Y:S01]  /*2010*/  FADD.FTZ R26, R23, R27 ;  /* 0x0000001b171a7221 */ /* 0x000fe20000010000 */
[----:B-1----:R-:W-:Y:S01]  /*2020*/  FADD.FTZ R49, R49, R28 ;  /* 0x0000001c31317221 */ /* 0x002fe20000010000 */
        /* <DEDUP_REMOVED lines=67> */
.L_x_630:
[----:B------:R-:W-:Y:S05]  /*2460*/  BSYNC.RECONVERGENT B0 ;  /* 0x0000000000007941 */ /* 0x000fea0003800200 */
.L_x_629:
[----:B------:R-:W-:Y:S04]  /*2470*/  BSSY.RECONVERGENT B0, `(.L_x_631) ;  /* 0x000001d000007945 */ /* 0x000fe80003800200 */
[----:B------:R-:W-:Y:S05]  /*2480*/  @P1 BRA `(.L_x_632) ;  /* 0x00000000006c1947 */ /* 0x000fea0003800000 */
[----:B---3--:R-:W1:Y:S01]  /*2490*/  LDC.64 R24, c[0x0][0x3f8] ;  /* 0x0000fe00ff187b82 */ /* 0x008e620000000a00 */
[----:B------:R-:W-:-:S07]  /*24a0*/  IMAD R11, R11, 0x30, R2 ;  /* 0x000000300b0b7824 */ /* 0x000fce00078e0202 */
[----:B--2---:R-:W2:Y:S01]  /*24b0*/  LDC.64 R26, c[0x0][0x3d8] ;  /* 0x0000f600ff1a7b82 */ /* 0x004ea20000000a00 */
        /* <DEDUP_REMOVED lines=24> */
.L_x_632:
[----:B------:R-:W-:Y:S05]  /*2640*/  BSYNC.RECONVERGENT B0 ;  /* 0x0000000000007941 */ /* 0x000fea0003800200 */
.L_x_631:
        /* <DEDUP_REMOVED lines=13> */
[----:B-1----:R-:W-:-:S04]  /*2720*/  IMAD.WIDE.U32 R22, R23, 0x4, R20 ;  /* 0x0000000417167825 */ /* 0x002fc800078e0014 */
[----:B------:R-:W-:Y:S01]  /*2730*/  IMAD.WIDE.U32 R20, R11, 0x8, R28 ;  /* 0x000000080b147825 */ /* 0x000fe200078e001c */
[----:B------:R-:W-:Y:S02]  /*2740*/  IADD3 R11, PT, PT, -R24, 0x1, RZ ;  /* 0x00000001180b7810 */ /* 0x000fe40007ffe1ff */
[----:B------:R-:W-:Y:S02]  /*2750*/  SEL R24, R4, RZ, !P1 ;  /* 0x000000ff04187207 */ /* 0x000fe40004800000 */
[----:B------:R1:W-:Y:S02]  /*2760*/  STG.E.64 desc[UR8][R20.64], R18 ;  /* 0x0000001214007986 */ /* 0x0003e4000c101b08 */
[----:B------:R-:W-:Y:S01]  /*2770*/  ISETP.NE.AND P1, PT, R24, -0x1, PT ;  /* 0xffffffff1800780c */ /* 0x000fe20003f25270 */
[----:B------:R-:W-:Y:S06]  /*2780*/  MEMBAR.ALL.GPU ;  /* 0x0000000000007992 */ /* 0x000fec000000a000 */
[----:B------:R-:W-:-:S00]  /*2790*/  ERRBAR ;  /* 0x00000000000079ab */ /* 0x000fc00000000000 */
[----:B------:R-:W-:Y:S06]  /*27a0*/  CGAERRBAR ;  /* 0x00000000000075ab */ /* 0x000fec0000000000 */
[----:B------:R1:W-:Y:S01]  /*27b0*/  REDG.E.ADD.S32.STRONG.GPU desc[UR8][R22.64], R11 ;  /* 0x0000000b1600798e */ /* 0x0003e2000c12e308 */
[----:B------:R-:W-:Y:S05]  /*27c0*/  @!P1 BRA `(.L_x_634) ;  /* 0x0000000000149947 */ /* 0x000fea0003800000 */
.L_x_635:
[----:B-1----:R-:W3:Y:S04]  /*27d0*/  LDG.E.STRONG.GPU R11, desc[UR8][R22.64] ;  /* 0x00000008160b7981 */ /* 0x002ee8000c1ef900 */
[----:B---3--:R-:W-:Y:S01]  /*27e0*/  CCTL.IVALL ;  /* 0x00000000ff00798f */ /* 0x008fe20002000000 */
[----:B------:R-:W-:Y:S05]  /*27f0*/  YIELD ;  /* 0x0000000000007946 */ /* 0x000fea0003800000 */
[----:B------:R-:W-:-:S13]  /*2800*/  ISETP.NE.AND P1, PT, R11, R24, PT ;  /* 0x000000180b00720c */ /* 0x000fda0003f25270 */
[----:B------:R-:W-:Y:S05]  /*2810*/  @P1 BRA `(.L_x_635) ;  /* 0xfffffffc00ec1947 */ /* 0x000fea000383ffff */
.L_x_634:
[----:B------:R-:W-:Y:S05]  /*2820*/  WARPSYNC.ALL ;  /* 0x0000000000007948 */ /* 0x000fea0003800000 */
[----:B------:R-:W-:Y:S01]  /*2830*/  BAR.SYNC.DEFER_BLOCKING 0x0 ;  /* 0x0000000000007b1d */ /* 0x000fe20000010000 */
[----:B-1----:R-:W-:-:S05]  /*2840*/  HFMA2 R11, -RZ, RZ, 0, 0 ;  /* 0x00000000ff0b7431 */ /* 0x002fca00000001ff */
[----:B------:R-:W-:Y:S05]  /*2850*/  @!P3 BRA `(.L_x_636) ;  /* 0x000000040018b947 */ /* 0x000fea0003800000 */
[CC--:B------:R-:W-:Y:S01]  /*2860*/  LEA R23, R5.reuse, R0.reuse, 0x1 ;  /* 0x0000000005177211 */ /* 0x0c0fe200078e08ff */
[C-C-:B---3--:R-:W-:Y:S01]  /*2870*/  IMAD R24, R5.reuse, 0x6, R0.reuse ;  /* 0x0000000605187824 */ /* 0x148fe200078e0200 */
[CC--:B------:R-:W-:Y:S01]  /*2880*/  LEA R26, R5.reuse, R0.reuse, 0x2 ;  /* 0x00000000051a7211 */ /* 0x0c0fe200078e10ff */
[C-C-:B------:R-:W-:Y:S01]  /*2890*/  IMAD R21, R5.reuse, 0x5, R0.reuse ;  /* 0x0000000505157824 */ /* 0x140fe200078e0200 */
[----:B------:R-:W-:Y:S01]  /*28a0*/  IADD3 R25, PT, PT, R0, R5, RZ ;  /* 0x0000000500197210 */ /* 0x000fe20007ffe0ff */
[C-C-:B------:R-:W-:Y:S01]  /*28b0*/  IMAD R20, R5.reuse, 0x3, R0.reuse ;  /* 0x0000000305147824 */ /* 0x140fe200078e0200 */
[----:B------:R-:W-:Y:S01]  /*28c0*/  MOV R48, RZ ;  /* 0x000000ff00307202 */ /* 0x000fe20000000f00 */
[----:B------:R-:W-:Y:S01]  /*28d0*/  IMAD R22, R5, 0x7, R0 ;  /* 0x0000000705167824 */ /* 0x000fe200078e0200 */
[----:B--2---:R-:W-:Y:S01]  /*28e0*/  MOV R27, R0 ;  /* 0x00000000001b7202 */ /* 0x004fe20000000f00 */
[----:B------:R-:W-:Y:S01]  /*28f0*/  UIADD3 UR5, UPT, UPT, -UR10, URZ, URZ ;  /* 0x000000ff0a057290 */ /* 0x000fe2000fffe1ff */
[----:B------:R-:W-:-:S11]  /*2900*/  LOP3.LUT R11, R4, 0x7ffffff8, RZ, 0xc0, !PT ;  /* 0x7ffffff8040b7812 */ /* 0x000fd600078ec0ff */
.L_x_637:
[----:B------:R-:W-:Y:S02]  /*2910*/  ISETP.EQ.OR P5, PT, RZ, UR5, P2 ;  /* 0x00000005ff007c0c */ /* 0x000fe400097a2670 */
[----:B------:R-:W-:-:S04]  /*2920*/  IADD3 R30, PT, PT, R48, 0x1, RZ ;  /* 0x00000001301e7810 */ /* 0x000fc80007ffe0ff */
[----:B------:R-:W-:-:S07]  /*2930*/  ISETP.EQ.OR P6, PT, R30, UR10, P2 ;  /* 0x0000000a1e007c0c */ /* 0x000fce00097c2670 */
[----:B------:R-:W-:-:S06]  /*2940*/  @!P5 IMAD.WIDE.U32 R30, R27, 0x8, R28 ;  /* 0x000000081b1ed825 */ /* 0x000fcc00078e001c */
[----:B------:R-:W0:Y:S01]  /*2950*/  @!P5 LDG.E.64 R30, desc[UR8][R30.64] ;  /* 0x000000081e1ed981 */ /* 0x000e22000c1e1b00 */
[----:B------:R-:W-:Y:S01]  /*2960*/  @!P6 IMAD.WIDE.U32 R32, R25, 0x8, R28 ;  /* 0x000000081920e825 */ /* 0x000fe200078e001c */
[----:B------:R-:W-:-:S04]  /*2970*/  IADD3 R34, PT, PT, R48, 0x2, RZ ;  /* 0x0000000230227810 */ /* 0x000fc80007ffe0ff */
        /* <DEDUP_REMOVED lines=52> */
.L_x_636:
[----:B------:R-:W-:-:S13]  /*2cc0*/  LOP3.LUT P1, R20, R4, 0x7, RZ, 0xc0, !PT ;  /* 0x0000000704147812 */ /* 0x000fda000782c0ff */
[----:B------:R-:W-:Y:S05]  /*2cd0*/  @!P1 BRA `(.L_x_633) ;  /* 0x0000000000f09947 */ /* 0x000fea0003800000 */
[----:B------:R-:W-:Y:S02]  /*2ce0*/  IADD3 R20, PT, PT, R20, -0x1, RZ ;  /* 0xffffffff14147810 */ /* 0x000fe40007ffe0ff */
[----:B------:R-:W-:Y:S02]  /*2cf0*/  LOP3.LUT P1, R26, R4, 0x3, RZ, 0xc0, !PT ;  /* 0x00000003041a7812 */ /* 0x000fe4000782c0ff */
        /* <DEDUP_REMOVED lines=9> */
[----:B--2---:R-:W-:Y:S02]  /*2d90*/  IADD3 R27, PT, PT, R11, 0x3, RZ ;  /* 0x000000030b1b7810 */ /* 0x004fe40007ffe0ff */
        /* <DEDUP_REMOVED lines=20> */
.L_x_638:
        /* <DEDUP_REMOVED lines=12> */
[----:B------:R-:W3:Y:S01]  /*2fa0*/  @!P1 LDG.E.64 R20, desc[UR8][R20.64] ;  /* 0x0000000814149981 */ /* 0x000ee2000c1e1b00 */
[----:B------:R-:W-:Y:S01]  /*2fb0*/  IADD3 R11, PT, PT, R11, 0x2, RZ ;  /* 0x000000020b0b7810 */ /* 0x000fe20007ffe0ff */
[----:B0-----:R-:W-:Y:S01]  /*2fc0*/  @!P3 FADD.FTZ R18, R18, R22 ;  /* 0x000000161212b221 */ /* 0x001fe20000010000 */
[----:B------:R-:W-:-:S03]  /*2fd0*/  @!P3 FADD.FTZ R19, R19, R23 ;  /* 0x000000171313b221 */ /* 0x000fc60000010000 */
[----:B---3--:R-:W-:Y:S01]  /*2fe0*/  @!P1 FADD.FTZ R18, R18, R20 ;  /* 0x0000001412129221 */ /* 0x008fe20000010000 */
[----:B------:R-:W-:-:S07]  /*2ff0*/  @!P1 FADD.FTZ R19, R19, R21 ;  /* 0x0000001513139221 */ /* 0x000fce0000010000 */
.L_x_639:
        /* <DEDUP_REMOVED lines=9> */
.L_x_640:
[----:B------:R-:W-:Y:S05]  /*3090*/  BSYNC.RECONVERGENT B0 ;  /* 0x0000000000007941 */ /* 0x000fea0003800200 */
.L_x_633:
[----:B------:R-:W5:Y:S01]  /*30a0*/  S2UR UR6, SR_CgaCtaId ;  /* 0x00000000000679c3 */ /* 0x000f620000008800 */
[----:B------:R-:W-:Y:S01]  /*30b0*/  UMOV UR5, 0x400 ;  /* 0x0000040000057882 */ /* 0x000fe20000000000 */
[----:B------:R-:W0:Y:S01]  /*30c0*/  LDCU.64 UR12, c[0x0][0x400] ;  /* 0x00008000ff0c77ac */ /* 0x000e220008000a00 */
[----:B--2-4-:R-:W-:Y:S02]  /*30d0*/  HADD2.F32 R27, -RZ, R37.H0_H0 ;  /* 0x20000025ff1b7230 */ /* 0x014fe40000004100 */
[--C-:B------:R-:W-:Y:S02]  /*30e0*/  HADD2.F32 R25, -RZ, R39.reuse.H0_H0 ;  /* 0x20000027ff197230 */ /* 0x100fe40000004100 */
[----:B------:R-:W-:Y:S01]  /*30f0*/  HADD2.F32 R39, -RZ, R39.H1_H1 ;  /* 0x30000027ff277230 */ /* 0x000fe20000004100 */
[----:B------:R-:W2:Y:S01]  /*3100*/  LDC R22, c[0x0][0x41c] ;  /* 0x00010700ff167b82 */ /* 0x000ea20000000800 */
[----:B------:R-:W-:Y:S02]  /*3110*/  HADD2.F32 R37, -RZ, R37.H1_H1 ;  /* 0x30000025ff257230 */ /* 0x000fe40000004100 */
[----:B------:R-:W-:Y:S01]  /*3120*/  FADD.FTZ R48, -R12, R25 ;  /* 0x000000190c307221 */ /* 0x000fe20000010100 */
[----:B------:R-:W-:-:S02]  /*3130*/  HADD2.F32 R29, -RZ, R8.H0_H0 ;  /* 0x20000008ff1d7230 */ /* 0x000fc40000004100 */
[C---:B------:R-:W-:Y:S01]  /*3140*/  FADD.FTZ R54, -R12.reuse, R39 ;  /* 0x000000270c367221 */ /* 0x040fe20000010100 */
[----:B------:R-:W-:Y:S02]  /*3150*/  HADD2.F32 R31, -RZ, R8.H1_H1 ;  /* 0x30000008ff1f7230 */ /* 0x000fe40000004100 */
[----:B------:R-:W-:Y:S01]  /*3160*/  FADD.FTZ R8, -R12, R27 ;  /* 0x0000001b0c087221 */ /* 0x000fe20000010100 */
[--C-:B------:R-:W-:Y:S02]  /*3170*/  HADD2.F32 R25, -RZ, R40.reuse.H0_H0 ;  /* 0x20000028ff197230 */ /* 0x100fe40000004100 */
[----:B------:R-:W-:Y:S01]  /*3180*/  HADD2.F32 R40, -RZ, R40.H1_H1 ;  /* 0x30000028ff287230 */ /* 0x000fe20000004100 */
[----:B0-----:R-:W-:Y:S01]  /*3190*/  ISETP.GE.U32.AND P1, PT, R45, UR12, PT ;  /* 0x0000000c2d007c0c */ /* 0x001fe2000bf26070 */
[----:B-----5:R-:W-:Y:S01]  /*31a0*/  ULEA UR5, UR6, UR5, 0x18 ;  /* 0x0000000506057291 */ /* 0x020fe2000f8ec0ff */
[----:B--2---:R-:W-:-:S08]  /*31b0*/  IMAD R23, R22, UR10, R47 ;  /* 0x0000000a16177c24 */ /* 0x004fd0000f8e022f */
[----:B------:R3:W-:Y:S01]  /*31c0*/  @!P2 STS.64 [UR5+0xe0], R18 ;  /* 0x0000e012ff00a988 */ /* 0x0007e20008000a05 */
[C---:B------:R-:W-:Y:S01]  /*31d0*/  FADD.FTZ R22, -R12.reuse, R29 ;  /* 0x0000001d0c167221 */ /* 0x040fe20000010100 */
[----:B------:R-:W-:Y:S01]  /*31e0*/  BAR.SYNC.DEFER_BLOCKING 0x0 ;  /* 0x0000000000007b1d */ /* 0x000fe20000010000 */
[C---:B------:R-:W-:Y:S02]  /*31f0*/  ISETP.GE.U32.AND P2, PT, R23.reuse, UR12, PT ;  /* 0x0000000c17007c0c */ /* 0x040fe4000bf46070 */
[----:B------:R-:W-:Y:S02]  /*3200*/  SHF.R.S32.HI R34, RZ, 0x1f, R23 ;  /* 0x0000001fff227819 */ /* 0x000fe40000011417 */
[----:B---3--:R-:W-:Y:S01]  /*3210*/  IADD3 R19, PT, PT, R23, 0x10, RZ ;  /* 0x0000001017137810 */ /* 0x008fe20007ffe0ff */
[----:B------:R-:W-:Y:S01]  /*3220*/  FADD.FTZ R18, -R12, R37 ;  /* 0x000000250c127221 */ /* 0x000fe20000010100 */
[----:B------:R-:W-:Y:S02]  /*3230*/  ISETP.GE.AND.EX P2, PT, R34, UR13, PT, P2 ;  /* 0x0000000d22007c0c */ /* 0x000fe4000bf46320 */
[----:B------:R-:W-:Y:S01]  /*3240*/  ISETP.GE.U32.AND P3, PT, R19, UR12, PT ;  /* 0x0000000c13007c0c */ /* 0x000fe2000bf66070 */
[----:B------:R-:W0:Y:S01]  /*3250*/  LDS.64 R20, [UR5+0xe0] ;  /* 0x0000e005ff147984 */ /* 0x000e220008000a00 */
[----:B------:R-:W0:Y:S02]  /*3260*/  LDCU UR5, c[0x0][0x42c] ;  /* 0x00008580ff0577ac */ /* 0x000e240008000800 */
[----:B0-----:R-:W-:Y:S01]  /*3270*/  FMUL.FTZ R11, R20, UR5 ;  /* 0x00000005140b7c20 */ /* 0x001fe20008410000 */
[----:B------:R-:W-:Y:S01]  /*3280*/  FMUL.FTZ R20, R21, UR5 ;  /* 0x0000000515147c20 */ /* 0x000fe20008410000 */
[----:B------:R-:W-:-:S02]  /*3290*/  HADD2.F32 R21, -RZ, R41.H0_H0 ;  /* 0x20000029ff157230 */ /* 0x000fc40000004100 */
[----:B------:R-:W-:-:S03]  /*32a0*/  HADD2.F32 R41, -RZ, R41.H1_H1 ;  /* 0x30000029ff297230 */ /* 0x000fc60000004100 */
[C---:B------:R-:W-:Y:S01]  /*32b0*/  FADD.FTZ R24, -R12.reuse, R21 ;  /* 0x000000150c187221 */ /* 0x040fe20000010100 */
[----:B------:R-:W-:Y:S01]  /*32c0*/  SHF.R.S32.HI R21, RZ, 0x1f, R19 ;  /* 0x0000001fff157819 */ /* 0x000fe20000011413 */
[C---:B------:R-:W-:Y:S01]  /*32d0*/  FADD.FTZ R26, -R12.reuse, R41 ;  /* 0x000000290c1a7221 */ /* 0x040fe20000010100 */
[----:B------:R-:W-:Y:S01]  /*32e0*/  FADD.FTZ R12, -R12, R31 ;  /* 0x0000001f0c0c7221 */ /* 0x000fe20000010100 */
[-C--:B------:R-:W-:Y:S01]  /*32f0*/  FMUL.FTZ R27, R24, R13.reuse ;  /* 0x0000000d181b7220 */ /* 0x080fe20000410000 */
[----:B------:R-:W-:Y:S01]  /*3300*/  ISETP.GE.AND.EX P3, PT, R21, UR13, PT, P3 ;  /* 0x0000000d15007c0c */ /* 0x000fe2000bf66330 */
[----:B------:R-:W-:Y:S02]  /*3310*/  FMUL.FTZ R32, R26, R13 ;  /* 0x0000000d1a207220 */ /* 0x000fe40000410000 */
[----:B------:R-:W-:Y:S01]  /*3320*/  FFMA.FTZ R37, R11, R27, R20 ;  /* 0x0000001b0b257223 */ /* 0x000fe20000010014 */
[----:B------:R-:W-:Y:S09]  /*3330*/  @!P4 BRA `(.L_x_641) ;  /* 0x000000000048c947 */ /* 0x000ff20003800000 */
        /* <DEDUP_REMOVED lines=18> */
.L_x_641:
[----:B------:R-:W-:Y:S01]  /*3460*/  FFMA.FTZ R24, R11, R32, R20 ;  /* 0x000000200b187223 */ /* 0x000fe20000010014 */
[----:B------:R-:W-:Y:S01]  /*3470*/  BSSY.RECONVERGENT B0, `(.L_x_642) ;  /* 0x0000014000007945 */ /* 0x000fe20003800200 */
[----:B------:R-:W-:Y:S01]  /*3480*/  FFMA.FTZ R26, R16, R25, -R37 ;  /* 0x00000019101a7223 */ /* 0x000fe20000010825 */
[-C--:B------:R-:W-:Y:S01]  /*3490*/  FMUL.FTZ R29, R48, R13.reuse ;  /* 0x0000000d301d7220 */ /* 0x080fe20000410000 */
[----:B------:R-:W-:Y:S01]  /*34a0*/  FMUL.FTZ R54, R54, R13 ;  /* 0x0000000d36367220 */ /* 0x000fe20000410000 */
[----:B------:R-:W-:Y:S01]  /*34b0*/  FFMA.FTZ R40, R17, R40, -R24 ;  /* 0x0000002811287223 */ /* 0x000fe20000010818 */
[----:B------:R-:W-:Y:S06]  /*34c0*/  @P2 BRA `(.L_x_643) ;  /* 0x0000000000382947 */ /* 0x000fec0003800000 */
[----:B------:R-:W0:Y:S01]  /*34d0*/  LDCU.64 UR14, c[0x0][0x3f8] ;  /* 0x00007f00ff0e77ac */ /* 0x000e220008000a00 */
[----:B------:R-:W-:Y:S01]  /*34e0*/  MOV R24, R50 ;  /* 0x0000003200187202 */ /* 0x000fe20000000f00 */
[----:B-1----:R-:W-:Y:S01]  /*34f0*/  FMUL.FTZ R28, R26, R13 ;  /* 0x0000000d1a1c7220 */ /* 0x002fe20000410000 */
        /* <DEDUP_REMOVED lines=8> */
[----:B------:R-:W-:Y:S02]  /*3580*/  F2FP.F16.F32.PACK_AB R23, R23, R28 ;  /* 0x0000001c1717723e */ /* 0x000fe400000000ff */
[----:B------:R-:W-:-:S05]  /*3590*/  LEA.HI.X R27, R24, UR7, R27, 0x1, P2 ;  /* 0x00000007181b7c11 */ /* 0x000fca00090f0c1b */
[----:B------:R0:W-:Y:S02]  /*35a0*/  STG.E desc[UR8][R26.64], R23 ;  /* 0x000000171a007986 */ /* 0x0001e4000c101908 */
.L_x_643:
[----:B------:R-:W-:Y:S05]  /*35b0*/  BSYNC.RECONVERGENT B0 ;  /* 0x0000000000007941 */ /* 0x000fea0003800200 */
.L_x_642:
[--C-:B0-----:R-:W-:Y:S02]  /*35c0*/  HADD2.F32 R23, -RZ, R38.reuse.H0_H0 ;  /* 0x20000026ff177230 */ /* 0x101fe40000004100 */
[C-C-:B------:R-:W-:Y:S01]  /*35d0*/  FFMA.FTZ R35, R11.reuse, R29, R20.reuse ;  /* 0x0000001d0b237223 */ /* 0x140fe20000010014 */
[----:B------:R-:W-:Y:S01]  /*35e0*/  FFMA.FTZ R34, R11, R54, R20 ;  /* 0x000000360b227223 */ /* 0x000fe20000010014 */
[----:B------:R-:W-:Y:S01]  /*35f0*/  HADD2.F32 R38, -RZ, R38.H1_H1 ;  /* 0x30000026ff267230 */ /* 0x000fe20000004100 */
        /* <DEDUP_REMOVED lines=8> */
[----:B-1----:R-:W0:Y:S01]  /*3680*/  MUFU.RCP R28, R27 ;  /* 0x0000001b001c7308 */ /* 0x002e220000001000 */
        /* <DEDUP_REMOVED lines=10> */
.L_x_644:
[----:B------:R-:W-:Y:S01]  /*3730*/  BSSY.RECONVERGENT B0, `(.L_x_645) ;  /* 0x0000012000007945 */ /* 0x000fe20003800200 */
[----:B-1----:R-:W-:Y:S01]  /*3740*/  FFMA.FTZ R28, R16, R23, -R35 ;  /* 0x00000017101c7223 */ /* 0x002fe20000010823 */
        /* <DEDUP_REMOVED lines=16> */
.L_x_646:
[----:B------:R-:W-:Y:S05]  /*3850*/  BSYNC.RECONVERGENT B0 ;  /* 0x0000000000007941 */ /* 0x000fea0003800200 */
.L_x_645:
[--C-:B0-----:R-:W-:Y:S02]  /*3860*/  HADD2.F32 R19, -RZ, R36.reuse.H0_H0 ;  /* 0x20000024ff137230 */ /* 0x101fe40000004100 */
[-C--:B------:R-:W-:Y:S01]  /*3870*/  FMUL.FTZ R31, R8, R13.reuse ;  /* 0x0000000d081f7220 */ /* 0x080fe20000410000 */
[----:B------:R-:W-:Y:S02]  /*3880*/  HADD2.F32 R36, -RZ, R36.H1_H1 ;  /* 0x30000024ff247230 */ /* 0x000fe40000004100 */
        /* <DEDUP_REMOVED lines=22> */
.L_x_647:
[----:B------:R-:W-:Y:S04]  /*39f0*/  BSSY.RECONVERGENT B0, `(.L_x_648) ;  /* 0x0000014000007945 */ /* 0x000fe80003800200 */
[----:B------:R-:W-:Y:S05]  /*3a00*/  @P0 BRA `(.L_x_649) ;  /* 0x0000000000480947 */ /* 0x000fea0003800000 */
[----:B------:R-:W0:Y:S01]  /*3a10*/  LDCU.64 UR6, c[0x0][0x3f8] ;  /* 0x00007f00ff0677ac */ /* 0x000e220008000a00 */
[C-C-:B------:R-:W-:Y:S01]  /*3a20*/  FFMA.FTZ R21, R11.reuse, R31, R20.reuse ;  /* 0x0000001f0b157223 */ /* 0x140fe20000010014 */
[----:B------:R-:W-:Y:S01]  /*3a30*/  MOV R18, R50 ;  /* 0x0000003200127202 */ /* 0x000fe20000000f00 */
[----:B------:R-:W-:Y:S01]  /*3a40*/  FFMA.FTZ R12, R11, R26, R20 ;  /* 0x0000001a0b0c7223 */ /* 0x000fe20000010014 */
[----:B------:R-:W1:Y:S01]  /*3a50*/  LDCU.64 UR14, c[0x0][0x380] ;  /* 0x00007000ff0e77ac */ /* 0x000e620008000a00 */
[----:B------:R-:W-:Y:S01]  /*3a60*/  FFMA.FTZ R8, R16, R19, -R21 ;  /* 0x0000001310087223 */ /* 0x000fe20000010815 */
[----:B------:R-:W-:Y:S01]  /*3a70*/  MOV R19, R53 ;  /* 0x0000003500137202 */ /* 0x000fe20000000f00 */
[----:B------:R-:W-:Y:S01]  /*3a80*/  FFMA.FTZ R12, R17, R36, -R12 ;  /* 0x00000024110c7223 */ /* 0x000fe2000001080c */
[----:B0-----:R-:W-:Y:S02]  /*3a90*/  IMAD R21, R7, UR6, RZ ;  /* 0x0000000607157c24 */ /* 0x001fe4000f8e02ff */
[----:B------:R-:W-:-:S04]  /*3aa0*/  IMAD.WIDE.U32 R22, R46, UR6, R18 ;  /* 0x000000062e167c25 */ /* 0x000fc8000f8e0012 */
[----:B------:R-:W-:Y:S02]  /*3ab0*/  IMAD R19, R46, UR7, R21 ;  /* 0x000000072e137c24 */ /* 0x000fe4000f8e0215 */
[-C--:B------:R-:W-:Y:S01]  /*3ac0*/  FMUL.FTZ R21, R8, R13.reuse ;  /* 0x0000000d08157220 */ /* 0x080fe20000410000 */
[----:B------:R-:W-:Y:S01]  /*3ad0*/  FMUL.FTZ R8, R12, R13 ;  /* 0x0000000d0c087220 */ /* 0x000fe20000410000 */
[----:B-1----:R-:W-:Y:S02]  /*3ae0*/  LEA R18, P0, R22, UR14, 0x1 ;  /* 0x0000000e16127c11 */ /* 0x002fe4000f8008ff */
[----:B------:R-:W-:Y:S02]  /*3af0*/  IADD3 R19, PT, PT, R23, R19, RZ ;  /* 0x0000001317137210 */ /* 0x000fe40007ffe0ff */
[----:B------:R-:W-:Y:S02]  /*3b00*/  F2FP.F16.F32.PACK_AB R21, R8, R21 ;  /* 0x000000150815723e */ /* 0x000fe400000000ff */
[----:B------:R-:W-:-:S05]  /*3b10*/  LEA.HI.X R19, R22, UR15, R19, 0x1, P0 ;  /* 0x0000000f16137c11 */ /* 0x000fca00080f0c13 */
[----:B------:R0:W-:Y:S02]  /*3b20*/  STG.E desc[UR8][R18.64], R21 ;  /* 0x0000001512007986 */ /* 0x0001e4000c101908 */
.L_x_649:
[----:B------:R-:W-:Y:S05]  /*3b30*/  BSYNC.RECONVERGENT B0 ;  /* 0x0000000000007941 */ /* 0x000fea0003800200 */
.L_x_648:
[----:B------:R-:W-:Y:S01]  /*3b40*/  UISETP.NE.AND UP0, UPT, UR11, URZ, UPT ;  /* 0x000000ff0b00728c */ /* 0x000fe2000bf05270 */
[C-C-:B------:R-:W-:Y:S01]  /*3b50*/  FFMA.FTZ R23, R11.reuse, R33, R20.reuse ;  /* 0x000000210b177223 */ /* 0x140fe20000010014 */
[----:B------:R-:W-:Y:S01]  /*3b60*/  FFMA.FTZ R22, R11, R28, R20 ;  /* 0x0000001c0b167223 */ /* 0x000fe20000010014 */
[--C-:B------:R-:W-:Y:S02]  /*3b70*/  HADD2.F32 R11, -RZ, R10.reuse.H0_H0 ;  /* 0x2000000aff0b7230 */ /* 0x100fe40000004100 */
[----:B------:R-:W-:-:S04]  /*3b80*/  HADD2.F32 R10, -RZ, R10.H1_H1 ;  /* 0x3000000aff0a7230 */ /* 0x000fc80000004100 */
        /* <DEDUP_REMOVED lines=19> */
.L_x_650:
[----:B------:R-:W-:Y:S01]  /*3cc0*/  ISETP.GE.AND.EX P1, PT, R9, UR13, PT, P1 ;  /* 0x0000000d09007c0c */ /* 0x000fe2000bf26310 */
[----:B------:R-:W-:Y:S01]  /*3cd0*/  FFMA.FTZ R16, R16, R11, -R23 ;  /* 0x0000000b10107223 */ /* 0x000fe20000010817 */
[----:B------:R-:W-:Y:S01]  /*3ce0*/  FFMA.FTZ R22, R17, R10, -R22 ;  /* 0x0000000a11167223 */ /* 0x000fe20000010816 */
[----:B------:R-:W-:Y:S02]  /*3cf0*/  BSSY.RECONVERGENT B0, `(.L_x_651) ;  /* 0x000000f000007945 */ /* 0x000fe40003800200 */
[-C--:B------:R-:W-:Y:S01]  /*3d00*/  FMUL.FTZ R16, R16, R13.reuse ;  /* 0x0000000d10107220 */ /* 0x080fe20000410000 */
[----:B------:R-:W-:-:S07]  /*3d10*/  FMUL.FTZ R13, R22, R13 ;  /* 0x0000000d160d7220 */ /* 0x000fce0000410000 */
[----:B------:R-:W-:Y:S05]  /*3d20*/  @P1 BRA `(.L_x_652) ;  /* 0x00000000002c1947 */ /* 0x000fea0003800000 */
[----:B------:R-:W1:Y:S01]  /*3d30*/  LDCU.64 UR6, c[0x0][0x3f8] ;  /* 0x00007f00ff0677ac */ /* 0x000e620008000a00 */
[----:B------:R-:W-:Y:S02]  /*3d40*/  MOV R51, R53 ;  /* 0x0000003500337202 */ /* 0x000fe40000000f00 */
[----:B------:R-:W-:Y:S01]  /*3d50*/  F2FP.F16.F32.PACK_AB R13, R13, R16 ;  /* 0x000000100d0d723e */ /* 0x000fe200000000ff */
[----:B------:R-:W2:Y:S01]  /*3d60*/  LDCU.64 UR12, c[0x0][0x380] ;  /* 0x00007000ff0c77ac */ /* 0x000ea20008000a00 */
[----:B-1----:R-:W-:Y:S02]  /*3d70*/  IMAD R8, R9, UR6, RZ ;  /* 0x0000000609087c24 */ /* 0x002fe4000f8e02ff */
[----:B------:R-:W-:-:S04]  /*3d80*/  IMAD.WIDE.U32 R50, R45, UR6, R50 ;  /* 0x000000062d327c25 */ /* 0x000fc8000f8e0032 */
[----:B------:R-:W-:Y:S01]  /*3d90*/  IMAD R11, R45, UR7, R8 ;  /* 0x000000072d0b7c24 */ /* 0x000fe2000f8e0208 */
[----:B--2---:R-:W-:-:S04]  /*3da0*/  LEA R10, P0, R50, UR12, 0x1 ;  /* 0x0000000c320a7c11 */ /* 0x004fc8000f8008ff */
[----:B------:R-:W-:-:S04]  /*3db0*/  IADD3 R11, PT, PT, R51, R11, RZ ;  /* 0x0000000b330b7210 */ /* 0x000fc80007ffe0ff */
[----:B------:R-:W-:-:S05]  /*3dc0*/  LEA.HI.X R11, R50, UR13, R11, 0x1, P0 ;  /* 0x0000000d320b7c11 */ /* 0x000fca00080f0c0b */
[----:B------:R1:W-:Y:S02]  /*3dd0*/  STG.E desc[UR8][R10.64], R13 ;  /* 0x0000000d0a007986 */ /* 0x0003e4000c101908 */
.L_x_652:
[----:B------:R-:W-:Y:S05]  /*3de0*/  BSYNC.RECONVERGENT B0 ;  /* 0x0000000000007941 */ /* 0x000fea0003800200 */
.L_x_651:
[----:B------:R-:W-:Y:S02]  /*3df0*/  IADD3 R42, PT, PT, R5, R42, RZ ;  /* 0x0000002a052a7210 */ /* 0x000fe40007ffe0ff */
[----:B------:R-:W-:Y:S02]  /*3e00*/  IADD3 R43, PT, PT, R43, 0x1, RZ ;  /* 0x000000012b2b7810 */ /* 0x000fe40007ffe0ff */
[----:B------:R-:W-:-:S13]  /*3e10*/  ISETP.GE.AND P0, PT, R42, UR4, PT ;  /* 0x000000042a007c0c */ /* 0x000fda000bf06270 */
[----:B------:R-:W-:Y:S05]  /*3e20*/  @!P0 BRA `(.L_x_653) ;  /* 0xffffffc000f48947 */ /* 0x000fea000383ffff */
.L_x_622:
[----:B------:R-:W2:Y:S01]  /*3e30*/  LDC R6, c[0x0][0x370] ;  /* 0x0000dc00ff067b82 */ /* 0x000ea20000000800 */
[----:B------:R-:W-:Y:S01]  /*3e40*/  ISETP.NE.AND P2, PT, R2, RZ, PT ;  /* 0x000000ff0200720c */ /* 0x000fe20003f45270 */
[----:B------:R-:W-:Y:S06]  /*3e50*/  BSSY.RECONVERGENT B0, `(.L_x_654) ;  /* 0x0000011000007945 */ /* 0x000fec0003800200 */
[----:B------:R-:W3:Y:S08]  /*3e60*/  LDC R7, c[0x0][0x374] ;  /* 0x0000dd00ff077b82 */ /* 0x000ef00000000800 */
[----:B------:R-:W4:Y:S01]  /*3e70*/  LDC.64 R4, c[0x0][0x3c8] ;  /* 0x0000f200ff047b82 */ /* 0x000f220000000a00 */
[----:B--2---:R-:W-:-:S02]  /*3e80*/  ISETP.NE.AND P1, PT, R6, 0x1, PT ;  /* 0x000000010600780c */ /* 0x004fc40003f25270 */
        /* <DEDUP_REMOVED lines=13> */
.L_x_655:
[----:B------:R-:W-:Y:S05]  /*3f60*/  BSYNC.RECONVERGENT B0 ;  /* 0x0000000000007941 */ /* 0x000fea0003800200 */
.L_x_654:
[----:B------:R-:W-:Y:S05]  /*3f70*/  @P0 EXIT ;  /* 0x000000000000094d */ /* 0x000fea0003800000 */
[----:B------:R-:W-:Y:S05]  /*3f80*/  @P2 BRA `(.L_x_656) ;  /* 0x0000000000202947 */ /* 0x000fea0003800000 */
[----:B------:R-:W-:-:S05]  /*3f90*/  IMAD R0, R6, R7, RZ ;  /* 0x0000000706007224 */ /* 0x000fca00078e02ff */
[----:B------:R-:W-:-:S13]  /*3fa0*/  ISETP.NE.AND P0, PT, R0, -0x1, PT ;  /* 0xffffffff0000780c */ /* 0x000fda0003f05270 */
[----:B------:R-:W-:Y:S05]  /*3fb0*/  @!P0 BRA `(.L_x_656) ;  /* 0x0000000000148947 */ /* 0x000fea0003800000 */
.L_x_657:
[----:B--2---:R-:W2:Y:S04]  /*3fc0*/  LDG.E.STRONG.GPU R3, desc[UR8][R4.64] ;  /* 0x0000000804037981 */ /* 0x004ea8000c1ef900 */
[----:B--2---:R-:W-:Y:S01]  /*3fd0*/  CCTL.IVALL ;  /* 0x00000000ff00798f */ /* 0x004fe20002000000 */
[----:B------:R-:W-:Y:S05]  /*3fe0*/  YIELD ;  /* 0x0000000000007946 */ /* 0x000fea0003800000 */
[----:B------:R-:W-:-:S13]  /*3ff0*/  ISETP.NE.AND P0, PT, R3, R0, PT ;  /* 0x000000000300720c */ /* 0x000fda0003f05270 */
[----:B------:R-:W-:Y:S05]  /*4000*/  @P0 BRA `(.L_x_657) ;  /* 0xfffffffc00ec0947 */ /* 0x000fea000383ffff */
.L_x_656:
[----:B------:R-:W-:Y:S05]  /*4010*/  WARPSYNC.ALL ;  /* 0x0000000000007948 */ /* 0x000fea0003800000 */
[----:B------:R-:W2:Y:S08]  /*4020*/  LDC.64 R6, c[0x0][0x3f8] ;  /* 0x0000fe00ff067b82 */ /* 0x000eb00000000a00 */
[----:B------:R-:W-:Y:S01]  /*4030*/  BAR.SYNC.DEFER_BLOCKING 0x0 ;  /* 0x0000000000007b1d */ /* 0x000fe20000010000 */
[----:B--2---:R-:W-:-:S04]  /*4040*/  LEA.HI R3, P0, R7, R6, RZ, 0x1 ;  /* 0x0000000607037211 */ /* 0x004fc800078108ff */
        /* <DEDUP_REMOVED lines=8> */
[----:B-1----:R-:W-:Y:S02]  /*40d0*/  MOV R11, RZ ;  /* 0x000000ff000b7202 */ /* 0x002fe40000000f00 */
        /* <DEDUP_REMOVED lines=47> */
[C---:B-1----:R-:W-:Y:S01]  /*43d0*/  LEA R27, P1, R2.reuse, UR4, 0x2 ;  /* 0x00000004021b7c11 */ /* 0x042fe2000f8210ff */
[----:B------:R-:W-:Y:S01]  /*43e0*/  UMOV UR4, URZ ;  /* 0x000000ff00047c82 */ /* 0x000fe20008000000 */
[----:B--2---:R-:W-:Y:S02]  /*43f0*/  IADD3 R25, P2, PT, R23, UR6, RZ ;  /* 0x0000000617197c10 */ /* 0x004fe4000ff5e0ff */
[----:B------:R-:W-:Y:S02]  /*4400*/  LEA.HI.X R28, R2, UR5, R11, 0x2, P1 ;  /* 0x00000005021c7c11 */ /* 0x000fe400088f140b */
        /* <DEDUP_REMOVED lines=9> */
.L_x_660:
[-C--:B-1----:R-:W-:Y:S02]  /*44a0*/  LEA R12, P1, R3, R27.reuse, 0x2 ;  /* 0x0000001b030c7211 */ /* 0x082fe400078210ff */
[----:B------:R-:W-:Y:S02]  /*44b0*/  IADD3 R14, P2, PT, R27, R4, RZ ;  /* 0x000000041b0e7210 */ /* 0x000fe40007f5e0ff */
[----:B------:R-:W-:Y:S02]  /*44c0*/  LEA R16, P3, R30, R27, 0x2 ;  /* 0x0000001b1e107211 */ /* 0x000fe400078610ff */
[C---:B------:R-:W-:Y:S02]  /*44d0*/  IADD3.X R13, PT, PT, R28.reuse, R33, RZ, P1, !PT ;  /* 0x000000211c0d7210 */ /* 0x040fe40000ffe4ff */
[----:B------:R-:W-:Y:S02]  /*44e0*/  MOV R8, R27 ;  /* 0x0000001b00087202 */ /* 0x000fe40000000f00 */
[----:B------:R-:W-:Y:S01]  /*44f0*/  MOV R9, R28 ;  /* 0x0000001c00097202 */ /* 0x000fe20000000f00 */
[----:B0-----:R0:W2:Y:S01]  /*4500*/  LDG.E R19, desc[UR8][R12.64] ;  /* 0x000000080c137981 */ /* 0x0010a2000c1e1900 */
        /* <DEDUP_REMOVED lines=22> */
.L_x_659:
[----:B------:R-:W-:Y:S05]  /*4670*/  BSYNC.RECONVERGENT B0 ;  /* 0x0000000000007941 */ /* 0x000fea0003800200 */
.L_x_658:
[----:B------:R-:W-:Y:S05]  /*4680*/  @!P0 EXIT ;  /* 0x000000000000894d */ /* 0x000fea0003800000 */
[C---:B------:R-:W-:Y:S01]  /*4690*/  SHF.L.U64.HI R4, R6.reuse, 0x2, R7 ;  /* 0x0000000206047819 */ /* 0x040fe20000010207 */
[----:B------:R-:W2:Y:S01]  /*46a0*/  LDCU.64 UR4, c[0x0][0x3d8] ;  /* 0x00007b00ff0477ac */ /* 0x000ea20008000a00 */
[----:B------:R-:W-:Y:S02]  /*46b0*/  SHF.L.U32 R7, R6, 0x2, RZ ;  /* 0x0000000206077819 */ /* 0x000fe400000006ff */
[C---:B-1----:R-:W-:Y:S01]  /*46c0*/  SHF.L.U64.HI R8, R30.reuse, 0x2, R35 ;  /* 0x000000021e087819 */ /* 0x042fe20000010223 */
[----:B------:R-:W1:Y:S01]  /*46d0*/  LDCU.64 UR6, c[0x0][0x388] ;  /* 0x00007100ff0677ac */ /* 0x000e620008000a00 */
[----:B------:R-:W-:Y:S02]  /*46e0*/  SHF.L.U32 R9, R30, 0x2, RZ ;  /* 0x000000021e097819 */ /* 0x000fe400000006ff */
[C---:B------:R-:W-:Y:S01]  /*46f0*/  SHF.L.U64.HI R5, R3.reuse, 0x2, R0 ;  /* 0x0000000203057819 */ /* 0x040fe20000010200 */
[----:B------:R-:W3:Y:S01]  /*4700*/  LDCU.64 UR10, c[0x0][0x390] ;  /* 0x00007200ff0a77ac */ /* 0x000ee20008000a00 */
[----:B------:R-:W-:-:S07]  /*4710*/  SHF.L.U32 R6, R3, 0x2, RZ ;  /* 0x0000000203067819 */ /* 0x000fce00000006ff */
.L_x_661:
[C---:B------:R-:W-:Y:S02]  /*4720*/  SHF.L.U32 R24, R2.reuse, 0x2, RZ ;  /* 0x0000000202187819 */ /* 0x040fe400000006ff */
[----:B------:R-:W-:Y:S02]  /*4730*/  SHF.L.U64.HI R10, R2, 0x2, R11 ;  /* 0x00000002020a7819 */ /* 0x000fe4000001020b */
[----:B--2---:R-:W-:-:S04]  /*4740*/  IADD3 R12, P0, PT, R24, UR4, RZ ;  /* 0x00000004180c7c10 */ /* 0x004fc8000ff1e0ff */
[----:B------:R-:W-:Y:S02]  /*4750*/  IADD3.X R13, PT, PT, R10, UR5, RZ, P0, !PT ;  /* 0x000000050a0d7c10 */ /* 0x000fe400087fe4ff */
[C---:B------:R-:W-:Y:S02]  /*4760*/  IADD3 R14, P0, PT, R12.reuse, R6, RZ ;  /* 0x000000060c0e7210 */ /* 0x040fe40007f1e0ff */
[C---:B0---4-:R-:W-:Y:S01]  /*4770*/  IADD3 R18, P1, PT, R12.reuse, R9, RZ ;  /* 0x000000090c127210 */ /* 0x051fe20007f3e0ff */
[----:B------:R0:W2:Y:S01]  /*4780*/  LDG.E R26, desc[UR8][R12.64] ;  /* 0x000000080c1a7981 */ /* 0x0000a2000c1e1900 */
[C---:B------:R-:W-:Y:S02]  /*4790*/  IADD3.X R15, PT, PT, R13.reuse, R5, RZ, P0, !PT ;  /* 0x000000050d0f7210 */ /* 0x040fe400007fe4ff */
[----:B------:R-:W-:Y:S02]  /*47a0*/  IADD3 R16, P0, PT, R12, R7, RZ ;  /* 0x000000070c107210 */ /* 0x000fe40007f1e0ff */
[C---:B------:R-:W-:Y:S01]  /*47b0*/  IADD3.X R19, PT, PT, R13.reuse, R8, RZ, P1, !PT ;  /* 0x000000080d137210 */ /* 0x040fe20000ffe4ff */
[----:B------:R4:W2:Y:S01]  /*47c0*/  LDG.E R27, desc[UR8][R14.64] ;  /* 0x000000080e1b7981 */ /* 0x0008a2000c1e1900 */
        /* <DEDUP_REMOVED lines=8> */
[----:B-1----:R-:W-:Y:S02]  /*4850*/  IADD3 R20, P0, PT, R22, UR6, RZ ;  /* 0x0000000616147c10 */ /* 0x002fe4000ff1e0ff */
[----:B------:R-:W-:Y:S02]  /*4860*/  LOP3.LUT R10, R10, 0x3, RZ, 0xc0, !PT ;  /* 0x000000030a0a7812 */ /* 0x000fe400078ec0ff */
[----:B------:R-:W-:Y:S02]  /*4870*/  IADD3 R24, P2, PT, R24, UR4, RZ ;  /* 0x0000000418187c10 */ /* 0x000fe4000ff5e0ff */
[----:B---3--:R-:W-:Y:S02]  /*4880*/  IADD3 R22, P1, PT, R22, UR10, RZ ;  /* 0x0000000a16167c10 */ /* 0x008fe4000ff3e0ff */
[----:B------:R-:W-:-:S02]  /*4890*/  IADD3.X R21, PT, PT, R11, UR7, RZ, P0, !PT ;  /* 0x000000070b157c10 */ /* 0x000fc400087fe4ff */
[----:B------:R-:W-:Y:S02]  /*48a0*/  IADD3.X R25, PT, PT, R10, UR5, RZ, P2, !PT ;  /* 0x000000050a197c10 */ /* 0x000fe400097fe4ff */
[----:B------:R-:W-:Y:S02]  /*48b0*/  IADD3.X R23, PT, PT, R11, UR11, RZ, P1, !PT ;  /* 0x0000000b0b177c10 */ /* 0x000fe40008ffe4ff */
[C---:B------:R-:W-:Y:S02]  /*48c0*/  IADD3 R10, P0, PT, R24.reuse, R6, RZ ;  /* 0x00000006180a7210 */ /* 0x040fe40007f1e0ff */
[C---:B0-----:R-:W-:Y:S02]  /*48d0*/  IADD3 R12, P1, PT, R24.reuse, R7, RZ ;  /* 0x00000007180c7210 */ /* 0x041fe40007f3e0ff */
[----:B----4-:R-:W-:Y:S02]  /*48e0*/  IADD3 R14, P2, PT, R24, R9, RZ ;  /* 0x00000009180e7210 */ /* 0x010fe40007f5e0ff */
[----:B------:R-:W-:-:S02]  /*48f0*/  IADD3.X R11, PT, PT, R25, R5, RZ, P0, !PT ;  /* 0x00000005190b7210 */ /* 0x000fc400007fe4ff */
[C---:B------:R-:W-:Y:S02]  /*4900*/  IADD3.X R13, PT, PT, R25.reuse, R4, RZ, P1, !PT ;  /* 0x00000004190d7210 */ /* 0x040fe40000ffe4ff */
[----:B------:R-:W-:Y:S01]  /*4910*/  IADD3.X R15, PT, PT, R25, R8, RZ, P2, !PT ;  /* 0x00000008190f7210 */ /* 0x000fe200017fe4ff */
[----:B--2---:R-:W-:Y:S04]  /*4920*/  STG.E.64 desc[UR8][R20.64], R26 ;  /* 0x0000001a14007986 */ /* 0x004fe8000c101b08 */
        /* <DEDUP_REMOVED lines=49> */
.L_x_662:
        /* <DEDUP_REMOVED lines=12> */
.L_x_4505:


//--------------------- .text._Z35group_norm_nhwc_bwd_one_pass_kernelI11Fp16IOFp32WLi128ELi96ELi768EEv26Group_norm_nhwc_bwd_params --------------------------
	.section	.text._Z35group_norm_nhwc_bwd_one_pass_kernelI11Fp16IOFp32WLi128ELi96ELi768EEv26Group_norm_nhwc_bwd_params,"ax",@progbits
	.align	128
        .global         _Z35group_norm_nhwc_bwd_one_pass_kernelI11Fp16IOFp32WLi128ELi96ELi768EEv26Group_norm_nhwc_bwd_params
        .type           _Z35group_norm_nhwc_bwd_one_pass_kernelI11Fp16IOFp32WLi128ELi96ELi768EEv26Group_norm_nhwc_bwd_params,@function
        .size           _Z35group_norm_nhwc_bwd_one_pass_kernelI11Fp16IOFp32WLi128ELi96ELi768EEv26Group_norm_nhwc_bwd_params,(.L_x_4506 - _Z35group_norm_nhwc_bwd_one_pass_kernelI11Fp16IOFp32WLi128ELi96ELi768EEv26Group_norm_nhwc_bwd_params)
        .other          _Z35group_norm_nhwc_bwd_one_pass_kernelI11Fp16IOFp32WLi128ELi96ELi768EEv26Group_norm_nhwc_bwd_params,@"STO_CUDA_ENTRY STV_DEFAULT"
_Z35group_norm_nhwc_bwd_one_pass_kernelI11Fp16IOFp32WLi128ELi96ELi768EEv26Group_norm_nhwc_bwd_params:
.text._Z35group_norm_nhwc_bwd_one_pass_kernelI11Fp16IOFp32WLi128ELi96ELi768EEv26Group_norm_nhwc_bwd_params:
        /* <DEDUP_REMOVED lines=22> */
.L_x_706:
[----:B------:R-:W1:Y:S01]  /*0160*/  LDC R10, c[0x0][0x410] ;  /* 0x00010400ff0a7b82 */ /* 0x000e620000000800 */
[----:B0-----:R-:W2:Y:S01]  /*0170*/  S2R R3, SR_CTAID.X ;  /* 0x0000000000037919 */ /* 0x001ea20000002500 */
[----:B------:R-:W2:Y:S01]  /*0180*/  LDCU UR4, c[0x0][0x41c] ;  /* 0x00008380ff0477ac */ /* 0x000ea20008000800 */
[----:B------:R-:W-:Y:S02]  /*0190*/  ISETP.GE.AND P2, PT, R47, RZ, PT ;  /* 0x000000ff2f00720c */ /* 0x000fe40003f46270 */
[----:B------:R-:W-:Y:S01]  /*01a0*/  CS2R R42, SRZ ;  /* 0x00000000002a7805 */ /* 0x000fe2000001ff00 */
[----:B------:R-:W3:Y:S01]  /*01b0*/  LDCU.128 UR8, c[0x0][0x400] ;  /* 0x00008000ff0877ac */ /* 0x000ee20008000c00 */
[----:B-1----:R-:W-:-:S04]  /*01c0*/  IABS R7, R10 ;  /* 0x0000000a00077213 */ /* 0x002fc80000000000 */
        /* <DEDUP_REMOVED lines=14> */
[----:B------:R-:W-:Y:S02]  /*02b0*/  CS2R R40, SRZ ;  /* 0x0000000000287805 */ /* 0x000fe4000001ff00 */
[----:B------:R-:W-:Y:S02]  /*02c0*/  CS2R R38, SRZ ;  /* 0x0000000000267805 */ /* 0x000fe4000001ff00 */
[----:B------:R-:W-:Y:S02]  /*02d0*/  ISETP.GT.U32.AND P3, PT, R7, R4, PT ;  /* 0x000000040700720c */ /* 0x000fe40003f64070 */
[----:B------:R-:W-:Y:S02]  /*02e0*/  CS2R R36, SRZ ;  /* 0x0000000000247805 */ /* 0x000fe4000001ff00 */
[----:B---3--:R-:W-:Y:S01]  /*02f0*/  ISETP.GE.U32.AND P0, PT, R5, UR8, PT ;  /* 0x0000000805007c0c */ /* 0x008fe2000bf06070 */
[----:B------:R-:W1:Y:S01]  /*0300*/  LDCU.U8 UR4, c[0x0][0x414] ;  /* 0x00008280ff0477ac */ /* 0x000e620008000000 */
[----:B------:R-:W-:-:S02]  /*0310*/  SHF.R.S32.HI R13, RZ, 0x1f, R5 ;  /* 0x0000001fff0d7819 */ /* 0x000fc40000011405 */
[----:B------:R-:W-:Y:S02]  /*0320*/  IADD3 R17, PT, PT, R5, 0x10, RZ ;  /* 0x0000001005117810 */ /* 0x000fe40007ffe0ff */
[----:B------:R-:W-:Y:S02]  /*0330*/  ISETP.GE.AND.EX P0, PT, R13, UR9, PT, P0 ;  /* 0x000000090d007c0c */ /* 0x000fe4000bf06300 */
[----:B------:R-:W-:Y:S02]  /*0340*/  ISETP.GE.AND P1, PT, R8, RZ, PT ;  /* 0x000000ff0800720c */ /* 0x000fe40003f26270 */
[----:B------:R-:W-:Y:S02]  /*0350*/  SHF.R.S32.HI R15, RZ, 0x1f, R17 ;  /* 0x0000001fff0f7819 */ /* 0x000fe40000011411 */
[----:B------:R-:W-:Y:S02]  /*0360*/  @!P3 IADD3 R4, PT, PT, R4, -R7, RZ ;  /* 0x800000070404b210 */ /* 0x000fe40007ffe0ff */
[----:B------:R-:W-:-:S02]  /*0370*/  @!P3 IADD3 R6, PT, PT, R6, 0x1, RZ ;  /* 0x000000010606b810 */ /* 0x000fc40007ffe0ff */
[CC--:B------:R-:W-:Y:S02]  /*0380*/  ISETP.GE.U32.AND P4, PT, R4.reuse, R7.reuse, PT ;  /* 0x000000070400720c */ /* 0x0c0fe40003f86070 */
[-C--:B------:R-:W-:Y:S01]  /*0390*/  ISETP.GT.U32.AND P5, PT, R7, R4.reuse, PT ;  /* 0x000000040700720c */ /* 0x080fe20003fa4070 */
[----:B------:R-:W2:Y:S01]  /*03a0*/  @!P0 LDC.64 R18, c[0x0][0x3f8] ;  /* 0x0000fe00ff128b82 */ /* 0x000ea20000000a00 */
[----:B------:R-:W-:Y:S02]  /*03b0*/  IADD3 R7, PT, PT, R4, -R7, RZ ;  /* 0x8000000704077210 */ /* 0x000fe40007ffe0ff */
[----:B------:R-:W-:Y:S02]  /*03c0*/  ISETP.GE.U32.AND P3, PT, R17, UR8, PT ;  /* 0x0000000811007c0c */ /* 0x000fe4000bf66070 */
[----:B------:R-:W-:Y:S02]  /*03d0*/  SEL R4, R7, R4, !P5 ;  /* 0x0000000407047207 */ /* 0x000fe40006800000 */
[----:B------:R-:W-:Y:S01]  /*03e0*/  ISETP.NE.AND P5, PT, R10, RZ, PT ;  /* 0x000000ff0a00720c */ /* 0x000fe20003fa5270 */
[----:B------:R-:W3:Y:S01]  /*03f0*/  @!P0 LDC.64 R32, c[0x0][0x3a0] ;  /* 0x0000e800ff208b82 */ /* 0x000ee20000000a00 */
[----:B------:R-:W-:-:S02]  /*0400*/  LOP3.LUT R7, RZ, R10, RZ, 0x33, !PT ;  /* 0x0000000aff077212 */ /* 0x000fc400078e33ff */
[----:B------:R-:W-:Y:S02]  /*0410*/  @!P2 IADD3 R4, PT, PT, -R4, RZ, RZ ;  /* 0x000000ff0404a210 */ /* 0x000fe40007ffe1ff */
[----:B------:R-:W-:Y:S02]  /*0420*/  ISETP.GE.AND.EX P3, PT, R15, UR9, PT, P3 ;  /* 0x000000090f007c0c */ /* 0x000fe4000bf66330 */
[----:B------:R-:W-:Y:S01]  /*0430*/  @P4 IADD3 R6, PT, PT, R6, 0x1, RZ ;  /* 0x0000000106064810 */ /* 0x000fe20007ffe0ff */
[----:B------:R-:W4:Y:S01]  /*0440*/  @!P0 LDC.64 R34, c[0x0][0x398] ;  /* 0x0000e600ff228b82 */ /* 0x000f220000000a00 */
[----:B------:R-:W-:Y:S02]  /*0450*/  SEL R25, R7, R4, !P5 ;  /* 0x0000000407197207 */ /* 0x000fe40006800000 */
[----:B------:R-:W-:Y:S02]  /*0460*/  @!P1 IADD3 R6, PT, PT, -R6, RZ, RZ ;  /* 0x000000ff06069210 */ /* 0x000fe40007ffe1ff */
[----:B------:R-:W-:Y:S01]  /*0470*/  IADD3 R23, PT, PT, R5, 0x20, RZ ;  /* 0x0000002005177810 */ /* 0x000fe20007ffe0ff */
[----:B------:R-:W-:Y:S01]  /*0480*/  IMAD R11, R25, 0x60, RZ ;  /* 0x00000060190b7824 */ /* 0x000fe200078e02ff */
[----:B------:R-:W-:-:S02]  /*0490*/  SEL R9, R7, R6, !P5 ;  /* 0x0000000607097207 */ /* 0x000fc40006800000 */
[----:B------:R-:W-:Y:S01]  /*04a0*/  ISETP.GE.U32.AND P2, PT, R23, UR8, PT ;  /* 0x0000000817007c0c */ /* 0x000fe2000bf46070 */
[----:B------:R-:W0:Y:S01]  /*04b0*/  @!P3 LDC.64 R6, c[0x0][0x3f8] ;  /* 0x0000fe00ff06bb82 */ /* 0x000e220000000a00 */
[C---:B------:R-:W-:Y:S02]  /*04c0*/  IADD3 R52, P1, PT, R11.reuse, R2, RZ ;  /* 0x000000020b347210 */ /* 0x040fe40007f3e0ff */
[----:B------:R-:W-:Y:S02]  /*04d0*/  SHF.R.S32.HI R2, RZ, 0x1f, R9 ;  /* 0x0000001fff027819 */ /* 0x000fe40000011409 */
[----:B------:R-:W-:Y:S02]  /*04e0*/  LEA.HI.X.SX32 R53, R11, RZ, 0x1, P1 ;  /* 0x000000ff0b357211 */ /* 0x000fe400008f0eff */
[----:B------:R-:W-:Y:S01]  /*04f0*/  SHF.R.S32.HI R27, RZ, 0x1f, R23 ;  /* 0x0000001fff1b7819 */ /* 0x000fe20000011417 */
[----:B------:R-:W-:Y:S01]  /*0500*/  IMAD R2, R2, UR10, RZ ;  /* 0x0000000a02027c24 */ /* 0x000fe2000f8e02ff */
[----:B------:R-:W1:Y:S01]  /*0510*/  @!P3 LDC.64 R10, c[0x0][0x3a0] ;  /* 0x0000e800ff0abb82 */ /* 0x000e620000000a00 */
[----:B------:R-:W-:Y:S01]  /*0520*/  IMAD.WIDE.U32 R52, R9, UR10, R52 ;  /* 0x0000000a09347c25 */ /* 0x000fe2000f8e0034 */
[----:B------:R-:W-:-:S03]  /*0530*/  ISETP.GE.AND.EX P2, PT, R27, UR9, PT, P2 ;  /* 0x000000091b007c0c */ /* 0x000fc6000bf46320 */
[----:B------:R-:W-:Y:S01]  /*0540*/  IMAD R55, R9, UR11, R2 ;  /* 0x0000000b09377c24 */ /* 0x000fe2000f8e0202 */
[----:B------:R-:W-:Y:S01]  /*0550*/  @!P0 MOV R54, R52 ;  /* 0x0000003400368202 */ /* 0x000fe20000000f00 */
[-C--:B--2---:R-:W-:Y:S02]  /*0560*/  @!P0 IMAD R2, R13, R18.reuse, RZ ;  /* 0x000000120d028224 */ /* 0x084fe400078e02ff */
[----:B------:R-:W2:Y:S01]  /*0570*/  @!P3 LDC.64 R12, c[0x0][0x398] ;  /* 0x0000e600ff0cbb82 */ /* 0x000ea20000000a00 */
[----:B------:R-:W-:Y:S01]  /*0580*/  IADD3 R55, PT, PT, R53, R55, RZ ;  /* 0x0000003735377210 */ /* 0x000fe20007ffe0ff */
[C---:B------:R-:W-:Y:S01]  /*0590*/  @!P0 IMAD R19, R5.reuse, R19, R2 ;  /* 0x0000001305138224 */ /* 0x040fe200078e0202 */
[C---:B------:R-:W-:Y:S01]  /*05a0*/  IADD3 R2, PT, PT, R5.reuse, 0x30, RZ ;  /* 0x0000003005027810 */ /* 0x040fe20007ffe0ff */
[----:B------:R-:W-:-:S03]  /*05b0*/  @!P0 IMAD.WIDE.U32 R8, R5, R18, R54 ;  /* 0x0000001205088225 */ /* 0x000fc600078e0036 */
[----:B------:R-:W-:Y:S02]  /*05c0*/  ISETP.GE.U32.AND P1, PT, R2, UR8, PT ;  /* 0x0000000802007c0c */ /* 0x000fe4000bf26070 */
[----:B------:R-:W-:Y:S01]  /*05d0*/  SHF.R.S32.HI R29, RZ, 0x1f, R2 ;  /* 0x0000001fff1d7819 */ /* 0x000fe20000011402 */
[----:B0-----:R-:W-:Y:S01]  /*05e0*/  @!P3 IMAD R16, R15, R6, RZ ;  /* 0x000000060f10b224 */ /* 0x001fe200078e02ff */
[----:B------:R-:W-:Y:S01]  /*05f0*/  @!P0 IADD3 R9, PT, PT, R9, R19, RZ ;  /* 0x0000001309098210 */ /* 0x000fe20007ffe0ff */
[----:B------:R-:W0:Y:S01]  /*0600*/  @!P2 LDC.64 R14, c[0x0][0x3f8] ;  /* 0x0000fe00ff0eab82 */ /* 0x000e220000000a00 */
[C---:B------:R-:W-:Y:S01]  /*0610*/  @!P0 SHF.L.U32 R21, R8.reuse, 0x1, RZ ;  /* 0x0000000108158819 */ /* 0x040fe200000006ff */
[----:B------:R-:W-:Y:S01]  /*0620*/  @!P3 IMAD R31, R17, R7, R16 ;  /* 0x00000007111fb224 */ /* 0x000fe200078e0210 */
[----:B------:R-:W-:Y:S02]  /*0630*/  @!P0 SHF.L.U64.HI R4, R8, 0x1, R9 ;  /* 0x0000000108048819 */ /* 0x000fe40000010209 */
[----:B------:R-:W-:-:S02]  /*0640*/  @!P3 MOV R8, R52 ;  /* 0x000000340008b202 */ /* 0x000fc40000000f00 */
[----:B------:R-:W-:Y:S02]  /*0650*/  @!P3 MOV R9, R55 ;  /* 0x000000370009b202 */ /* 0x000fe40000000f00 */
[----:B------:R-:W-:Y:S02]  /*0660*/  ISETP.GE.AND.EX P1, PT, R29, UR9, PT, P1 ;  /* 0x000000091d007c0c */ /* 0x000fe4000bf26310 */
[----:B---3--:R-:W-:Y:S01]  /*0670*/  @!P0 IADD3 R18, P4, PT, R21, R32, RZ ;  /* 0x0000002015128210 */ /* 0x008fe20007f9e0ff */
[----:B------:R-:W-:Y:S02]  /*0680*/  @!P3 IMAD.WIDE.U32 R6, R17, R6, R8 ;  /* 0x000000061106b225 */ /* 0x000fe400078e0008 */
[----:B------:R-:W3:Y:S01]  /*0690*/  @!P2 LDC.64 R16, c[0x0][0x3a0] ;  /* 0x0000e800ff10ab82 */ /* 0x000ee20000000a00 */
[----:B------:R-:W-:Y:S02]  /*06a0*/  @!P0 IADD3.X R19, PT, PT, R4, R33, RZ, P4, !PT ;  /* 0x0000002104138210 */ /* 0x000fe400027fe4ff */
[----:B------:R-:W-:-:S02]  /*06b0*/  @!P3 IADD3 R9, PT, PT, R7, R31, RZ ;  /* 0x0000001f0709b210 */ /* 0x000fc40007ffe0ff */
[----:B----4-:R-:W-:Y:S01]  /*06c0*/  @!P0 IADD3 R20, P4, PT, R21, R34, RZ ;  /* 0x0000002215148210 */ /* 0x010fe20007f9e0ff */
[----:B------:R4:W5:Y:S01]  /*06d0*/  @!P0 LDG.E R43, desc[UR6][R18.64] ;  /* 0x00000006122b8981 */ /* 0x000962000c1e1900 */
[----:B------:R-:W-:Y:S02]  /*06e0*/  @!P3 SHF.L.U32 R7, R6, 0x1, RZ ;  /* 0x000000010607b819 */ /* 0x000fe400000006ff */
[----:B------:R-:W-:Y:S02]  /*06f0*/  @!P0 IADD3.X R21, PT, PT, R4, R35, RZ, P4, !PT ;  /* 0x0000002304158210 */ /* 0x000fe400027fe4ff */
[----:B------:R-:W-:Y:S02]  /*0700*/  @!P3 SHF.L.U64.HI R4, R6, 0x1, R9 ;  /* 0x000000010604b819 */ /* 0x000fe40000010209 */
[----:B-1----:R-:W-:Y:S01]  /*0710*/  @!P3 IADD3 R10, P4, PT, R7, R10, RZ ;  /* 0x0000000a070ab210 */ /* 0x002fe20007f9e0ff */
[----:B0-----:R-:W-:Y:S01]  /*0720*/  @!P2 IMAD R22, R27, R14, RZ ;  /* 0x0000000e1b16a224 */ /* 0x001fe200078e02ff */
[----:B--2---:R-:W-:Y:S01]  /*0730*/  @!P3 IADD3 R12, P5, PT, R7, R12, RZ ;  /* 0x0000000c070cb210 */ /* 0x004fe20007fbe0ff */
[----:B------:R-:W0:Y:S01]  /*0740*/  @!P2 LDC.64 R8, c[0x0][0x398] ;  /* 0x0000e600ff08ab82 */ /* 0x000e220000000a00 */
[----:B----4-:R-:W-:-:S02]  /*0750*/  @!P2 MOV R18, R52 ;  /* 0x000000340012a202 */ /* 0x010fc40000000f00 */
[----:B------:R-:W-:Y:S01]  /*0760*/  @!P2 MOV R19, R55 ;  /* 0x000000370013a202 */ /* 0x000fe20000000f00 */
[----:B------:R1:W5:Y:S04]  /*0770*/  @!P0 LDG.E R42, desc[UR6][R20.64] ;  /* 0x00000006142a8981 */ /* 0x000368000c1e1900 */
[----:B------:R-:W2:Y:S01]  /*0780*/  @!P1 LDC.64 R6, c[0x0][0x3f8] ;  /* 0x0000fe00ff069b82 */ /* 0x000ea20000000a00 */
[C---:B------:R-:W-:Y:S01]  /*0790*/  @!P2 IMAD R27, R23.reuse, R15, R22 ;  /* 0x0000000f171ba224 */ /* 0x040fe200078e0216 */
[----:B------:R-:W-:Y:S01]  /*07a0*/  @!P3 IADD3.X R13, PT, PT, R4, R13, RZ, P5, !PT ;  /* 0x0000000d040db210 */ /* 0x000fe20002ffe4ff */
[----:B------:R-:W-:Y:S01]  /*07b0*/  @!P2 IMAD.WIDE.U32 R14, R23, R14, R18 ;  /* 0x0000000e170ea225 */ /* 0x000fe200078e0012 */
[----:B------:R-:W-:-:S03]  /*07c0*/  IADD3 R23, PT, PT, R5, 0x40, RZ ;  /* 0x0000004005177810 */ /* 0x000fc60007ffe0ff */
[----:B------:R4:W5:Y:S01]  /*07d0*/  @!P3 LDG.E R40, desc[UR6][R12.64] ;  /* 0x000000060c28b981 */ /* 0x000962000c1e1900 */
[----:B------:R-:W-:Y:S02]  /*07e0*/  ISETP.GE.U32.AND P0, PT, R23, UR8, PT ;  /* 0x0000000817007c0c */ /* 0x000fe4000bf06070 */
[----:B-1----:R-:W-:Y:S02]  /*07f0*/  SHF.R.S32.HI R21, RZ, 0x1f, R23 ;  /* 0x0000001fff157819 */ /* 0x002fe40000011417 */
[----:B------:R-:W-:Y:S02]  /*0800*/  @!P2 IADD3 R19, PT, PT, R15, R27, RZ ;  /* 0x0000001b0f13a210 */ /* 0x000fe40007ffe0ff */
[----:B------:R-:W-:Y:S01]  /*0810*/  ISETP.GE.AND.EX P0, PT, R21, UR9, PT, P0 ;  /* 0x0000000915007c0c */ /* 0x000fe2000bf06300 */
[----:B----4-:R-:W1:Y:S01]  /*0820*/  @!P1 LDC.64 R12, c[0x0][0x3a0] ;  /* 0x0000e800ff0c9b82 */ /* 0x010e620000000a00 */
[----:B------:R-:W-:Y:S02]  /*0830*/  @!P3 IADD3.X R11, PT, PT, R4, R11, RZ, P4, !PT ;  /* 0x0000000b040bb210 */ /* 0x000fe400027fe4ff */
[----:B------:R-:W-:-:S02]  /*0840*/  @!P2 SHF.L.U64.HI R20, R14, 0x1, R19 ;  /* 0x000000010e14a819 */ /* 0x000fc40000010213 */
[C---:B------:R-:W-:Y:S01]  /*0850*/  IADD3 R22, PT, PT, R5.reuse, 0x50, RZ ;  /* 0x0000005005167810 */ /* 0x040fe20007ffe0ff */
[----:B------:R4:W5:Y:S01]  /*0860*/  @!P3 LDG.E R41, desc[UR6][R10.64] ;  /* 0x000000060a29b981 */ /* 0x000962000c1e1900 */
[C---:B------:R-:W-:Y:S02]  /*0870*/  IADD3 R26, PT, PT, R5.reuse, 0x60, RZ ;  /* 0x00000060051a7810 */ /* 0x040fe40007ffe0ff */
[----:B------:R-:W-:Y:S01]  /*0880*/  IADD3 R24, PT, PT, R5, 0x70, RZ ;  /* 0x0000007005187810 */ /* 0x000fe20007ffe0ff */
[----:B--2---:R-:W-:Y:S01]  /*0890*/  @!P1 IMAD R29, R29, R6, RZ ;  /* 0x000000061d1d9224 */ /* 0x004fe200078e02ff */
[----:B------:R-:W2:Y:S01]  /*08a0*/  @!P1 LDC.64 R4, c[0x0][0x398] ;  /* 0x0000e600ff049b82 */ /* 0x000ea20000000a00 */
[----:B------:R-:W-:Y:S02]  /*08b0*/  @!P1 MOV R18, R52 ;  /* 0x0000003400129202 */ /* 0x000fe40000000f00 */
[----:B------:R-:W-:Y:S01]  /*08c0*/  @!P1 MOV R19, R55 ;  /* 0x0000003700139202 */ /* 0x000fe20000000f00 */
[----:B------:R-:W-:Y:S01]  /*08d0*/  @!P1 IMAD R29, R2, R7, R29 ;  /* 0x00000007021d9224 */ /* 0x000fe200078e021d */
[----:B------:R-:W-:Y:S01]  /*08e0*/  @!P2 SHF.L.U32 R15, R14, 0x1, RZ ;  /* 0x000000010e0fa819 */ /* 0x000fe200000006ff */
[----:B------:R-:W-:-:S02]  /*08f0*/  @!P1 IMAD.WIDE.U32 R18, R2, R6, R18 ;  /* 0x0000000602129225 */ /* 0x000fc400078e0012 */
[----:B----4-:R-:W4:Y:S01]  /*0900*/  @!P0 LDC.64 R10, c[0x0][0x3f8] ;  /* 0x0000fe00ff0a8b82 */ /* 0x010f220000000a00 */
[----:B------:R-:W-:Y:S02]  /*0910*/  ISETP.GE.U32.AND P4, PT, R22, UR8, PT ;  /* 0x0000000816007c0c */ /* 0x000fe4000bf86070 */
[----:B------:R-:W-:Y:S02]  /*0920*/  SHF.R.S32.HI R31, RZ, 0x1f, R22 ;  /* 0x0000001fff1f7819 */ /* 0x000fe40000011416 */
[----:B0-----:R-:W-:Y:S02]  /*0930*/  @!P2 IADD3 R14, P6, PT, R15, R8, RZ ;  /* 0x000000080f0ea210 */ /* 0x001fe40007fde0ff */
[----:B------:R-:W-:Y:S02]  /*0940*/  @!P1 IADD3 R29, PT, PT, R19, R29, RZ ;  /* 0x0000001d131d9210 */ /* 0x000fe40007ffe0ff */
[----:B------:R-:W-:Y:S02]  /*0950*/  ISETP.GE.AND.EX P4, PT, R31, UR9, PT, P4 ;  /* 0x000000091f007c0c */ /* 0x000fe4000bf86340 */
[----:B------:R-:W-:-:S02]  /*0960*/  @!P1 SHF.L.U32 R19, R18, 0x1, RZ ;  /* 0x0000000112139819 */ /* 0x000fc400000006ff */
[----:B---3--:R-:W-:Y:S02]  /*0970*/  @!P2 IADD3 R16, P3, PT, R15, R16, RZ ;  /* 0x000000100f10a210 */ /* 0x008fe40007f7e0ff */
[----:B------:R-:W-:Y:S02]  /*0980*/  @!P2 IADD3.X R15, PT, PT, R20, R9, RZ, P6, !PT ;  /* 0x00000009140fa210 */ /* 0x000fe400037fe4ff */
[----:B------:R-:W-:Y:S02]  /*0990*/  @!P1 SHF.L.U64.HI R2, R18, 0x1, R29 ;  /* 0x0000000112029819 */ /* 0x000fe4000001021d */
[----:B-1----:R-:W-:Y:S01]  /*09a0*/  @!P1 IADD3 R28, P6, PT, R19, R12, RZ ;  /* 0x0000000c131c9210 */ /* 0x002fe20007fde0ff */
[----:B------:R0:W5:Y:S01]  /*09b0*/  @!P2 LDG.E R38, desc[UR6][R14.64] ;  /* 0x000000060e26a981 */ /* 0x000162000c1e1900 */
[----:B------:R-:W-:Y:S01]  /*09c0*/  @!P2 IADD3.X R17, PT, PT, R20, R17, RZ, P3, !PT ;  /* 0x000000111411a210 */ /* 0x000fe20001ffe4ff */
[----:B------:R-:W1:Y:S01]  /*09d0*/  @!P4 LDC.64 R8, c[0x0][0x3f8] ;  /* 0x0000fe00ff08cb82 */ /* 0x000e620000000a00 */
[----:B------:R-:W-:-:S03]  /*09e0*/  @!P1 IADD3.X R29, PT, PT, R2, R13, RZ, P6, !PT ;  /* 0x0000000d021d9210 */ /* 0x000fc600037fe4ff */
[----:B------:R3:W5:Y:S04]  /*09f0*/  @!P2 LDG.E R39, desc[UR6][R16.64] ;  /* 0x000000061027a981 */ /* 0x000768000c1e1900 */
[----:B------:R-:W1:Y:S01]  /*0a00*/  @!P0 LDC.64 R12, c[0x0][0x3a0] ;  /* 0x0000e800ff0c8b82 */ /* 0x000e620000000a00 */
[----:B--2---:R-:W-:Y:S01]  /*0a10*/  @!P1 IADD3 R20, P2, PT, R19, R4, RZ ;  /* 0x0000000413149210 */ /* 0x004fe20007f5e0ff */
[----:B----4-:R-:W-:Y:S01]  /*0a20*/  @!P0 IMAD R6, R21, R10, RZ ;  /* 0x0000000a15068224 */ /* 0x010fe200078e02ff */
[----:B0-----:R-:W-:Y:S01]  /*0a30*/  @!P0 MOV R14, R52 ;  /* 0x00000034000e8202 */ /* 0x001fe20000000f00 */
[----:B------:R0:W5:Y:S04]  /*0a40*/  @!P1 LDG.E R37, desc[UR6][R28.64] ;  /* 0x000000061c259981 */ /* 0x000168000c1e1900 */
[----:B------:R-:W2:Y:S01]  /*0a50*/  LDC.64 R18, c[0x0][0x3b8] ;  /* 0x0000ee00ff127b82 */ /* 0x000ea20000000a00 */
[----:B------:R-:W-:Y:S01]  /*0a60*/  @!P0 MOV R15, R55 ;  /* 0x00000037000f8202 */ /* 0x000fe20000000f00 */
[C---:B------:R-:W-:Y:S01]  /*0a70*/  @!P0 IMAD R33, R23.reuse, R11, R6 ;  /* 0x0000000b17218224 */ /* 0x040fe200078e0206 */
[----:B------:R-:W-:Y:S01]  /*0a80*/  ISETP.GE.U32.AND P5, PT, R26, UR8, PT ;  /* 0x000000081a007c0c */ /* 0x000fe2000bfa6070 */
[----:B------:R-:W-:Y:S01]  /*0a90*/  @!P0 IMAD.WIDE.U32 R10, R23, R10, R14 ;  /* 0x0000000a170a8225 */ /* 0x000fe200078e000e */
[----:B------:R-:W-:-:S03]  /*0aa0*/  SHF.R.S32.HI R27, RZ, 0x1f, R26 ;  /* 0x0000001fff1b7819 */ /* 0x000fc6000001141a */
[----:B---3--:R-:W3:Y:S01]  /*0ab0*/  @!P0 LDC.64 R16, c[0x0][0x398] ;  /* 0x0000e600ff108b82 */ /* 0x008ee20000000a00 */
[----:B------:R-:W-:Y:S02]  /*0ac0*/  @!P1 IADD3.X R21, PT, PT, R2, R5, RZ, P2, !PT ;  /* 0x0000000502159210 */ /* 0x000fe400017fe4ff */
[----:B------:R-:W-:Y:S02]  /*0ad0*/  @!P0 IADD3 R5, PT, PT, R11, R33, RZ ;  /* 0x000000210b058210 */ /* 0x000fe40007ffe0ff */
[C---:B0-----:R-:W-:Y:S01]  /*0ae0*/  @!P0 SHF.L.U32 R29, R10.reuse, 0x1, RZ ;  /* 0x000000010a1d8819 */ /* 0x041fe200000006ff */
[----:B------:R0:W5:Y:S01]  /*0af0*/  @!P1 LDG.E R36, desc[UR6][R20.64] ;  /* 0x0000000614249981 */ /* 0x000162000c1e1900 */
[----:B------:R-:W-:Y:S01]  /*0b00*/  ISETP.GE.AND.EX P5, PT, R27, UR9, PT, P5 ;  /* 0x000000091b007c0c */ /* 0x000fe2000bfa6350 */
[----:B-1----:R-:W-:Y:S01]  /*0b10*/  @!P4 IMAD R31, R31, R8, RZ ;  /* 0x000000081f1fc224 */ /* 0x002fe200078e02ff */
[----:B------:R-:W-:Y:S01]  /*0b20*/  @!P0 SHF.L.U64.HI R6, R10, 0x1, R5 ;  /* 0x000000010a068819 */ /* 0x000fe20000010205 */
[----:B------:R-:W1:Y:S01]  /*0b30*/  @!P4 LDC.64 R14, c[0x0][0x3a0] ;  /* 0x0000e800ff0ecb82 */ /* 0x000e620000000a00 */
[----:B------:R-:W-:-:S02]  /*0b40*/  @!P0 IADD3 R32, P1, PT, R29, R12, RZ ;  /* 0x0000000c1d208210 */ /* 0x000fc40007f3e0ff */
[----:B------:R-:W-:Y:S02]  /*0b50*/  ISETP.GE.U32.AND P3, PT, R24, UR8, PT ;  /* 0x0000000818007c0c */ /* 0x000fe4000bf66070 */
[----:B------:R-:W-:Y:S02]  /*0b60*/  SHF.R.S32.HI R7, RZ, 0x1f, R24 ;  /* 0x0000001fff077819 */ /* 0x000fe40000011418 */
[----:B------:R-:W-:Y:S01]  /*0b70*/  @!P4 MOV R4, R52 ;  /* 0x000000340004c202 */ /* 0x000fe20000000f00 */
[----:B------:R-:W-:Y:S01]  /*0b80*/  @!P4 IMAD R31, R22, R9, R31 ;  /* 0x00000009161fc224 */ /* 0x000fe200078e021f */
[----:B------:R-:W-:Y:S01]  /*0b90*/  @!P4 MOV R5, R55 ;  /* 0x000000370005c202 */ /* 0x000fe20000000f00 */
[----:B------:R-:W4:Y:S01]  /*0ba0*/  @!P4 LDC.64 R10, c[0x0][0x398] ;  /* 0x0000e600ff0acb82 */ /* 0x000f220000000a00 */
[----:B------:R-:W-:Y:S01]  /*0bb0*/  @!P0 IADD3.X R33, PT, PT, R6, R13, RZ, P1, !PT ;  /* 0x0000000d06218210 */ /* 0x000fe20000ffe4ff */
[----:B--2---:R-:W-:Y:S01]  /*0bc0*/  IMAD.WIDE R12, R47, 0x8, R18 ;  /* 0x000000082f0c7825 */ /* 0x004fe200078e0212 */
[----:B------:R-:W-:-:S03]  /*0bd0*/  ISETP.GE.AND.EX P3, PT, R7, UR9, PT, P3 ;  /* 0x0000000907007c0c */ /* 0x000fc6000bf66330 */
[----:B------:R-:W-:Y:S01]  /*0be0*/  @!P4 IMAD.WIDE.U32 R8, R22, R8, R4 ;  /* 0x000000081608c225 */ /* 0x000fe200078e0004 */
[----:B------:R-:W-:Y:S01]  /*0bf0*/  ISETP.NE.AND P1, PT, RZ, UR4, PT ;  /* 0x00000004ff007c0c */ /* 0x000fe2000bf25270 */
[----:B------:R-:W2:Y:S01]  /*0c00*/  @!P5 LDC.64 R22, c[0x0][0x3f8] ;  /* 0x0000fe00ff16db82 */ /* 0x000ea20000000a00 */
[----:B------:R-:W4:Y:S02]  /*0c10*/  LDG.E.64 R12, desc[UR6][R12.64] ;  /* 0x000000060c0c7981 */ /* 0x000f24000c1e1b00 */
[----:B------:R-:W-:Y:S02]  /*0c20*/  @!P4 IADD3 R5, PT, PT, R9, R31, RZ ;  /* 0x0000001f0905c210 */ /* 0x000fe40007ffe0ff */
[C---:B------:R-:W-:Y:S02]  /*0c30*/  @!P4 SHF.L.U32 R35, R8.reuse, 0x1, RZ ;  /* 0x000000010823c819 */ /* 0x040fe400000006ff */
[----:B------:R-:W-:Y:S01]  /*0c40*/  @!P4 SHF.L.U64.HI R2, R8, 0x1, R5 ;  /* 0x000000010802c819 */ /* 0x000fe20000010205 */
[----:B------:R-:W4:Y:S01]  /*0c50*/  LDC.64 R18, c[0x0][0x3a8] ;  /* 0x0000ea00ff127b82 */ /* 0x000f220000000a00 */
[----:B---3--:R-:W-:-:S07]  /*0c60*/  @!P0 IADD3 R28, P2, PT, R29, R16, RZ ;  /* 0x000000101d1c8210 */ /* 0x008fce0007f5e0ff */
[----:B------:R-:W3:Y:S01]  /*0c70*/  @!P3 LDC.64 R8, c[0x0][0x3f8] ;  /* 0x0000fe00ff08bb82 */ /* 0x000ee20000000a00 */
[----:B------:R-:W-:Y:S02]  /*0c80*/  MOV R4, RZ ;  /* 0x000000ff00047202 */ /* 0x000fe40000000f00 */
[----:B------:R-:W-:-:S05]  /*0c90*/  MOV R5, RZ ;  /* 0x000000ff00057202 */ /* 0x000fca0000000f00 */
[----:B0-----:R-:W0:Y:S01]  /*0ca0*/  @P1 LDC.64 R20, c[0x0][0x3b0] ;  /* 0x0000ec00ff141b82 */ /* 0x001e220000000a00 */
[----:B------:R-:W-:Y:S01]  /*0cb0*/  @!P0 IADD3.X R29, PT, PT, R6, R17, RZ, P2, !PT ;  /* 0x00000011061d8210 */ /* 0x000fe200017fe4ff */
[----:B------:R4:W5:Y:S01]  /*0cc0*/  @!P0 LDG.E R4, desc[UR6][R32.64] ;  /* 0x0000000620048981 */ /* 0x000962000c1e1900 */
[----:B-1----:R-:W-:Y:S01]  /*0cd0*/  @!P4 IADD3 R30, P6, PT, R35, R14, RZ ;  /* 0x0000000e231ec210 */ /* 0x002fe20007fde0ff */
[----:B--2---:R-:W-:Y:S02]  /*0ce0*/  @!P5 IMAD R27, R27, R22, RZ ;  /* 0x000000161b1bd224 */ /* 0x004fe400078e02ff */
[----:B------:R1:W5:Y:S02]  /*0cf0*/  @!P0 LDG.E R5, desc[UR6][R28.64] ;  /* 0x000000061c058981 */ /* 0x000364000c1e1900 */
[----:B------:R-:W2:Y:S01]  /*0d00*/  @!P5 LDC.64 R16, c[0x0][0x3a0] ;  /* 0x0000e800ff10db82 */ /* 0x000ea20000000a00 */
[----:B------:R-:W-:Y:S02]  /*0d10*/  @!P4 IADD3.X R31, PT, PT, R2, R15, RZ, P6, !PT ;  /* 0x0000000f021fc210 */ /* 0x000fe400037fe4ff */
[----:B----4-:R-:W-:-:S02]  /*0d20*/  @!P4 IADD3 R10, P0, PT, R35, R10, RZ ;  /* 0x0000000a230ac210 */ /* 0x010fc40007f1e0ff */
[----:B------:R-:W-:Y:S02]  /*0d30*/  @!P5 MOV R32, R52 ;  /* 0x000000340020d202 */ /* 0x000fe40000000f00 */
[----:B------:R-:W-:Y:S01]  /*0d40*/  @!P5 MOV R33, R55 ;  /* 0x000000370021d202 */ /* 0x000fe20000000f00 */
[----:B------:R-:W4:Y:S01]  /*0d50*/  @!P5 LDC.64 R14, c[0x0][0x398] ;  /* 0x0000e600ff0edb82 */ /* 0x000f220000000a00 */
[----:B------:R-:W-:Y:S01]  /*0d60*/  @!P4 IADD3.X R11, PT, PT, R2, R11, RZ, P0, !PT ;  /* 0x0000000b020bc210 */ /* 0x000fe200007fe4ff */
[C---:B------:R-:W-:Y:S01]  /*0d70*/  @!P5 IMAD R35, R26.reuse, R23, R27 ;  /* 0x000000171a23d224 */ /* 0x040fe200078e021b */
[----:B------:R-:W-:Y:S01]  /*0d80*/  LOP3.LUT R2, R45, 0xffff, RZ, 0xc0, !PT ;  /* 0x0000ffff2d027812 */ /* 0x000fe200078ec0ff */
[----:B------:R-:W-:Y:S01]  /*0d90*/  @!P5 IMAD.WIDE.U32 R32, R26, R22, R32 ;  /* 0x000000161a20d225 */ /* 0x000fe200078e0020 */
[----:B------:R-:W-:-:S03]  /*0da0*/  MOV R6, RZ ;  /* 0x000000ff00067202 */ /* 0x000fc60000000f00 */
[----:B------:R-:W4:Y:S01]  /*0db0*/  @!P3 LDC.64 R26, c[0x0][0x3a0] ;  /* 0x0000e800ff1abb82 */ /* 0x000f220000000a00 */
[----:B-1----:R-:W-:Y:S02]  /*0dc0*/  IMAD R29, R25, 0x60, R2 ;  /* 0x00000060191d7824 */ /* 0x002fe400078e0202 */
[----:B---3--:R-:W-:Y:S01]  /*0dd0*/  @!P3 IMAD R28, R7, R8, RZ ;  /* 0x00000008071cb224 */ /* 0x008fe200078e02ff */
[----:B------:R1:W5:Y:S04]  /*0de0*/  @!P4 LDG.E R6, desc[UR6][R30.64] ;  /* 0x000000061e06c981 */ /* 0x000368000c1e1900 */
[----:B------:R-:W3:Y:S01]  /*0df0*/  @!P3 LDC.64 R22, c[0x0][0x398] ;  /* 0x0000e600ff16bb82 */ /* 0x000ee20000000a00 */
[----:B------:R-:W-:Y:S01]  /*0e00*/  IMAD.WIDE R18, R29, 0x4, R18 ;  /* 0x000000041d127825 */ /* 0x000fe200078e0212 */
[----:B------:R-:W-:-:S03]  /*0e10*/  @!P5 IADD3 R7, PT, PT, R33, R35, RZ ;  /* 0x000000232107d210 */ /* 0x000fc60007ffe0ff */
[----:B0-----:R-:W-:Y:S01]  /*0e20*/  @P1 IMAD.WIDE R20, R29, 0x4, R20 ;  /* 0x000000041d141825 */ /* 0x001fe200078e0214 */
[----:B------:R-:W-:-:S03]  /*0e30*/  @!P3 MOV R29, R55 ;  /* 0x00000037001db202 */ /* 0x000fc60000000f00 */
[----:B------:R-:W-:Y:S01]  /*0e40*/  @!P3 IMAD R9, R24, R9, R28 ;  /* 0x000000091809b224 */ /* 0x000fe200078e021c */
[----:B------:R-:W-:Y:S02]  /*0e50*/  @!P3 MOV R28, R52 ;  /* 0x00000034001cb202 */ /* 0x000fe40000000f00 */
[C---:B-1----:R-:W-:Y:S02]  /*0e60*/  @!P5 SHF.L.U32 R31, R32.reuse, 0x1, RZ ;  /* 0x00000001201fd819 */ /* 0x042fe400000006ff */
[----:B------:R-:W-:Y:S01]  /*0e70*/  @!P5 SHF.L.U64.HI R32, R32, 0x1, R7 ;  /* 0x000000012020d819 */ /* 0x000fe20000010207 */
[----:B------:R-:W-:Y:S01]  /*0e80*/  @!P3 IMAD.WIDE.U32 R28, R24, R8, R28 ;  /* 0x00000008181cb225 */ /* 0x000fe200078e001c */
[----:B--2---:R-:W-:Y:S02]  /*0e90*/  @!P5 IADD3 R16, P0, PT, R31, R16, RZ ;  /* 0x000000101f10d210 */ /* 0x004fe40007f1e0ff */
[----:B------:R-:W-:Y:S02]  /*0ea0*/  MOV R7, RZ ;  /* 0x000000ff00077202 */ /* 0x000fe40000000f00 */
[----:B------:R-:W-:-:S02]  /*0eb0*/  @!P5 IADD3.X R17, PT, PT, R32, R17, RZ, P0, !PT ;  /* 0x000000112011d210 */ /* 0x000fc400007fe4ff */
[----:B----4-:R-:W-:Y:S02]  /*0ec0*/  @!P5 IADD3 R30, P0, PT, R31, R14, RZ ;  /* 0x0000000e1f1ed210 */ /* 0x010fe40007f1e0ff */
[----:B------:R-:W-:Y:S01]  /*0ed0*/  @!P3 IADD3 R33, PT, PT, R29, R9, RZ ;  /* 0x000000091d21b210 */ /* 0x000fe20007ffe0ff */
[----:B------:R0:W5:Y:S01]  /*0ee0*/  @!P4 LDG.E R7, desc[UR6][R10.64] ;  /* 0x000000060a07c981 */ /* 0x000162000c1e1900 */
[----:B------:R-:W-:Y:S02]  /*0ef0*/  @!P3 SHF.L.U32 R29, R28, 0x1, RZ ;  /* 0x000000011c1db819 */ /* 0x000fe400000006ff */
[----:B------:R-:W-:Y:S02]  /*0f00*/  @!P5 IADD3.X R31, PT, PT, R32, R15, RZ, P0, !PT ;  /* 0x0000000f201fd210 */ /* 0x000fe400007fe4ff */
[----:B------:R-:W-:Y:S02]  /*0f10*/  @!P3 SHF.L.U64.HI R28, R28, 0x1, R33 ;  /* 0x000000011c1cb819 */ /* 0x000fe40000010221 */
[----:B------:R-:W-:-:S02]  /*0f20*/  @!P3 IADD3 R26, P0, PT, R29, R26, RZ ;  /* 0x0000001a1d1ab210 */ /* 0x000fc40007f1e0ff */
[----:B---3--:R-:W-:Y:S02]  /*0f30*/  @!P3 IADD3 R22, P2, PT, R29, R22, RZ ;  /* 0x000000161d16b210 */ /* 0x008fe40007f5e0ff */
[----:B0-----:R-:W-:Y:S02]  /*0f40*/  CS2R R10, SRZ ;  /* 0x00000000000a7805 */ /* 0x001fe4000001ff00 */
[----:B------:R-:W-:Y:S02]  /*0f50*/  MOV R8, RZ ;  /* 0x000000ff00087202 */ /* 0x000fe40000000f00 */
[----:B------:R-:W-:Y:S02]  /*0f60*/  CS2R R14, SRZ ;  /* 0x00000000000e7805 */ /* 0x000fe4000001ff00 */
[----:B------:R-:W-:Y:S02]  /*0f70*/  MOV R9, RZ ;  /* 0x000000ff00097202 */ /* 0x000fe40000000f00 */
[----:B------:R-:W-:-:S02]  /*0f80*/  @!P3 IADD3.X R27, PT, PT, R28, R27, RZ, P0, !PT ;  /* 0x0000001b1c1bb210 */ /* 0x000fc400007fe4ff */
[----:B------:R-:W-:Y:S01]  /*0f90*/  @!P3 IADD3.X R23, PT, PT, R28, R23, RZ, P2, !PT ;  /* 0x000000171c17b210 */ /* 0x000fe200017fe4ff */
[----:B------:R0:W5:Y:S04]  /*0fa0*/  @!P5 LDG.E R8, desc[UR6][R16.64] ;  /* 0x000000061008d981 */ /* 0x000168000c1e1900 */
[----:B------:R0:W5:Y:S04]  /*0fb0*/  @!P5 LDG.E R9, desc[UR6][R30.64] ;  /* 0x000000061e09d981 */ /* 0x000168000c1e1900 */
[----:B------:R0:W5:Y:S04]  /*0fc0*/  @!P3 LDG.E R10, desc[UR6][R26.64] ;  /* 0x000000061a0ab981 */ /* 0x000168000c1e1900 */
[----:B------:R0:W5:Y:S04]  /*0fd0*/  @!P3 LDG.E R11, desc[UR6][R22.64] ;  /* 0x00000006160bb981 */ /* 0x000168000c1e1900 */
[----:B------:R0:W5:Y:S04]  /*0fe0*/  @P1 LDG.E.64 R14, desc[UR6][R20.64] ;  /* 0x00000006140e1981 */ /* 0x000168000c1e1b00 */
[----:B------:R0:W5:Y:S01]  /*0ff0*/  LDG.E.64 R16, desc[UR6][R18.64] ;  /* 0x0000000612107981 */ /* 0x000162000c1e1b00 */
[----:B------:R-:W-:Y:S01]  /*1000*/  MOV R49, 0x3f800000 ;  /* 0x3f80000000317802 */ /* 0x000fe20000000f00 */
[----:B------:R-:W-:Y:S01]  /*1010*/  UISETP.NE.AND UP0, UPT, UR4, URZ, UPT ;  /* 0x000000ff0400728c */ /* 0x000fe2000bf05270 */
[----:B------:R-:W-:-:S05]  /*1020*/  FFMA.FTZ R24, -R12, R12, R13 ;  /* 0x0000000c0c187223 */ /* 0x000fca000001010d */
[----:B------:R-:W-:-:S13]  /*1030*/  FSETP.GTU.FTZ.AND P0, PT, R24, RZ, PT ;  /* 0x000000ff1800720b */ /* 0x000fda0003f1c000 */
[----:B------:R-:W1:Y:S02]  /*1040*/  @P0 LDC R13, c[0x0][0x3c0] ;  /* 0x0000f000ff0d0b82 */ /* 0x000e640000000800 */
[----:B-1----:R-:W-:-:S04]  /*1050*/  @P0 FADD.FTZ R13, R24, R13 ;  /* 0x0000000d180d0221 */ /* 0x002fc80000010000 */
[----:B------:R0:W1:Y:S01]  /*1060*/  @P0 MUFU.RSQ R49, R13 ;  /* 0x0000000d00310308 */ /* 0x0000620000001400 */
[----:B------:R-:W-:Y:S05]  /*1070*/  BRA.U UP0, `(.L_x_664) ;  /* 0x0000000900447547 */ /* 0x000fea000b800000 */
[--C-:B0----5:R-:W-:Y:S02]  /*1080*/  HADD2.F32 R19, -RZ, R43.reuse.H0_H0 ;  /* 0x2000002bff137230 */ /* 0x121fe40000004100 */
[----:B------:R-:W-:Y:S02]  /*1090*/  HADD2.F32 R21, -RZ, R43.H1_H1 ;  /* 0x3000002bff157230 */ /* 0x000fe40000004100 */
[--C-:B------:R-:W-:Y:S02]  /*10a0*/  HADD2.F32 R13, -RZ, R42.reuse.H0_H0 ;  /* 0x2000002aff0d7230 */ /* 0x100fe40000004100 */
[C---:B------:R-:W-:Y:S01]  /*10b0*/  FADD.FTZ R20, -R12.reuse, R19 ;  /* 0x000000130c147221 */ /* 0x040fe20000010100 */
[----:B------:R-:W-:Y:S02]  /*10c0*/  HADD2.F32 R23, -RZ, R41.H0_H0 ;  /* 0x20000029ff177230 */ /* 0x000fe40000004100 */
[----:B------:R-:W-:Y:S01]  /*10d0*/  FADD.FTZ R22, -R12, R21 ;  /* 0x000000150c167221 */ /* 0x000fe20000010100 */
[----:B------:R-:W-:-:S02]  /*10e0*/  HADD2.F32 R18, -RZ, R42.H1_H1 ;  /* 0x3000002aff127230 */ /* 0x000fc40000004100 */
[----:B------:R-:W-:Y:S01]  /*10f0*/  FMUL.FTZ R21, R16, R13 ;  /* 0x0000000d10157220 */ /* 0x000fe20000410000 */
[-C--:B-1----:R-:W-:Y:S01]  /*1100*/  FMUL.FTZ R20, R20, R49.reuse ;  /* 0x0000003114147220 */ /* 0x082fe20000410000 */
[----:B------:R-:W-:Y:S01]  /*1110*/  FADD.FTZ R26, -R12, R23 ;  /* 0x000000170c1a7221 */ /* 0x000fe20000010100 */
[----:B------:R-:W-:Y:S01]  /*1120*/  FMUL.FTZ R19, R22, R49 ;  /* 0x0000003116137220 */ /* 0x000fe20000410000 */
[----:B------:R-:W-:Y:S02]  /*1130*/  HADD2.F32 R27, -RZ, R40.H0_H0 ;  /* 0x20000028ff1b7230 */ /* 0x000fe40000004100 */
[----:B------:R-:W-:Y:S01]  /*1140*/  FMUL.FTZ R24, R17, R18 ;  /* 0x0000001211187220 */ /* 0x000fe20000410000 */
[----:B------:R-:W-:Y:S01]  /*1150*/  FADD.FTZ R23, RZ, R21 ;  /* 0x00000015ff177221 */ /* 0x000fe20000010000 */
[----:B------:R-:W-:Y:S01]  /*1160*/  FFMA.FTZ R22, R20, R21, RZ ;  /* 0x0000001514167223 */ /* 0x000fe200000100ff */
[----:B------:R-:W-:Y:S01]  /*1170*/  FFMA.FTZ R20, R13, R20, RZ ;  /* 0x000000140d147223 */ /* 0x000fe200000100ff */
[----:B------:R-:W-:Y:S01]  /*1180*/  FADD.FTZ R28, RZ, R13 ;  /* 0x0000000dff1c7221 */ /* 0x000fe20000010000 */
[----:B------:R-:W-:Y:S01]  /*1190*/  FADD.FTZ R23, R24, R23 ;  /* 0x0000001718177221 */ /* 0x000fe20000010000 */
[----:B------:R-:W-:Y:S01]  /*11a0*/  FFMA.FTZ R22, R19, R24, R22 ;  /* 0x0000001813167223 */ /* 0x000fe20000010016 */
[----:B------:R-:W-:Y:S01]  /*11b0*/  FMUL.FTZ R24, R16, R27 ;  /* 0x0000001b10187220 */ /* 0x000fe20000410000 */
[----:B------:R-:W-:Y:S01]  /*11c0*/  FMUL.FTZ R21, R26, R49 ;  /* 0x000000311a157220 */ /* 0x000fe20000410000 */
[----:B------:R-:W-:-:S02]  /*11d0*/  HADD2.F32 R13, -RZ, R41.H1_H1 ;  /* 0x30000029ff0d7230 */ /* 0x000fc40000004100 */
[----:B------:R-:W-:Y:S01]  /*11e0*/  FADD.FTZ R28, R27, R28 ;  /* 0x0000001c1b1c7221 */ /* 0x000fe20000010000 */
[----:B------:R-:W-:Y:S01]  /*11f0*/  FADD.FTZ R23, R23, R24 ;  /* 0x0000001817177221 */ /* 0x000fe20000010000 */
[----:B------:R-:W-:Y:S01]  /*1200*/  FFMA.FTZ R24, R21, R24, R22 ;  /* 0x0000001815187223 */ /* 0x000fe20000010016 */
[----:B------:R-:W-:Y:S02]  /*1210*/  HADD2.F32 R29, -RZ, R39.H0_H0 ;  /* 0x20000027ff1d7230 */ /* 0x000fe40000004100 */
[----:B------:R-:W-:Y:S01]  /*1220*/  FADD.FTZ R22, -R12, R13 ;  /* 0x0000000d0c167221 */ /* 0x000fe20000010100 */
[----:B------:R-:W-:Y:S01]  /*1230*/  FFMA.FTZ R27, R27, R21, R20 ;  /* 0x000000151b1b7223 */ /* 0x000fe20000010014 */
[----:B------:R-:W-:Y:S02]  /*1240*/  HADD2.F32 R20, -RZ, R40.H1_H1 ;  /* 0x30000028ff147230 */ /* 0x000fe40000004100 */
[----:B------:R-:W-:Y:S01]  /*1250*/  FFMA.FTZ R19, R18, R19, RZ ;  /* 0x0000001312137223 */ /* 0x000fe200000100ff */
[----:B------:R-:W-:Y:S01]  /*1260*/  FADD.FTZ R21, RZ, R18 ;  /* 0x00000012ff157221 */ /* 0x000fe20000010000 */
[----:B------:R-:W-:Y:S01]  /*1270*/  FADD.FTZ R18, -R12, R29 ;  /* 0x0000001d0c127221 */ /* 0x000fe20000010100 */
[----:B------:R-:W-:Y:S01]  /*1280*/  FMUL.FTZ R13, R22, R49 ;  /* 0x00000031160d7220 */ /* 0x000fe20000410000 */
[----:B------:R-:W-:-:S02]  /*1290*/  HADD2.F32 R26, -RZ, R38.H0_H0 ;  /* 0x20000026ff1a7230 */ /* 0x000fc40000004100 */
[----:B------:R-:W-:Y:S01]  /*12a0*/  FADD.FTZ R21, R20, R21 ;  /* 0x0000001514157221 */ /* 0x000fe20000010000 */
[----:B------:R-:W-:Y:S01]  /*12b0*/  FMUL.FTZ R31, R18, R49 ;  /* 0x00000031121f7220 */ /* 0x000fe20000410000 */
[----:B------:R-:W-:Y:S01]  /*12c0*/  FFMA.FTZ R19, R20, R13, R19 ;  /* 0x0000000d14137223 */ /* 0x000fe20000010013 */
[----:B------:R-:W-:Y:S02]  /*12d0*/  HADD2.F32 R29, -RZ, R39.H1_H1 ;  /* 0x30000027ff1d7230 */ /* 0x000fe40000004100 */
[----:B------:R-:W-:Y:S01]  /*12e0*/  FMUL.FTZ R20, R17, R20 ;  /* 0x0000001411147220 */ /* 0x000fe20000410000 */
[----:B------:R-:W-:Y:S01]  /*12f0*/  FADD.FTZ R28, R28, R26 ;  /* 0x0000001a1c1c7221 */ /* 0x000fe20000010000 */
[----:B------:R-:W-:Y:S01]  /*1300*/  FFMA.FTZ R27, R26, R31, R27 ;  /* 0x0000001f1a1b7223 */ /* 0x000fe2000001001b */
[----:B------:R-:W-:Y:S01]  /*1310*/  FMUL.FTZ R26, R16, R26 ;  /* 0x0000001a101a7220 */ /* 0x000fe20000410000 */
[----:B------:R-:W-:Y:S01]  /*1320*/  FADD.FTZ R23, R20, R23 ;  /* 0x0000001714177221 */ /* 0x000fe20000010000 */
[----:B------:R-:W-:Y:S01]  /*1330*/  FFMA.FTZ R24, R13, R20, R24 ;  /* 0x000000140d187223 */ /* 0x000fe20000010018 */
[----:B------:R-:W-:Y:S01]  /*1340*/  FADD.FTZ R20, -R12, R29 ;  /* 0x0000001d0c147221 */ /* 0x000fe20000010100 */
[----:B------:R-:W-:-:S02]  /*1350*/  HADD2.F32 R18, -RZ, R38.H1_H1 ;  /* 0x30000026ff127230 */ /* 0x000fc40000004100 */
[----:B------:R-:W-:Y:S01]  /*1360*/  FADD.FTZ R22, R23, R26 ;  /* 0x0000001a17167221 */ /* 0x000fe20000010000 */
[--C-:B------:R-:W-:Y:S02]  /*1370*/  HADD2.F32 R23, -RZ, R37.reuse.H0_H0 ;  /* 0x20000025ff177230 */ /* 0x100fe40000004100 */
[----:B------:R-:W-:Y:S01]  /*1380*/  FMUL.FTZ R20, R20, R49 ;  /* 0x0000003114147220 */ /* 0x000fe20000410000 */
[----:B------:R-:W-:Y:S02]  /*1390*/  HADD2.F32 R29, -RZ, R37.H1_H1 ;  /* 0x30000025ff1d7230 */ /* 0x000fe40000004100 */
[----:B------:R-:W-:Y:S01]  /*13a0*/  FFMA.FTZ R31, R31, R26, R24 ;  /* 0x0000001a1f1f7223 */ /* 0x000fe20000010018 */
[----:B------:R-:W-:Y:S01]  /*13b0*/  FMUL.FTZ R13, R17, R18 ;  /* 0x00000012110d7220 */ /* 0x000fe20000410000 */
[----:B------:R-:W-:Y:S01]  /*13c0*/  FADD.FTZ R21, R21, R18 ;  /* 0x0000001215157221 */ /* 0x000fe20000010000 */
[----:B------:R-:W-:Y:S01]  /*13d0*/  FFMA.FTZ R19, R18, R20, R19 ;  /* 0x0000001412137223 */ /* 0x000fe20000010013 */
[----:B------:R-:W-:Y:S01]  /*13e0*/  FADD.FTZ R24, -R12, R23 ;  /* 0x000000170c187221 */ /* 0x000fe20000010100 */
[----:B------:R-:W-:-:S02]  /*13f0*/  HADD2.F32 R18, -RZ, R36.H0_H0 ;  /* 0x20000024ff127230 */ /* 0x000fc40000004100 */
[----:B------:R-:W-:Y:S01]  /*1400*/  FADD.FTZ R26, -R12, R29 ;  /* 0x0000001d0c1a7221 */ /* 0x000fe20000010100 */
[----:B------:R-:W-:Y:S01]  /*1410*/  FFMA.FTZ R31, R20, R13, R31 ;  /* 0x0000000d141f7223 */ /* 0x000fe2000001001f */
[----:B------:R-:W-:Y:S01]  /*1420*/  FADD.FTZ R22, R13, R22 ;  /* 0x000000160d167221 */ /* 0x000fe20000010000 */
[----:B------:R-:W-:Y:S02]  /*1430*/  HADD2.F32 R20, -RZ, R36.H1_H1 ;  /* 0x30000024ff147230 */ /* 0x000fe40000004100 */
[-C--:B------:R-:W-:Y:S01]  /*1440*/  FMUL.FTZ R24, R24, R49.reuse ;  /* 0x0000003118187220 */ /* 0x080fe20000410000 */
[----:B------:R-:W-:Y:S02]  /*1450*/  HADD2.F32 R29, -RZ, R4.H0_H0 ;  /* 0x20000004ff1d7230 */ /* 0x000fe40000004100 */
[----:B------:R-:W-:Y:S01]  /*1460*/  FMUL.FTZ R26, R26, R49 ;  /* 0x000000311a1a7220 */ /* 0x000fe20000410000 */
        /* <DEDUP_REMOVED lines=8> */
[----:B------:R-:W-:-:S02]  /*14f0*/  HADD2.F32 R18, -RZ, R5.H0_H0 ;  /* 0x20000005ff127230 */ /* 0x000fc40000004100 */
[----:B------:R-:W-:Y:S01]  /*1500*/  FADD.FTZ R20, -R12, R29 ;  /* 0x0000001d0c147221 */ /* 0x000fe20000010100 */
[----:B------:R-:W-:Y:S02]  /*1510*/  HADD2.F32 R29, -RZ, R6.H0_H0 ;  /* 0x20000006ff1d7230 */ /* 0x000fe40000004100 */
[----:B------:R-:W-:Y:S01]  /*1520*/  FADD.FTZ R22, R23, R22 ;  /* 0x0000001617167221 */ /* 0x000fe20000010000 */
[----:B------:R-:W-:Y:S01]  /*1530*/  FFMA.FTZ R31, R26, R23, R31 ;  /* 0x000000171a1f7223 */ /* 0x000fe2000001001f */
[----:B------:R-:W-:Y:S01]  /*1540*/  FMUL.FTZ R20, R20, R49 ;  /* 0x0000003114147220 */ /* 0x000fe20000410000 */
[----:B------:R-:W-:Y:S02]  /*1550*/  HADD2.F32 R13, -RZ, R4.H1_H1 ;  /* 0x30000004ff0d7230 */ /* 0x000fe40000004100 */
[----:B------:R-:W-:Y:S01]  /*1560*/  FMUL.FTZ R23, R16, R18 ;  /* 0x0000001210177220 */ /* 0x000fe20000410000 */
[----:B------:R-:W-:Y:S01]  /*1570*/  FADD.FTZ R26, -R12, R29 ;  /* 0x0000001d0c1a7221 */ /* 0x000fe20000010100 */
[----:B------:R-:W-:Y:S01]  /*1580*/  FFMA.FTZ R27, R18, R20, R27 ;  /* 0x00000014121b7223 */ /* 0x000fe2000001001b */
[----:B------:R-:W-:-:S02]  /*1590*/  HADD2.F32 R24, -RZ, R7.H0_H0 ;  /* 0x20000007ff187230 */ /* 0x000fc40000004100 */
[----:B------:R-:W-:Y:S01]  /*15a0*/  FFMA.FTZ R31, R20, R23, R31 ;  /* 0x00000017141f7223 */ /* 0x000fe2000001001f */
[----:B------:R-:W-:Y:S01]  /*15b0*/  FADD.FTZ R22, R22, R23 ;  /* 0x0000001716167221 */ /* 0x000fe20000010000 */
[----:B------:R-:W-:Y:S01]  /*15c0*/  FADD.FTZ R20, -R12, R13 ;  /* 0x0000000d0c147221 */ /* 0x000fe20000010100 */
[----:B------:R-:W-:Y:S01]  /*15d0*/  FADD.FTZ R28, R28, R18 ;  /* 0x000000121c1c7221 */ /* 0x000fe20000010000 */
[----:B------:R-:W-:Y:S02]  /*15e0*/  HADD2.F32 R23, -RZ, R6.H1_H1 ;  /* 0x30000006ff177230 */ /* 0x000fe40000004100 */
[-C--:B------:R-:W-:Y:S01]  /*15f0*/  FMUL.FTZ R26, R26, R49.reuse ;  /* 0x000000311a1a7220 */ /* 0x080fe20000410000 */
[----:B------:R-:W-:Y:S02]  /*1600*/  HADD2.F32 R18, -RZ, R5.H1_H1 ;  /* 0x30000005ff127230 */ /* 0x000fe40000004100 */
[----:B------:R-:W-:Y:S01]  /*1610*/  FMUL.FTZ R20, R20, R49 ;  /* 0x0000003114147220 */ /* 0x000fe20000410000 */
[----:B------:R-:W-:Y:S01]  /*1620*/  FADD.FTZ R28, R28, R24 ;  /* 0x000000181c1c7221 */ /* 0x000fe20000010000 */
[----:B------:R-:W-:Y:S01]  /*1630*/  FFMA.FTZ R27, R24, R26, R27 ;  /* 0x0000001a181b7223 */ /* 0x000fe2000001001b */
[----:B------:R-:W-:Y:S01]  /*1640*/  FMUL.FTZ R29, R16, R24 ;  /* 0x00000018101d7220 */ /* 0x000fe20000410000 */
[----:B------:R-:W-:Y:S01]  /*1650*/  FADD.FTZ R24, -R12, R23 ;  /* 0x000000170c187221 */ /* 0x000fe20000010100 */
[----:B------:R-:W-:Y:S01]  /*1660*/  FMUL.FTZ R13, R17, R18 ;  /* 0x00000012110d7220 */ /* 0x000fe20000410000 */
[----:B------:R-:W-:Y:S01]  /*1670*/  FADD.FTZ R21, R21, R18 ;  /* 0x0000001215157221 */ /* 0x000fe20000010000 */
[----:B------:R-:W-:Y:S01]  /*1680*/  FFMA.FTZ R19, R18, R20, R19 ;  /* 0x0000001412137223 */ /* 0x000fe20000010013 */
[----:B------:R-:W-:-:S02]  /*1690*/  HADD2.F32 R18, -RZ, R7.H1_H1 ;  /* 0x30000007ff127230 */ /* 0x000fc40000004100 */
[----:B------:R-:W-:Y:S01]  /*16a0*/  FMUL.FTZ R24, R24, R49 ;  /* 0x0000003118187220 */ /* 0x000fe20000410000 */
[----:B------:R-:W-:Y:S02]  /*16b0*/  HADD2.F32 R23, -RZ, R8.H0_H0 ;  /* 0x20000008ff177230 */ /* 0x000fe40000004100 */
        /* <DEDUP_REMOVED lines=9> */
[----:B------:R-:W-:Y:S02]  /*1750*/  HADD2.F32 R29, -RZ, R8.H1_H1 ;  /* 0x30000008ff1d7230 */ /* 0x000fe40000004100 */
[----:B------:R-:W-:Y:S01]  /*1760*/  FADD.FTZ R22, R13, R22 ;  /* 0x000000160d167221 */ /* 0x000fe20000010000 */
[----:B------:R-:W-:Y:S01]  /*1770*/  FFMA.FTZ R31, R24, R13, R31 ;  /* 0x0000000d181f7223 */ /* 0x000fe2000001001f */
[----:B------:R-:W-:Y:S01]  /*1780*/  FMUL.FTZ R26, R20, R49 ;  /* 0x00000031141a7220 */ /* 0x000fe20000410000 */
[----:B------:R-:W-:Y:S01]  /*1790*/  FMUL.FTZ R13, R16, R18 ;  /* 0x00000012100d7220 */ /* 0x000fe20000410000 */
[----:B------:R-:W-:Y:S02]  /*17a0*/  HADD2.F32 R20, -RZ, R9.H1_H1 ;  /* 0x30000009ff147230 */ /* 0x000fe40000004100 */
[----:B------:R-:W-:Y:S01]  /*17b0*/  FADD.FTZ R24, -R12, R29 ;  /* 0x0000001d0c187221 */ /* 0x000fe20000010100 */
[----:B------:R-:W-:-:S02]  /*17c0*/  HADD2.F32 R23, -RZ, R10.H0_H0 ;  /* 0x2000000aff177230 */ /* 0x000fc40000004100 */
[----:B------:R-:W-:Y:S01]  /*17d0*/  FADD.FTZ R22, R22, R13 ;  /* 0x0000000d16167221 */ /* 0x000fe20000010000 */
[----:B------:R-:W-:Y:S01]  /*17e0*/  FFMA.FTZ R31, R26, R13, R31 ;  /* 0x0000000d1a1f7223 */ /* 0x000fe2000001001f */
[----:B------:R-:W-:Y:S01]  /*17f0*/  FMUL.FTZ R13, R17, R20 ;  /* 0x00000014110d7220 */ /* 0x000fe20000410000 */
[----:B------:R-:W-:Y:S01]  /*1800*/  FMUL.FTZ R24, R24, R49 ;  /* 0x0000003118187220 */ /* 0x000fe20000410000 */
[----:B------:R-:W-:Y:S01]  /*1810*/  FADD.FTZ R28, R28, R18 ;  /* 0x000000121c1c7221 */ /* 0x000fe20000010000 */
[----:B------:R-:W-:Y:S01]  /*1820*/  FFMA.FTZ R27, R18, R26, R27 ;  /* 0x0000001a121b7223 */ /* 0x000fe2000001001b */
[----:B------:R-:W-:Y:S02]  /*1830*/  HADD2.F32 R18, -RZ, R11.H0_H0 ;  /* 0x2000000bff127230 */ /* 0x000fe40000004100 */
[----:B------:R-:W-:Y:S01]  /*1840*/  FADD.FTZ R22, R13, R22 ;  /* 0x000000160d167221 */ /* 0x000fe20000010000 */
[----:B------:R-:W-:Y:S01]  /*1850*/  FFMA.FTZ R31, R24, R13, R31 ;  /* 0x0000000d181f7223 */ /* 0x000fe2000001001f */
[----:B------:R-:W-:Y:S01]  /*1860*/  FADD.FTZ R30, -R12, R23 ;  /* 0x000000170c1e7221 */ /* 0x000fe20000010100 */
[----:B------:R-:W-:-:S02]  /*1870*/  HADD2.F32 R13, -RZ, R10.H1_H1 ;  /* 0x3000000aff0d7230 */ /* 0x000fc40000004100 */
[----:B------:R-:W-:Y:S01]  /*1880*/  FMUL.FTZ R23, R16, R18 ;  /* 0x0000001210177220 */ /* 0x000fe20000410000 */
[----:B------:R-:W-:Y:S02]  /*1890*/  HADD2.F32 R26, -RZ, R11.H1_H1 ;  /* 0x3000000bff1a7230 */ /* 0x000fe40000004100 */
[----:B------:R-:W-:Y:S01]  /*18a0*/  FMUL.FTZ R32, R30, R49 ;  /* 0x000000311e207220 */ /* 0x000fe20000410000 */
[----:B------:R-:W-:Y:S01]  /*18b0*/  FADD.FTZ R21, R21, R20 ;  /* 0x0000001415157221 */ /* 0x000fe20000010000 */
[----:B------:R-:W-:Y:S01]  /*18c0*/  FADD.FTZ R30, -R12, R13 ;  /* 0x0000000d0c1e7221 */ /* 0x000fe20000010100 */
[----:B------:R-:W-:Y:S01]  /*18d0*/  FADD.FTZ R22, R22, R23 ;  /* 0x0000001716167221 */ /* 0x000fe20000010000 */
[----:B------:R-:W-:Y:S01]  /*18e0*/  FMUL.FTZ R13, R17, R26 ;  /* 0x0000001a110d7220 */ /* 0x000fe20000410000 */
[----:B------:R-:W-:Y:S01]  /*18f0*/  FFMA.FTZ R31, R32, R23, R31 ;  /* 0x00000017201f7223 */ /* 0x000fe2000001001f */
        /* <DEDUP_REMOVED lines=9> */
.L_x_664:
[--C-:B0----5:R-:W-:Y:S02]  /*1990*/  HADD2.F32 R13, -RZ, R43.reuse.H0_H0 ;  /* 0x2000002bff0d7230 */ /* 0x121fe40000004100 */
[----:B------:R-:W-:Y:S02]  /*19a0*/  HADD2.F32 R21, -RZ, R43.H1_H1 ;  /* 0x3000002bff157230 */ /* 0x000fe40000004100 */
[----:B------:R-:W-:Y:S02]  /*19b0*/  HADD2.F32 R29, -RZ, R41.H1_H1 ;  /* 0x30000029ff1d7230 */ /* 0x000fe40000004100 */
[----:B------:R-:W-:Y:S01]  /*19c0*/  FADD.FTZ R18, -R12, R13 ;  /* 0x0000000d0c127221 */ /* 0x000fe20000010100 */
[----:B------:R-:W-:Y:S02]  /*19d0*/  HADD2.F32 R31, -RZ, R42.H0_H0 ;  /* 0x2000002aff1f7230 */ /* 0x000fe40000004100 */
[----:B------:R-:W-:Y:S02]  /*19e0*/  HADD2.F32 R33, -RZ, R39.H0_H0 ;  /* 0x20000027ff217230 */ /* 0x000fe40000004100 */
[----:B-1----:R-:W-:Y:S01]  /*19f0*/  FMUL.FTZ R13, R18, R49 ;  /* 0x00000031120d7220 */ /* 0x002fe20000410000 */
[----:B------:R-:W-:Y:S01]  /*1a00*/  FADD.FTZ R18, -R12, R21 ;  /* 0x000000150c127221 */ /* 0x000fe20000010100 */
[----:B------:R-:W-:-:S02]  /*1a10*/  HADD2.F32 R21, -RZ, R41.H0_H0 ;  /* 0x20000029ff157230 */ /* 0x000fc40000004100 */
[--C-:B------:R-:W-:Y:S01]  /*1a20*/  FFMA.FTZ R19, R16, R13, R14.reuse ;  /* 0x0000000d10137223 */ /* 0x100fe2000001000e */
[-C--:B------:R-:W-:Y:S01]  /*1a30*/  FMUL.FTZ R18, R18, R49.reuse ;  /* 0x0000003112127220 */ /* 0x080fe20000410000 */
[C---:B------:R-:W-:Y:S01]  /*1a40*/  FADD.FTZ R32, -R12.reuse, R33 ;  /* 0x000000210c207221 */ /* 0x040fe20000010100 */
        /* <DEDUP_REMOVED lines=10> */
[----:B0-----:R-:W-:-:S07]  /*1af0*/  FADD.FTZ R24, R20, 1 ;  /* 0x3f80000014187421 */ /* 0x001fce0000010000 */
[----:B------:R-:W0:Y:S01]  /*1b00*/  MUFU.RCP R24, R24 ;  /* 0x0000001800187308 */ /* 0x000e220000001000 */
[----:B-1----:R-:W-:Y:S01]  /*1b10*/  FADD.FTZ R27, R26, 1 ;  /* 0x3f8000001a1b7421 */ /* 0x002fe20000010000 */
[----:B------:R-:W-:-:S06]  /*1b20*/  FADD.FTZ R26, -R12, R29 ;  /* 0x0000001d0c1a7221 */ /* 0x000fcc0000010100 */
[----:B------:R-:W1:Y:S01]  /*1b30*/  MUFU.RCP R28, R27 ;  /* 0x0000001b001c7308 */ /* 0x000e620000001000 */
[----:B--2---:R-:W-:-:S07]  /*1b40*/  FADD.FTZ R30, R30, 1 ;  /* 0x3f8000001e1e7421 */ /* 0x004fce0000010000 */
[----:B------:R-:W-:Y:S01]  /*1b50*/  MUFU.RCP R30, R30 ;  /* 0x0000001e001e7308 */ /* 0x000fe20000001000 */
[----:B0-----:R-:W-:-:S04]  /*1b60*/  FADD.FTZ R20, -R24, 1 ;  /* 0x3f80000018147421 */ /* 0x001fc80000010100 */
[----:B------:R-:W-:Y:S01]  /*1b70*/  FFMA.FTZ R29, R19, R20, 1 ;  /* 0x3f800000131d7423 */ /* 0x000fe20000010014 */
[----:B------:R-:W-:Y:S01]  /*1b80*/  FMUL.FTZ R20, R26, R49 ;  /* 0x000000311a147220 */ /* 0x000fe20000410000 */
[----:B------:R-:W-:Y:S01]  /*1b90*/  FMUL.FTZ R26, R31, R24 ;  /* 0x000000181f1a7220 */ /* 0x000fe20000410000 */
[----:B-1----:R-:W-:Y:S02]  /*1ba0*/  FADD.FTZ R19, -R28, 1 ;  /* 0x3f8000001c137421 */ /* 0x002fe40000010100 */
[----:B------:R-:W-:Y:S01]  /*1bb0*/  FFMA.FTZ R27, R17, R20, R15 ;  /* 0x00000014111b7223 */ /* 0x000fe2000001000f */
[----:B------:R-:W-:Y:S01]  /*1bc0*/  FMUL.FTZ R26, R26, R29 ;  /* 0x0000001d1a1a7220 */ /* 0x000fe20000410000 */
[----:B------:R-:W-:Y:S02]  /*1bd0*/  HADD2.F32 R29, -RZ, R42.H1_H1 ;  /* 0x3000002aff1d7230 */ /* 0x000fe40000004100 */
[----:B------:R-:W-:Y:S01]  /*1be0*/  FFMA.FTZ R31, R22, R19, 1 ;  /* 0x3f800000161f7423 */ /* 0x000fe20000010013 */
[----:B------:R-:W-:Y:S01]  /*1bf0*/  FMUL.FTZ R22, R27, -1.4426950216293334961 ;  /* 0xbfb8aa3b1b167820 */ /* 0x000fe20000410000 */
[----:B------:R-:W-:Y:S01]  /*1c00*/  FMUL.FTZ R19, R32, R49 ;  /* 0x0000003120137220 */ /* 0x000fe20000410000 */
[----:B------:R-:W-:-:S03]  /*1c10*/  FMUL.FTZ R24, R29, R28 ;  /* 0x0000001c1d187220 */ /* 0x000fc60000410000 */
[----:B------:R-:W-:Y:S01]  /*1c20*/  FFMA.FTZ R33, R16, R19, R14 ;  /* 0x0000001310217223 */ /* 0x000fe2000001000e */
[----:B------:R-:W0:Y:S01]  /*1c30*/  MUFU.EX2 R22, R22 ;  /* 0x0000001600167308 */ /* 0x000e220000000800 */
[----:B------:R-:W-:Y:S01]  /*1c40*/  FMUL.FTZ R24, R24, R31 ;  /* 0x0000001f18187220 */ /* 0x000fe20000410000 */
[----:B------:R-:W-:Y:S02]  /*1c50*/  HADD2.F32 R31, -RZ, R39.H1_H1 ;  /* 0x30000027ff1f7230 */ /* 0x000fe40000004100 */
[----:B------:R-:W-:-:S03]  /*1c60*/  FMUL.FTZ R29, R33, -1.4426950216293334961 ;  /* 0xbfb8aa3b211d7820 */ /* 0x000fc60000410000 */
[----:B------:R-:W-:-:S03]  /*1c70*/  FADD.FTZ R32, -R12, R31 ;  /* 0x0000001f0c207221 */ /* 0x000fc60000010100 */
[----:B------:R-:W1:Y:S01]  /*1c80*/  MUFU.EX2 R29, R29 ;  /* 0x0000001d001d7308 */ /* 0x000e620000000800 */
[----:B0-----:R-:W-:Y:S01]  /*1c90*/  FADD.FTZ R28, R22, 1 ;  /* 0x3f800000161c7421 */ /* 0x001fe20000010000 */
[----:B------:R-:W-:Y:S01]  /*1ca0*/  FMUL.FTZ R22, R32, R49 ;  /* 0x0000003120167220 */ /* 0x000fe20000410000 */
[----:B------:R-:W-:-:S03]  /*1cb0*/  FADD.FTZ R32, -R30, 1 ;  /* 0x3f8000001e207421 */ /* 0x000fc60000010100 */
[----:B------:R-:W-:Y:S02]  /*1cc0*/  FFMA.FTZ R31, R17, R22, R15 ;  /* 0x00000016111f7223 */ /* 0x000fe4000001000f */
[----:B------:R-:W0:Y:S01]  /*1cd0*/  MUFU.RCP R28, R28 ;  /* 0x0000001c001c7308 */ /* 0x000e220000001000 */
[----:B------:R-:W-:Y:S01]  /*1ce0*/  FFMA.FTZ R23, R23, R32, 1 ;  /* 0x3f80000017177423 */ /* 0x000fe20000010020 */
[----:B------:R-:W-:Y:S01]  /*1cf0*/  FMUL.FTZ R35, R31, -1.4426950216293334961 ;  /* 0xbfb8aa3b1f237820 */ /* 0x000fe20000410000 */
[----:B-1----:R-:W-:Y:S01]  /*1d00*/  FADD.FTZ R34, R29, 1 ;  /* 0x3f8000001d227421 */ /* 0x002fe20000010000 */
[----:B------:R-:W-:-:S04]  /*1d10*/  HADD2.F32 R29, -RZ, R40.H0_H0 ;  /* 0x20000028ff1d7230 */ /* 0x000fc80000004100 */
[----:B------:R-:W1:Y:S01]  /*1d20*/  MUFU.EX2 R35, R35 ;  /* 0x0000002300237308 */ /* 0x000e620000000800 */
[----:B------:R-:W-:Y:S01]  /*1d30*/  FMUL.FTZ R30, R29, R30 ;  /* 0x0000001e1d1e7220 */ /* 0x000fe20000410000 */
[----:B------:R-:W-:-:S06]  /*1d40*/  HADD2.F32 R29, -RZ, R40.H1_H1 ;  /* 0x30000028ff1d7230 */ /* 0x000fcc0000004100 */
[----:B------:R-:W2:Y:S01]  /*1d50*/  MUFU.RCP R34, R34 ;  /* 0x0000002200227308 */ /* 0x000ea20000001000 */
[----:B0-----:R-:W-:Y:S01]  /*1d60*/  FADD.FTZ R32, -R28, 1 ;  /* 0x3f8000001c207421 */ /* 0x001fe20000010100 */
[----:B------:R-:W-:-:S03]  /*1d70*/  FMUL.FTZ R29, R29, R28 ;  /* 0x0000001c1d1d7220 */ /* 0x000fc60000410000 */
[----:B------:R-:W-:Y:S01]  /*1d80*/  FFMA.FTZ R32, R27, R32, 1 ;  /* 0x3f8000001b207423 */ /* 0x000fe20000010020 */
[----:B-1----:R-:W-:Y:S01]  /*1d90*/  FADD.FTZ R27, R35, 1 ;  /* 0x3f800000231b7421 */ /* 0x002fe20000010000 */
[----:B------:R-:W-:Y:S02]  /*1da0*/  HADD2.F32 R35, -RZ, R38.H0_H0 ;  /* 0x20000026ff237230 */ /* 0x000fe40000004100 */
[----:B------:R-:W-:-:S03]  /*1db0*/  FMUL.FTZ R29, R29, R32 ;  /* 0x000000201d1d7220 */ /* 0x000fc60000410000 */
[----:B------:R-:W0:Y:S01]  /*1dc0*/  MUFU.RCP R27, R27 ;  /* 0x0000001b001b7308 */ /* 0x000e220000001000 */
[----:B--2---:R-:W-:-:S04]  /*1dd0*/  FADD.FTZ R28, -R34, 1 ;  /* 0x3f800000221c7421 */ /* 0x004fc80000010100 */
[----:B------:R-:W-:Y:S01]  /*1de0*/  FFMA.FTZ R33, R33, R28, 1 ;  /* 0x3f80000021217423 */ /* 0x000fe2000001001c */
[----:B------:R-:W-:Y:S01]  /*1df0*/  FMUL.FTZ R28, R35, R34 ;  /* 0x00000022231c7220 */ /* 0x000fe20000410000 */
[----:B------:R-:W-:-:S03]  /*1e00*/  HADD2.F32 R34, -RZ, R38.H1_H1 ;  /* 0x30000026ff227230 */ /* 0x000fc60000004100 */
[----:B------:R-:W-:Y:S02]  /*1e10*/  FMUL.FTZ R28, R28, R33 ;  /* 0x000000211c1c7220 */ /* 0x000fe40000410000 */
[----:B0-----:R-:W-:Y:S01]  /*1e20*/  FMUL.FTZ R35, R34, R27 ;  /* 0x0000001b22237220 */ /* 0x001fe20000410000 */
[----:B------:R-:W-:-:S04]  /*1e30*/  FADD.FTZ R34, -R27, 1 ;  /* 0x3f8000001b227421 */ /* 0x000fc80000010100 */
[----:B------:R-:W-:Y:S01]  /*1e40*/  FFMA.FTZ R48, R31, R34, 1 ;  /* 0x3f8000001f307423 */ /* 0x000fe20000010022 */
[----:B------:R-:W-:Y:S01]  /*1e50*/  FMUL.FTZ R34, R30, R23 ;  /* 0x000000171e227220 */ /* 0x000fe20000410000 */
[----:B------:R-:W-:Y:S02]  /*1e60*/  HADD2.F32 R23, -RZ, R37.H0_H0 ;  /* 0x20000025ff177230 */ /* 0x000fe40000004100 */
[C---:B------:R-:W-:Y:S01]  /*1e70*/  FMUL.FTZ R30, R16.reuse, R26 ;  /* 0x0000001a101e7220 */ /* 0x040fe20000410000 */
[----:B------:R-:W-:Y:S01]  /*1e80*/  FMUL.FTZ R27, R35, R48 ;  /* 0x00000030231b7220 */ /* 0x000fe20000410000 */
[----:B------:R-:W-:Y:S01]  /*1e90*/  FMUL.FTZ R31, R17, R24 ;  /* 0x00000018111f7220 */ /* 0x000fe20000410000 */
[----:B------:R-:W-:Y:S01]  /*1ea0*/  FMUL.FTZ R35, R16, R34 ;  /* 0x0000002210237220 */ /* 0x000fe20000410000 */
[----:B------:R-:W-:Y:S01]  /*1eb0*/  FADD.FTZ R32, -R12, R23 ;  /* 0x000000170c207221 */ /* 0x000fe20000010100 */
[----:B------:R-:W-:Y:S01]  /*1ec0*/  FFMA.FTZ R33, R13, R30, RZ ;  /* 0x0000001e0d217223 */ /* 0x000fe200000100ff */
[----:B------:R-:W-:-:S02]  /*1ed0*/  FADD.FTZ R30, RZ, R30 ;  /* 0x0000001eff1e7221 */ /* 0x000fc40000010000 */
[----:B------:R-:W-:Y:S01]  /*1ee0*/  FMUL.FTZ R23, R32, R49 ;  /* 0x0000003120177220 */ /* 0x000fe20000410000 */
[----:B------:R-:W-:Y:S01]  /*1ef0*/  FFMA.FTZ R32, R18, R31, R33 ;  /* 0x0000001f12207223 */ /* 0x000fe20000010021 */
[----:B------:R-:W-:Y:S01]  /*1f00*/  FADD.FTZ R33, R31, R30 ;  /* 0x0000001e1f217221 */ /* 0x000fe20000010000 */
[----:B------:R-:W-:Y:S01]  /*1f10*/  FFMA.FTZ R30, R13, R26, RZ ;  /* 0x0000001a0d1e7223 */ /* 0x000fe200000100ff */
[----:B------:R-:W-:Y:S01]  /*1f20*/  FFMA.FTZ R48, R16, R23, R14 ;  /* 0x0000001710307223 */ /* 0x000fe2000001000e */
[C---:B------:R-:W-:Y:S01]  /*1f30*/  FFMA.FTZ R32, R21.reuse, R35, R32 ;  /* 0x0000002315207223 */ /* 0x040fe20000010020 */
[----:B------:R-:W-:Y:S01]  /*1f40*/  FADD.FTZ R31, RZ, R26 ;  /* 0x0000001aff1f7221 */ /* 0x000fe20000010000 */
[----:B------:R-:W-:Y:S01]  /*1f50*/  FFMA.FTZ R30, R21, R34, R30 ;  /* 0x00000022151e7223 */ /* 0x000fe2000001001e */
[----:B------:R-:W-:Y:S01]  /*1f60*/  FMUL.FTZ R50, R48, -1.4426950216293334961 ;  /* 0xbfb8aa3b30327820 */ /* 0x000fe20000410000 */
[----:B------:R-:W-:Y:S02]  /*1f70*/  HADD2.F32 R26, -RZ, R36.H0_H0 ;  /* 0x20000024ff1a7230 */ /* 0x000fe40000004100 */
[----:B------:R-:W-:Y:S01]  /*1f80*/  FADD.FTZ R31, R31, R34 ;  /* 0x000000221f1f7221 */ /* 0x000fe20000010000 */
[----:B------:R-:W-:Y:S01]  /*1f90*/  FADD.FTZ R34, R33, R35 ;  /* 0x0000002321227221 */ /* 0x000fe20000010000 */
[----:B------:R-:W-:Y:S01]  /*1fa0*/  FFMA.FTZ R33, R18, R24, RZ ;  /* 0x0000001812217223 */ /* 0x000fe200000100ff */
[----:B------:R-:W-:Y:S01]  /*1fb0*/  FADD.FTZ R24, RZ, R24 ;  /* 0x00000018ff187221 */ /* 0x000fe20000010000 */
[----:B------:R-:W0:Y:S01]  /*1fc0*/  MUFU.EX2 R50, R50 ;  /* 0x0000003200327308 */ /* 0x000e220000000800 */
[----:B------:R-:W-:Y:S01]  /*1fd0*/  FFMA.FTZ R30, R19, R28, R30 ;  /* 0x0000001c131e7223 */ /* 0x000fe2000001001e */
[-C--:B------:R-:W-:Y:S01]  /*1fe0*/  FFMA.FTZ R33, R20, R29.reuse, R33 ;  /* 0x0000001d14217223 */ /* 0x080fe20000010021 */
[----:B------:R-:W-:Y:S01]  /*1ff0*/  FADD.FTZ R24, R24, R29 ;  /* 0x0000001d18187221 */ /* 0x000fe20000010000 */
[----:B------:R-:W-:-:S02]  /*2000*/  FMUL.FTZ R29, R17, R29 ;  /* 0x0000001d111d7220 */ /* 0x000fc40000410000 */
[----:B------:R-:W-:Y:S02]  /*2010*/  FFMA.FTZ R33, R22, R27, R33 ;  /* 0x0000001b16217223 */ /* 0x000fe40000010021 */
[----:B------:R-:W-:Y:S01]  /*2020*/  FFMA.FTZ R18, R20, R29, R32 ;  /* 0x0000001d14127223 */ /* 0x000fe20000010020 */
[----:B------:R-:W-:Y:S01]  /*2030*/  FADD.FTZ R34, R29, R34 ;  /* 0x000000221d227221 */ /* 0x000fe20000010000 */
[----:B------:R-:W-:-:S04]  /*2040*/  FMUL.FTZ R29, R16, R28 ;  /* 0x0000001c101d7220 */ /* 0x000fc80000410000 */
[----:B------:R-:W-:Y:S01]  /*2050*/  FADD.FTZ R34, R34, R29 ;  /* 0x0000001d22227221 */ /* 0x000fe20000010000 */
[----:B0-----:R-:W-:-:S06]  /*2060*/  FADD.FTZ R51, R50, 1 ;  /* 0x3f80000032337421 */ /* 0x001fcc0000010000 */
[----:B------:R-:W0:Y:S02]  /*2070*/  MUFU.RCP R51, R51 ;  /* 0x0000003300337308 */ /* 0x000e240000001000 */
[----:B0-----:R-:W-:Y:S01]  /*2080*/  FADD.FTZ R21, -R51, 1 ;  /* 0x3f80000033157421 */ /* 0x001fe20000010100 */
[----:B------:R-:W-:Y:S01]  /*2090*/  FMUL.FTZ R13, R26, R51 ;  /* 0x000000331a0d7220 */ /* 0x000fe20000410000 */
[----:B------:R-:W-:Y:S02]  /*20a0*/  HADD2.F32 R51, -RZ, R36.H1_H1 ;  /* 0x30000024ff337230 */ /* 0x000fe40000004100 */
[----:B------:R-:W-:Y:S01]  /*20b0*/  FFMA.FTZ R48, R48, R21, 1 ;  /* 0x3f80000030307423 */ /* 0x000fe20000010015 */
[----:B------:R-:W-:-:S03]  /*20c0*/  HADD2.F32 R21, -RZ, R37.H1_H1 ;  /* 0x30000025ff157230 */ /* 0x000fc60000004100 */
[----:B------:R-:W-:Y:S02]  /*20d0*/  FMUL.FTZ R13, R13, R48 ;  /* 0x000000300d0d7220 */ /* 0x000fe40000410000 */
[----:B------:R-:W-:Y:S02]  /*20e0*/  FADD.FTZ R26, -R12, R21 ;  /* 0x000000150c1a7221 */ /* 0x000fe40000010100 */
[----:B------:R-:W-:Y:S02]  /*20f0*/  FFMA.FTZ R30, R23, R13, R30 ;  /* 0x0000000d171e7223 */ /* 0x000fe4000001001e */
[----:B------:R-:W-:-:S04]  /*2100*/  FMUL.FTZ R26, R26, R49 ;  /* 0x000000311a1a7220 */ /* 0x000fc80000410000 */
[----:B------:R-:W-:-:S04]  /*2110*/  FFMA.FTZ R21, R17, R26, R15 ;  /* 0x0000001a11157223 */ /* 0x000fc8000001000f */
[----:B------:R-:W-:-:S06]  /*2120*/  FMUL.FTZ R35, R21, -1.4426950216293334961 ;  /* 0xbfb8aa3b15237820 */ /* 0x000fcc0000410000 */
[----:B------:R-:W0:Y:S02]  /*2130*/  MUFU.EX2 R35, R35 ;  /* 0x0000002300237308 */ /* 0x000e240000000800 */
[----:B0-----:R-:W-:Y:S01]  /*2140*/  FADD.FTZ R48, R35, 1 ;  /* 0x3f80000023307421 */ /* 0x001fe20000010000 */
[----:B------:R-:W-:-:S05]  /*2150*/  HADD2.F32 R35, -RZ, R4.H0_H0 ;  /* 0x20000004ff237230 */ /* 0x000fca0000004100 */
[----:B------:R-:W0:Y:S02]  /*2160*/  MUFU.RCP R48, R48 ;  /* 0x0000003000307308 */ /* 0x000e240000001000 */
[----:B0-----:R-:W-:Y:S01]  /*2170*/  FADD.FTZ R32, -R48, 1 ;  /* 0x3f80000030207421 */ /* 0x001fe20000010100 */
[----:B------:R-:W-:Y:S01]  /*2180*/  FMUL.FTZ R20, R51, R48 ;  /* 0x0000003033147220 */ /* 0x000fe20000410000 */
[----:B------:R-:W-:Y:S02]  /*2190*/  HADD2.F32 R51, -RZ, R7.H1_H1 ;  /* 0x30000007ff337230 */ /* 0x000fe40000004100 */
[----:B------:R-:W-:Y:S01]  /*21a0*/  FFMA.FTZ R21, R21, R32, 1 ;  /* 0x3f80000015157423 */ /* 0x000fe20000010020 */
[----:B------:R-:W-:-:S03]  /*21b0*/  FADD.FTZ R32, -R12, R35 ;  /* 0x000000230c207221 */ /* 0x000fc60000010100 */
[----:B------:R-:W-:Y:S01]  /*21c0*/  FMUL.FTZ R20, R20, R21 ;  /* 0x0000001514147220 */ /* 0x000fe20000410000 */
[----:B------:R-:W-:Y:S01]  /*21d0*/  FMUL.FTZ R21, R32, R49 ;  /* 0x0000003120157220 */ /* 0x000fe20000410000 */
[----:B------:R-:W-:Y:S01]  /*21e0*/  FADD.FTZ R32, R31, R28 ;  /* 0x0000001c1f207221 */ /* 0x000fe20000010000 */
[----:B------:R-:W-:Y:S01]  /*21f0*/  FFMA.FTZ R28, R19, R29, R18 ;  /* 0x0000001d131c7223 */ /* 0x000fe20000010012 */
[----:B------:R-:W-:Y:S02]  /*2200*/  HADD2.F32 R19, -RZ, R5.H0_H0 ;  /* 0x20000005ff137230 */ /* 0x000fe40000004100 */
[----:B------:R-:W-:Y:S01]  /*2210*/  FFMA.FTZ R35, R16, R21, R14 ;  /* 0x0000001510237223 */ /* 0x000fe2000001000e */
[----:B------:R-:W-:Y:S02]  /*2220*/  HADD2.F32 R31, -RZ, R4.H1_H1 ;  /* 0x30000004ff1f7230 */ /* 0x000fe40000004100 */
[----:B------:R-:W-:Y:S01]  /*2230*/  FADD.FTZ R29, R24, R27 ;  /* 0x0000001b181d7221 */ /* 0x000fe20000010000 */
[----:B------:R-:W-:Y:S01]  /*2240*/  FADD.FTZ R32, R32, R13 ;  /* 0x0000000d20207221 */ /* 0x000fe20000010000 */
[----:B------:R-:W-:Y:S01]  /*2250*/  FMUL.FTZ R48, R35, -1.4426950216293334961 ;  /* 0xbfb8aa3b23307820 */ /* 0x000fe20000410000 */
[----:B------:R-:W-:Y:S01]  /*2260*/  FFMA.FTZ R33, R26, R20, R33 ;  /* 0x000000141a217223 */ /* 0x000fe20000010021 */
[----:B------:R-:W-:-:S04]  /*2270*/  FADD.FTZ R29, R29, R20 ;  /* 0x000000141d1d7221 */ /* 0x000fc80000010000 */
[----:B------:R-:W0:Y:S02]  /*2280*/  MUFU.EX2 R48, R48 ;  /* 0x0000003000307308 */ /* 0x000e240000000800 */
[----:B0-----:R-:W-:Y:S01]  /*2290*/  FADD.FTZ R50, R48, 1 ;  /* 0x3f80000030327421 */ /* 0x001fe20000010000 */
[----:B------:R-:W-:Y:S01]  /*22a0*/  FADD.FTZ R48, -R12, R31 ;  /* 0x0000001f0c307221 */ /* 0x000fe20000010100 */
[----:B------:R-:W-:Y:S01]  /*22b0*/  FMUL.FTZ R31, R17, R27 ;  /* 0x0000001b111f7220 */ /* 0x000fe20000410000 */
[----:B------:R-:W-:-:S03]  /*22c0*/  HADD2.F32 R27, -RZ, R5.H1_H1 ;  /* 0x30000005ff1b7230 */ /* 0x000fc60000004100 */
[----:B------:R-:W0:Y:S01]  /*22d0*/  MUFU.RCP R50, R50 ;  /* 0x0000003200327308 */ /* 0x000e220000001000 */
[----:B------:R-:W-:Y:S01]  /*22e0*/  FFMA.FTZ R28, R22, R31, R28 ;  /* 0x0000001f161c7223 */ /* 0x000fe2000001001c */
[----:B------:R-:W-:Y:S01]  /*22f0*/  FADD.FTZ R34, R31, R34 ;  /* 0x000000221f227221 */ /* 0x000fe20000010000 */
[----:B------:R-:W-:Y:S01]  /*2300*/  FMUL.FTZ R31, R16, R13 ;  /* 0x0000000d101f7220 */ /* 0x000fe20000410000 */
[----:B------:R-:W-:-:S03]  /*2310*/  HADD2.F32 R13, -RZ, R7.H0_H0 ;  /* 0x20000007ff0d7230 */ /* 0x000fc60000004100 */
[----:B------:R-:W-:Y:S01]  /*2320*/  FFMA.FTZ R28, R23, R31, R28 ;  /* 0x0000001f171c7223 */ /* 0x000fe2000001001c */
[----:B------:R-:W-:Y:S01]  /*2330*/  FADD.FTZ R34, R34, R31 ;  /* 0x0000001f22227221 */ /* 0x000fe20000010000 */
[----:B------:R-:W-:-:S04]  /*2340*/  FMUL.FTZ R31, R17, R20 ;  /* 0x00000014111f7220 */ /* 0x000fc80000410000 */
[----:B------:R-:W-:Y:S01]  /*2350*/  FFMA.FTZ R28, R26, R31, R28 ;  /* 0x0000001f1a1c7223 */ /* 0x000fe2000001001c */
[----:B------:R-:W-:Y:S01]  /*2360*/  FADD.FTZ R34, R31, R34 ;  /* 0x000000221f227221 */ /* 0x000fe20000010000 */
[----:B0-----:R-:W-:Y:S01]  /*2370*/  FADD.FTZ R18, -R50, 1 ;  /* 0x3f80000032127421 */ /* 0x001fe20000010100 */
[----:B------:R-:W-:-:S03]  /*2380*/  FMUL.FTZ R19, R19, R50 ;  /* 0x0000003213137220 */ /* 0x000fc60000410000 */
[----:B------:R-:W-:-:S04]  /*2390*/  FFMA.FTZ R18, R35, R18, 1 ;  /* 0x3f80000023127423 */ /* 0x000fc80000010012 */
[----:B------:R-:W-:Y:S01]  /*23a0*/  FMUL.FTZ R19, R19, R18 ;  /* 0x0000001213137220 */ /* 0x000fe20000410000 */
[----:B------:R-:W-:-:S03]  /*23b0*/  FMUL.FTZ R18, R48, R49 ;  /* 0x0000003130127220 */ /* 0x000fc60000410000 */
[-C--:B------:R-:W-:Y:S01]  /*23c0*/  FMUL.FTZ R31, R16, R19.reuse ;  /* 0x00000013101f7220 */ /* 0x080fe20000410000 */
[----:B------:R-:W-:Y:S01]  /*23d0*/  FFMA.FTZ R35, R17, R18, R15 ;  /* 0x0000001211237223 */ /* 0x000fe2000001000f */
[C---:B------:R-:W-:Y:S01]  /*23e0*/  FFMA.FTZ R30, R21.reuse, R19, R30 ;  /* 0x00000013151e7223 */ /* 0x040fe2000001001e */
[----:B------:R-:W-:Y:S01]  /*23f0*/  FADD.FTZ R32, R32, R19 ;  /* 0x0000001320207221 */ /* 0x000fe20000010000 */
[----:B------:R-:W-:Y:S01]  /*2400*/  FFMA.FTZ R28, R21, R31, R28 ;  /* 0x0000001f151c7223 */ /* 0x000fe2000001001c */
[----:B------:R-:W-:Y:S01]  /*2410*/  FMUL.FTZ R48, R35, -1.4426950216293334961 ;  /* 0xbfb8aa3b23307820 */ /* 0x000fe20000410000 */
[----:B------:R-:W-:Y:S02]  /*2420*/  HADD2.F32 R19, -RZ, R9.H0_H0 ;  /* 0x20000009ff137230 */ /* 0x000fe40000004100 */
[----:B------:R-:W-:-:S03]  /*2430*/  FADD.FTZ R34, R34, R31 ;  /* 0x0000001f22227221 */ /* 0x000fc60000010000 */
[----:B------:R-:W0:Y:S02]  /*2440*/  MUFU.EX2 R48, R48 ;  /* 0x0000003000307308 */ /* 0x000e240000000800 */
[----:B0-----:R-:W-:-:S06]  /*2450*/  FADD.FTZ R50, R48, 1 ;  /* 0x3f80000030327421 */ /* 0x001fcc0000010000 */
[----:B------:R-:W0:Y:S02]  /*2460*/  MUFU.RCP R50, R50 ;  /* 0x0000003200327308 */ /* 0x000e240000001000 */
[----:B0-----:R-:W-:Y:S01]  /*2470*/  FMUL.FTZ R22, R27, R50 ;  /* 0x000000321b167220 */ /* 0x001fe20000410000 */
[----:B------:R-:W-:Y:S01]  /*2480*/  FADD.FTZ R24, -R50, 1 ;  /* 0x3f80000032187421 */ /* 0x000fe20000010100 */
[----:B------:R-:W-:-:S03]  /*2490*/  HADD2.F32 R27, -RZ, R6.H0_H0 ;  /* 0x20000006ff1b7230 */ /* 0x000fc60000004100 */
[----:B------:R-:W-:Y:S02]  /*24a0*/  FFMA.FTZ R35, R35, R24, 1 ;  /* 0x3f80000023237423 */ /* 0x000fe40000010018 */
[----:B------:R-:W-:Y:S02]  /*24b0*/  FADD.FTZ R24, -R12, R27 ;  /* 0x0000001b0c187221 */ /* 0x000fe40000010100 */
[----:B------:R-:W-:Y:S02]  /*24c0*/  FMUL.FTZ R22, R22, R35 ;  /* 0x0000002316167220 */ /* 0x000fe40000410000 */
[----:B------:R-:W-:Y:S02]  /*24d0*/  FMUL.FTZ R27, R24, R49 ;  /* 0x00000031181b7220 */ /* 0x000fe40000410000 */
[----:B------:R-:W-:Y:S01]  /*24e0*/  FADD.FTZ R29, R29, R22 ;  /* 0x000000161d1d7221 */ /* 0x000fe20000010000 */
[-C--:B------:R-:W-:Y:S01]  /*24f0*/  FFMA.FTZ R33, R18, R22.reuse, R33 ;  /* 0x0000001612217223 */ /* 0x080fe20000010021 */
[----:B------:R-:W-:Y:S01]  /*2500*/  FFMA.FTZ R24, R16, R27, R14 ;  /* 0x0000001b10187223 */ /* 0x000fe2000001000e */
[----:B------:R-:W-:-:S03]  /*2510*/  FMUL.FTZ R31, R17, R22 ;  /* 0x00000016111f7220 */ /* 0x000fc60000410000 */
[----:B------:R-:W-:Y:S01]  /*2520*/  FMUL.FTZ R35, R24, -1.4426950216293334961 ;  /* 0xbfb8aa3b18237820 */ /* 0x000fe20000410000 */
[----:B------:R-:W-:Y:S01]  /*2530*/  FFMA.FTZ R28, R18, R31, R28 ;  /* 0x0000001f121c7223 */ /* 0x000fe2000001001c */
[----:B------:R-:W-:-:S04]  /*2540*/  FADD.FTZ R34, R31, R34 ;  /* 0x000000221f227221 */ /* 0x000fc80000010000 */
[----:B------:R-:W0:Y:S02]  /*2550*/  MUFU.EX2 R35, R35 ;  /* 0x0000002300237308 */ /* 0x000e240000000800 */
[----:B0-----:R-:W-:-:S06]  /*2560*/  FADD.FTZ R48, R35, 1 ;  /* 0x3f80000023307421 */ /* 0x001fcc0000010000 */
[----:B------:R-:W0:Y:S02]  /*2570*/  MUFU.RCP R48, R48 ;  /* 0x0000003000307308 */ /* 0x000e240000001000 */
[----:B0-----:R-:W-:Y:S01]  /*2580*/  FADD.FTZ R23, -R48, 1 ;  /* 0x3f80000030177421 */ /* 0x001fe20000010100 */
[----:B------:R-:W-:-:S03]  /*2590*/  FMUL.FTZ R13, R13, R48 ;  /* 0x000000300d0d7220 */ /* 0x000fc60000410000 */
[----:B------:R-:W-:Y:S01]  /*25a0*/  FFMA.FTZ R24, R24, R23, 1 ;  /* 0x3f80000018187423 */ /* 0x000fe20000010017 */
[----:B------:R-:W-:-:S03]  /*25b0*/  HADD2.F32 R23, -RZ, R6.H1_H1 ;  /* 0x30000006ff177230 */ /* 0x000fc60000004100 */
[----:B------:R-:W-:Y:S02]  /*25c0*/  FMUL.FTZ R13, R13, R24 ;  /* 0x000000180d0d7220 */ /* 0x000fe40000410000 */
[----:B------:R-:W-:Y:S02]  /*25d0*/  FADD.FTZ R50, -R12, R23 ;  /* 0x000000170c327221 */ /* 0x000fe40000010100 */
[----:B------:R-:W-:Y:S01]  /*25e0*/  FADD.FTZ R32, R32, R13 ;  /* 0x0000000d20207221 */ /* 0x000fe20000010000 */
[----:B------:R-:W-:Y:S01]  /*25f0*/  FFMA.FTZ R30, R27, R13, R30 ;  /* 0x0000000d1b1e7223 */ /* 0x000fe2000001001e */
[----:B------:R-:W-:Y:S01]  /*2600*/  FMUL.FTZ R24, R50, R49 ;  /* 0x0000003132187220 */ /* 0x000fe20000410000 */
[----:B------:R-:W-:-:S03]  /*2610*/  FMUL.FTZ R13, R16, R13 ;  /* 0x0000000d100d7220 */ /* 0x000fc60000410000 */
[----:B------:R-:W-:Y:S01]  /*2620*/  FFMA.FTZ R23, R17, R24, R15 ;  /* 0x0000001811177223 */ /* 0x000fe2000001000f */
[----:B------:R-:W-:-:S03]  /*2630*/  FADD.FTZ R34, R34, R13 ;  /* 0x0000000d22227221 */ /* 0x000fc60000010000 */
        /* <DEDUP_REMOVED lines=11> */
[----:B------:R-:W-:-:S03]  /*26f0*/  FMUL.FTZ R23, R26, R49 ;  /* 0x000000311a177220 */ /* 0x000fc60000410000 */
[----:B------:R-:W-:Y:S01]  /*2700*/  FADD.FTZ R29, R29, R20 ;  /* 0x000000141d1d7221 */ /* 0x000fe20000010000 */
[----:B------:R-:W-:Y:S01]  /*2710*/  FFMA.FTZ R26, R16, R23, R14 ;  /* 0x00000017101a7223 */ /* 0x000fe2000001000e */
[----:B------:R-:W-:-:S03]  /*2720*/  FFMA.FTZ R33, R24, R20, R33 ;  /* 0x0000001418217223 */ /* 0x000fc60000010021 */
[----:B------:R-:W-:-:S06]  /*2730*/  FMUL.FTZ R35, R26, -1.4426950216293334961 ;  /* 0xbfb8aa3b1a237820 */ /* 0x000fcc0000410000 */
        /* <DEDUP_REMOVED lines=19> */
[----:B------:R-:W-:Y:S01]  /*2870*/  FFMA.FTZ R48, R27, R13, R28 ;  /* 0x0000000d1b307223 */ /* 0x000fe2000001001c */
[--C-:B------:R-:W-:Y:S02]  /*2880*/  HADD2.F32 R28, -RZ, R11.reuse.H0_H0 ;  /* 0x2000000bff1c7230 */ /* 0x100fe40000004100 */
[----:B------:R-:W-:Y:S01]  /*2890*/  FFMA.FTZ R21, R21, R22, 1 ;  /* 0x3f80000015157423 */ /* 0x000fe20000010016 */
[----:B------:R-:W-:Y:S01]  /*28a0*/  FADD.FTZ R22, -R12, R35 ;  /* 0x000000230c167221 */ /* 0x000fe20000010100 */
[----:B------:R-:W-:Y:S01]  /*28b0*/  FMUL.FTZ R13, R17, R20 ;  /* 0x00000014110d7220 */ /* 0x000fe20000410000 */
[----:B------:R-:W-:-:S02]  /*28c0*/  HADD2.F32 R20, -RZ, R11.H1_H1 ;  /* 0x3000000bff147230 */ /* 0x000fc40000004100 */
[----:B------:R-:W-:Y:S01]  /*28d0*/  FMUL.FTZ R18, R18, R21 ;  /* 0x0000001512127220 */ /* 0x000fe20000410000 */
[----:B------:R-:W-:Y:S01]  /*28e0*/  FMUL.FTZ R21, R22, R49 ;  /* 0x0000003116157220 */ /* 0x000fe20000410000 */
[----:B------:R-:W-:Y:S01]  /*28f0*/  FFMA.FTZ R48, R24, R13, R48 ;  /* 0x0000000d18307223 */ /* 0x000fe20000010030 */
[----:B------:R-:W-:Y:S01]  /*2900*/  FADD.FTZ R34, R13, R34 ;  /* 0x000000220d227221 */ /* 0x000fe20000010000 */
[C---:B------:R-:W-:Y:S01]  /*2910*/  FMUL.FTZ R13, R16.reuse, R19 ;  /* 0x00000013100d7220 */ /* 0x040fe20000410000 */
[----:B------:R-:W-:Y:S01]  /*2920*/  FFMA.FTZ R22, R16, R21, R14 ;  /* 0x0000001510167223 */ /* 0x000fe2000001000e */
[----:B------:R-:W-:Y:S01]  /*2930*/  FADD.FTZ R19, R32, R19 ;  /* 0x0000001320137221 */ /* 0x000fe20000010000 */
[-C--:B------:R-:W-:Y:S01]  /*2940*/  FFMA.FTZ R33, R26, R18.reuse, R33 ;  /* 0x000000121a217223 */ /* 0x080fe20000010021 */
[----:B------:R-:W-:Y:S01]  /*2950*/  FFMA.FTZ R23, R23, R13, R48 ;  /* 0x0000000d17177223 */ /* 0x000fe20000010030 */
[----:B------:R-:W-:Y:S01]  /*2960*/  FMUL.FTZ R31, R22, -1.4426950216293334961 ;  /* 0xbfb8aa3b161f7820 */ /* 0x000fe20000410000 */
[----:B------:R-:W-:Y:S01]  /*2970*/  FADD.FTZ R34, R34, R13 ;  /* 0x0000000d22227221 */ /* 0x000fe20000010000 */
[----:B------:R-:W-:Y:S01]  /*2980*/  FMUL.FTZ R13, R17, R18 ;  /* 0x00000012110d7220 */ /* 0x000fe20000410000 */
[----:B------:R-:W-:-:S03]  /*2990*/  FADD.FTZ R29, R29, R18 ;  /* 0x000000121d1d7221 */ /* 0x000fc60000010000 */
[----:B------:R-:W0:Y:S01]  /*29a0*/  MUFU.EX2 R31, R31 ;  /* 0x0000001f001f7308 */ /* 0x000e220000000800 */
[----:B------:R-:W-:Y:S01]  /*29b0*/  FADD.FTZ R34, R13, R34 ;  /* 0x000000220d227221 */ /* 0x000fe20000010000 */
[----:B0-----:R-:W-:Y:S01]  /*29c0*/  FADD.FTZ R35, R31, 1 ;  /* 0x3f8000001f237421 */ /* 0x001fe20000010000 */
[----:B------:R-:W-:-:S05]  /*29d0*/  HADD2.F32 R31, -RZ, R10.H1_H1 ;  /* 0x3000000aff1f7230 */ /* 0x000fca0000004100 */
[----:B------:R-:W0:Y:S02]  /*29e0*/  MUFU.RCP R35, R35 ;  /* 0x0000002300237308 */ /* 0x000e240000001000 */
[----:B0-----:R-:W-:Y:S01]  /*29f0*/  FMUL.FTZ R27, R28, R35 ;  /* 0x000000231c1b7220 */ /* 0x001fe20000410000 */
[----:B------:R-:W-:Y:S01]  /*2a00*/  FADD.FTZ R51, -R35, 1 ;  /* 0x3f80000023337421 */ /* 0x000fe20000010100 */
[----:B------:R-:W-:-:S03]  /*2a10*/  FADD.FTZ R28, -R12, R31 ;  /* 0x0000001f0c1c7221 */ /* 0x000fc60000010100 */
[----:B------:R-:W-:Y:S01]  /*2a20*/  FFMA.FTZ R22, R22, R51, 1 ;  /* 0x3f80000016167423 */ /* 0x000fe20000010033 */
[----:B------:R-:W-:-:S03]  /*2a30*/  FMUL.FTZ R28, R28, R49 ;  /* 0x000000311c1c7220 */ /* 0x000fc60000410000 */
[----:B------:R-:W-:Y:S01]  /*2a40*/  FMUL.FTZ R22, R27, R22 ;  /* 0x000000161b167220 */ /* 0x000fe20000410000 */
        /* <DEDUP_REMOVED lines=9> */
[----:B------:R-:W-:Y:S01]  /*2ae0*/  FFMA.FTZ R20, R26, R13, R23 ;  /* 0x0000000d1a147223 */ /* 0x000fe20000010017 */
[----:B------:R-:W-:Y:S02]  /*2af0*/  FMUL.FTZ R13, R16, R22 ;  /* 0x00000016100d7220 */ /* 0x000fe40000410000 */
[----:B------:R-:W-:Y:S02]  /*2b00*/  FMUL.FTZ R23, R17, R50 ;  /* 0x0000003211177220 */ /* 0x000fe40000410000 */
[C---:B------:R-:W-:Y:S01]  /*2b10*/  FFMA.FTZ R27, R21.reuse, R13, R20 ;  /* 0x0000000d151b7223 */ /* 0x040fe20000010014 */
[----:B------:R-:W-:Y:S01]  /*2b20*/  FADD.FTZ R34, R34, R13 ;  /* 0x0000000d22227221 */ /* 0x000fe20000010000 */
[----:B------:R-:W-:Y:S01]  /*2b30*/  FFMA.FTZ R20, R21, R22, R30 ;  /* 0x0000001615147223 */ /* 0x000fe2000001001e */
[----:B------:R-:W-:Y:S01]  /*2b40*/  FADD.FTZ R22, R19, R22 ;  /* 0x0000001613167221 */ /* 0x000fe20000010000 */
[C---:B------:R-:W-:Y:S01]  /*2b50*/  FFMA.FTZ R13, R28.reuse, R23, R27 ;  /* 0x000000171c0d7223 */ /* 0x040fe2000001001b */
[----:B------:R-:W-:Y:S01]  /*2b60*/  FADD.FTZ R24, R23, R34 ;  /* 0x0000002217187221 */ /* 0x000fe20000010000 */
[----:B------:R-:W-:Y:S01]  /*2b70*/  FFMA.FTZ R21, R28, R50, R33 ;  /* 0x000000321c157223 */ /* 0x000fe20000010021 */
[----:B------:R-:W-:-:S07]  /*2b80*/  FADD.FTZ R23, R29, R50 ;  /* 0x000000321d177221 */ /* 0x000fce0000010000 */
.L_x_665:
[----:B------:R-:W-:Y:S01]  /*2b90*/  MOV R26, R13 ;  /* 0x0000000d001a7202 */ /* 0x000fe20000000f00 */
        /* <DEDUP_REMOVED lines=32> */
[----:B------:R-:W-:Y:S01]  /*2da0*/  FSEL R19, R24, R29, P0 ;  /* 0x0000001d18137208 */ /* 0x000fe20000000000 */
[----:B------:R-:W-:Y:S01]  /*2db0*/  IMAD R13, R25, 0x30, R30 ;  /* 0x00000030190d7824 */ /* 0x000fe200078e021e */
[----:B------:R-:W-:-:S03]  /*2dc0*/  FSEL R18, R26, R27, P0 ;  /* 0x0000001b1a127208 */ /* 0x000fc60000000000 */
[----:B------:R0:W1:Y:S04]  /*2dd0*/  SHFL.DOWN PT, R28, R19, 0x10, 0x1f ;  /* 0x0a001f00131c7f89 */ /* 0x00006800000e0000 */
[----:B------:R0:W2:Y:S01]  /*2de0*/  SHFL.DOWN PT, R26, R18, 0x10, 0x1f ;  /* 0x0a001f00121a7f89 */ /* 0x0000a200000e0000 */
[----:B----4-:R-:W-:Y:S05]  /*2df0*/  @P2 BRA `(.L_x_667) ;  /* 0x0000000000202947 */ /* 0x010fea0003800000 */
        /* <DEDUP_REMOVED lines=8> */
.L_x_667:
[----:B------:R-:W-:Y:S05]  /*2e80*/  BSYNC.RECONVERGENT B0 ;  /* 0x0000000000007941 */ /* 0x000fea0003800200 */
.L_x_666:
[----:B------:R-:W-:Y:S06]  /*2e90*/  BAR.SYNC.DEFER_BLOCKING 0x0 ;  /* 0x0000000000007b1d */ /* 0x000fec0000010000 */
        /* <DEDUP_REMOVED lines=8> */
[----:B------:R-:W-:Y:S01]  /*2f20*/  FADD.FTZ R18, R18, R27 ;  /* 0x0000001b12127221 */ /* 0x000fe20000010000 */
[----:B------:R-:W0:Y:S02]  /*2f30*/  LDS.128 R32, [UR4+0x40] ;  /* 0x00004004ff207984 */ /* 0x000e240008000c00 */
[----:B-1----:R-:W-:Y:S01]  /*2f40*/  FADD.FTZ R19, R19, R28 ;  /* 0x0000001c13137221 */ /* 0x002fe20000010000 */
[----:B------:R-:W-:Y:S01]  /*2f50*/  FADD.FTZ R18, R18, R29 ;  /* 0x0000001d12127221 */ /* 0x000fe20000010000 */
[----:B------:R-:W1:Y:S02]  /*2f60*/  LDS.128 R24, [UR4+0x50] ;  /* 0x00005004ff187984 */ /* 0x000e640008000c00 */
        /* <DEDUP_REMOVED lines=22> */
[----:B------:R-:W-:Y:S01]  /*30d0*/  LDS.128 R32, [UR4+0xb0] ;  /* 0x0000b004ff207984 */ /* 0x000fe20008000c00 */
[----:B-1----:R-:W-:Y:S01]  /*30e0*/  FADD.FTZ R19, R19, R24 ;  /* 0x0000001813137221 */ /* 0x002fe20000010000 */
[----:B------:R-:W-:-:S03]  /*30f0*/  FADD.FTZ R18, R18, R25 ;  /* 0x0000001912127221 */ /* 0x000fc60000010000 */
[----:B------:R-:W-:Y:S01]  /*3100*/  FADD.FTZ R19, R19, R26 ;  /* 0x0000001a13137221 */ /* 0x000fe20000010000 */
[----:B------:R-:W-:Y:S02]  /*3110*/  FADD.FTZ R18, R18, R27 ;  /* 0x0000001b12127221 */ /* 0x000fe40000010000 */
[----:B------:R-:W0:Y:S01]  /*3120*/  LDS.128 R24, [UR4+0xa0] ;  /* 0x0000a004ff187984 */ /* 0x000e220008000c00 */
[----:B--2---:R-:W-:Y:S01]  /*3130*/  FADD.FTZ R19, R19, R28 ;  /* 0x0000001c13137221 */ /* 0x004fe20000010000 */
[----:B------:R-:W-:-:S03]  /*3140*/  FADD.FTZ R18, R18, R29 ;  /* 0x0000001d12127221 */ /* 0x000fc60000010000 */
[----:B------:R-:W-:Y:S01]  /*3150*/  FADD.FTZ R19, R19, R30 ;  /* 0x0000001e13137221 */ /* 0x000fe20000010000 */
[----:B------:R-:W-:-:S03]  /*3160*/  FADD.FTZ R18, R18, R31 ;  /* 0x0000001f12127221 */ /* 0x000fc60000010000 */
[----:B0-----:R-:W-:Y:S01]  /*3170*/  FADD.FTZ R19, R19, R24 ;  /* 0x0000001813137221 */ /* 0x001fe20000010000 */
[----:B------:R-:W-:-:S03]  /*3180*/  FADD.FTZ R18, R18, R25 ;  /* 0x0000001912127221 */ /* 0x000fc60000010000 */
[----:B------:R-:W-:Y:S01]  /*3190*/  FADD.FTZ R19, R19, R26 ;  /* 0x0000001a13137221 */ /* 0x000fe20000010000 */
[----:B------:R-:W-:Y:S02]  /*31a0*/  FADD.FTZ R28, R18, R27 ;  /* 0x0000001b121c7221 */ /* 0x000fe40000010000 */
[----:B------:R-:W0:Y:S01]  /*31b0*/  LDS.128 R24, [UR4+0xc0] ;  /* 0x0000c004ff187984 */ /* 0x000e220008000c00 */
[----:B------:R-:W-:Y:S01]  /*31c0*/  FADD.FTZ R29, R19, R32 ;  /* 0x00000020131d7221 */ /* 0x000fe20000010000 */
        /* <DEDUP_REMOVED lines=10> */
.L_x_669:
[----:B------:R-:W-:Y:S05]  /*3270*/  BSYNC.RECONVERGENT B0 ;  /* 0x0000000000007941 */ /* 0x000fea0003800200 */
.L_x_668:
        /* <DEDUP_REMOVED lines=12> */
[----:B------:R-:W-:Y:S01]  /*3340*/  FADD.FTZ R21, R21, R30 ;  /* 0x0000001e15157221 */ /* 0x000fe20000010000 */
[----:B------:R-:W1:Y:S01]  /*3350*/  LDS.128 R24, [R50+0xc00] ;  /* 0x000c000032187984 */ /* 0x000e620000000c00 */
[----:B------:R-:W-:Y:S01]  /*3360*/  FADD.FTZ R28, R22, R31 ;  /* 0x0000001f161c7221 */ /* 0x000fe20000010000 */
[----:B---3--:R-:W-:Y:S01]  /*3370*/  FADD.FTZ R30, R20, R33 ;  /* 0x00000021141e7221 */ /* 0x008fe20000010000 */
[----:B------:R-:W-:Y:S01]  /*3380*/  FADD.FTZ R29, R21, R34 ;  /* 0x00000022151d7221 */ /* 0x000fe20000010000 */
[----:B------:R-:W-:Y:S01]  /*3390*/  FADD.FTZ R51, R51, R32 ;  /* 0x0000002033337221 */ /* 0x000fe20000010000 */
[----:B------:R-:W2:Y:S01]  /*33a0*/  LDS.128 R20, [R50+0xf00] ;  /* 0x000f000032147984 */ /* 0x000ea20000000c00 */
[----:B------:R-:W-:-:S02]  /*33b0*/  FADD.FTZ R28, R28, R35 ;  /* 0x000000231c1c7221 */ /* 0x000fc40000010000 */
[----:B-1----:R-:W-:Y:S01]  /*33c0*/  FADD.FTZ R51, R51, R24 ;  /* 0x0000001833337221 */ /* 0x002fe20000010000 */
[----:B------:R-:W-:Y:S01]  /*33d0*/  FADD.FTZ R30, R30, R25 ;  /* 0x000000191e1e7221 */ /* 0x000fe20000010000 */
[----:B------:R-:W-:Y:S01]  /*33e0*/  FADD.FTZ R25, R29, R26 ;  /* 0x0000001a1d197221 */ /* 0x000fe20000010000 */
[----:B------:R-:W-:Y:S01]  /*33f0*/  FADD.FTZ R32, R28, R27 ;  /* 0x0000001b1c207221 */ /* 0x000fe20000010000 */
[----:B--2---:R-:W-:Y:S01]  /*3400*/  FADD.FTZ R51, R51, R20 ;  /* 0x0000001433337221 */ /* 0x004fe20000010000 */
[----:B------:R-:W-:Y:S01]  /*3410*/  FADD.FTZ R20, R30, R21 ;  /* 0x000000151e147221 */ /* 0x000fe20000010000 */
[----:B------:R-:W-:Y:S01]  /*3420*/  FADD.FTZ R21, R25, R22 ;  /* 0x0000001619157221 */ /* 0x000fe20000010000 */
[----:B------:R-:W1:Y:S01]  /*3430*/  LDS.128 R28, [R50+0x1200] ;  /* 0x00120000321c7984 */ /* 0x000e620000000c00 */
[----:B------:R-:W-:-:S03]  /*3440*/  FADD.FTZ R32, R32, R23 ;  /* 0x0000001720207221 */ /* 0x000fc60000010000 */
        /* <DEDUP_REMOVED lines=37> */
[----:B------:R-:W-:Y:S01]  /*36a0*/  LDS.128 R28, [R50+0x2d00] ;  /* 0x002d0000321c7984 */ /* 0x000fe20000000c00 */
        /* <DEDUP_REMOVED lines=8> */
[----:B------:R-:W-:Y:S01]  /*3730*/  FADD.FTZ R20, R51, R28 ;  /* 0x0000001c33147221 */ /* 0x000fe20000010000 */
[----:B------:R-:W-:Y:S01]  /*3740*/  FADD.FTZ R22, R33, R30 ;  /* 0x0000001e21167221 */ /* 0x000fe20000010000 */
[----:B------:R-:W-:-:S07]  /*3750*/  FADD.FTZ R23, R32, R31 ;  /* 0x0000001f20177221 */ /* 0x000fce0000010000 */
.L_x_671:
[----:B------:R-:W-:Y:S05]  /*3760*/  BSYNC.RECONVERGENT B0 ;  /* 0x0000000000007941 */ /* 0x000fea0003800200 */
.L_x_670:
        /* <DEDUP_REMOVED lines=28> */
.L_x_673:
[----:B------:R-:W-:Y:S05]  /*3930*/  BSYNC.RECONVERGENT B0 ;  /* 0x0000000000007941 */ /* 0x000fea0003800200 */
.L_x_672:
[----:B------:R-:W5:Y:S02]  /*3940*/  LDCU UR4, c[0x0][0x370] ;  /* 0x00006e00ff0477ac */ /* 0x000f640008000800 */
[----:B-----5:R-:W-:-:S09]  /*3950*/  UISETP.GE.U32.AND UP0, UPT, UR4, 0x2, UPT ;  /* 0x000000020400788c */ /* 0x020fd2000bf06070 */
[----:B------:R-:W-:Y:S05]  /*3960*/  BRA.U !UP0, `(.L_x_674) ;  /* 0x0000000908b87547 */ /* 0x000fea000b800000 */
[----:B----4-:R-:W4:Y:S01]  /*3970*/  LDC R20, c[0x0][0x370] ;  /* 0x0000dc00ff147b82 */ /* 0x010f220000000800 */
[----:B------:R-:W-:-:S05]  /*3980*/  LOP3.LUT R13, R44, 0x1, RZ, 0xc0, !PT ;  /* 0x000000012c0d7812 */ /* 0x000fca00078ec0ff */
[----:B------:R-:W-:Y:S02]  /*3990*/  IMAD R23, R13, R48, RZ ;  /* 0x000000300d177224 */ /* 0x000fe400078e02ff */
[----:B--2---:R-:W2:Y:S02]  /*39a0*/  LDC.64 R26, c[0x0][0x3d0] ;  /* 0x0000f400ff1a7b82 */ /* 0x004ea40000000a00 */
[----:B----4-:R-:W-:-:S05]  /*39b0*/  IMAD R13, R23, R20, RZ ;  /* 0x00000014170d7224 */ /* 0x010fca00078e02ff */
[----:B------:R-:W-:Y:S02]  /*39c0*/  SHF.L.U32 R21, R13, 0x1, RZ ;  /* 0x000000010d157819 */ /* 0x000fe400000006ff */
[----:B------:R-:W4:Y:S03]  /*39d0*/  S2R R13, SR_CTAID.Y ;  /* 0x00000000000d7919 */ /* 0x000f260000002600 */
[----:B--2---:R-:W-:Y:S01]  /*39e0*/  IMAD.WIDE R26, R21, 0x4, R26 ;  /* 0x00000004151a7825 */ /* 0x004fe200078e021a */
[----:B------:R-:W-:Y:S06]  /*39f0*/  @P1 BRA `(.L_x_675) ;  /* 0x0000000000541947 */ /* 0x000fec0003800000 */
[----:B------:R-:W2:Y:S01]  /*3a00*/  LDC.64 R20, c[0x0][0x3c8] ;  /* 0x0000f200ff147b82 */ /* 0x000ea20000000a00 */
[----:B----4-:R-:W-:Y:S01]  /*3a10*/  IADD3 R23, PT, PT, R23, R13, RZ ;  /* 0x0000000d17177210 */ /* 0x010fe20007ffe0ff */
[----:B------:R-:W-:Y:S01]  /*3a20*/  IMAD R25, R3, R48, R13 ;  /* 0x0000003003197224 */ /* 0x000fe200078e020d */
[----:B---3--:R-:W-:-:S03]  /*3a30*/  LOP3.LUT P0, R24, R44, 0x2, RZ, 0xc0, !PT ;  /* 0x000000022c187812 */ /* 0x008fc6000780c0ff */
[----:B--2---:R-:W-:-:S04]  /*3a40*/  IMAD.WIDE.U32 R20, R23, 0x4, R20 ;  /* 0x0000000417147825 */ /* 0x004fc800078e0014 */
        /* <DEDUP_REMOVED lines=10> */
[----:B---3--:R-:W-:Y:S05]  /*3af0*/  @!P0 BRA `(.L_x_675) ;  /* 0x0000000000148947 */ /* 0x008fea0003800000 */
.L_x_676:
[----:B------:R-:W2:Y:S04]  /*3b00*/  LDG.E.STRONG.GPU R22, desc[UR6][R20.64] ;  /* 0x0000000614167981 */ /* 0x000ea8000c1ef900 */
[----:B--2---:R-:W-:Y:S01]  /*3b10*/  CCTL.IVALL ;  /* 0x00000000ff00798f */ /* 0x004fe20002000000 */
[----:B------:R-:W-:Y:S05]  /*3b20*/  YIELD ;  /* 0x0000000000007946 */ /* 0x000fea0003800000 */
[----:B------:R-:W-:-:S13]  /*3b30*/  ISETP.NE.AND P0, PT, R22, R29, PT ;  /* 0x0000001d1600720c */ /* 0x000fda0003f05270 */
[----:B------:R-:W-:Y:S05]  /*3b40*/  @P0 BRA `(.L_x_676) ;  /* 0xfffffffc00ec0947 */ /* 0x000fea000383ffff */
.L_x_675:
[----:B------:R-:W2:Y:S01]  /*3b50*/  LDC R20, c[0x0][0x370] ;  /* 0x0000dc00ff147b82 */ /* 0x000ea20000000800 */
[----:B------:R-:W-:Y:S05]  /*3b60*/  WARPSYNC.ALL ;  /* 0x0000000000007948 */ /* 0x000fea0003800000 */
[----:B--2---:R-:W-:Y:S02]  /*3b70*/  ISETP.GE.U32.AND P0, PT, R20, 0x8, PT ;  /* 0x000000081400780c */ /* 0x004fe40003f06070 */
[----:B------:R-:W-:Y:S01]  /*3b80*/  BAR.SYNC.DEFER_BLOCKING 0x0 ;  /* 0x0000000000007b1d */ /* 0x000fe20000010000 */
[----:B------:R-:W-:-:S10]  /*3b90*/  HFMA2 R30, -RZ, RZ, 0, 0 ;  /* 0x00000000ff1e7431 */ /* 0x000fd400000001ff */
[----:B------:R-:W-:Y:S05]  /*3ba0*/  @!P0 BRA `(.L_x_677) ;  /* 0x00000004001c8947 */ /* 0x000fea0003800000 */
[CC--:B----4-:R-:W-:Y:S01]  /*3bb0*/  LEA R51, R48.reuse, R13.reuse, 0x1 ;  /* 0x0000000d30337211 */ /* 0x0d0fe200078e08ff */
[C-C-:B------:R-:W-:Y:S01]  /*3bc0*/  IMAD R21, R48.reuse, 0x3, R13.reuse ;  /* 0x0000000330157824 */ /* 0x140fe200078e020d */
[CC--:B------:R-:W-:Y:S01]  /*3bd0*/  LEA R23, R48.reuse, R13.reuse, 0x2 ;  /* 0x0000000d30177211 */ /* 0x0c0fe200078e10ff */
[C-C-:B------:R-:W-:Y:S01]  /*3be0*/  IMAD R31, R48.reuse, 0x7, R13.reuse ;  /* 0x00000007301f7824 */ /* 0x140fe200078e020d */
[----:B------:R-:W-:Y:S01]  /*3bf0*/  IADD3 R59, PT, PT, R13, R48, RZ ;  /* 0x000000300d3b7210 */ /* 0x000fe20007ffe0ff */
[C-C-:B------:R-:W-:Y:S01]  /*3c00*/  IMAD R33, R48.reuse, 0x6, R13.reuse ;  /* 0x0000000630217824 */ /* 0x140fe200078e020d */
[----:B------:R-:W-:Y:S01]  /*3c10*/  IADD3 R20, PT, PT, -R3, RZ, RZ ;  /* 0x000000ff03147210 */ /* 0x000fe20007ffe1ff */
[----:B------:R-:W-:Y:S01]  /*3c20*/  IMAD R35, R48, 0x5, R13 ;  /* 0x0000000530237824 */ /* 0x000fe200078e020d */
[----:B------:R-:W-:Y:S01]  /*3c30*/  MOV R57, R13 ;  /* 0x0000000d00397202 */ /* 0x000fe20000000f00 */
[----:B------:R-:W-:-:S06]  /*3c40*/  UMOV UR4, URZ ;  /* 0x000000ff00047c82 */ /* 0x000fcc0008000000 */
.L_x_678:
[----:B------:R-:W-:Y:S01]  /*3c50*/  ISETP.EQ.OR P0, PT, R20, RZ, P1 ;  /* 0x000000ff1400720c */ /* 0x000fe20000f02670 */
[----:B------:R-:W-:-:S06]  /*3c60*/  UIADD3 UR5, UPT, UPT, UR4, 0x1, URZ ;  /* 0x0000000104057890 */ /* 0x000fcc000fffe0ff */
[----:B------:R-:W-:-:S06]  /*3c70*/  ISETP.EQ.OR P2, PT, R3, UR5, P1 ;  /* 0x0000000503007c0c */ /* 0x000fcc0008f42670 */
[----:B------:R-:W-:-:S05]  /*3c80*/  @!P0 IMAD.WIDE.U32 R60, R57, 0x8, R26 ;  /* 0x00000008393c8825 */ /* 0x000fca00078e001a */
[----:B-1----:R-:W0:Y:S02]  /*3c90*/  @!P0 LDG.E.64 R28, desc[UR6][R60.64] ;  /* 0x000000063c1c8981 */ /* 0x002e24000c1e1b00 */
[----:B---3--:R-:W-:-:S06]  /*3ca0*/  @!P2 IMAD.WIDE.U32 R24, R59, 0x8, R26 ;  /* 0x000000083b18a825 */ /* 0x008fcc00078e001a */
[----:B------:R-:W2:Y:S01]  /*3cb0*/  @!P2 LDG.E.64 R24, desc[UR6][R24.64] ;  /* 0x000000061818a981 */ /* 0x000ea2000c1e1b00 */
[----:B------:R-:W-:-:S06]  /*3cc0*/  UIADD3 UR5, UPT, UPT, UR4, 0x2, URZ ;  /* 0x0000000204057890 */ /* 0x000fcc000fffe0ff */
[----:B------:R-:W-:Y:S01]  /*3cd0*/  ISETP.EQ.OR P3, PT, R3, UR5, P1 ;  /* 0x0000000503007c0c */ /* 0x000fe20008f62670 */
[----:B------:R-:W-:Y:S01]  /*3ce0*/  UIADD3 UR5, UPT, UPT, UR4, 0x3, URZ ;  /* 0x0000000304057890 */ /* 0x000fe2000fffe0ff */
[----:B0-----:R-:W-:Y:S01]  /*3cf0*/  @!P0 FADD.FTZ R18, R18, R28 ;  /* 0x0000001c12128221 */ /* 0x001fe20000010000 */
[----:B------:R-:W-:-:S10]  /*3d00*/  @!P0 FADD.FTZ R19, R19, R29 ;  /* 0x0000001d13138221 */ /* 0x000fd40000010000 */
[----:B------:R-:W-:Y:S01]  /*3d10*/  @!P3 IMAD.WIDE.U32 R28, R51, 0x8, R26 ;  /* 0x00000008331cb825 */ /* 0x000fe200078e001a */
[----:B------:R-:W-:-:S05]  /*3d20*/  ISETP.EQ.OR P0, PT, R3, UR5, P1 ;  /* 0x0000000503007c0c */ /* 0x000fca0008f02670 */
[----:B------:R-:W3:Y:S01]  /*3d30*/  @!P3 LDG.E.64 R28, desc[UR6][R28.64] ;  /* 0x000000061c1cb981 */ /* 0x000ee2000c1e1b00 */
[----:B--2---:R-:W-:Y:S01]  /*3d40*/  @!P2 FADD.FTZ R18, R18, R24 ;  /* 0x000000181212a221 */ /* 0x004fe20000010000 */
[----:B------:R-:W-:-:S06]  /*3d50*/  @!P2 FADD.FTZ R19, R19, R25 ;  /* 0x000000191313a221 */ /* 0x000fcc0000010000 */
[----:B------:R-:W-:-:S06]  /*3d60*/  @!P0 IMAD.WIDE.U32 R24, R21, 0x8, R26 ;  /* 0x0000000815188825 */ /* 0x000fcc00078e001a */
[----:B------:R-:W2:Y:S01]  /*3d70*/  @!P0 LDG.E.64 R24, desc[UR6][R24.64] ;  /* 0x0000000618188981 */ /* 0x000ea2000c1e1b00 */
[----:B------:R-:W-:-:S06]  /*3d80*/  UIADD3 UR5, UPT, UPT, UR4, 0x4, URZ ;  /* 0x0000000404057890 */ /* 0x000fcc000fffe0ff */
[----:B------:R-:W-:Y:S01]  /*3d90*/  ISETP.EQ.OR P2, PT, R3, UR5, P1 ;  /* 0x0000000503007c0c */ /* 0x000fe20008f42670 */
[----:B------:R-:W-:Y:S01]  /*3da0*/  UIADD3 UR5, UPT, UPT, UR4, 0x5, URZ ;  /* 0x0000000504057890 */ /* 0x000fe2000fffe0ff */
[----:B---3--:R-:W-:Y:S01]  /*3db0*/  @!P3 FADD.FTZ R18, R18, R28 ;  /* 0x0000001c1212b221 */ /* 0x008fe20000010000 */
        /* <DEDUP_REMOVED lines=20> */
[----:B------:R-:W0:Y:S01]  /*3f00*/  LDC R30, c[0x0][0x370] ;  /* 0x0000dc00ff1e7b82 */ /* 0x000e220000000800 */
[----:B------:R-:W-:Y:S01]  /*3f10*/  UIADD3 UR4, UPT, UPT, UR4, 0x8, URZ ;  /* 0x0000000804047890 */ /* 0x000fe2000fffe0ff */
[----:B------:R-:W-:Y:S02]  /*3f20*/  IADD3 R20, PT, PT, R20, 0x8, RZ ;  /* 0x0000000814147810 */ /* 0x000fe40007ffe0ff */
[----:B------:R-:W-:Y:S02]  /*3f30*/  LEA R57, R48, R57, 0x3 ;  /* 0x0000003930397211 */ /* 0x000fe400078e18ff */
[----:B0-----:R-:W-:Y:S02]  /*3f40*/  LOP3.LUT R30, R30, 0x7ffffff8, RZ, 0xc0, !PT ;  /* 0x7ffffff81e1e7812 */ /* 0x001fe400078ec0ff */
[C---:B------:R-:W-:Y:S02]  /*3f50*/  LEA R59, R48.reuse, R59, 0x3 ;  /* 0x0000003b303b7211 */ /* 0x040fe400078e18ff */
[----:B------:R-:W-:-:S02]  /*3f60*/  LEA R51, R48, R51, 0x3 ;  /* 0x0000003330337211 */ /* 0x000fc400078e18ff */
[C---:B------:R-:W-:Y:S02]  /*3f70*/  LEA R21, R48.reuse, R21, 0x3 ;  /* 0x0000001530157211 */ /* 0x040fe400078e18ff */
[C---:B------:R-:W-:Y:S02]  /*3f80*/  LEA R23, R48.reuse, R23, 0x3 ;  /* 0x0000001730177211 */ /* 0x040fe400078e18ff */
[C---:B------:R-:W-:Y:S02]  /*3f90*/  LEA R35, R48.reuse, R35, 0x3 ;  /* 0x0000002330237211 */ /* 0x040fe400078e18ff */
[C---:B------:R-:W-:Y:S02]  /*3fa0*/  LEA R33, R48.reuse, R33, 0x3 ;  /* 0x0000002130217211 */ /* 0x040fe400078e18ff */
[----:B------:R-:W-:Y:S01]  /*3fb0*/  LEA R31, R48, R31, 0x3 ;  /* 0x0000001f301f7211 */ /* 0x000fe200078e18ff */
[----:B---3--:R-:W-:Y:S01]  /*3fc0*/  @!P0 FADD.FTZ R18, R18, R28 ;  /* 0x0000001c12128221 */ /* 0x008fe20000010000 */
[----:B------:R-:W-:Y:S01]  /*3fd0*/  @!P0 FADD.FTZ R19, R19, R29 ;  /* 0x0000001d13138221 */ /* 0x000fe20000010000 */
[----:B------:R-:W-:-:S02]  /*3fe0*/  ISETP.NE.AND P0, PT, R30, UR4, PT ;  /* 0x000000041e007c0c */ /* 0x000fc4000bf05270 */
[----:B--2---:R-:W-:Y:S01]  /*3ff0*/  @!P2 FADD.FTZ R18, R18, R24 ;  /* 0x000000181212a221 */ /* 0x004fe20000010000 */
[----:B------:R-:W-:-:S10]  /*4000*/  @!P2 FADD.FTZ R19, R19, R25 ;  /* 0x000000191313a221 */ /* 0x000fd40000010000 */
[----:B------:R-:W-:Y:S05]  /*4010*/  @P0 BRA `(.L_x_678) ;  /* 0xfffffffc000c0947 */ /* 0x000fea000383ffff */
.L_x_677:
[----:B------:R-:W2:Y:S02]  /*4020*/  LDCU UR4, c[0x0][0x370] ;  /* 0x00006e00ff0477ac */ /* 0x000ea40008000800 */
[----:B--2---:R-:W-:-:S09]  /*4030*/  ULOP3.LUT UP0, URZ, UR4, 0x7, URZ, 0xc0, !UPT ;  /* 0x0000000704ff7892 */ /* 0x004fd2000f80c0ff */
[----:B------:R-:W-:Y:S05]  /*4040*/  BRA.U !UP0, `(.L_x_674) ;  /* 0x0000000508007547 */ /* 0x000fea000b800000 */
[----:B------:R-:W2:Y:S01]  /*4050*/  LDCU UR4, c[0x0][0x370] ;  /* 0x00006e00ff0477ac */ /* 0x000ea20008000800 */
[----:B------:R-:W5:Y:S01]  /*4060*/  LDCU UR5, c[0x0][0x370] ;  /* 0x00006e00ff0577ac */ /* 0x000f620008000800 */
[----:B--2---:R-:W-:-:S04]  /*4070*/  ULOP3.LUT UR4, UR4, 0x7, URZ, 0xc0, !UPT ;  /* 0x0000000704047892 */ /* 0x004fc8000f8ec0ff */
[----:B------:R-:W-:Y:S02]  /*4080*/  UIADD3 UR4, UPT, UPT, UR4, -0x1, URZ ;  /* 0xffffffff04047890 */ /* 0x000fe4000fffe0ff */
[----:B-----5:R-:W-:Y:S02]  /*4090*/  ULOP3.LUT UP1, UR5, UR5, 0x3, URZ, 0xc0, !UPT ;  /* 0x0000000305057892 */ /* 0x020fe4000f82c0ff */
[----:B------:R-:W-:-:S09]  /*40a0*/  UISETP.GE.U32.AND UP0, UPT, UR4, 0x3, UPT ;  /* 0x000000030400788c */ /* 0x000fd2000bf06070 */
[----:B------:R-:W-:Y:S05]  /*40b0*/  BRA.U !UP0, `(.L_x_679) ;  /* 0x0000000108707547 */ /* 0x000fea000b800000 */
[C---:B------:R-:W-:Y:S02]  /*40c0*/  IADD3 R20, PT, PT, R30.reuse, 0x1, RZ ;  /* 0x000000011e147810 */ /* 0x040fe40007ffe0ff */
[-C--:B------:R-:W-:Y:S02]  /*40d0*/  ISETP.EQ.OR P0, PT, R30, R3.reuse, P1 ;  /* 0x000000031e00720c */ /* 0x080fe40000f02670 */
[-C--:B------:R-:W-:Y:S02]  /*40e0*/  ISETP.EQ.OR P2, PT, R20, R3.reuse, P1 ;  /* 0x000000031400720c */ /* 0x080fe40000f42670 */
[C---:B------:R-:W-:Y:S02]  /*40f0*/  IADD3 R22, PT, PT, R30.reuse, 0x2, RZ ;  /* 0x000000021e167810 */ /* 0x040fe40007ffe0ff */
[----:B-1----:R-:W-:Y:S02]  /*4100*/  IADD3 R28, PT, PT, R30, 0x3, RZ ;  /* 0x000000031e1c7810 */ /* 0x002fe40007ffe0ff */
[----:B------:R-:W-:-:S02]  /*4110*/  ISETP.EQ.OR P3, PT, R22, R3, P1 ;  /* 0x000000031600720c */ /* 0x000fc40000f62670 */
[----:B------:R-:W-:-:S03]  /*4120*/  ISETP.EQ.OR P4, PT, R28, R3, P1 ;  /* 0x000000031c00720c */ /* 0x000fc60000f82670 */
[-CC-:B----4-:R-:W-:Y:S02]  /*4130*/  @!P0 IMAD R21, R30, R48.reuse, R13.reuse ;  /* 0x000000301e158224 */ /* 0x190fe400078e020d */
[----:B------:R-:W-:Y:S02]  /*4140*/  @!P2 IMAD R25, R20, R48, R13 ;  /* 0x000000301419a224 */ /* 0x000fe400078e020d */
[----:B------:R-:W-:-:S04]  /*4150*/  @!P0 IMAD.WIDE.U32 R20, R21, 0x8, R26 ;  /* 0x0000000815148825 */ /* 0x000fc800078e001a */
[-C--:B------:R-:W-:Y:S02]  /*4160*/  @!P3 IMAD R23, R22, R48.reuse, R13 ;  /* 0x000000301617b224 */ /* 0x080fe400078e020d */
[----:B---3--:R-:W-:Y:S01]  /*4170*/  @!P2 IMAD.WIDE.U32 R24, R25, 0x8, R26 ;  /* 0x000000081918a825 */ /* 0x008fe200078e001a */
[----:B------:R-:W0:Y:S03]  /*4180*/  @!P0 LDG.E.64 R20, desc[UR6][R20.64] ;  /* 0x0000000614148981 */ /* 0x000e26000c1e1b00 */
[----:B------:R-:W-:Y:S02]  /*4190*/  @!P4 IMAD R29, R28, R48, R13 ;  /* 0x000000301c1dc224 */ /* 0x000fe400078e020d */
[--C-:B------:R-:W-:Y:S01]  /*41a0*/  @!P3 IMAD.WIDE.U32 R22, R23, 0x8, R26.reuse ;  /* 0x000000081716b825 */ /* 0x100fe200078e001a */
[----:B------:R-:W2:Y:S03]  /*41b0*/  @!P2 LDG.E.64 R24, desc[UR6][R24.64] ;  /* 0x000000061818a981 */ /* 0x000ea6000c1e1b00 */
[----:B------:R-:W-:-:S02]  /*41c0*/  @!P4 IMAD.WIDE.U32 R28, R29, 0x8, R26 ;  /* 0x000000081d1cc825 */ /* 0x000fc400078e001a */
[----:B------:R-:W3:Y:S04]  /*41d0*/  @!P3 LDG.E.64 R22, desc[UR6][R22.64] ;  /* 0x000000061616b981 */ /* 0x000ee8000c1e1b00 */
[----:B------:R-:W4:Y:S01]  /*41e0*/  @!P4 LDG.E.64 R28, desc[UR6][R28.64] ;  /* 0x000000061c1cc981 */ /* 0x000f22000c1e1b00 */
[----:B------:R-:W-:Y:S01]  /*41f0*/  IADD3 R30, PT, PT, R30, 0x4, RZ ;  /* 0x000000041e1e7810 */ /* 0x000fe20007ffe0ff */
[----:B0-----:R-:W-:Y:S01]  /*4200*/  @!P0 FADD.FTZ R18, R18, R20 ;  /* 0x0000001412128221 */ /* 0x001fe20000010000 */
[----:B------:R-:W-:-:S03]  /*4210*/  @!P0 FADD.FTZ R19, R19, R21 ;  /* 0x0000001513138221 */ /* 0x000fc60000010000 */
[----:B--2---:R-:W-:Y:S01]  /*4220*/  @!P2 FADD.FTZ R18, R18, R24 ;  /* 0x000000181212a221 */ /* 0x004fe20000010000 */
[----:B------:R-:W-:-:S03]  /*4230*/  @!P2 FADD.FTZ R19, R19, R25 ;  /* 0x000000191313a221 */ /* 0x000fc60000010000 */
[----:B---3--:R-:W-:Y:S01]  /*4240*/  @!P3 FADD.FTZ R18, R18, R22 ;  /* 0x000000161212b221 */ /* 0x008fe20000010000 */
[----:B------:R-:W-:-:S03]  /*4250*/  @!P3 FADD.FTZ R19, R19, R23 ;  /* 0x000000171313b221 */ /* 0x000fc60000010000 */
[----:B----4-:R-:W-:Y:S01]  /*4260*/  @!P4 FADD.FTZ R18, R18, R28 ;  /* 0x0000001c1212c221 */ /* 0x010fe20000010000 */
[----:B------:R-:W-:-:S07]  /*4270*/  @!P4 FADD.FTZ R19, R19, R29 ;  /* 0x0000001d1313c221 */ /* 0x000fce0000010000 */
.L_x_679:
[----:B------:R-:W-:Y:S05]  /*4280*/  BRA.U !UP1, `(.L_x_674) ;  /* 0x0000000109707547 */ /* 0x000fea000b800000 */
[----:B---3--:R-:W2:Y:S01]  /*4290*/  LDC R24, c[0x0][0x370] ;  /* 0x0000dc00ff187b82 */ /* 0x008ea20000000800 */
[----:B------:R-:W-:Y:S01]  /*42a0*/  UISETP.NE.AND UP0, UPT, UR5, 0x1, UPT ;  /* 0x000000010500788c */ /* 0x000fe2000bf05270 */
[----:B--2---:R-:W-:-:S08]  /*42b0*/  LOP3.LUT R24, R24, 0x1, RZ, 0xc0, !PT ;  /* 0x0000000118187812 */ /* 0x004fd000078ec0ff */
[----:B------:R-:W-:Y:S05]  /*42c0*/  BRA.U !UP0, `(.L_x_680) ;  /* 0x0000000108387547 */ /* 0x000fea000b800000 */
[C---:B------:R-:W-:Y:S02]  /*42d0*/  IADD3 R20, PT, PT, R30.reuse, 0x1, RZ ;  /* 0x000000011e147810 */ /* 0x040fe40007ffe0ff */
[-C--:B------:R-:W-:Y:S02]  /*42e0*/  ISETP.EQ.OR P2, PT, R30, R3.reuse, P1 ;  /* 0x000000031e00720c */ /* 0x080fe40000f42670 */
[----:B------:R-:W-:-:S11]  /*42f0*/  ISETP.EQ.OR P0, PT, R20, R3, P1 ;  /* 0x000000031400720c */ /* 0x000fd60000f02670 */
[-CC-:B----4-:R-:W-:Y:S02]  /*4300*/  @!P2 IMAD R23, R30, R48.reuse, R13.reuse ;  /* 0x000000301e17a224 */ /* 0x190fe400078e020d */
        /* <DEDUP_REMOVED lines=10> */
.L_x_680:
[----:B------:R-:W-:Y:S01]  /*43b0*/  ISETP.EQ.OR P0, PT, R30, R3, P1 ;  /* 0x000000031e00720c */ /* 0x000fe20000f02670 */
[----:B------:R-:W-:Y:S03]  /*43c0*/  BSSY.RECONVERGENT B0, `(.L_x_674) ;  /* 0x0000008000007945 */ /* 0x000fe60003800200 */
[----:B------:R-:W-:-:S13]  /*43d0*/  ISETP.NE.U32.OR P0, PT, R24, 0x1, P0 ;  /* 0x000000011800780c */ /* 0x000fda0000705470 */
[----:B------:R-:W-:Y:S05]  /*43e0*/  @P0 BRA `(.L_x_681) ;  /* 0x0000000000140947 */ /* 0x000fea0003800000 */
[----:B----4-:R-:W-:-:S04]  /*43f0*/  IMAD R13, R48, R30, R13 ;  /* 0x0000001e300d7224 */ /* 0x010fc800078e020d */
[----:B------:R-:W-:-:S06]  /*4400*/  IMAD.WIDE.U32 R26, R13, 0x8, R26 ;  /* 0x000000080d1a7825 */ /* 0x000fcc00078e001a */
[----:B------:R-:W0:Y:S02]  /*4410*/  LDG.E.64 R26, desc[UR6][R26.64] ;  /* 0x000000061a1a7981 */ /* 0x000e24000c1e1b00 */
[----:B0-----:R-:W-:Y:S01]  /*4420*/  FADD.FTZ R18, R18, R26 ;  /* 0x0000001a12127221 */ /* 0x001fe20000010000 */
[----:B------:R-:W-:-:S07]  /*4430*/  FADD.FTZ R19, R19, R27 ;  /* 0x0000001b13137221 */ /* 0x000fce0000010000 */
.L_x_681:
[----:B------:R-:W-:Y:S05]  /*4440*/  BSYNC.RECONVERGENT B0 ;  /* 0x0000000000007941 */ /* 0x000fea0003800200 */
.L_x_674:
[----:B------:R-:W5:Y:S01]  /*4450*/  S2UR UR5, SR_CgaCtaId ;  /* 0x00000000000579c3 */ /* 0x000f620000008800 */
[----:B------:R-:W-:Y:S01]  /*4460*/  UMOV UR4, 0x400 ;  /* 0x0000040000047882 */ /* 0x000fe20000000000 */
[----:B------:R-:W-:Y:S02]  /*4470*/  HADD2.F32 R33, -RZ, R41.H0_H0 ;  /* 0x20000029ff217230 */ /* 0x000fe40000004100 */
[----:B------:R-:W-:Y:S02]  /*4480*/  HADD2.F32 R35, -RZ, R39.H0_H0 ;  /* 0x20000027ff237230 */ /* 0x000fe40000004100 */
[----:B------:R-:W-:Y:S02]  /*4490*/  HADD2.F32 R51, -RZ, R37.H0_H0 ;  /* 0x20000025ff337230 */ /* 0x000fe40000004100 */
[--C-:B----4-:R-:W-:Y:S02]  /*44a0*/  HADD2.F32 R13, -RZ, R42.reuse.H0_H0 ;  /* 0x2000002aff0d7230 */ /* 0x110fe40000004100 */
[----:B------:R-:W-:-:S02]  /*44b0*/  HADD2.F32 R50, -RZ, R42.H1_H1 ;  /* 0x3000002aff327230 */ /* 0x000fc40000004100 */
[----:B------:R-:W-:Y:S02]  /*44c0*/  HADD2.F32 R41, -RZ, R41.H1_H1 ;  /* 0x30000029ff297230 */ /* 0x000fe40000004100 */
[----:B------:R-:W-:Y:S02]  /*44d0*/  HADD2.F32 R39, -RZ, R39.H1_H1 ;  /* 0x30000027ff277230 */ /* 0x000fe40000004100 */
[----:B------:R-:W-:Y:S02]  /*44e0*/  HADD2.F32 R37, -RZ, R37.H1_H1 ;  /* 0x30000025ff257230 */ /* 0x000fe40000004100 */
[----:B------:R-:W-:Y:S02]  /*44f0*/  HADD2.F32 R57, -RZ, R4.H0_H0 ;  /* 0x20000004ff397230 */ /* 0x000fe40000004100 */
[----:B------:R-:W-:Y:S01]  /*4500*/  HADD2.F32 R59, -RZ, R6.H0_H0 ;  /* 0x20000006ff3b7230 */ /* 0x000fe20000004100 */
[----:B-----5:R-:W-:Y:S01]  /*4510*/  ULEA UR4, UR5, UR4, 0x18 ;  /* 0x0000000405047291 */ /* 0x020fe2000f8ec0ff */
[----:B------:R-:W4:Y:S08]  /*4520*/  LDCU.U8 UR5, c[0x0][0x414] ;  /* 0x00008280ff0577ac */ /* 0x000f300008000000 */
[----:B------:R-:W-:Y:S01]  /*4530*/  @!P1 STS.64 [UR4+0xe0], R18 ;  /* 0x0000e012ff009988 */ /* 0x000fe20008000a04 */
[----:B------:R-:W-:Y:S01]  /*4540*/  BAR.SYNC.DEFER_BLOCKING 0x0 ;  /* 0x0000000000007b1d */ /* 0x000fe20000010000 */
[----:B----4-:R-:W-:-:S05]  /*4550*/  UISETP.NE.AND UP0, UPT, UR5, URZ, UPT ;  /* 0x000000ff0500728c */ /* 0x010fca000bf05270 */
[----:B------:R-:W4:Y:S01]  /*4560*/  LDS.64 R22, [UR4+0xe0] ;  /* 0x0000e004ff167984 */ /* 0x000f220008000a00 */
[----:B------:R-:W4:Y:S02]  /*4570*/  LDCU UR4, c[0x0][0x42c] ;  /* 0x00008580ff0477ac */ /* 0x000f240008000800 */
[----:B----4-:R-:W-:Y:S01]  /*4580*/  FMUL.FTZ R20, R23, UR4 ;  /* 0x0000000417147c20 */ /* 0x010fe20008410000 */
[--C-:B------:R-:W-:Y:S02]  /*4590*/  HADD2.F32 R23, -RZ, R43.reuse.H0_H0 ;  /* 0x2000002bff177230 */ /* 0x100fe40000004100 */
[----:B------:R-:W-:Y:S01]  /*45a0*/  FMUL.FTZ R21, R22, UR4 ;  /* 0x0000000416157c20 */ /* 0x000fe20008410000 */
[----:B------:R-:W-:Y:S02]  /*45b0*/  HADD2.F32 R43, -RZ, R43.H1_H1 ;  /* 0x3000002bff2b7230 */ /* 0x000fe40000004100 */
[----:B0--3--:R-:W-:-:S03]  /*45c0*/  FADD.FTZ R18, -R12, R23 ;  /* 0x000000170c127221 */ /* 0x009fc60000010100 */
[----:B------:R-:W-:Y:S01]  /*45d0*/  FADD.FTZ R22, -R12, R43 ;  /* 0x0000002b0c167221 */ /* 0x000fe20000010100 */
[----:B------:R-:W-:Y:S02]  /*45e0*/  HADD2.F32 R43, -RZ, R4.H1_H1 ;  /* 0x30000004ff2b7230 */ /* 0x000fe40000004100 */
        /* <DEDUP_REMOVED lines=12> */
[----:B------:R-:W2:Y:S01]  /*46b0*/  MUFU.RCP R27, R26 ;  /* 0x0000001a001b7308 */ /* 0x000ea20000001000 */
[----:B0-----:R-:W-:Y:S01]  /*46c0*/  FADD.FTZ R29, -R24, 1 ;  /* 0x3f800000181d7421 */ /* 0x001fe20000010100 */
[----:B------:R-:W-:-:S03]  /*46d0*/  FMUL.FTZ R13, R13, R24 ;  /* 0x000000180d0d7220 */ /* 0x000fc60000410000 */
[----:B------:R-:W-:Y:S01]  /*46e0*/  FFMA.FTZ R4, R4, R29, 1 ;  /* 0x3f80000004047423 */ /* 0x000fe2000001001d */
[----:B--2---:R-:W-:Y:S01]  /*46f0*/  FADD.FTZ R31, -R27, 1 ;  /* 0x3f8000001b1f7421 */ /* 0x004fe20000010100 */
[----:B------:R-:W-:Y:S02]  /*4700*/  FMUL.FTZ R50, R50, R27 ;  /* 0x0000001b32327220 */ /* 0x000fe40000410000 */
[----:B------:R-:W-:Y:S01]  /*4710*/  FMUL.FTZ R13, R13, R4 ;  /* 0x000000040d0d7220 */ /* 0x000fe20000410000 */
[----:B------:R-:W-:-:S04]  /*4720*/  FFMA.FTZ R31, R22, R31, 1 ;  /* 0x3f800000161f7423 */ /* 0x000fc8000001001f */
[----:B------:R-:W-:-:S07]  /*4730*/  FMUL.FTZ R50, R50, R31 ;  /* 0x0000001f32327220 */ /* 0x000fce0000410000 */
.L_x_682:
[----:B------:R-:W0:Y:S01]  /*4740*/  LDCU UR4, c[0x0][0x41c] ;  /* 0x00008380ff0477ac */ /* 0x000e220008000800 */
[----:B------:R-:W-:Y:S02]  /*4750*/  HADD2.F32 R23, -RZ, R6.H1_H1 ;  /* 0x30000006ff177230 */ /* 0x000fe40000004100 */
[C---:B------:R-:W-:Y:S01]  /*4760*/  FADD.FTZ R60, -R12.reuse, R33 ;  /* 0x000000210c3c7221 */ /* 0x040fe20000010100 */
[--C-:B------:R-:W-:Y:S01]  /*4770*/  HADD2.F32 R25, -RZ, R8.reuse.H0_H0 ;  /* 0x20000008ff197230 */ /* 0x100fe20000004100 */
[----:B------:R-:W3:Y:S01]  /*4780*/  LDCU.64 UR8, c[0x0][0x400] ;  /* 0x00008000ff0877ac */ /* 0x000ee20008000a00 */
[----:B------:R-:W-:Y:S02]  /*4790*/  HADD2.F32 R27, -RZ, R8.H1_H1 ;  /* 0x30000008ff1b7230 */ /* 0x000fe40000004100 */
[C---:B------:R-:W-:Y:S01]  /*47a0*/  FADD.FTZ R56, -R12.reuse, R41 ;  /* 0x000000290c387221 */ /* 0x040fe20000010100 */
[--C-:B------:R-:W-:Y:S02]  /*47b0*/  HADD2.F32 R29, -RZ, R10.reuse.H0_H0 ;  /* 0x2000000aff1d7230 */ /* 0x100fe40000004100 */
[----:B------:R-:W-:Y:S01]  /*47c0*/  FADD.FTZ R34, -R12, R35 ;  /* 0x000000230c227221 */ /* 0x000fe20000010100 */
[----:B------:R-:W-:-:S02]  /*47d0*/  HADD2.F32 R31, -RZ, R10.H1_H1 ;  /* 0x3000000aff1f7230 */ /* 0x000fc40000004100 */
[C---:B------:R-:W-:Y:S01]  /*47e0*/  FADD.FTZ R42, -R12.reuse, R39 ;  /* 0x000000270c2a7221 */ /* 0x040fe20000010100 */
[C---:B------:R-:W-:Y:S01]  /*47f0*/  FADD.FTZ R30, -R12.reuse, R51 ;  /* 0x000000330c1e7221 */ /* 0x040fe20000010100 */
[C---:B------:R-:W-:Y:S01]  /*4800*/  FADD.FTZ R4, -R12.reuse, R37 ;  /* 0x000000250c047221 */ /* 0x040fe20000010100 */
[C---:B------:R-:W-:Y:S01]  /*4810*/  FADD.FTZ R32, -R12.reuse, R57 ;  /* 0x000000390c207221 */ /* 0x040fe20000010100 */
[C---:B-1----:R-:W-:Y:S01]  /*4820*/  FADD.FTZ R28, -R12.reuse, R43 ;  /* 0x0000002b0c1c7221 */ /* 0x042fe20000010100 */
[C---:B--2---:R-:W-:Y:S01]  /*4830*/  FADD.FTZ R26, -R12.reuse, R59 ;  /* 0x0000003b0c1a7221 */ /* 0x044fe20000010100 */
[C---:B------:R-:W-:Y:S01]  /*4840*/  FADD.FTZ R24, -R12.reuse, R23 ;  /* 0x000000170c187221 */ /* 0x040fe20000010100 */
[C---:B------:R-:W-:Y:S01]  /*4850*/  FADD.FTZ R10, -R12.reuse, R25 ;  /* 0x000000190c0a7221 */ /* 0x040fe20000010100 */
[----:B0-----:R-:W-:Y:S02]  /*4860*/  IMAD R3, R3, UR4, R46 ;  /* 0x0000000403037c24 */ /* 0x001fe4000f8e022e */
[C---:B------:R-:W-:Y:S01]  /*4870*/  FADD.FTZ R22, -R12.reuse, R27 ;  /* 0x0000001b0c167221 */ /* 0x040fe20000010100 */
[C---:B------:R-:W-:Y:S01]  /*4880*/  FADD.FTZ R6, -R12.reuse, R29 ;  /* 0x0000001d0c067221 */ /* 0x040fe20000010100 */
[----:B------:R-:W-:Y:S01]  /*4890*/  FADD.FTZ R8, -R12, R31 ;  /* 0x0000001f0c087221 */ /* 0x000fe20000010100 */
[--C-:B------:R-:W-:Y:S01]  /*48a0*/  FFMA.FTZ R19, R21, R19, R20.reuse ;  /* 0x0000001315137223 */ /* 0x100fe20000010014 */
[----:B---3--:R-:W-:Y:S01]  /*48b0*/  ISETP.GE.U32.AND P0, PT, R3, UR8, PT ;  /* 0x0000000803007c0c */ /* 0x008fe2000bf06070 */
[----:B------:R-:W-:Y:S01]  /*48c0*/  FFMA.FTZ R18, R21, R18, R20 ;  /* 0x0000001215127223 */ /* 0x000fe20000010014 */
[----:B------:R-:W-:Y:S01]  /*48d0*/  SHF.R.S32.HI R12, RZ, 0x1f, R3 ;  /* 0x0000001fff0c7819 */ /* 0x000fe20000011403 */
[----:B------:R-:W-:Y:S01]  /*48e0*/  BSSY.RECONVERGENT B0, `(.L_x_683) ;  /* 0x000001c000007945 */ /* 0x000fe20003800200 */
[----:B------:R-:W-:Y:S01]  /*48f0*/  IADD3 R27, PT, PT, R3, 0x10, RZ ;  /* 0x00000010031b7810 */ /* 0x000fe20007ffe0ff */
[----:B------:R-:W-:Y:S01]  /*4900*/  FFMA.FTZ R58, R16, R13, -R19 ;  /* 0x0000000d103a7223 */ /* 0x000fe20000010813 */
[----:B------:R-:W-:Y:S01]  /*4910*/  ISETP.GE.AND.EX P0, PT, R12, UR9, PT, P0 ;  /* 0x000000090c007c0c */ /* 0x000fe2000bf06300 */
[----:B------:R-:W-:Y:S01]  /*4920*/  FFMA.FTZ R50, R17, R50, -R18 ;  /* 0x0000003211327223 */ /* 0x000fe20000010812 */
[----:B------:R-:W-:Y:S01]  /*4930*/  IADD3 R23, PT, PT, R3, 0x20, RZ ;  /* 0x0000002003177810 */ /* 0x000fe20007ffe0ff */
[----:B------:R-:W-:Y:S01]  /*4940*/  FMUL.FTZ R31, R60, R49 ;  /* 0x000000313c1f7220 */ /* 0x000fe20000410000 */
[----:B------:R-:W-:-:S02]  /*4950*/  ISETP.GE.U32.AND P1, PT, R27, UR8, PT ;  /* 0x000000081b007c0c */ /* 0x000fc4000bf26070 */
[----:B------:R-:W-:Y:S02]  /*4960*/  ISETP.GE.U32.AND P2, PT, R23, UR8, PT ;  /* 0x0000000817007c0c */ /* 0x000fe4000bf46070 */
[----:B------:R-:W-:Y:S02]  /*4970*/  SHF.R.S32.HI R29, RZ, 0x1f, R27 ;  /* 0x0000001fff1d7819 */ /* 0x000fe4000001141b */
[----:B------:R-:W-:Y:S02]  /*4980*/  SHF.R.S32.HI R25, RZ, 0x1f, R23 ;  /* 0x0000001fff197819 */ /* 0x000fe40000011417 */
[----:B------:R-:W-:Y:S02]  /*4990*/  ISETP.GE.AND.EX P1, PT, R29, UR9, PT, P1 ;  /* 0x000000091d007c0c */ /* 0x000fe4000bf26310 */
[----:B------:R-:W-:Y:S01]  /*49a0*/  ISETP.GE.AND.EX P2, PT, R25, UR9, PT, P2 ;  /* 0x0000000919007c0c */ /* 0x000fe2000bf46320 */
[----:B------:R-:W-:-:S12]  /*49b0*/  @P0 BRA `(.L_x_684) ;  /* 0x0000000000380947 */ /* 0x000fd80003800000 */
[----:B------:R-:W0:Y:S01]  /*49c0*/  LDCU.64 UR10, c[0x0][0x3f8] ;  /* 0x00007f00ff0a77ac */ /* 0x000e220008000a00 */
[----:B------:R-:W-:Y:S01]  /*49d0*/  MOV R13, R55 ;  /* 0x00000037000d7202 */ /* 0x000fe20000000f00 */
[----:B------:R-:W1:Y:S01]  /*49e0*/  LDCU.64 UR4, c[0x0][0x380] ;  /* 0x00007000ff0477ac */ /* 0x000e620008000a00 */
[----:B0-----:R-:W-:Y:S01]  /*49f0*/  IMAD R18, R12, UR10, RZ ;  /* 0x0000000a0c127c24 */ /* 0x001fe2000f8e02ff */
[----:B------:R-:W-:-:S03]  /*4a00*/  MOV R12, R52 ;  /* 0x00000034000c7202 */ /* 0x000fc60000000f00 */
[C---:B------:R-:W-:Y:S02]  /*4a10*/  IMAD R19, R3.reuse, UR11, R18 ;  /* 0x0000000b03137c24 */ /* 0x040fe4000f8e0212 */
[----:B------:R-:W-:-:S05]  /*4a20*/  IMAD.WIDE.U32 R12, R3, UR10, R12 ;  /* 0x0000000a030c7c25 */ /* 0x000fca000f8e000c */
[----:B------:R-:W-:Y:S01]  /*4a30*/  IADD3 R19, PT, PT, R13, R19, RZ ;  /* 0x000000130d137210 */ /* 0x000fe20007ffe0ff */
[----:B------:R-:W-:Y:S01]  /*4a40*/  FMUL.FTZ R13, R58, R49 ;  /* 0x000000313a0d7220 */ /* 0x000fe20000410000 */
[----:B-1----:R-:W-:-:S04]  /*4a50*/  LEA R18, P0, R12, UR4, 0x1 ;  /* 0x000000040c127c11 */ /* 0x002fc8000f8008ff */
[----:B------:R-:W-:Y:S01]  /*4a60*/  LEA.HI.X R19, R12, UR5, R19, 0x1, P0 ;  /* 0x000000050c137c11 */ /* 0x000fe200080f0c13 */
[----:B------:R-:W-:-:S05]  /*4a70*/  FMUL.FTZ R12, R50, R49 ;  /* 0x00000031320c7220 */ /* 0x000fca0000410000 */
[----:B------:R-:W-:-:S05]  /*4a80*/  F2FP.F16.F32.PACK_AB R13, R12, R13 ;  /* 0x0000000d0c0d723e */ /* 0x000fca00000000ff */
[----:B------:R0:W-:Y:S02]  /*4a90*/  STG.E desc[UR6][R18.64], R13 ;  /* 0x0000000d12007986 */ /* 0x0001e4000c101906 */
.L_x_684:
[----:B------:R-:W-:Y:S05]  /*4aa0*/  BSYNC.RECONVERGENT B0 ;  /* 0x0000000000007941 */ /* 0x000fea0003800200 */
.L_x_683:
[--C-:B0-----:R-:W-:Y:S02]  /*4ab0*/  HADD2.F32 R13, -RZ, R40.reuse.H0_H0 ;  /* 0x20000028ff0d7230 */ /* 0x101fe40000004100 */
[----:B------:R-:W-:Y:S01]  /*4ac0*/  FFMA.FTZ R39, R21, R31, R20 ;  /* 0x0000001f15277223 */ /* 0x000fe20000010014 */
[----:B------:R-:W-:Y:S02]  /*4ad0*/  HADD2.F32 R40, -RZ, R40.H1_H1 ;  /* 0x30000028ff287230 */ /* 0x000fe40000004100 */
        /* <DEDUP_REMOVED lines=20> */
.L_x_685:
        /* <DEDUP_REMOVED lines=14> */
[-C--:B------:R-:W-:Y:S01]  /*4d00*/  FMUL.FTZ R34, R18, R49.reuse ;  /* 0x0000003112227220 */ /* 0x080fe20000410000 */
[----:B------:R-:W-:Y:S01]  /*4d10*/  FMUL.FTZ R27, R40, R49 ;  /* 0x00000031281b7220 */ /* 0x000fe20000410000 */
[C---:B-1----:R-:W-:Y:S02]  /*4d20*/  LEA R18, P0, R12.reuse, UR10, 0x1 ;  /* 0x0000000a0c127c11 */ /* 0x042fe4000f8008ff */
[----:B------:R-:W-:Y:S02]  /*4d30*/  IADD3 R19, PT, PT, R13, R19, RZ ;  /* 0x000000130d137210 */ /* 0x000fe40007ffe0ff */
[----:B------:R-:W-:Y:S02]  /*4d40*/  F2FP.F16.F32.PACK_AB R27, R27, R34 ;  /* 0x000000221b1b723e */ /* 0x000fe400000000ff */
[----:B------:R-:W-:-:S05]  /*4d50*/  LEA.HI.X R19, R12, UR11, R19, 0x1, P0 ;  /* 0x0000000b0c137c11 */ /* 0x000fca00080f0c13 */
[----:B------:R0:W-:Y:S02]  /*4d60*/  STG.E desc[UR6][R18.64], R27 ;  /* 0x0000001b12007986 */ /* 0x0001e4000c101906 */
.L_x_687:
[----:B------:R-:W-:Y:S05]  /*4d70*/  BSYNC.RECONVERGENT B0 ;  /* 0x0000000000007941 */ /* 0x000fea0003800200 */
.L_x_686:
[--C-:B------:R-:W-:Y:S02]  /*4d80*/  HADD2.F32 R13, -RZ, R38.reuse.H0_H0 ;  /* 0x20000026ff0d7230 */ /* 0x100fe40000004100 */
[C-C-:B------:R-:W-:Y:S01]  /*4d90*/  FFMA.FTZ R37, R21.reuse, R31, R20.reuse ;  /* 0x0000001f15257223 */ /* 0x140fe20000010014 */
[----:B------:R-:W-:Y:S01]  /*4da0*/  FFMA.FTZ R40, R21, R42, R20 ;  /* 0x0000002a15287223 */ /* 0x000fe20000010014 */
[----:B------:R-:W-:Y:S01]  /*4db0*/  HADD2.F32 R38, -RZ, R38.H1_H1 ;  /* 0x30000026ff267230 */ /* 0x000fe20000004100 */
        /* <DEDUP_REMOVED lines=19> */
.L_x_688:
[----:B------:R-:W-:Y:S01]  /*4ef0*/  BSSY.RECONVERGENT B0, `(.L_x_689) ;  /* 0x0000012000007945 */ /* 0x000fe20003800200 */
[----:B0-----:R-:W-:Y:S01]  /*4f00*/  FFMA.FTZ R18, R16, R13, -R37 ;  /* 0x0000000d10127223 */ /* 0x001fe20000010825 */
[----:B------:R-:W-:Y:S02]  /*4f10*/  FFMA.FTZ R40, R17, R38, -R40 ;  /* 0x0000002611287223 */ /* 0x000fe40000010828 */
[----:B------:R-:W-:Y:S05]  /*4f20*/  @P2 BRA `(.L_x_690) ;  /* 0x0000000000382947 */ /* 0x000fea0003800000 */
        /* <DEDUP_REMOVED lines=14> */
.L_x_690:
[----:B------:R-:W-:Y:S05]  /*5010*/  BSYNC.RECONVERGENT B0 ;  /* 0x0000000000007941 */ /* 0x000fea0003800200 */
.L_x_689:
[--C-:B------:R-:W-:Y:S02]  /*5020*/  HADD2.F32 R13, -RZ, R36.reuse.H0_H0 ;  /* 0x20000024ff0d7230 */ /* 0x100fe40000004100 */
[-C--:B------:R-:W-:Y:S01]  /*5030*/  FMUL.FTZ R37, R30, R49.reuse ;  /* 0x000000311e257220 */ /* 0x080fe20000410000 */
[----:B------:R-:W-:Y:S02]  /*5040*/  HADD2.F32 R12, -RZ, R36.H1_H1 ;  /* 0x30000024ff0c7230 */ /* 0x000fe40000004100 */
        /* <DEDUP_REMOVED lines=28> */
.L_x_691:
[----:B------:R-:W-:Y:S01]  /*5210*/  IADD3 R39, PT, PT, R3, 0x30, RZ ;  /* 0x0000003003277810 */ /* 0x000fe20007ffe0ff */
[--C-:B------:R-:W-:Y:S01]  /*5220*/  FFMA.FTZ R19, R21, R37, R20.reuse ;  /* 0x0000002515137223 */ /* 0x100fe20000010014 */
[----:B------:R-:W-:Y:S01]  /*5230*/  IADD3 R34, PT, PT, R3, 0x40, RZ ;  /* 0x0000004003227810 */ /* 0x000fe20007ffe0ff */
[--C-:B------:R-:W-:Y:S01]  /*5240*/  FFMA.FTZ R40, R21, R40, R20.reuse ;  /* 0x0000002815287223 */ /* 0x100fe20000010014 */
[----:B------:R-:W-:Y:S01]  /*5250*/  ISETP.GE.U32.AND P2, PT, R39, UR8, PT ;  /* 0x0000000827007c0c */ /* 0x000fe2000bf46070 */
[----:B------:R-:W-:Y:S01]  /*5260*/  BSSY.RECONVERGENT B0, `(.L_x_692) ;  /* 0x0000029000007945 */ /* 0x000fe20003800200 */
[----:B------:R-:W-:Y:S01]  /*5270*/  SHF.R.S32.HI R41, RZ, 0x1f, R39 ;  /* 0x0000001fff297819 */ /* 0x000fe20000011427 */
[--C-:B------:R-:W-:Y:S01]  /*5280*/  FFMA.FTZ R37, R21, R29, R20.reuse ;  /* 0x0000001d15257223 */ /* 0x100fe20000010014 */
[----:B------:R-:W-:Y:S01]  /*5290*/  IADD3 R26, PT, PT, R3, 0x50, RZ ;  /* 0x00000050031a7810 */ /* 0x000fe20007ffe0ff */
[--C-:B------:R-:W-:Y:S01]  /*52a0*/  FFMA.FTZ R36, R21, R28, R20.reuse ;  /* 0x0000001c15247223 */ /* 0x100fe20000010014 */
[----:B------:R-:W-:Y:S01]  /*52b0*/  ISETP.GE.AND.EX P2, PT, R41, UR9, PT, P2 ;  /* 0x0000000929007c0c */ /* 0x000fe2000bf46320 */
[--C-:B------:R-:W-:Y:S01]  /*52c0*/  FFMA.FTZ R35, R21, R27, R20.reuse ;  /* 0x0000001b15237223 */ /* 0x100fe20000010014 */
[----:B------:R-:W-:Y:S01]  /*52d0*/  IADD3 R4, PT, PT, R3, 0x60, RZ ;  /* 0x0000006003047810 */ /* 0x000fe20007ffe0ff */
[--C-:B------:R-:W-:Y:S01]  /*52e0*/  FFMA.FTZ R32, R21, R24, R20.reuse ;  /* 0x0000001815207223 */ /* 0x100fe20000010014 */
[----:B------:R-:W-:Y:S01]  /*52f0*/  IADD3 R3, PT, PT, R3, 0x70, RZ ;  /* 0x0000007003037810 */ /* 0x000fe20007ffe0ff */
        /* <DEDUP_REMOVED lines=12> */
[----:B------:R-:W-:Y:S02]  /*53c0*/  ISETP.GE.U32.AND P0, PT, R3, UR8, PT ;  /* 0x0000000803007c0c */ /* 0x000fe4000bf06070 */
[----:B------:R-:W-:Y:S02]  /*53d0*/  ISETP.GE.AND.EX P3, PT, R38, UR9, PT, P3 ;  /* 0x0000000926007c0c */ /* 0x000fe4000bf66330 */
[----:B------:R-:W-:Y:S02]  /*53e0*/  ISETP.GE.AND.EX P4, PT, R30, UR9, PT, P4 ;  /* 0x000000091e007c0c */ /* 0x000fe4000bf86340 */
[----:B------:R-:W-:Y:S01]  /*53f0*/  ISETP.GE.AND.EX P1, PT, R6, UR9, PT, P1 ;  /* 0x0000000906007c0c */ /* 0x000fe2000bf26310 */
[----:B------:R-:W-:-:S12]  /*5400*/  @P2 BRA `(.L_x_693) ;  /* 0x0000000000382947 */ /* 0x000fd80003800000 */
[----:B------:R-:W0:Y:S01]  /*5410*/  LDCU.64 UR4, c[0x0][0x3f8] ;  /* 0x00007f00ff0477ac */ /* 0x000e220008000a00 */
[----:B------:R-:W-:Y:S01]  /*5420*/  MOV R13, R55 ;  /* 0x00000037000d7202 */ /* 0x000fe20000000f00 */
[-C--:B------:R-:W-:Y:S01]  /*5430*/  FMUL.FTZ R40, R18, R49.reuse ;  /* 0x0000003112287220 */ /* 0x080fe20000410000 */
[----:B------:R-:W-:Y:S01]  /*5440*/  FMUL.FTZ R21, R42, R49 ;  /* 0x000000312a157220 */ /* 0x000fe20000410000 */
[----:B------:R-:W1:Y:S04]  /*5450*/  LDCU.64 UR10, c[0x0][0x380] ;  /* 0x00007000ff0a77ac */ /* 0x000e680008000a00 */
[----:B------:R-:W-:Y:S01]  /*5460*/  F2FP.F16.F32.PACK_AB R21, R21, R40 ;  /* 0x000000281515723e */ /* 0x000fe200000000ff */
[----:B0-----:R-:W-:-:S04]  /*5470*/  IMAD R12, R41, UR4, RZ ;  /* 0x00000004290c7c24 */ /* 0x001fc8000f8e02ff */
[----:B------:R-:W-:Y:S01]  /*5480*/  IMAD R19, R39, UR5, R12 ;  /* 0x0000000527137c24 */ /* 0x000fe2000f8e020c */
[----:B------:R-:W-:-:S05]  /*5490*/  MOV R12, R52 ;  /* 0x00000034000c7202 */ /* 0x000fca0000000f00 */
[----:B------:R-:W-:-:S05]  /*54a0*/  IMAD.WIDE.U32 R12, R39, UR4, R12 ;  /* 0x00000004270c7c25 */ /* 0x000fca000f8e000c */
[----:B------:R-:W-:Y:S02]  /*54b0*/  IADD3 R19, PT, PT, R13, R19, RZ ;  /* 0x000000130d137210 */ /* 0x000fe40007ffe0ff */
[----:B-1----:R-:W-:-:S04]  /*54c0*/  LEA R18, P2, R12, UR10, 0x1 ;  /* 0x0000000a0c127c11 */ /* 0x002fc8000f8408ff */
[----:B------:R-:W-:-:S05]  /*54d0*/  LEA.HI.X R19, R12, UR11, R19, 0x1, P2 ;  /* 0x0000000b0c137c11 */ /* 0x000fca00090f0c13 */
[----:B------:R0:W-:Y:S04]  /*54e0*/  STG.E desc[UR6][R18.64], R21 ;  /* 0x0000001512007986 */ /* 0x0001e8000c101906 */
.L_x_693:
[----:B------:R-:W-:Y:S05]  /*54f0*/  BSYNC.RECONVERGENT B0 ;  /* 0x0000000000007941 */ /* 0x000fea0003800200 */
.L_x_692:
[--C-:B------:R-:W-:Y:S02]  /*5500*/  HADD2.F32 R12, -RZ, R5.reuse.H0_H0 ;  /* 0x20000005ff0c7230 */ /* 0x100fe40000004100 */
[----:B------:R-:W-:Y:S01]  /*5510*/  HADD2.F32 R5, -RZ, R5.H1_H1 ;  /* 0x30000005ff057230 */ /* 0x000fe20000004100 */
        /* <DEDUP_REMOVED lines=19> */
.L_x_694:
        /* <DEDUP_REMOVED lines=18> */
.L_x_696:
[----:B------:R-:W-:Y:S05]  /*5770*/  BSYNC.RECONVERGENT B0 ;  /* 0x0000000000007941 */ /* 0x000fea0003800200 */
.L_x_695:
[--C-:B0-----:R-:W-:Y:S02]  /*5780*/  HADD2.F32 R5, -RZ, R7.reuse.H0_H0 ;  /* 0x20000007ff057230 */ /* 0x101fe40000004100 */
[----:B------:R-:W-:Y:S01]  /*5790*/  HADD2.F32 R7, -RZ, R7.H1_H1 ;  /* 0x30000007ff077230 */ /* 0x000fe20000004100 */
        /* <DEDUP_REMOVED lines=19> */
.L_x_697:
[----:B------:R-:W-:Y:S01]  /*58d0*/  BSSY.RECONVERGENT B0, `(.L_x_698) ;  /* 0x0000012000007945 */ /* 0x000fe20003800200 */
[----:B------:R-:W-:Y:S01]  /*58e0*/  FFMA.FTZ R24, R16, R5, -R35 ;  /* 0x0000000510187223 */ /* 0x000fe20000010823 */
        /* <DEDUP_REMOVED lines=16> */
.L_x_699:
[----:B------:R-:W-:Y:S05]  /*59f0*/  BSYNC.RECONVERGENT B0 ;  /* 0x0000000000007941 */ /* 0x000fea0003800200 */
.L_x_698:
        /* <DEDUP_REMOVED lines=21> */
.L_x_700:
[----:B------:R-:W-:Y:S01]  /*5b50*/  BSSY.RECONVERGENT B0, `(.L_x_701) ;  /* 0x0000012000007945 */ /* 0x000fe20003800200 */
[----:B------:R-:W-:Y:S01]  /*5b60*/  FFMA.FTZ R12, R16, R5, -R33 ;  /* 0x00000005100c7223 */ /* 0x000fe20000010821 */
[----:B------:R-:W-:Y:S02]  /*5b70*/  FFMA.FTZ R10, R17, R9, -R10 ;  /* 0x00000009110a7223 */ /* 0x000fe4000001080a */
[----:B------:R-:W-:Y:S05]  /*5b80*/  @P1 BRA `(.L_x_702) ;  /* 0x0000000000381947 */ /* 0x000fea0003800000 */
[----:B------:R-:W0:Y:S01]  /*5b90*/  LDCU.64 UR4, c[0x0][0x3f8] ;  /* 0x00007f00ff0477ac */ /* 0x000e220008000a00 */
[----:B------:R-:W-:Y:S01]  /*5ba0*/  MOV R7, R55 ;  /* 0x0000003700077202 */ /* 0x000fe20000000f00 */
[-C--:B------:R-:W-:Y:S01]  /*5bb0*/  FMUL.FTZ R12, R12, R49.reuse ;  /* 0x000000310c0c7220 */ /* 0x080fe20000410000 */
[----:B------:R-:W-:Y:S01]  /*5bc0*/  FMUL.FTZ R9, R10, R49 ;  /* 0x000000310a097220 */ /* 0x000fe20000410000 */
[----:B------:R-:W1:Y:S04]  /*5bd0*/  LDCU.64 UR10, c[0x0][0x380] ;  /* 0x00007000ff0a77ac */ /* 0x000e680008000a00 */
[----:B------:R-:W-:Y:S01]  /*5be0*/  F2FP.F16.F32.PACK_AB R9, R9, R12 ;  /* 0x0000000c0909723e */ /* 0x000fe200000000ff */
        /* <DEDUP_REMOVED lines=8> */
.L_x_702:
[----:B------:R-:W-:Y:S05]  /*5c70*/  BSYNC.RECONVERGENT B0 ;  /* 0x0000000000007941 */ /* 0x000fea0003800200 */
.L_x_701:
[--C-:B0-----:R-:W-:Y:S01]  /*5c80*/  HADD2.F32 R4, -RZ, R11.reuse.H0_H0 ;  /* 0x2000000bff047230 */ /* 0x101fe20000004100 */
[----:B------:R-:W-:Y:S01]  /*5c90*/  SHF.R.S32.HI R12, RZ, 0x1f, R3 ;  /* 0x0000001fff0c7819 */ /* 0x000fe20000011403 */
        /* <DEDUP_REMOVED lines=20> */
.L_x_703:
        /* <DEDUP_REMOVED lines=8> */
[----:B------:R-:W-:Y:S01]  /*5e60*/  MOV R53, R55 ;  /* 0x0000003700357202 */ /* 0x000fe20000000f00 */
[----:B------:R-:W1:Y:S01]  /*5e70*/  LDCU.64 UR8, c[0x0][0x380] ;  /* 0x00007000ff0877ac */ /* 0x000e620008000a00 */
[----:B0-----:R-:W-:Y:S02]  /*5e80*/  IMAD R12, R12, UR4, RZ ;  /* 0x000000040c0c7c24 */ /* 0x001fe4000f8e02ff */
[----:B------:R-:W-:-:S04]  /*5e90*/  IMAD.WIDE.U32 R52, R3, UR4, R52 ;  /* 0x0000000403347c25 */ /* 0x000fc8000f8e0034 */
[----:B------:R-:W-:Y:S01]  /*5ea0*/  IMAD R3, R3, UR5, R12 ;  /* 0x0000000503037c24 */ /* 0x000fe2000f8e020c */
[----:B-1----:R-:W-:-:S04]  /*5eb0*/  LEA R4, P0, R52, UR8, 0x1 ;  /* 0x0000000834047c11 */ /* 0x002fc8000f8008ff */
[----:B------:R-:W-:-:S04]  /*5ec0*/  IADD3 R3, PT, PT, R53, R3, RZ ;  /* 0x0000000335037210 */ /* 0x000fc80007ffe0ff */
[----:B------:R-:W-:Y:S02]  /*5ed0*/  LEA.HI.X R5, R52, UR9, R3, 0x1, P0 ;  /* 0x0000000934057c11 */ /* 0x000fe400080f0c03 */
[----:B------:R-:W-:-:S05]  /*5ee0*/  F2FP.F16.F32.PACK_AB R3, R49, R6 ;  /* 0x000000063103723e */ /* 0x000fca00000000ff */
[----:B------:R0:W-:Y:S02]  /*5ef0*/  STG.E desc[UR6][R4.64], R3 ;  /* 0x0000000304007986 */ /* 0x0001e4000c101906 */
.L_x_705:
[----:B------:R-:W-:Y:S05]  /*5f00*/  BSYNC.RECONVERGENT B0 ;  /* 0x0000000000007941 */ /* 0x000fea0003800200 */
.L_x_704:
[----:B------:R-:W1:Y:S01]  /*5f10*/  LDCU UR4, c[0x0][0x410] ;  /* 0x00008200ff0477ac */ /* 0x000e620008000800 */
[----:B------:R-:W-:Y:S02]  /*5f20*/  IADD3 R47, PT, PT, R48, R47, RZ ;  /* 0x0000002f302f7210 */ /* 0x000fe40007ffe0ff */
[----:B------:R-:W-:Y:S01]  /*5f30*/  IADD3 R44, PT, PT, R44, 0x1, RZ ;  /* 0x000000012c2c7810 */ /* 0x000fe20007ffe0ff */
[----:B------:R-:W1:Y:S02]  /*5f40*/  LDCU UR5, c[0x0][0x3e0] ;  /* 0x00007c00ff0577ac */ /* 0x000e640008000800 */
[----:B-1----:R-:W-:-:S06]  /*5f50*/  UIMAD UR4, UR4, UR5, URZ ;  /* 0x00000005040472a4 */ /* 0x002fcc000f8e02ff */
[----:B------:R-:W-:-:S13]  /*5f60*/  ISETP.GE.AND P0, PT, R47, UR4, PT ;  /* 0x000000042f007c0c */ /* 0x000fda000bf06270 */
[----:B------:R-:W-:Y:S05]  /*5f70*/  @!P0 BRA `(.L_x_706) ;  /* 0xffffffa000788947 */ /* 0x000fea000383ffff */
.L_x_663:
[----:B------:R-:W1:Y:S01]  /*5f80*/  S2R R9, SR_TID.X ;  /* 0x0000000000097919 */ /* 0x000e620000002100 */
[----:B0-----:R-:W0:Y:S01]  /*5f90*/  LDC R4, c[0x0][0x370] ;  /* 0x0000dc00ff047b82 */ /* 0x001e220000000800 */
[----:B------:R-:W-:Y:S07]  /*5fa0*/  BSSY.RECONVERGENT B0, `(.L_x_707) ;  /* 0x000000e000007945 */ /* 0x000fee0003800200 */
[----:B------:R-:W2:Y:S08]  /*5fb0*/  LDC R7, c[0x0][0x374] ;  /* 0x0000dd00ff077b82 */ /* 0x000eb00000000800 */
[----:B------:R-:W3:Y:S01]  /*5fc0*/  LDC.64 R2, c[0x0][0x3c8] ;  /* 0x0000f200ff027b82 */ /* 0x000ee20000000a00 */
[----:B0-----:R-:W-:-:S02]  /*5fd0*/  ISETP.NE.AND P0, PT, R4, 0x1, PT ;  /* 0x000000010400780c */ /* 0x001fc40003f05270 */
[----:B-1----:R-:W-:Y:S02]  /*5fe0*/  ISETP.NE.AND P1, PT, R9, RZ, PT ;  /* 0x000000ff0900720c */ /* 0x002fe40003f25270 */
        /* <DEDUP_REMOVED lines=9> */
.L_x_708:
[----:B------:R-:W-:Y:S05]  /*6080*/  BSYNC.RECONVERGENT B0 ;  /* 0x0000000000007941 */ /* 0x000fea0003800200 */
.L_x_707:
        /* <DEDUP_REMOVED lines=11> */
.L_x_710:
[----:B------:R-:W2:Y:S04]  /*6140*/  LDG.E.STRONG.GPU R5, desc[UR6][R2.64] ;  /* 0x0000000602057981 */ /* 0x000ea8000c1ef900 */
[----:B--2---:R-:W-:Y:S01]  /*6150*/  CCTL.IVALL ;  /* 0x00000000ff00798f */ /* 0x004fe20002000000 */
[----:B------:R-:W-:Y:S05]  /*6160*/  YIELD ;  /* 0x0000000000007946 */ /* 0x000fea0003800000 */
[----:B------:R-:W-:-:S13]  /*6170*/  ISETP.NE.AND P0, PT, R5, R0, PT ;  /* 0x000000000500720c */ /* 0x000fda0003f05270 */
[----:B------:R-:W-:Y:S05]  /*6180*/  @P0 BRA `(.L_x_710) ;  /* 0xfffffffc00ec0947 */ /* 0x000fea000383ffff */
.L_x_709:
        /* <DEDUP_REMOVED lines=74> */
.L_x_713:
        /* <DEDUP_REMOVED lines=29> */
.L_x_712:
[----:B------:R-:W-:Y:S05]  /*6800*/  BSYNC.RECONVERGENT B0 ;  /* 0x0000000000007941 */ /* 0x000fea0003800200 */
.L_x_711:
        /* <DEDUP_REMOVED lines=10> */
.L_x_714:
        /* <DEDUP_REMOVED lines=82> */
.L_x_715:
        /* <DEDUP_REMOVED lines=11> */
.L_x_4506:


//--------------------- .text._Z35group_norm_nhwc_bwd_one_pass_kernelI11Fp16IOFp32WLi256ELi96ELi768EEv26Group_norm_nhwc_bwd_params --------------------------
	.section	.text._Z35group_norm_nhwc_bwd_one_pass_kernelI11Fp16IOFp32WLi256ELi96ELi768EEv26Group_norm_nhwc_bwd_params,"ax",@progbits
	.align	128
        .global         _Z35group_norm_nhwc_bwd_one_pass_kernelI11Fp16IOFp32WLi256ELi96ELi768EEv26Group_norm_nhwc_bwd_params
        .type           _Z35group_norm_nhwc_bwd_one_pass_kernelI11Fp16IOFp32WLi256ELi96ELi768EEv26Group_norm_nhwc_bwd_params,@function
        .size           _Z35group_norm_nhwc_bwd_one_pass_kernelI11Fp16IOFp32WLi256ELi96ELi768EEv26Group_norm_nhwc_bwd_params,(.L_x_4507 - _Z35group_norm_nhwc_bwd_one_pass_kernelI11Fp16IOFp32WLi256ELi96ELi768EEv26Group_norm_nhwc_bwd_params)
        .other          _Z35group_norm_nhwc_bwd_one_pass_kernelI11Fp16IOFp32WLi256ELi96ELi768EEv26Group_norm_nhwc_bwd_params,@"STO_CUDA_ENTRY STV_DEFAULT"
_Z35group_norm_nhwc_bwd_one_pass_kernelI11Fp16IOFp32WLi256ELi96ELi768EEv26Group_norm_nhwc_bwd_params:
.text._Z35group_norm_nhwc_bwd_one_pass_kernelI11Fp16IOFp32WLi256ELi96ELi768EEv26Group_norm_nhwc_bwd_params:
        /* <DEDUP_REMOVED lines=10> */
[----:B------:R-:W-:Y:S01]  /*00a0*/  HFMA2 R54, -RZ, RZ, 0, 0 ;  /* 0x00000000ff367431 */ /* 0x000fe200000001ff */
[----:B------:R-:W-:-:S03]  /*00b0*/  MOV R57, UR6 ;  /* 0x0000000600397c02 */ /* 0x000fc60008000f00 */
        /* <DEDUP_REMOVED lines=10> */
.L_x_783:
[----:B------:R-:W1:Y:S01]  /*0160*/  LDC R8, c[0x0][0x410] ;  /* 0x00010400ff087b82 */ /* 0x000e620000000800 */
[----:B------:R-:W-:Y:S01]  /*0170*/  IABS R9, R57 ;  /* 0x0000003900097213 */ /* 0x000fe20000000000 */
[----:B------:R-:W2:Y:S01]  /*0180*/  LDCU.128 UR12, c[0x0][0x400] ;  /* 0x00008000ff0c77ac */ /* 0x000ea20008000c00 */
[----:B------:R-:W-:Y:S02]  /*0190*/  ISETP.GE.AND P3, PT, R57, RZ, PT ;  /* 0x000000ff3900720c */ /* 0x000fe40003f66270 */
[----:B------:R-:W-:-:S03]  /*01a0*/  CS2R R52, SRZ ;  /* 0x0000000000347805 */ /* 0x000fc6000001ff00 */
[----:B------:R-:W3:Y:S08]  /*01b0*/  S2UR UR6, SR_CTAID.X ;  /* 0x00000000000679c3 */ /* 0x000ef00000002500 */
[----:B------:R-:W3:Y:S01]  /*01c0*/  LDC R29, c[0x0][0x41c] ;  /* 0x00010700ff1d7b82 */ /* 0x000ee20000000800 */
[----:B------:R-:W-:Y:S02]  /*01d0*/  CS2R R50, SRZ ;  /* 0x0000000000327805 */ /* 0x000fe4000001ff00 */
[----:B------:R-:W-:-:S02]  /*01e0*/  CS2R R48, SRZ ;  /* 0x0000000000307805 */ /* 0x000fc4000001ff00 */
[----:B------:R-:W-:Y:S02]  /*01f0*/  CS2R R46, SRZ ;  /* 0x00000000002e7805 */ /* 0x000fe4000001ff00 */
[----:B------:R-:W-:Y:S02]  /*0200*/  CS2R R44, SRZ ;  /* 0x00000000002c7805 */ /* 0x000fe4000001ff00 */
[----:B------:R-:W-:Y:S02]  /*0210*/  CS2R R42, SRZ ;  /* 0x00000000002a7805 */ /* 0x000fe4000001ff00 */
[----:B------:R-:W-:Y:S02]  /*0220*/  CS2R R40, SRZ ;  /* 0x0000000000287805 */ /* 0x000fe4000001ff00 */
[----:B------:R-:W-:Y:S02]  /*0230*/  CS2R R38, SRZ ;  /* 0x0000000000267805 */ /* 0x000fe4000001ff00 */
[----:B-1----:R-:W-:-:S02]  /*0240*/  IABS R6, R8 ;  /* 0x0000000800067213 */ /* 0x002fc40000000000 */
[----:B------:R-:W-:Y:S01]  /*0250*/  CS2R R36, SRZ ;  /* 0x0000000000247805 */ /* 0x000fe2000001ff00 */
[----:B------:R-:W1:Y:S01]  /*0260*/  LDCU.U8 UR4, c[0x0][0x414] ;  /* 0x00008280ff0477ac */ /* 0x000e620008000000 */
[----:B------:R-:W4:Y:S01]  /*0270*/  I2F.RP R3, R6 ;  /* 0x0000000600037306 */ /* 0x000f220000209400 */
[----:B---3--:R-:W-:-:S07]  /*0280*/  IMAD R29, R29, UR6, R56 ;  /* 0x000000061d1d7c24 */ /* 0x008fce000f8e0238 */
[----:B----4-:R-:W3:Y:S01]  /*0290*/  MUFU.RCP R3, R3 ;  /* 0x0000000300037308 */ /* 0x010ee20000001000 */
[C---:B--2---:R-:W-:Y:S02]  /*02a0*/  ISETP.GE.U32.AND P2, PT, R29.reuse, UR12, PT ;  /* 0x0000000c1d007c0c */ /* 0x044fe4000bf46070 */
[C---:B------:R-:W-:Y:S02]  /*02b0*/  IADD3 R19, PT, PT, R29.reuse, 0x20, RZ ;  /* 0x000000201d137810 */ /* 0x040fe40007ffe0ff */
[----:B------:R-:W-:Y:S02]  /*02c0*/  IADD3 R23, PT, PT, R29, 0x30, RZ ;  /* 0x000000301d177810 */ /* 0x000fe40007ffe0ff */
[----:B------:R-:W-:Y:S02]  /*02d0*/  SHF.R.S32.HI R17, RZ, 0x1f, R19 ;  /* 0x0000001fff117819 */ /* 0x000fe40000011413 */
[----:B---3--:R-:W-:-:S04]  /*02e0*/  IADD3 R4, PT, PT, R3, 0xffffffe, RZ ;  /* 0x0ffffffe03047810 */ /* 0x008fc80007ffe0ff */
[----:B------:R2:W3:Y:S02]  /*02f0*/  F2I.FTZ.U32.TRUNC.NTZ R5, R4 ;  /* 0x0000000400057305 */ /* 0x0004e4000021f000 */
[----:B--2---:R-:W-:Y:S02]  /*0300*/  MOV R4, RZ ;  /* 0x000000ff00047202 */ /* 0x004fe40000000f00 */
[----:B---3--:R-:W-:-:S05]  /*0310*/  IADD3 R7, PT, PT, RZ, -R5, RZ ;  /* 0x80000005ff077210 */ /* 0x008fca0007ffe0ff */
[----:B------:R-:W-:-:S04]  /*0320*/  IMAD R7, R7, R6, RZ ;  /* 0x0000000607077224 */ /* 0x000fc800078e02ff */
[----:B------:R-:W-:Y:S01]  /*0330*/  IMAD.HI.U32 R5, R5, R7, R4 ;  /* 0x0000000705057227 */ /* 0x000fe200078e0004 */
[----:B------:R-:W-:Y:S02]  /*0340*/  MOV R7, R9 ;  /* 0x0000000900077202 */ /* 0x000fe40000000f00 */
[----:B------:R-:W-:-:S03]  /*0350*/  SHF.R.S32.HI R9, RZ, 0x1f, R29 ;  /* 0x0000001fff097819 */ /* 0x000fc6000001141d */
[----:B------:R-:W-:Y:S01]  /*0360*/  IMAD.HI.U32 R5, R5, R7, RZ ;  /* 0x0000000705057227 */ /* 0x000fe200078e00ff */
[----:B------:R-:W-:-:S04]  /*0370*/  ISETP.GE.AND.EX P2, PT, R9, UR13, PT, P2 ;  /* 0x0000000d09007c0c */ /* 0x000fc8000bf46320 */
[----:B------:R-:W-:-:S05]  /*0380*/  IADD3 R3, PT, PT, -R5, RZ, RZ ;  /* 0x000000ff05037210 */ /* 0x000fca0007ffe1ff */
[----:B------:R-:W-:Y:S01]  /*0390*/  IMAD R3, R6, R3, R7 ;  /* 0x0000000306037224 */ /* 0x000fe200078e0207 */
[----:B------:R-:W-:-:S03]  /*03a0*/  LOP3.LUT R7, R57, R8, RZ, 0x3c, !PT ;  /* 0x0000000839077212 */ /* 0x000fc600078e3cff */
[----:B------:R-:W2:Y:S01]  /*03b0*/  @!P2 LDC.64 R12, c[0x0][0x3f8] ;  /* 0x0000fe00ff0cab82 */ /* 0x000ea20000000a00 */
[----:B------:R-:W-:Y:S02]  /*03c0*/  ISETP.GT.U32.AND P4, PT, R6, R3, PT ;  /* 0x000000030600720c */ /* 0x000fe40003f84070 */
[----:B------:R-:W-:Y:S02]  /*03d0*/  ISETP.GE.AND P0, PT, R7, RZ, PT ;  /* 0x000000ff0700720c */ /* 0x000fe40003f06270 */
[----:B------:R-:W-:-:S03]  /*03e0*/  IADD3 R7, PT, PT, R29, 0x10, RZ ;  /* 0x000000101d077810 */ /* 0x000fc60007ffe0ff */
[----:B------:R-:W3:Y:S01]  /*03f0*/  @!P2 LDC.64 R20, c[0x0][0x3a0] ;  /* 0x0000e800ff14ab82 */ /* 0x000ee20000000a00 */
[----:B------:R-:W-:-:S05]  /*0400*/  SHF.R.S32.HI R11, RZ, 0x1f, R7 ;  /* 0x0000001fff0b7819 */ /* 0x000fca0000011407 */
[-C--:B------:R-:W-:Y:S02]  /*0410*/  @!P4 IADD3 R3, PT, PT, R3, -R6.reuse, RZ ;  /* 0x800000060303c210 */ /* 0x080fe40007ffe0ff */
[----:B------:R-:W-:Y:S01]  /*0420*/  @!P4 IADD3 R5, PT, PT, R5, 0x1, RZ ;  /* 0x000000010505c810 */ /* 0x000fe20007ffe0ff */
[----:B------:R-:W4:Y:S01]  /*0430*/  @!P2 LDC.64 R24, c[0x0][0x398] ;  /* 0x0000e600ff18ab82 */ /* 0x000f220000000a00 */
[CC--:B------:R-:W-:Y:S02]  /*0440*/  ISETP.GE.U32.AND P1, PT, R3.reuse, R6.reuse, PT ;  /* 0x000000060300720c */ /* 0x0c0fe40003f26070 */
[----:B------:R-:W-:Y:S02]  /*0450*/  ISETP.GT.U32.AND P5, PT, R6, R3, PT ;  /* 0x000000030600720c */ /* 0x000fe40003fa4070 */
[----:B------:R-:W-:Y:S02]  /*0460*/  IADD3 R4, PT, PT, R3, -R6, RZ ;  /* 0x8000000603047210 */ /* 0x000fe40007ffe0ff */
[----:B------:R-:W-:-:S02]  /*0470*/  ISETP.NE.AND P4, PT, R8, RZ, PT ;  /* 0x000000ff0800720c */ /* 0x000fc40003f85270 */
[----:B------:R-:W-:Y:S02]  /*0480*/  SEL R3, R4, R3, !P5 ;  /* 0x0000000304037207 */ /* 0x000fe40006800000 */
[----:B------:R-:W-:Y:S02]  /*0490*/  LOP3.LUT R4, RZ, R8, RZ, 0x33, !PT ;  /* 0x00000008ff047212 */ /* 0x000fe400078e33ff */
[----:B------:R-:W-:Y:S02]  /*04a0*/  @!P3 IADD3 R3, PT, PT, -R3, RZ, RZ ;  /* 0x000000ff0303b210 */ /* 0x000fe40007ffe1ff */
[----:B------:R-:W-:Y:S02]  /*04b0*/  @P1 IADD3 R5, PT, PT, R5, 0x1, RZ ;  /* 0x0000000105051810 */ /* 0x000fe40007ffe0ff */
[----:B------:R-:W-:Y:S02]  /*04c0*/  SEL R64, R4, R3, !P4 ;  /* 0x0000000304407207 */ /* 0x000fe40006000000 */
[----:B------:R-:W-:-:S02]  /*04d0*/  @!P0 IADD3 R5, PT, PT, -R5, RZ, RZ ;  /* 0x000000ff05058210 */ /* 0x000fc40007ffe1ff */
[----:B------:R-:W-:Y:S01]  /*04e0*/  ISETP.GE.U32.AND P1, PT, R7, UR12, PT ;  /* 0x0000000c07007c0c */ /* 0x000fe2000bf26070 */
[----:B------:R-:W-:Y:S01]  /*04f0*/  IMAD R3, R64, 0x60, RZ ;  /* 0x0000006040037824 */ /* 0x000fe200078e02ff */
[----:B------:R-:W-:Y:S02]  /*0500*/  SEL R5, R4, R5, !P4 ;  /* 0x0000000504057207 */ /* 0x000fe40006000000 */
[----:B------:R-:W-:Y:S02]  /*0510*/  ISETP.GE.AND.EX P1, PT, R11, UR13, PT, P1 ;  /* 0x0000000d0b007c0c */ /* 0x000fe4000bf26310 */
[C---:B------:R-:W-:Y:S02]  /*0520*/  IADD3 R66, P0, PT, R3.reuse, R2, RZ ;  /* 0x0000000203427210 */ /* 0x040fe40007f1e0ff */
[----:B------:R-:W-:Y:S02]  /*0530*/  SHF.R.S32.HI R2, RZ, 0x1f, R5 ;  /* 0x0000001fff027819 */ /* 0x000fe40000011405 */
[----:B------:R-:W-:-:S02]  /*0540*/  LEA.HI.X.SX32 R67, R3, RZ, 0x1, P0 ;  /* 0x000000ff03437211 */ /* 0x000fc400000f0eff */
[----:B------:R-:W-:Y:S01]  /*0550*/  ISETP.GE.U32.AND P3, PT, R19, UR12, PT ;  /* 0x0000000c13007c0c */ /* 0x000fe2000bf66070 */
[----:B------:R-:W-:Y:S02]  /*0560*/  IMAD R2, R2, UR14, RZ ;  /* 0x0000000e02027c24 */ /* 0x000fe4000f8e02ff */
[----:B------:R-:W-:Y:S01]  /*0570*/  IMAD.WIDE.U32 R66, R5, UR14, R66 ;  /* 0x0000000e05427c25 */ /* 0x000fe2000f8e0042 */
[----:B------:R-:W-:Y:S01]  /*0580*/  ISETP.GE.AND.EX P3, PT, R17, UR13, PT, P3 ;  /* 0x0000000d11007c0c */ /* 0x000fe2000bf66330 */
[----:B------:R-:W0:Y:S02]  /*0590*/  @!P1 LDC.64 R14, c[0x0][0x3f8] ;  /* 0x0000fe00ff0e9b82 */ /* 0x000e240000000a00 */
[----:B------:R-:W-:Y:S01]  /*05a0*/  IMAD R69, R5, UR15, R2 ;  /* 0x0000000f05457c24 */ /* 0x000fe2000f8e0202 */
[----:B------:R-:W-:Y:S01]  /*05b0*/  @!P2 MOV R68, R66 ;  /* 0x000000420044a202 */ /* 0x000fe20000000f00 */
[----:B--2---:R-:W-:-:S03]  /*05c0*/  @!P2 IMAD R2, R9, R12, RZ ;  /* 0x0000000c0902a224 */ /* 0x004fc600078e02ff */
[----:B------:R-:W-:Y:S01]  /*05d0*/  IADD3 R69, PT, PT, R67, R69, RZ ;  /* 0x0000004543457210 */ /* 0x000fe20007ffe0ff */
[C---:B------:R-:W-:Y:S02]  /*05e0*/  @!P2 IMAD R5, R29.reuse, R13, R2 ;  /* 0x0000000d1d05a224 */ /* 0x040fe400078e0202 */
[----:B------:R-:W-:-:S05]  /*05f0*/  @!P2 IMAD.WIDE.U32 R2, R29, R12, R68 ;  /* 0x0000000c1d02a225 */ /* 0x000fca00078e0044 */
[----:B------:R-:W-:Y:S02]  /*0600*/  @!P2 IADD3 R3, PT, PT, R3, R5, RZ ;  /* 0x000000050303a210 */ /* 0x000fe40007ffe0ff */
[C---:B------:R-:W-:Y:S01]  /*0610*/  @!P2 SHF.L.U32 R13, R2.reuse, 0x1, RZ ;  /* 0x00000001020da819 */ /* 0x040fe200000006ff */
[----:B------:R-:W2:Y:S01]  /*0620*/  @!P3 LDC.64 R4, c[0x0][0x3f8] ;  /* 0x0000fe00ff04bb82 */ /* 0x000ea20000000a00 */
[----:B------:R-:W-:Y:S02]  /*0630*/  @!P2 SHF.L.U64.HI R6, R2, 0x1, R3 ;  /* 0x000000010206a819 */ /* 0x000fe40000010203 */
[----:B---3--:R-:W-:Y:S01]  /*0640*/  @!P2 IADD3 R8, P0, PT, R13, R20, RZ ;  /* 0x000000140d08a210 */ /* 0x008fe20007f1e0ff */
[----:B0-----:R-:W-:Y:S01]  /*0650*/  @!P1 IMAD R10, R11, R14, RZ ;  /* 0x0000000e0b0a9224 */ /* 0x001fe200078e02ff */
[----:B----4-:R-:W-:Y:S02]  /*0660*/  @!P2 IADD3 R12, P4, PT, R13, R24, RZ ;  /* 0x000000180d0ca210 */ /* 0x010fe40007f9e0ff */
[----:B------:R-:W-:Y:S01]  /*0670*/  @!P1 MOV R11, R69 ;  /* 0x00000045000b9202 */ /* 0x000fe20000000f00 */
[----:B------:R-:W0:Y:S01]  /*0680*/  @!P1 LDC.64 R2, c[0x0][0x3a0] ;  /* 0x0000e800ff029b82 */ /* 0x000e220000000a00 */
[----:B------:R-:W-:Y:S01]  /*0690*/  @!P1 IMAD R15, R7, R15, R10 ;  /* 0x0000000f070f9224 */ /* 0x000fe200078e020a */
[----:B------:R-:W-:-:S02]  /*06a0*/  @!P1 MOV R10, R66 ;  /* 0x00000042000a9202 */ /* 0x000fc40000000f00 */
[C---:B------:R-:W-:Y:S02]  /*06b0*/  @!P2 IADD3.X R9, PT, PT, R6.reuse, R21, RZ, P0, !PT ;  /* 0x000000150609a210 */ /* 0x040fe400007fe4ff */
[----:B------:R-:W-:Y:S01]  /*06c0*/  @!P2 IADD3.X R13, PT, PT, R6, R25, RZ, P4, !PT ;  /* 0x00000019060da210 */ /* 0x000fe200027fe4ff */
[----:B------:R-:W-:Y:S01]  /*06d0*/  @!P1 IMAD.WIDE.U32 R10, R7, R14, R10 ;  /* 0x0000000e070a9225 */ /* 0x000fe200078e000a */
[----:B------:R-:W-:Y:S01]  /*06e0*/  ISETP.GE.U32.AND P0, PT, R23, UR12, PT ;  /* 0x0000000c17007c0c */ /* 0x000fe2000bf06070 */
[----:B------:R-:W3:Y:S01]  /*06f0*/  @!P1 LDC.64 R6, c[0x0][0x398] ;  /* 0x0000e600ff069b82 */ /* 0x000ee20000000a00 */
[----:B------:R-:W-:Y:S01]  /*0700*/  SHF.R.S32.HI R25, RZ, 0x1f, R23 ;  /* 0x0000001fff197819 */ /* 0x000fe20000011417 */
[----:B------:R4:W5:Y:S01]  /*0710*/  @!P2 LDG.E R53, desc[UR8][R8.64] ;  /* 0x000000080835a981 */ /* 0x000962000c1e1900 */
[----:B------:R-:W-:Y:S02]  /*0720*/  @!P1 IADD3 R11, PT, PT, R11, R15, RZ ;  /* 0x0000000f0b0b9210 */ /* 0x000fe40007ffe0ff */
[----:B------:R-:W-:Y:S01]  /*0730*/  ISETP.GE.AND.EX P0, PT, R25, UR13, PT, P0 ;  /* 0x0000000d19007c0c */ /* 0x000fe2000bf06300 */
[----:B------:R1:W5:Y:S01]  /*0740*/  @!P2 LDG.E R52, desc[UR8][R12.64] ;  /* 0x000000080c34a981 */ /* 0x000362000c1e1900 */
[----:B------:R-:W-:-:S02]  /*0750*/  @!P1 SHF.L.U32 R31, R10, 0x1, RZ ;  /* 0x000000010a1f9819 */ /* 0x000fc400000006ff */
[----:B------:R-:W-:Y:S01]  /*0760*/  @!P1 SHF.L.U64.HI R22, R10, 0x1, R11 ;  /* 0x000000010a169819 */ /* 0x000fe2000001020b */
[----:B--2---:R-:W-:Y:S01]  /*0770*/  @!P3 IMAD R10, R17, R4, RZ ;  /* 0x00000004110ab224 */ /* 0x004fe200078e02ff */
[----:B------:R-:W-:Y:S01]  /*0780*/  IADD3 R15, PT, PT, R29, 0x40, RZ ;  /* 0x000000401d0f7810 */ /* 0x000fe20007ffe0ff */
[----:B----4-:R-:W2:Y:S01]  /*0790*/  @!P3 LDC.64 R8, c[0x0][0x3a0] ;  /* 0x0000e800ff08bb82 */ /* 0x010ea20000000a00 */
[----:B0-----:R-:W-:Y:S01]  /*07a0*/  @!P1 IADD3 R16, P5, PT, R31, R2, RZ ;  /* 0x000000021f109210 */ /* 0x001fe20007fbe0ff */
[----:B------:R-:W-:Y:S01]  /*07b0*/  @!P3 IMAD R5, R19, R5, R10 ;  /* 0x000000051305b224 */ /* 0x000fe200078e020a */
[----:B------:R-:W-:Y:S02]  /*07c0*/  ISETP.GE.U32.AND P4, PT, R15, UR12, PT ;  /* 0x0000000c0f007c0c */ /* 0x000fe4000bf86070 */
[----:B------:R-:W-:-:S03]  /*07d0*/  @!P1 IADD3.X R17, PT, PT, R22, R3, RZ, P5, !PT ;  /* 0x0000000316119210 */ /* 0x000fc60002ffe4ff */
[----:B------:R-:W0:Y:S01]  /*07e0*/  @!P3 LDC.64 R10, c[0x0][0x398] ;  /* 0x0000e600ff0abb82 */ /* 0x000e220000000a00 */
[----:B------:R-:W-:Y:S02]  /*07f0*/  SHF.R.S32.HI R27, RZ, 0x1f, R15 ;  /* 0x0000001fff1b7819 */ /* 0x000fe4000001140f */
[----:B------:R-:W-:Y:S01]  /*0800*/  @!P3 MOV R20, R66 ;  /* 0x000000420014b202 */ /* 0x000fe20000000f00 */
[----:B------:R4:W5:Y:S04]  /*0810*/  @!P1 LDG.E R51, desc[UR8][R16.64] ;  /* 0x0000000810339981 */ /* 0x000968000c1e1900 */
[----:B------:R-:W4:Y:S01]  /*0820*/  @!P0 LDC.64 R2, c[0x0][0x3f8] ;  /* 0x0000fe00ff028b82 */ /* 0x000f220000000a00 */
[----:B------:R-:W-:Y:S02]  /*0830*/  ISETP.GE.AND.EX P2, PT, R27, UR13, PT, P4 ;  /* 0x0000000d1b007c0c */ /* 0x000fe4000bf46340 */
[----:B------:R-:W-:-:S02]  /*0840*/  @!P3 MOV R21, R69 ;  /* 0x000000450015b202 */ /* 0x000fc40000000f00 */
[----:B---3--:R-:W-:Y:S01]  /*0850*/  @!P1 IADD3 R18, P4, PT, R31, R6, RZ ;  /* 0x000000061f129210 */ /* 0x008fe20007f9e0ff */
[----:B------:R-:W-:Y:S01]  /*0860*/  @!P3 IMAD.WIDE.U32 R20, R19, R4, R20 ;  /* 0x000000041314b225 */ /* 0x000fe200078e0014 */
[----:B------:R-:W-:Y:S02]  /*0870*/  IADD3 R14, PT, PT, R29, 0x50, RZ ;  /* 0x000000501d0e7810 */ /* 0x000fe40007ffe0ff */
[----:B------:R-:W-:Y:S02]  /*0880*/  @!P1 IADD3.X R19, PT, PT, R22, R7, RZ, P4, !PT ;  /* 0x0000000716139210 */ /* 0x000fe400027fe4ff */
[----:B-1----:R-:W-:Y:S01]  /*0890*/  @!P3 IADD3 R13, PT, PT, R21, R5, RZ ;  /* 0x00000005150db210 */ /* 0x002fe20007ffe0ff */
[----:B------:R-:W1:Y:S01]  /*08a0*/  @!P0 LDC.64 R6, c[0x0][0x3a0] ;  /* 0x0000e800ff068b82 */ /* 0x000e620000000a00 */
[----:B------:R-:W-:Y:S01]  /*08b0*/  @!P3 SHF.L.U32 R21, R20, 0x1, RZ ;  /* 0x000000011415b819 */ /* 0x000fe200000006ff */
[----:B------:R3:W5:Y:S01]  /*08c0*/  @!P1 LDG.E R50, desc[UR8][R18.64] ;  /* 0x0000000812329981 */ /* 0x000762000c1e1900 */
[----:B------:R-:W-:-:S02]  /*08d0*/  ISETP.GE.U32.AND P4, PT, R14, UR12, PT ;  /* 0x0000000c0e007c0c */ /* 0x000fc4000bf86070 */
[----:B------:R-:W-:-:S03]  /*08e0*/  SHF.R.S32.HI R31, RZ, 0x1f, R14 ;  /* 0x0000001fff1f7819 */ /* 0x000fc6000001140e */
[----:B------:R-:W1:Y:S01]  /*08f0*/  @!P2 LDC.64 R4, c[0x0][0x3f8] ;  /* 0x0000fe00ff04ab82 */ /* 0x000e620000000a00 */
[----:B----4-:R-:W-:Y:S01]  /*0900*/  @!P0 IMAD R16, R25, R2, RZ ;  /* 0x0000000219108224 */ /* 0x010fe200078e02ff */
[C---:B--2---:R-:W-:Y:S02]  /*0910*/  @!P3 IADD3 R8, P5, PT, R21.reuse, R8, RZ ;  /* 0x000000081508b210 */ /* 0x044fe40007fbe0ff */
[----:B0-----:R-:W-:Y:S01]  /*0920*/  @!P3 IADD3 R10, P1, PT, R21, R10, RZ ;  /* 0x0000000a150ab210 */ /* 0x001fe20007f3e0ff */
[----:B------:R-:W-:Y:S01]  /*0930*/  @!P0 IMAD R21, R23, R3, R16 ;  /* 0x0000000317158224 */ /* 0x000fe200078e0210 */
[----:B------:R-:W-:Y:S02]  /*0940*/  ISETP.GE.AND.EX P4, PT, R31, UR13, PT, P4 ;  /* 0x0000000d1f007c0c */ /* 0x000fe4000bf86340 */
[----:B------:R-:W-:Y:S02]  /*0950*/  @!P0 MOV R16, R66 ;  /* 0x0000004200108202 */ /* 0x000fe40000000f00 */
[----:B------:R-:W-:-:S02]  /*0960*/  @!P0 MOV R17, R69 ;  /* 0x0000004500118202 */ /* 0x000fc40000000f00 */
[----:B------:R-:W-:Y:S02]  /*0970*/  @!P3 SHF.L.U64.HI R20, R20, 0x1, R13 ;  /* 0x000000011414b819 */ /* 0x000fe4000001020d */
[----:B------:R-:W0:Y:S01]  /*0980*/  @!P0 LDC.64 R12, c[0x0][0x398] ;  /* 0x0000e600ff0c8b82 */ /* 0x000e220000000a00 */
[----:B------:R-:W-:Y:S01]  /*0990*/  @!P0 IMAD.WIDE.U32 R16, R23, R2, R16 ;  /* 0x0000000217108225 */ /* 0x000fe200078e0010 */
[----:B------:R-:W-:-:S04]  /*09a0*/  @!P3 IADD3.X R9, PT, PT, R20, R9, RZ, P5, !PT ;  /* 0x000000091409b210 */ /* 0x000fc80002ffe4ff */
[----:B------:R-:W-:Y:S01]  /*09b0*/  @!P0 IADD3 R17, PT, PT, R17, R21, RZ ;  /* 0x0000001511118210 */ /* 0x000fe20007ffe0ff */
[----:B------:R2:W5:Y:S01]  /*09c0*/  @!P3 LDG.E R49, desc[UR8][R8.64] ;  /* 0x000000080831b981 */ /* 0x000562000c1e1900 */
[----:B------:R-:W4:Y:S01]  /*09d0*/  @!P4 LDC.64 R2, c[0x0][0x3f8] ;  /* 0x0000fe00ff02cb82 */ /* 0x000f220000000a00 */
[C---:B---3--:R-:W-:Y:S02]  /*09e0*/  @!P0 SHF.L.U32 R19, R16.reuse, 0x1, RZ ;  /* 0x0000000110138819 */ /* 0x048fe400000006ff */
[----:B------:R-:W-:Y:S02]  /*09f0*/  @!P0 SHF.L.U64.HI R18, R16, 0x1, R17 ;  /* 0x0000000110128819 */ /* 0x000fe40000010211 */
[----:B------:R-:W-:Y:S01]  /*0a00*/  @!P3 IADD3.X R11, PT, PT, R20, R11, RZ, P1, !PT ;  /* 0x0000000b140bb210 */ /* 0x000fe20000ffe4ff */
[----:B-1----:R-:W-:Y:S01]  /*0a10*/  @!P2 IMAD R20, R27, R4, RZ ;  /* 0x000000041b14a224 */ /* 0x002fe200078e02ff */
[----:B------:R-:W-:Y:S02]  /*0a20*/  @!P2 MOV R16, R66 ;  /* 0x000000420010a202 */ /* 0x000fe40000000f00 */
[----:B------:R-:W-:Y:S01]  /*0a30*/  @!P2 MOV R17, R69 ;  /* 0x000000450011a202 */ /* 0x000fe20000000f00 */
[----:B--2---:R-:W1:Y:S01]  /*0a40*/  @!P2 LDC.64 R8, c[0x0][0x3a0] ;  /* 0x0000e800ff08ab82 */ /* 0x004e620000000a00 */
[C---:B------:R-:W-:Y:S01]  /*0a50*/  @!P2 IMAD R21, R15.reuse, R5, R20 ;  /* 0x000000050f15a224 */ /* 0x040fe200078e0214 */
[----:B------:R2:W5:Y:S01]  /*0a60*/  @!P3 LDG.E R48, desc[UR8][R10.64] ;  /* 0x000000080a30b981 */ /* 0x000562000c1e1900 */
[----:B------:R-:W-:Y:S01]  /*0a70*/  @!P2 IMAD.WIDE.U32 R16, R15, R4, R16 ;  /* 0x000000040f10a225 */ /* 0x000fe200078e0010 */
[----:B------:R-:W-:-:S04]  /*0a80*/  @!P0 IADD3 R6, P1, PT, R19, R6, RZ ;  /* 0x0000000613068210 */ /* 0x000fc80007f3e0ff */
[----:B------:R-:W3:Y:S01]  /*0a90*/  @!P2 LDC.64 R4, c[0x0][0x398] ;  /* 0x0000e600ff04ab82 */ /* 0x000ee20000000a00 */
[----:B--2---:R-:W-:Y:S02]  /*0aa0*/  @!P2 IADD3 R11, PT, PT, R17, R21, RZ ;  /* 0x00000015110ba210 */ /* 0x004fe40007ffe0ff */
[----:B------:R-:W-:Y:S02]  /*0ab0*/  IADD3 R21, PT, PT, R29, 0x60, RZ ;  /* 0x000000601d157810 */ /* 0x000fe40007ffe0ff */
[----:B------:R-:W-:Y:S02]  /*0ac0*/  @!P0 IADD3.X R7, PT, PT, R18, R7, RZ, P1, !PT ;  /* 0x0000000712078210 */ /* 0x000fe40000ffe4ff */
[----:B------:R-:W-:Y:S02]  /*0ad0*/  @!P2 SHF.L.U32 R23, R16, 0x1, RZ ;  /* 0x000000011017a819 */ /* 0x000fe400000006ff */
[----:B------:R-:W-:Y:S01]  /*0ae0*/  ISETP.GE.U32.AND P3, PT, R21, UR12, PT ;  /* 0x0000000c15007c0c */ /* 0x000fe2000bf66070 */
[----:B------:R2:W5:Y:S01]  /*0af0*/  @!P0 LDG.E R47, desc[UR8][R6.64] ;  /* 0x00000008062f8981 */ /* 0x000562000c1e1900 */
[----:B------:R-:W-:-:S02]  /*0b00*/  SHF.R.S32.HI R25, RZ, 0x1f, R21 ;  /* 0x0000001fff197819 */ /* 0x000fc40000011415 */
[----:B0-----:R-:W-:Y:S02]  /*0b10*/  @!P0 IADD3 R12, P1, PT, R19, R12, RZ ;  /* 0x0000000c130c8210 */ /* 0x001fe40007f3e0ff */
[----:B------:R-:W-:Y:S02]  /*0b20*/  @!P2 SHF.L.U64.HI R16, R16, 0x1, R11 ;  /* 0x000000011010a819 */ /* 0x000fe4000001020b */
[----:B------:R-:W0:Y:S01]  /*0b30*/  @!P4 LDC.64 R10, c[0x0][0x3a0] ;  /* 0x0000e800ff0acb82 */ /* 0x000e220000000a00 */
[----:B------:R-:W-:Y:S01]  /*0b40*/  ISETP.GE.AND.EX P3, PT, R25, UR13, PT, P3 ;  /* 0x0000000d19007c0c */ /* 0x000fe2000bf66330 */
[----:B----4-:R-:W-:Y:S01]  /*0b50*/  @!P4 IMAD R31, R31, R2, RZ ;  /* 0x000000021f1fc224 */ /* 0x010fe200078e02ff */
[----:B------:R-:W-:Y:S02]  /*0b60*/  @!P0 IADD3.X R13, PT, PT, R18, R13, RZ, P1, !PT ;  /* 0x0000000d120d8210 */ /* 0x000fe40000ffe4ff */
[----:B------:R-:W-:Y:S02]  /*0b70*/  IADD3 R17, PT, PT, R29, 0x70, RZ ;  /* 0x000000701d117810 */ /* 0x000fe40007ffe0ff */
[----:B------:R-:W-:Y:S01]  /*0b80*/  @!P4 MOV R18, R66 ;  /* 0x000000420012c202 */ /* 0x000fe20000000f00 */
[----:B--2---:R-:W2:Y:S01]  /*0b90*/  @!P4 LDC.64 R6, c[0x0][0x398] ;  /* 0x0000e600ff06cb82 */ /* 0x004ea20000000a00 */
[----:B------:R-:W-:Y:S01]  /*0ba0*/  @!P4 MOV R19, R69 ;  /* 0x000000450013c202 */ /* 0x000fe20000000f00 */
[C---:B------:R-:W-:Y:S01]  /*0bb0*/  @!P4 IMAD R31, R14.reuse, R3, R31 ;  /* 0x000000030e1fc224 */ /* 0x040fe200078e021f */
[----:B------:R-:W-:Y:S01]  /*0bc0*/  ISETP.GE.U32.AND P1, PT, R17, UR12, PT ;  /* 0x0000000c11007c0c */ /* 0x000fe2000bf26070 */
[----:B------:R4:W5:Y:S01]  /*0bd0*/  @!P0 LDG.E R46, desc[UR8][R12.64] ;  /* 0x000000080c2e8981 */ /* 0x000962000c1e1900 */
[----:B------:R-:W-:Y:S01]  /*0be0*/  SHF.R.S32.HI R27, RZ, 0x1f, R17 ;  /* 0x0000001fff1b7819 */ /* 0x000fe20000011411 */
[----:B------:R-:W-:Y:S01]  /*0bf0*/  @!P4 IMAD.WIDE.U32 R14, R14, R2, R18 ;  /* 0x000000020e0ec225 */ /* 0x000fe200078e0012 */
[----:B-1----:R-:W-:-:S02]  /*0c00*/  @!P2 IADD3 R2, P5, PT, R23, R8, RZ ;  /* 0x000000081702a210 */ /* 0x002fc40007fbe0ff */
[----:B------:R-:W-:Y:S02]  /*0c10*/  ISETP.GE.AND.EX P1, PT, R27, UR13, PT, P1 ;  /* 0x0000000d1b007c0c */ /* 0x000fe4000bf26310 */
[----:B------:R-:W-:Y:S02]  /*0c20*/  @!P2 IADD3.X R3, PT, PT, R16, R9, RZ, P5, !PT ;  /* 0x000000091003a210 */ /* 0x000fe40002ffe4ff */
[----:B------:R-:W1:Y:S01]  /*0c30*/  @!P3 LDC.64 R8, c[0x0][0x3f8] ;  /* 0x0000fe00ff08bb82 */ /* 0x000e620000000a00 */
[----:B---3--:R-:W-:Y:S02]  /*0c40*/  @!P2 IADD3 R18, P6, PT, R23, R4, RZ ;  /* 0x000000041712a210 */ /* 0x008fe40007fde0ff */
[----:B------:R-:W-:Y:S01]  /*0c50*/  @!P4 IADD3 R23, PT, PT, R15, R31, RZ ;  /* 0x0000001f0f17c210 */ /* 0x000fe20007ffe0ff */
[----:B------:R-:W5:Y:S01]  /*0c60*/  @!P2 LDG.E R45, desc[UR8][R2.64] ;  /* 0x00000008022da981 */ /* 0x000f62000c1e1900 */
[----:B------:R-:W-:Y:S02]  /*0c70*/  @!P4 SHF.L.U32 R15, R14, 0x1, RZ ;  /* 0x000000010e0fc819 */ /* 0x000fe400000006ff */
[----:B------:R-:W-:Y:S01]  /*0c80*/  @!P2 IADD3.X R19, PT, PT, R16, R5, RZ, P6, !PT ;  /* 0x000000051013a210 */ /* 0x000fe200037fe4ff */
[----:B----4-:R-:W3:Y:S01]  /*0c90*/  @!P3 LDC.64 R12, c[0x0][0x3a0] ;  /* 0x0000e800ff0cbb82 */ /* 0x010ee20000000a00 */
[----:B------:R-:W-:-:S02]  /*0ca0*/  @!P4 SHF.L.U64.HI R14, R14, 0x1, R23 ;  /* 0x000000010e0ec819 */ /* 0x000fc40000010217 */
[C---:B0-----:R-:W-:Y:S01]  /*0cb0*/  @!P4 IADD3 R10, P0, PT, R15.reuse, R10, RZ ;  /* 0x0000000a0f0ac210 */ /* 0x041fe20007f1e0ff */
[----:B------:R1:W5:Y:S04]  /*0cc0*/  @!P2 LDG.E R44, desc[UR8][R18.64] ;  /* 0x00000008122ca981 */ /* 0x000368000c1e1900 */
[----:B------:R-:W0:Y:S01]  /*0cd0*/  @!P1 LDC.64 R4, c[0x0][0x3f8] ;  /* 0x0000fe00ff049b82 */ /* 0x000e220000000a00 */
[C---:B------:R-:W-:Y:S02]  /*0ce0*/  @!P4 IADD3.X R11, PT, PT, R14.reuse, R11, RZ, P0, !PT ;  /* 0x0000000b0e0bc210 */ /* 0x040fe400007fe4ff */
[----:B--2---:R-:W-:Y:S02]  /*0cf0*/  @!P4 IADD3 R6, P0, PT, R15, R6, RZ ;  /* 0x000000060f06c210 */ /* 0x004fe40007f1e0ff */
[----:B------:R-:W-:Y:S01]  /*0d00*/  IADD3 R16, PT, PT, R29, 0x80, RZ ;  /* 0x000000801d107810 */ /* 0x000fe20007ffe0ff */
[----:B------:R2:W5:Y:S01]  /*0d10*/  @!P4 LDG.E R43, desc[UR8][R10.64] ;  /* 0x000000080a2bc981 */ /* 0x000562000c1e1900 */
[----:B------:R-:W-:Y:S01]  /*0d20*/  @!P4 IADD3.X R7, PT, PT, R14, R7, RZ, P0, !PT ;  /* 0x000000070e07c210 */ /* 0x000fe200007fe4ff */
[----:B-1----:R-:W-:Y:S01]  /*0d30*/  @!P3 IMAD R18, R25, R8, RZ ;  /* 0x000000081912b224 */ /* 0x002fe200078e02ff */
[----:B------:R-:W-:Y:S01]  /*0d40*/  ISETP.GE.U32.AND P2, PT, R16, UR12, PT ;  /* 0x0000000c10007c0c */ /* 0x000fe2000bf46070 */
[----:B------:R-:W1:Y:S01]  /*0d50*/  @!P3 LDC.64 R14, c[0x0][0x398] ;  /* 0x0000e600ff0ebb82 */ /* 0x000e620000000a00 */
[----:B------:R-:W-:Y:S01]  /*0d60*/  SHF.R.S32.HI R23, RZ, 0x1f, R16 ;  /* 0x0000001fff177819 */ /* 0x000fe20000011410 */
[----:B------:R4:W5:Y:S03]  /*0d70*/  @!P4 LDG.E R42, desc[UR8][R6.64] ;  /* 0x00000008062ac981 */ /* 0x000966000c1e1900 */
[----:B------:R-:W-:Y:S01]  /*0d80*/  ISETP.GE.AND.EX P2, PT, R23, UR13, PT, P2 ;  /* 0x0000000d17007c0c */ /* 0x000fe2000bf46320 */
[----:B--2---:R-:W-:-:S02]  /*0d90*/  @!P3 IMAD R11, R21, R9, R18 ;  /* 0x00000009150bb224 */ /* 0x004fc400078e0212 */
[----:B------:R-:W2:Y:S01]  /*0da0*/  @!P1 LDC.64 R2, c[0x0][0x3a0] ;  /* 0x0000e800ff029b82 */ /* 0x000ea20000000a00 */
[----:B----4-:R-:W-:Y:S02]  /*0db0*/  @!P3 MOV R6, R66 ;  /* 0x000000420006b202 */ /* 0x010fe40000000f00 */
[-C--:B------:R-:W-:Y:S01]  /*0dc0*/  @!P3 MOV R7, R69.reuse ;  /* 0x000000450007b202 */ /* 0x080fe20000000f00 */
[----:B0-----:R-:W-:Y:S02]  /*0dd0*/  @!P1 IMAD R10, R27, R4, RZ ;  /* 0x000000041b0a9224 */ /* 0x001fe400078e02ff */
[----:B------:R-:W-:Y:S01]  /*0de0*/  @!P3 IMAD.WIDE.U32 R8, R21, R8, R6 ;  /* 0x000000081508b225 */ /* 0x000fe200078e0006 */
[----:B------:R-:W-:Y:S02]  /*0df0*/  @!P1 MOV R6, R66 ;  /* 0x0000004200069202 */ /* 0x000fe40000000f00 */
[----:B------:R-:W-:Y:S02]  /*0e00*/  @!P1 MOV R7, R69 ;  /* 0x0000004500079202 */ /* 0x000fe40000000f00 */
[----:B------:R-:W-:Y:S01]  /*0e10*/  @!P3 IADD3 R9, PT, PT, R9, R11, RZ ;  /* 0x0000000b0909b210 */ /* 0x000fe20007ffe0ff */
[----:B------:R-:W-:Y:S01]  /*0e20*/  @!P1 IMAD R19, R17, R5, R10 ;  /* 0x0000000511139224 */ /* 0x000fe200078e020a */
[----:B------:R-:W-:Y:S01]  /*0e30*/  IADD3 R18, PT, PT, R29, 0x90, RZ ;  /* 0x000000901d127810 */ /* 0x000fe20007ffe0ff */
[----:B------:R-:W-:Y:S01]  /*0e40*/  @!P1 IMAD.WIDE.U32 R4, R17, R4, R6 ;  /* 0x0000000411049225 */ /* 0x000fe200078e0006 */
[C---:B------:R-:W-:Y:S01]  /*0e50*/  @!P3 SHF.L.U32 R17, R8.reuse, 0x1, RZ ;  /* 0x000000010811b819 */ /* 0x040fe200000006ff */
[----:B------:R-:W0:Y:S01]  /*0e60*/  @!P2 LDC.64 R6, c[0x0][0x3f8] ;  /* 0x0000fe00ff06ab82 */ /* 0x000e220000000a00 */
[----:B------:R-:W-:-:S02]  /*0e70*/  @!P3 SHF.L.U64.HI R10, R8, 0x1, R9 ;  /* 0x00000001080ab819 */ /* 0x000fc40000010209 */
[----:B------:R-:W-:Y:S02]  /*0e80*/  ISETP.GE.U32.AND P4, PT, R18, UR12, PT ;  /* 0x0000000c12007c0c */ /* 0x000fe4000bf86070 */
[----:B------:R-:W-:-:S03]  /*0e90*/  SHF.R.S32.HI R25, RZ, 0x1f, R18 ;  /* 0x0000001fff197819 */ /* 0x000fc60000011412 */
[----:B------:R-:W4:Y:S01]  /*0ea0*/  @!P1 LDC.64 R8, c[0x0][0x398] ;  /* 0x0000e600ff089b82 */ /* 0x000f220000000a00 */
[----:B------:R-:W-:Y:S02]  /*0eb0*/  ISETP.GE.AND.EX P4, PT, R25, UR13, PT, P4 ;  /* 0x0000000d19007c0c */ /* 0x000fe4000bf86340 */
[----:B------:R-:W-:Y:S02]  /*0ec0*/  @!P1 IADD3 R11, PT, PT, R5, R19, RZ ;  /* 0x00000013050b9210 */ /* 0x000fe40007ffe0ff */
[C---:B------:R-:W-:Y:S02]  /*0ed0*/  @!P1 SHF.L.U32 R5, R4.reuse, 0x1, RZ ;  /* 0x0000000104059819 */ /* 0x040fe400000006ff */
[C---:B---3--:R-:W-:Y:S02]  /*0ee0*/  @!P3 IADD3 R12, P0, PT, R17.reuse, R12, RZ ;  /* 0x0000000c110cb210 */ /* 0x048fe40007f1e0ff */
[----:B-1----:R-:W-:Y:S02]  /*0ef0*/  @!P3 IADD3 R14, P5, PT, R17, R14, RZ ;  /* 0x0000000e110eb210 */ /* 0x002fe40007fbe0ff */
[----:B------:R-:W-:-:S02]  /*0f00*/  @!P1 SHF.L.U64.HI R22, R4, 0x1, R11 ;  /* 0x0000000104169819 */ /* 0x000fc4000001020b */
[----:B--2---:R-:W-:Y:S02]  /*0f10*/  @!P1 IADD3 R20, P6, PT, R5, R2, RZ ;  /* 0x0000000205149210 */ /* 0x004fe40007fde0ff */
[C---:B------:R-:W-:Y:S02]  /*0f20*/  @!P3 IADD3.X R13, PT, PT, R10.reuse, R13, RZ, P0, !PT ;  /* 0x0000000d0a0db210 */ /* 0x040fe400007fe4ff */
[----:B------:R-:W-:Y:S02]  /*0f30*/  @!P3 IADD3.X R15, PT, PT, R10, R15, RZ, P5, !PT ;  /* 0x0000000f0a0fb210 */ /* 0x000fe40002ffe4ff */
[----:B------:R-:W1:Y:S01]  /*0f40*/  @!P2 LDC.64 R10, c[0x0][0x3a0] ;  /* 0x0000e800ff0aab82 */ /* 0x000e620000000a00 */
[----:B------:R-:W-:Y:S01]  /*0f50*/  @!P1 IADD3.X R21, PT, PT, R22, R3, RZ, P6, !PT ;  /* 0x0000000316159210 */ /* 0x000fe200037fe4ff */
[----:B------:R2:W5:Y:S01]  /*0f60*/  @!P3 LDG.E R41, desc[UR8][R12.64] ;  /* 0x000000080c29b981 */ /* 0x000562000c1e1900 */
[----:B0-----:R-:W-:Y:S01]  /*0f70*/  @!P2 IMAD R23, R23, R6, RZ ;  /* 0x000000061717a224 */ /* 0x001fe200078e02ff */
[----:B------:R-:W-:-:S02]  /*0f80*/  IADD3 R19, PT, PT, R29, 0xa0, RZ ;  /* 0x000000a01d137810 */ /* 0x000fc40007ffe0ff */
[----:B------:R0:W5:Y:S02]  /*0f90*/  @!P3 LDG.E R40, desc[UR8][R14.64] ;  /* 0x000000080e28b981 */ /* 0x000164000c1e1900 */
[----:B------:R-:W3:Y:S01]  /*0fa0*/  @!P4 LDC.64 R2, c[0x0][0x3f8] ;  /* 0x0000fe00ff02cb82 */ /* 0x000ee20000000a00 */
[----:B----4-:R-:W-:Y:S01]  /*0fb0*/  @!P1 IADD3 R8, P3, PT, R5, R8, RZ ;  /* 0x0000000805089210 */ /* 0x010fe20007f7e0ff */
[----:B------:R-:W-:Y:S01]  /*0fc0*/  @!P2 IMAD R27, R16, R7, R23 ;  /* 0x00000007101ba224 */ /* 0x000fe200078e0217 */
[----:B------:R-:W5:Y:S01]  /*0fd0*/  @!P1 LDG.E R39, desc[UR8][R20.64] ;  /* 0x0000000814279981 */ /* 0x000f62000c1e1900 */
[----:B--2---:R-:W-:Y:S02]  /*0fe0*/  @!P2 MOV R12, R66 ;  /* 0x00000042000ca202 */ /* 0x004fe40000000f00 */
[----:B------:R-:W-:Y:S02]  /*0ff0*/  @!P2 MOV R13, R69 ;  /* 0x00000045000da202 */ /* 0x000fe40000000f00 */
[----:B------:R-:W2:Y:S01]  /*1000*/  @!P2 LDC.64 R4, c[0x0][0x398] ;  /* 0x0000e600ff04ab82 */ /* 0x000ea20000000a00 */
[----:B------:R-:W-:-:S02]  /*1010*/  ISETP.GE.U32.AND P0, PT, R19, UR12, PT ;  /* 0x0000000c13007c0c */ /* 0x000fc4000bf06070 */
[----:B------:R-:W-:Y:S01]  /*1020*/  SHF.R.S32.HI R23, RZ, 0x1f, R19 ;  /* 0x0000001fff177819 */ /* 0x000fe20000011413 */
[----:B------:R-:W-:-:S03]  /*1030*/  @!P2 IMAD.WIDE.U32 R16, R16, R6, R12 ;  /* 0x000000061010a225 */ /* 0x000fc600078e000c */
[----:B------:R-:W-:Y:S01]  /*1040*/  ISETP.GE.AND.EX P0, PT, R23, UR13, PT, P0 ;  /* 0x0000000d17007c0c */ /* 0x000fe2000bf06300 */
[----:B------:R-:W4:Y:S01]  /*1050*/  @!P4 LDC.64 R6, c[0x0][0x3a0] ;  /* 0x0000e800ff06cb82 */ /* 0x000f220000000a00 */
[----:B------:R-:W-:Y:S02]  /*1060*/  @!P1 IADD3.X R9, PT, PT, R22, R9, RZ, P3, !PT ;  /* 0x0000000916099210 */ /* 0x000fe40001ffe4ff */
[----:B------:R-:W-:Y:S02]  /*1070*/  @!P2 IADD3 R13, PT, PT, R17, R27, RZ ;  /* 0x0000001b110da210 */ /* 0x000fe40007ffe0ff */
[C---:B0-----:R-:W-:Y:S01]  /*1080*/  @!P2 SHF.L.U32 R15, R16.reuse, 0x1, RZ ;  /* 0x00000001100fa819 */ /* 0x041fe200000006ff */
[----:B------:R0:W5:Y:S01]  /*1090*/  @!P1 LDG.E R38, desc[UR8][R8.64] ;  /* 0x0000000808269981 */ /* 0x000162000c1e1900 */
[----:B------:R-:W-:Y:S02]  /*10a0*/  @!P2 SHF.L.U64.HI R14, R16, 0x1, R13 ;  /* 0x00000001100ea819 */ /* 0x000fe4000001020d */
[----:B-1----:R-:W-:Y:S01]  /*10b0*/  @!P2 IADD3 R12, P3, PT, R15, R10, RZ ;  /* 0x0000000a0f0ca210 */ /* 0x002fe20007f7e0ff */
[----:B---3--:R-:W-:Y:S01]  /*10c0*/  @!P4 IMAD R25, R25, R2, RZ ;  /* 0x000000021919c224 */ /* 0x008fe200078e02ff */
[----:B------:R-:W1:Y:S02]  /*10d0*/  @!P4 LDC.64 R16, c[0x0][0x398] ;  /* 0x0000e600ff10cb82 */ /* 0x000e640000000a00 */
[----:B------:R-:W-:-:S02]  /*10e0*/  @!P2 IADD3.X R13, PT, PT, R14, R11, RZ, P3, !PT ;  /* 0x0000000b0e0da210 */ /* 0x000fc40001ffe4ff */
[----:B0-----:R-:W-:Y:S02]  /*10f0*/  @!P4 MOV R8, R66 ;  /* 0x000000420008c202 */ /* 0x001fe40000000f00 */
[----:B------:R-:W-:Y:S02]  /*1100*/  @!P4 MOV R9, R69 ;  /* 0x000000450009c202 */ /* 0x000fe40000000f00 */
[----:B------:R-:W0:Y:S01]  /*1110*/  @!P0 LDC.64 R10, c[0x0][0x3f8] ;  /* 0x0000fe00ff0a8b82 */ /* 0x000e220000000a00 */
[C---:B------:R-:W-:Y:S01]  /*1120*/  @!P4 IMAD R25, R18.reuse, R3, R25 ;  /* 0x000000031219c224 */ /* 0x040fe200078e0219 */
[----:B--2---:R-:W-:Y:S01]  /*1130*/  @!P2 IADD3 R4, P1, PT, R15, R4, RZ ;  /* 0x000000040f04a210 */ /* 0x004fe20007f3e0ff */
[----:B------:R-:W5:Y:S01]  /*1140*/  @!P2 LDG.E R37, desc[UR8][R12.64] ;  /* 0x000000080c25a981 */ /* 0x000f62000c1e1900 */
[----:B------:R-:W-:Y:S02]  /*1150*/  @!P4 IMAD.WIDE.U32 R2, R18, R2, R8 ;  /* 0x000000021202c225 */ /* 0x000fe400078e0008 */
[----:B------:R-:W-:-:S03]  /*1160*/  @!P2 IADD3.X R5, PT, PT, R14, R5, RZ, P1, !PT ;  /* 0x000000050e05a210 */ /* 0x000fc60000ffe4ff */
[----:B------:R-:W-:Y:S02]  /*1170*/  @!P4 IADD3 R3, PT, PT, R3, R25, RZ ;  /* 0x000000190303c210 */ /* 0x000fe40007ffe0ff */
[C---:B------:R-:W-:Y:S01]  /*1180*/  @!P4 SHF.L.U32 R9, R2.reuse, 0x1, RZ ;  /* 0x000000010209c819 */ /* 0x040fe200000006ff */
[----:B------:R0:W5:Y:S01]  /*1190*/  @!P2 LDG.E R36, desc[UR8][R4.64] ;  /* 0x000000080424a981 */ /* 0x000162000c1e1900 */
[----:B------:R-:W-:Y:S02]  /*11a0*/  IADD3 R61, PT, PT, R29, 0xb0, RZ ;  /* 0x000000b01d3d7810 */ /* 0x000fe40007ffe0ff */
[----:B------:R-:W-:Y:S02]  /*11b0*/  @!P4 SHF.L.U64.HI R2, R2, 0x1, R3 ;  /* 0x000000010202c819 */ /* 0x000fe40000010203 */
[----:B----4-:R-:W-:Y:S02]  /*11c0*/  @!P4 IADD3 R6, P1, PT, R9, R6, RZ ;  /* 0x000000060906c210 */ /* 0x010fe40007f3e0ff */
[----:B------:R-:W-:-:S02]  /*11d0*/  IADD3 R35, PT, PT, R29, 0xc0, RZ ;  /* 0x000000c01d237810 */ /* 0x000fc40007ffe0ff */
[----:B------:R-:W-:Y:S02]  /*11e0*/  ISETP.GE.U32.AND P2, PT, R61, UR12, PT ;  /* 0x0000000c3d007c0c */ /* 0x000fe4000bf46070 */
[----:B------:R-:W-:Y:S02]  /*11f0*/  SHF.R.S32.HI R21, RZ, 0x1f, R61 ;  /* 0x0000001fff157819 */ /* 0x000fe4000001143d */
[----:B------:R-:W-:Y:S02]  /*1200*/  @!P4 IADD3.X R7, PT, PT, R2, R7, RZ, P1, !PT ;  /* 0x000000070207c210 */ /* 0x000fe40000ffe4ff */
[----:B------:R-:W-:Y:S02]  /*1210*/  ISETP.GE.U32.AND P1, PT, R35, UR12, PT ;  /* 0x0000000c23007c0c */ /* 0x000fe4000bf26070 */
[----:B------:R-:W-:Y:S02]  /*1220*/  SHF.R.S32.HI R63, RZ, 0x1f, R35 ;  /* 0x0000001fff3f7819 */ /* 0x000fe40000011423 */
[----:B------:R-:W-:-:S02]  /*1230*/  ISETP.GE.AND.EX P2, PT, R21, UR13, PT, P2 ;  /* 0x0000000d15007c0c */ /* 0x000fc4000bf46320 */
[----:B------:R-:W-:Y:S02]  /*1240*/  ISETP.GE.AND.EX P1, PT, R63, UR13, PT, P1 ;  /* 0x0000000d3f007c0c */ /* 0x000fe4000bf26310 */
[----:B------:R-:W-:Y:S02]  /*1250*/  MOV R3, RZ ;  /* 0x000000ff00037202 */ /* 0x000fe40000000f00 */
[----:B-1----:R-:W-:Y:S02]  /*1260*/  @!P4 IADD3 R16, P3, PT, R9, R16, RZ ;  /* 0x000000100910c210 */ /* 0x002fe40007f7e0ff */
[----:B------:R-:W1:Y:S01]  /*1270*/  @!P0 LDC.64 R8, c[0x0][0x3a0] ;  /* 0x0000e800ff088b82 */ /* 0x000e620000000a00 */
[----:B0-----:R-:W-:Y:S01]  /*1280*/  @!P0 IMAD R4, R23, R10, RZ ;  /* 0x0000000a17048224 */ /* 0x001fe200078e02ff */
[----:B------:R-:W-:Y:S01]  /*1290*/  @!P0 MOV R12, R66 ;  /* 0x00000042000c8202 */ /* 0x000fe20000000f00 */
[----:B------:R0:W5:Y:S01]  /*12a0*/  @!P4 LDG.E R3, desc[UR8][R6.64] ;  /* 0x000000080603c981 */ /* 0x000162000c1e1900 */
[----:B------:R-:W-:Y:S01]  /*12b0*/  @!P0 MOV R13, R69 ;  /* 0x00000045000d8202 */ /* 0x000fe20000000f00 */
[----:B------:R-:W-:-:S03]  /*12c0*/  @!P0 IMAD R5, R19, R11, R4 ;  /* 0x0000000b13058224 */ /* 0x000fc600078e0204 */
[----:B------:R-:W2:Y:S01]  /*12d0*/  @!P1 LDC.64 R14, c[0x0][0x3f8] ;  /* 0x0000fe00ff0e9b82 */ /* 0x000ea20000000a00 */
[----:B------:R-:W-:-:S07]  /*12e0*/  @!P0 IMAD.WIDE.U32 R10, R19, R10, R12 ;  /* 0x0000000a130a8225 */ /* 0x000fce00078e000c */
[----:B0-----:R-:W0:Y:S01]  /*12f0*/  @!P0 LDC.64 R6, c[0x0][0x398] ;  /* 0x0000e600ff068b82 */ /* 0x001e220000000a00 */
[----:B------:R-:W-:-:S07]  /*1300*/  MOV R4, RZ ;  /* 0x000000ff00047202 */ /* 0x000fce0000000f00 */
[----:B------:R-:W3:Y:S01]  /*1310*/  @!P2 LDC.64 R12, c[0x0][0x3f8] ;  /* 0x0000fe00ff0cab82 */ /* 0x000ee20000000a00 */
[----:B------:R-:W-:Y:S02]  /*1320*/  @!P4 IADD3.X R17, PT, PT, R2, R17, RZ, P3, !PT ;  /* 0x000000110211c210 */ /* 0x000fe40001ffe4ff */
[----:B------:R-:W-:Y:S02]  /*1330*/  IADD3 R59, PT, PT, R29, 0xd0, RZ ;  /* 0x000000d01d3b7810 */ /* 0x000fe40007ffe0ff */
[----:B------:R-:W-:Y:S01]  /*1340*/  @!P0 IADD3 R5, PT, PT, R11, R5, RZ ;  /* 0x000000050b058210 */ /* 0x000fe20007ffe0ff */
[----:B------:R4:W5:Y:S01]  /*1350*/  @!P4 LDG.E R4, desc[UR8][R16.64] ;  /* 0x000000081004c981 */ /* 0x000962000c1e1900 */
[----:B------:R-:W-:Y:S02]  /*1360*/  @!P0 SHF.L.U32 R23, R10, 0x1, RZ ;  /* 0x000000010a178819 */ /* 0x000fe400000006ff */
[----:B------:R-:W-:Y:S02]  /*1370*/  ISETP.GE.U32.AND P4, PT, R59, UR12, PT ;  /* 0x0000000c3b007c0c */ /* 0x000fe4000bf86070 */
[----:B------:R-:W-:-:S02]  /*1380*/  SHF.R.S32.HI R27, RZ, 0x1f, R59 ;  /* 0x0000001fff1b7819 */ /* 0x000fc4000001143b */
[----:B------:R-:W-:Y:S02]  /*1390*/  @!P0 SHF.L.U64.HI R2, R10, 0x1, R5 ;  /* 0x000000010a028819 */ /* 0x000fe40000010205 */
[----:B-1----:R-:W-:Y:S01]  /*13a0*/  @!P0 IADD3 R18, P6, PT, R23, R8, RZ ;  /* 0x0000000817128210 */ /* 0x002fe20007fde0ff */
[----:B----4-:R-:W1:Y:S01]  /*13b0*/  @!P2 LDC.64 R16, c[0x0][0x3a0] ;  /* 0x0000e800ff10ab82 */ /* 0x010e620000000a00 */
[----:B------:R-:W-:Y:S02]  /*13c0*/  ISETP.GE.AND.EX P4, PT, R27, UR13, PT, P4 ;  /* 0x0000000d1b007c0c */ /* 0x000fe4000bf86340 */
[----:B------:R-:W-:Y:S02]  /*13d0*/  MOV R5, RZ ;  /* 0x000000ff00057202 */ /* 0x000fe40000000f00 */
[----:B------:R-:W-:Y:S02]  /*13e0*/  @!P0 IADD3.X R19, PT, PT, R2, R9, RZ, P6, !PT ;  /* 0x0000000902138210 */ /* 0x000fe400037fe4ff */
[----:B0-----:R-:W-:Y:S01]  /*13f0*/  @!P0 IADD3 R22, P6, PT, R23, R6, RZ ;  /* 0x0000000617168210 */ /* 0x001fe20007fde0ff */
[----:B------:R-:W0:Y:S01]  /*1400*/  @!P2 LDC.64 R10, c[0x0][0x398] ;  /* 0x0000e600ff0aab82 */ /* 0x000e220000000a00 */
[----:B---3--:R-:W-:Y:S01]  /*1410*/  @!P2 IMAD R6, R21, R12, RZ ;  /* 0x0000000c1506a224 */ /* 0x008fe200078e02ff */
[----:B------:R3:W5:Y:S01]  /*1420*/  @!P0 LDG.E R5, desc[UR8][R18.64] ;  /* 0x0000000812058981 */ /* 0x000762000c1e1900 */
[----:B------:R-:W-:-:S02]  /*1430*/  @!P2 MOV R20, R66 ;  /* 0x000000420014a202 */ /* 0x000fc40000000f00 */
[----:B------:R-:W-:Y:S02]  /*1440*/  @!P2 MOV R21, R69 ;  /* 0x000000450015a202 */ /* 0x000fe40000000f00 */
[----:B------:R-:W-:Y:S01]  /*1450*/  @!P0 IADD3.X R23, PT, PT, R2, R7, RZ, P6, !PT ;  /* 0x0000000702178210 */ /* 0x000fe200037fe4ff */
[----:B--2---:R-:W-:Y:S01]  /*1460*/  @!P1 IMAD R2, R63, R14, RZ ;  /* 0x0000000e3f029224 */ /* 0x004fe200078e02ff */
[----:B------:R-:W-:Y:S01]  /*1470*/  IADD3 R31, PT, PT, R29, 0xe0, RZ ;  /* 0x000000e01d1f7810 */ /* 0x000fe20007ffe0ff */
[----:B------:R-:W2:Y:S01]  /*1480*/  @!P1 LDC.64 R8, c[0x0][0x3a0] ;  /* 0x0000e800ff089b82 */ /* 0x000ea20000000a00 */
[----:B---3--:R-:W-:Y:S02]  /*1490*/  @!P1 MOV R18, R66 ;  /* 0x0000004200129202 */ /* 0x008fe40000000f00 */
[----:B------:R-:W-:Y:S01]  /*14a0*/  @!P1 MOV R19, R69 ;  /* 0x0000004500139202 */ /* 0x000fe20000000f00 */
[C---:B------:R-:W-:Y:S02]  /*14b0*/  @!P2 IMAD R7, R61.reuse, R13, R6 ;  /* 0x0000000d3d07a224 */ /* 0x040fe400078e0206 */
[----:B------:R-:W-:-:S02]  /*14c0*/  @!P2 IMAD.WIDE.U32 R20, R61, R12, R20 ;  /* 0x0000000c3d14a225 */ /* 0x000fc400078e0014 */
[----:B------:R-:W3:Y:S02]  /*14d0*/  @!P4 LDC.64 R12, c[0x0][0x3f8] ;  /* 0x0000fe00ff0ccb82 */ /* 0x000ee40000000a00 */
[C---:B------:R-:W-:Y:S02]  /*14e0*/  @!P1 IMAD R61, R35.reuse, R15, R2 ;  /* 0x0000000f233d9224 */ /* 0x040fe400078e0202 */
[----:B------:R-:W-:Y:S01]  /*14f0*/  @!P1 IMAD.WIDE.U32 R18, R35, R14, R18 ;  /* 0x0000000e23129225 */ /* 0x000fe200078e0012 */
[----:B------:R-:W-:Y:S02]  /*1500*/  ISETP.GE.U32.AND P5, PT, R31, UR12, PT ;  /* 0x0000000c1f007c0c */ /* 0x000fe4000bfa6070 */
[----:B------:R-:W-:Y:S01]  /*1510*/  SHF.R.S32.HI R33, RZ, 0x1f, R31 ;  /* 0x0000001fff217819 */ /* 0x000fe2000001141f */
[----:B------:R-:W4:Y:S01]  /*1520*/  LDC.64 R14, c[0x0][0x3b8] ;  /* 0x0000ee00ff0e7b82 */ /* 0x000f220000000a00 */
[----:B------:R-:W-:Y:S02]  /*1530*/  @!P2 IADD3 R7, PT, PT, R21, R7, RZ ;  /* 0x000000071507a210 */ /* 0x000fe40007ffe0ff */
[----:B------:R-:W-:-:S05]  /*1540*/  ISETP.GE.AND.EX P5, PT, R33, UR13, PT, P5 ;  /* 0x0000000d21007c0c */ /* 0x000fca000bfa6350 */
[----:B------:R-:W2:Y:S01]  /*1550*/  @!P1 LDC.64 R34, c[0x0][0x398] ;  /* 0x0000e600ff229b82 */ /* 0x000ea20000000a00 */
[----:B------:R-:W-:Y:S02]  /*1560*/  MOV R6, RZ ;  /* 0x000000ff00067202 */ /* 0x000fe40000000f00 */
[C---:B------:R-:W-:Y:S02]  /*1570*/  @!P2 SHF.L.U32 R21, R20.reuse, 0x1, RZ ;  /* 0x000000011415a819 */ /* 0x040fe400000006ff */
[----:B------:R-:W-:Y:S02]  /*1580*/  @!P2 SHF.L.U64.HI R24, R20, 0x1, R7 ;  /* 0x000000011418a819 */ /* 0x000fe40000010207 */
[----:B------:R-:W-:Y:S01]  /*1590*/  @!P1 IADD3 R7, PT, PT, R19, R61, RZ ;  /* 0x0000003d13079210 */ /* 0x000fe20007ffe0ff */
[----:B------:R0:W5:Y:S01]  /*15a0*/  @!P0 LDG.E R6, desc[UR8][R22.64] ;  /* 0x0000000816068981 */ /* 0x000162000c1e1900 */
[----:B------:R-:W-:Y:S02]  /*15b0*/  IADD3 R29, PT, PT, R29, 0xf0, RZ ;  /* 0x000000f01d1d7810 */ /* 0x000fe40007ffe0ff */
[----:B-1----:R-:W-:-:S02]  /*15c0*/  @!P2 IADD3 R20, P6, PT, R21, R16, RZ ;  /* 0x000000101514a210 */ /* 0x002fc40007fde0ff */
[----:B------:R-:W-:Y:S02]  /*15d0*/  @!P1 SHF.L.U64.HI R2, R18, 0x1, R7 ;  /* 0x0000000112029819 */ /* 0x000fe40000010207 */
[----:B------:R-:W-:Y:S02]  /*15e0*/  ISETP.GE.U32.AND P3, PT, R29, UR12, PT ;  /* 0x0000000c1d007c0c */ /* 0x000fe4000bf66070 */
[----:B------:R-:W-:Y:S01]  /*15f0*/  SHF.R.S32.HI R25, RZ, 0x1f, R29 ;  /* 0x0000001fff197819 */ /* 0x000fe2000001141d */
[----:B0-----:R-:W0:Y:S01]  /*1600*/  @!P5 LDC.64 R22, c[0x0][0x3f8] ;  /* 0x0000fe00ff16db82 */ /* 0x001e220000000a00 */
[----:B------:R-:W-:Y:S02]  /*1610*/  @!P2 IADD3 R16, P0, PT, R21, R10, RZ ;  /* 0x0000000a1510a210 */ /* 0x000fe40007f1e0ff */
[----:B------:R-:W-:Y:S02]  /*1620*/  MOV R7, RZ ;  /* 0x000000ff00077202 */ /* 0x000fe40000000f00 */
[----:B------:R-:W-:-:S02]  /*1630*/  @!P2 IADD3.X R21, PT, PT, R24, R17, RZ, P6, !PT ;  /* 0x000000111815a210 */ /* 0x000fc400037fe4ff */
[----:B------:R-:W-:Y:S02]  /*1640*/  ISETP.GE.AND.EX P3, PT, R25, UR13, PT, P3 ;  /* 0x0000000d19007c0c */ /* 0x000fe4000bf66330 */
[----:B------:R-:W-:Y:S01]  /*1650*/  @!P2 IADD3.X R17, PT, PT, R24, R11, RZ, P0, !PT ;  /* 0x0000000b1811a210 */ /* 0x000fe200007fe4ff */
[----:B------:R1:W5:Y:S01]  /*1660*/  @!P2 LDG.E R7, desc[UR8][R20.64] ;  /* 0x000000081407a981 */ /* 0x000362000c1e1900 */
[----:B------:R-:W-:Y:S01]  /*1670*/  @!P1 SHF.L.U32 R61, R18, 0x1, RZ ;  /* 0x00000001123d9819 */ /* 0x000fe200000006ff */
[----:B---3--:R-:W-:Y:S01]  /*1680*/  @!P4 IMAD R24, R27, R12, RZ ;  /* 0x0000000c1b18c224 */ /* 0x008fe200078e02ff */
[----:B------:R-:W3:Y:S01]  /*1690*/  @!P4 LDC.64 R10, c[0x0][0x3a0] ;  /* 0x0000e800ff0acb82 */ /* 0x000ee20000000a00 */
[----:B----4-:R-:W-:Y:S01]  /*16a0*/  IMAD.WIDE R26, R57, 0x8, R14 ;  /* 0x00000008391a7825 */ /* 0x010fe200078e020e */
[----:B--2---:R-:W-:Y:S02]  /*16b0*/  @!P1 IADD3 R18, P6, PT, R61, R8, RZ ;  /* 0x000000083d129210 */ /* 0x004fe40007fde0ff */
[----:B-1----:R-:W-:-:S04]  /*16c0*/  @!P4 MOV R20, R66 ;  /* 0x000000420014c202 */ /* 0x002fc80000000f00 */
[----:B------:R-:W1:Y:S01]  /*16d0*/  @!P3 LDC.64 R14, c[0x0][0x3f8] ;  /* 0x0000fe00ff0ebb82 */ /* 0x000e620000000a00 */
[----:B------:R-:W-:Y:S02]  /*16e0*/  @!P4 MOV R21, R69 ;  /* 0x000000450015c202 */ /* 0x000fe40000000f00 */
[----:B------:R-:W-:Y:S01]  /*16f0*/  @!P1 IADD3 R34, P0, PT, R61, R34, RZ ;  /* 0x000000223d229210 */ /* 0x000fe20007f1e0ff */
[C---:B------:R-:W-:Y:S02]  /*1700*/  @!P4 IMAD R61, R59.reuse, R13, R24 ;  /* 0x0000000d3b3dc224 */ /* 0x040fe400078e0218 */
[----:B------:R-:W-:Y:S02]  /*1710*/  @!P4 IMAD.WIDE.U32 R20, R59, R12, R20 ;  /* 0x0000000c3b14c225 */ /* 0x000fe400078e0014 */
[----:B------:R-:W2:Y:S01]  /*1720*/  LDG.E.64 R12, desc[UR8][R26.64] ;  /* 0x000000081a0c7981 */ /* 0x000ea2000c1e1b00 */
[----:B------:R-:W-:Y:S02]  /*1730*/  @!P1 IADD3.X R19, PT, PT, R2, R9, RZ, P6, !PT ;  /* 0x0000000902139210 */ /* 0x000fe400037fe4ff */
[----:B------:R-:W-:-:S02]  /*1740*/  CS2R R8, SRZ ;  /* 0x0000000000087805 */ /* 0x000fc4000001ff00 */
[----:B------:R-:W-:Y:S01]  /*1750*/  @!P1 IADD3.X R35, PT, PT, R2, R35, RZ, P0, !PT ;  /* 0x0000002302239210 */ /* 0x000fe200007fe4ff */
[----:B0-----:R-:W-:-:S03]  /*1760*/  @!P5 IMAD R2, R33, R22, RZ ;  /* 0x000000162102d224 */ /* 0x001fc600078e02ff */
[----:B------:R0:W5:Y:S01]  /*1770*/  @!P1 LDG.E R9, desc[UR8][R18.64] ;  /* 0x0000000812099981 */ /* 0x000162000c1e1900 */
[----:B------:R-:W-:-:S03]  /*1780*/  @!P4 IADD3 R21, PT, PT, R21, R61, RZ ;  /* 0x0000003d1515c210 */ /* 0x000fc60007ffe0ff */
[----:B------:R4:W5:Y:S01]  /*1790*/  @!P2 LDG.E R8, desc[UR8][R16.64] ;  /* 0x000000081008a981 */ /* 0x000962000c1e1900 */
[C---:B------:R-:W-:Y:S01]  /*17a0*/  @!P5 IMAD R61, R31.reuse, R23, R2 ;  /* 0x000000171f3dd224 */ /* 0x040fe200078e0202 */
[----:B0-----:R-:W-:Y:S02]  /*17b0*/  @!P5 MOV R18, R66 ;  /* 0x000000420012d202 */ /* 0x001fe40000000f00 */
[----:B------:R-:W-:Y:S01]  /*17c0*/  @!P5 MOV R19, R69 ;  /* 0x000000450013d202 */ /* 0x000fe20000000f00 */
[----:B----4-:R-:W0:Y:S01]  /*17d0*/  @!P4 LDC.64 R16, c[0x0][0x398] ;  /* 0x0000e600ff10cb82 */ /* 0x010e220000000a00 */
[C---:B------:R-:W-:Y:S01]  /*17e0*/  @!P4 SHF.L.U32 R59, R20.reuse, 0x1, RZ ;  /* 0x00000001143bc819 */ /* 0x040fe200000006ff */
[----:B------:R-:W-:Y:S01]  /*17f0*/  @!P5 IMAD.WIDE.U32 R22, R31, R22, R18 ;  /* 0x000000161f16d225 */ /* 0x000fe200078e0012 */
[----:B------:R-:W-:-:S05]  /*1800*/  @!P4 SHF.L.U64.HI R58, R20, 0x1, R21 ;  /* 0x00000001143ac819 */ /* 0x000fca0000010215 */
[----:B------:R-:W4:Y:S01]  /*1810*/  @!P5 LDC.64 R18, c[0x0][0x3a0] ;  /* 0x0000e800ff12db82 */ /* 0x000f220000000a00 */
[----:B------:R-:W-:Y:S02]  /*1820*/  @!P5 IADD3 R23, PT, PT, R23, R61, RZ ;  /* 0x0000003d1717d210 */ /* 0x000fe40007ffe0ff */
[----:B---3--:R-:W-:-:S05]  /*1830*/  @!P4 IADD3 R32, P2, PT, R59, R10, RZ ;  /* 0x0000000a3b20c210 */ /* 0x008fca0007f5e0ff */
[----:B------:R-:W3:Y:S01]  /*1840*/  LDC.64 R30, c[0x0][0x3a8] ;  /* 0x0000ea00ff1e7b82 */ /* 0x000ee20000000a00 */
[----:B------:R-:W-:Y:S01]  /*1850*/  @!P4 IADD3.X R33, PT, PT, R58, R11, RZ, P2, !PT ;  /* 0x0000000b3a21c210 */ /* 0x000fe200017fe4ff */
[----:B-1----:R-:W-:Y:S01]  /*1860*/  @!P3 IMAD R62, R25, R14, RZ ;  /* 0x0000000e193eb224 */ /* 0x002fe200078e02ff */
[----:B------:R-:W-:-:S05]  /*1870*/  @!P5 SHF.L.U32 R61, R22, 0x1, RZ ;  /* 0x00000001163dd819 */ /* 0x000fca00000006ff */
[----:B------:R-:W1:Y:S01]  /*1880*/  @!P5 LDC.64 R20, c[0x0][0x398] ;  /* 0x0000e600ff14db82 */ /* 0x000e620000000a00 */
[----:B------:R-:W-:Y:S02]  /*1890*/  @!P5 SHF.L.U64.HI R60, R22, 0x1, R23 ;  /* 0x00000001163cd819 */ /* 0x000fe40000010217 */
[----:B------:R-:W-:-:S05]  /*18a0*/  CS2R R10, SRZ ;  /* 0x00000000000a7805 */ /* 0x000fca000001ff00 */
[----:B------:R-:W1:Y:S01]  /*18b0*/  @!P3 LDC.64 R22, c[0x0][0x3a0] ;  /* 0x0000e800ff16bb82 */ /* 0x000e620000000a00 */
[----:B------:R0:W5:Y:S01]  /*18c0*/  @!P4 LDG.E R11, desc[UR8][R32.64] ;  /* 0x00000008200bc981 */ /* 0x000162000c1e1900 */
[----:B------:R-:W-:-:S03]  /*18d0*/  LOP3.LUT R2, R55, 0xffff, RZ, 0xc0, !PT ;  /* 0x0000ffff37027812 */ /* 0x000fc600078ec0ff */
[----:B------:R0:W5:Y:S03]  /*18e0*/  @!P1 LDG.E R10, desc[UR8][R34.64] ;  /* 0x00000008220a9981 */ /* 0x000166000c1e1900 */
[----:B------:R-:W1:Y:S01]  /*18f0*/  @!P3 LDC.64 R24, c[0x0][0x398] ;  /* 0x0000e600ff18bb82 */ /* 0x000e620000000a00 */
[----:B0-----:R-:W-:Y:S02]  /*1900*/  @!P4 IADD3 R28, P1, PT, R59, R16, RZ ;  /* 0x000000103b1cc210 */ /* 0x001fe40007f3e0ff */
[----:B------:R-:W-:Y:S02]  /*1910*/  @!P3 MOV R32, R66 ;  /* 0x000000420020b202 */ /* 0x000fe40000000f00 */
[----:B------:R-:W-:Y:S01]  /*1920*/  @!P3 MOV R33, R69 ;  /* 0x000000450021b202 */ /* 0x000fe20000000f00 */
[C---:B------:R-:W-:Y:S02]  /*1930*/  @!P3 IMAD R35, R29.reuse, R15, R62 ;  /* 0x0000000f1d23b224 */ /* 0x040fe400078e023e */
[----:B------:R-:W-:Y:S01]  /*1940*/  @!P3 IMAD.WIDE.U32 R14, R29, R14, R32 ;  /* 0x0000000e1d0eb225 */ /* 0x000fe200078e0020 */
[----:B------:R-:W-:-:S02]  /*1950*/  @!P4 IADD3.X R29, PT, PT, R58, R17, RZ, P1, !PT ;  /* 0x000000113a1dc210 */ /* 0x000fc40000ffe4ff */
[----:B----4-:R-:W-:Y:S01]  /*1960*/  @!P5 IADD3 R18, P1, PT, R61, R18, RZ ;  /* 0x000000123d12d210 */ /* 0x010fe20007f3e0ff */
[----:B------:R-:W-:-:S03]  /*1970*/  IMAD R33, R64, 0x60, R2 ;  /* 0x0000006040217824 */ /* 0x000fc600078e0202 */
[----:B------:R-:W-:Y:S01]  /*1980*/  @!P5 IADD3.X R19, PT, PT, R60, R19, RZ, P1, !PT ;  /* 0x000000133c13d210 */ /* 0x000fe20000ffe4ff */
[----:B---3--:R-:W-:Y:S01]  /*1990*/  IMAD.WIDE R16, R33, 0x4, R30 ;  /* 0x0000000421107825 */ /* 0x008fe200078e021e */
[----:B-1----:R-:W-:Y:S02]  /*19a0*/  @!P5 IADD3 R20, P1, PT, R61, R20, RZ ;  /* 0x000000143d14d210 */ /* 0x002fe40007f3e0ff */
[----:B------:R-:W-:Y:S02]  /*19b0*/  @!P3 IADD3 R31, PT, PT, R15, R35, RZ ;  /* 0x000000230f1fb210 */ /* 0x000fe40007ffe0ff */
[----:B------:R-:W-:Y:S02]  /*19c0*/  @!P3 SHF.L.U32 R15, R14, 0x1, RZ ;  /* 0x000000010e0fb819 */ /* 0x000fe400000006ff */
[----:B------:R-:W-:Y:S02]  /*19d0*/  CS2R R58, SRZ ;  /* 0x00000000003a7805 */ /* 0x000fe4000001ff00 */
[----:B------:R-:W-:Y:S01]  /*19e0*/  @!P5 IADD3.X R21, PT, PT, R60, R21, RZ, P1, !PT ;  /* 0x000000153c15d210 */ /* 0x000fe20000ffe4ff */
[----:B------:R-:W5:Y:S01]  /*19f0*/  LDG.E.64 R16, desc[UR8][R16.64] ;  /* 0x0000000810107981 */ /* 0x000f62000c1e1b00 */
[----:B------:R-:W-:-:S02]  /*1a00*/  @!P3 SHF.L.U64.HI R14, R14, 0x1, R31 ;  /* 0x000000010e0eb819 */ /* 0x000fc4000001021f */
[C---:B------:R-:W-:Y:S02]  /*1a10*/  @!P3 IADD3 R22, P1, PT, R15.reuse, R22, RZ ;  /* 0x000000160f16b210 */ /* 0x040fe40007f3e0ff */
[----:B------:R-:W-:Y:S02]  /*1a20*/  @!P3 IADD3 R24, P2, PT, R15, R24, RZ ;  /* 0x000000180f18b210 */ /* 0x000fe40007f5e0ff */
[----:B------:R-:W-:Y:S02]  /*1a30*/  CS2R R60, SRZ ;  /* 0x00000000003c7805 */ /* 0x000fe4000001ff00 */
[----:B------:R-:W-:Y:S01]  /*1a40*/  MOV R62, RZ ;  /* 0x000000ff003e7202 */ /* 0x000fe20000000f00 */
[----:B------:R-:W5:Y:S01]  /*1a50*/  @!P4 LDG.E R58, desc[UR8][R28.64] ;  /* 0x000000081c3ac981 */ /* 0x000f62000c1e1900 */
[C---:B------:R-:W-:Y:S02]  /*1a60*/  @!P3 IADD3.X R23, PT, PT, R14.reuse, R23, RZ, P1, !PT ;  /* 0x000000170e17b210 */ /* 0x040fe40000ffe4ff */
[----:B------:R-:W-:Y:S01]  /*1a70*/  @!P3 IADD3.X R25, PT, PT, R14, R25, RZ, P2, !PT ;  /* 0x000000190e19b210 */ /* 0x000fe200017fe4ff */
[----:B------:R-:W5:Y:S04]  /*1a80*/  @!P5 LDG.E R60, desc[UR8][R20.64] ;  /* 0x00000008143cd981 */ /* 0x000f68000c1e1900 */
[----:B------:R-:W5:Y:S04]  /*1a90*/  @!P3 LDG.E R62, desc[UR8][R22.64] ;  /* 0x00000008163eb981 */ /* 0x000f68000c1e1900 */
[----:B------:R-:W5:Y:S01]  /*1aa0*/  @!P3 LDG.E R61, desc[UR8][R24.64] ;  /* 0x00000008183db981 */ /* 0x000f62000c1e1900 */
[----:B------:R-:W-:-:S03]  /*1ab0*/  ISETP.NE.AND P0, PT, RZ, UR4, PT ;  /* 0x00000004ff007c0c */ /* 0x000fc6000bf05270 */
[----:B------:R2:W5:Y:S10]  /*1ac0*/  @!P5 LDG.E R59, desc[UR8][R18.64] ;  /* 0x00000008123bd981 */ /* 0x000574000c1e1900 */
[----:B------:R-:W0:Y:S01]  /*1ad0*/  @P0 LDC.64 R26, c[0x0][0x3b0] ;  /* 0x0000ec00ff1a0b82 */ /* 0x000e220000000a00 */
[----:B------:R-:W-:Y:S01]  /*1ae0*/  CS2R R14, SRZ ;  /* 0x00000000000e7805 */ /* 0x000fe2000001ff00 */
[----:B0-----:R-:W-:-:S05]  /*1af0*/  @P0 IMAD.WIDE R26, R33, 0x4, R26 ;  /* 0x00000004211a0825 */ /* 0x001fca00078e021a */
[----:B------:R0:W5:Y:S01]  /*1b00*/  @P0 LDG.E.64 R14, desc[UR8][R26.64] ;  /* 0x000000081a0e0981 */ /* 0x000162000c1e1b00 */
[----:B------:R-:W-:Y:S01]  /*1b10*/  MOV R63, 0x3f800000 ;  /* 0x3f800000003f7802 */ /* 0x000fe20000000f00 */
[----:B------:R-:W-:Y:S01]  /*1b20*/  UISETP.NE.AND UP0, UPT, UR4, URZ, UPT ;  /* 0x000000ff0400728c */ /* 0x000fe2000bf05270 */
[----:B--2---:R-:W-:-:S05]  /*1b30*/  FFMA.FTZ R18, -R12, R12, R13 ;  /* 0x0000000c0c127223 */ /* 0x004fca000001010d */
[----:B------:R-:W-:-:S13]  /*1b40*/  FSETP.GTU.FTZ.AND P0, PT, R18, RZ, PT ;  /* 0x000000ff1200720b */ /* 0x000fda0003f1c000 */
[----:B------:R-:W1:Y:S02]  /*1b50*/  @P0 LDC R13, c[0x0][0x3c0] ;  /* 0x0000f000ff0d0b82 */ /* 0x000e640000000800 */
[----:B-1----:R-:W-:-:S04]  /*1b60*/  @P0 FADD.FTZ R13, R18, R13 ;  /* 0x0000000d120d0221 */ /* 0x002fc80000010000 */
[----:B------:R0:W1:Y:S01]  /*1b70*/  @P0 MUFU.RSQ R63, R13 ;  /* 0x0000000d003f0308 */ /* 0x0000620000001400 */
[----:B------:R-:W-:Y:S05]  /*1b80*/  BRA.U UP0, `(.L_x_717) ;  /* 0x0000001100847547 */ /* 0x000fea000b800000 */
[--C-:B-----5:R-:W-:Y:S02]  /*1b90*/  HADD2.F32 R19, -RZ, R53.reuse.H0_H0 ;  /* 0x20000035ff137230 */ /* 0x120fe40000004100 */
[----:B------:R-:W-:Y:S02]  /*1ba0*/  HADD2.F32 R21, -RZ, R53.H1_H1 ;  /* 0x30000035ff157230 */ /* 0x000fe40000004100 */
[--C-:B0-----:R-:W-:Y:S02]  /*1bb0*/  HADD2.F32 R13, -RZ, R52.reuse.H0_H0 ;  /* 0x20000034ff0d7230 */ /* 0x101fe40000004100 */
[C---:B------:R-:W-:Y:S01]  /*1bc0*/  FADD.FTZ R20, -R12.reuse, R19 ;  /* 0x000000130c147221 */ /* 0x040fe20000010100 */
[----:B------:R-:W-:Y:S02]  /*1bd0*/  HADD2.F32 R25, -RZ, R51.H0_H0 ;  /* 0x20000033ff197230 */ /* 0x000fe40000004100 */
[----:B------:R-:W-:Y:S01]  /*1be0*/  FADD.FTZ R22, -R12, R21 ;  /* 0x000000150c167221 */ /* 0x000fe20000010100 */
[----:B------:R-:W-:-:S02]  /*1bf0*/  HADD2.F32 R18, -RZ, R52.H1_H1 ;  /* 0x30000034ff127230 */ /* 0x000fc40000004100 */
[----:B------:R-:W-:Y:S01]  /*1c00*/  FMUL.FTZ R19, R16, R13 ;  /* 0x0000000d10137220 */ /* 0x000fe20000410000 */
[-C--:B-1----:R-:W-:Y:S01]  /*1c10*/  FMUL.FTZ R20, R20, R63.reuse ;  /* 0x0000003f14147220 */ /* 0x082fe20000410000 */
[----:B------:R-:W-:Y:S01]  /*1c20*/  FMUL.FTZ R21, R22, R63 ;  /* 0x0000003f16157220 */ /* 0x000fe20000410000 */
[----:B------:R-:W-:Y:S01]  /*1c30*/  FADD.FTZ R26, -R12, R25 ;  /* 0x000000190c1a7221 */ /* 0x000fe20000010100 */
[----:B------:R-:W-:Y:S01]  /*1c40*/  FADD.FTZ R23, RZ, R19 ;  /* 0x00000013ff177221 */ /* 0x000fe20000010000 */
[----:B------:R-:W-:Y:S01]  /*1c50*/  FFMA.FTZ R22, R20, R19, RZ ;  /* 0x0000001314167223 */ /* 0x000fe200000100ff */
[----:B------:R-:W-:Y:S02]  /*1c60*/  HADD2.F32 R19, -RZ, R50.H0_H0 ;  /* 0x20000032ff137230 */ /* 0x000fe40000004100 */
[----:B------:R-:W-:Y:S01]  /*1c70*/  FMUL.FTZ R24, R17, R18 ;  /* 0x0000001211187220 */ /* 0x000fe20000410000 */
[----:B------:R-:W-:Y:S01]  /*1c80*/  FMUL.FTZ R27, R26, R63 ;  /* 0x0000003f1a1b7220 */ /* 0x000fe20000410000 */
[----:B------:R-:W-:-:S02]  /*1c90*/  HADD2.F32 R25, -RZ, R51.H1_H1 ;  /* 0x30000033ff197230 */ /* 0x000fc40000004100 */
[----:B------:R-:W-:Y:S01]  /*1ca0*/  FFMA.FTZ R20, R13, R20, RZ ;  /* 0x000000140d147223 */ /* 0x000fe200000100ff */
[----:B------:R-:W-:Y:S01]  /*1cb0*/  FADD.FTZ R23, R24, R23 ;  /* 0x0000001718177221 */ /* 0x000fe20000010000 */
[----:B------:R-:W-:Y:S01]  /*1cc0*/  FFMA.FTZ R22, R21, R24, R22 ;  /* 0x0000001815167223 */ /* 0x000fe20000010016 */
[----:B------:R-:W-:Y:S01]  /*1cd0*/  FMUL.FTZ R26, R16, R19 ;  /* 0x00000013101a7220 */ /* 0x000fe20000410000 */
[----:B------:R-:W-:-:S03]  /*1ce0*/  FADD.FTZ R24, RZ, R13 ;  /* 0x0000000dff187221 */ /* 0x000fc60000010000 */
[----:B------:R-:W-:Y:S01]  /*1cf0*/  FADD.FTZ R29, R23, R26 ;  /* 0x0000001a171d7221 */ /* 0x000fe20000010000 */
[----:B------:R-:W-:Y:S01]  /*1d00*/  FADD.FTZ R13, R19, R24 ;  /* 0x00000018130d7221 */ /* 0x000fe20000010000 */
[----:B------:R-:W-:Y:S01]  /*1d10*/  FFMA.FTZ R26, R27, R26, R22 ;  /* 0x0000001a1b1a7223 */ /* 0x000fe20000010016 */
[----:B------:R-:W-:Y:S01]  /*1d20*/  FFMA.FTZ R19, R19, R27, R20 ;  /* 0x0000001b13137223 */ /* 0x000fe20000010014 */
[----:B------:R-:W-:Y:S01]  /*1d30*/  FADD.FTZ R22, -R12, R25 ;  /* 0x000000190c167221 */ /* 0x000fe20000010100 */
[----:B------:R-:W-:Y:S02]  /*1d40*/  HADD2.F32 R20, -RZ, R50.H1_H1 ;  /* 0x30000032ff147230 */ /* 0x000fe40000004100 */
[----:B------:R-:W-:Y:S01]  /*1d50*/  FFMA.FTZ R23, R18, R21, RZ ;  /* 0x0000001512177223 */ /* 0x000fe200000100ff */
[----:B------:R-:W-:Y:S02]  /*1d60*/  HADD2.F32 R27, -RZ, R49.H0_H0 ;  /* 0x20000031ff1b7230 */ /* 0x000fe40000004100 */
[----:B------:R-:W-:Y:S01]  /*1d70*/  FMUL.FTZ R21, R22, R63 ;  /* 0x0000003f16157220 */ /* 0x000fe20000410000 */
[----:B------:R-:W-:Y:S01]  /*1d80*/  FADD.FTZ R25, RZ, R18 ;  /* 0x00000012ff197221 */ /* 0x000fe20000010000 */
[----:B------:R-:W-:-:S02]  /*1d90*/  FMUL.FTZ R22, R17, R20 ;  /* 0x0000001411167220 */ /* 0x000fc40000410000 */
[----:B------:R-:W-:Y:S01]  /*1da0*/  FFMA.FTZ R18, R20, R21, R23 ;  /* 0x0000001514127223 */ /* 0x000fe20000010017 */
[----:B------:R-:W-:Y:S02]  /*1db0*/  HADD2.F32 R23, -RZ, R49.H1_H1 ;  /* 0x30000031ff177230 */ /* 0x000fe40000004100 */
[----:B------:R-:W-:Y:S01]  /*1dc0*/  FADD.FTZ R29, R22, R29 ;  /* 0x0000001d161d7221 */ /* 0x000fe20000010000 */
[----:B------:R-:W-:Y:S01]  /*1dd0*/  FFMA.FTZ R26, R21, R22, R26 ;  /* 0x00000016151a7223 */ /* 0x000fe2000001001a */
[----:B------:R-:W-:Y:S01]  /*1de0*/  FADD.FTZ R22, -R12, R27 ;  /* 0x0000001b0c167221 */ /* 0x000fe20000010100 */
[----:B------:R-:W-:Y:S01]  /*1df0*/  FADD.FTZ R25, R20, R25 ;  /* 0x0000001914197221 */ /* 0x000fe20000010000 */
[--C-:B------:R-:W-:Y:S02]  /*1e00*/  HADD2.F32 R20, -RZ, R48.reuse.H0_H0 ;  /* 0x20000030ff147230 */ /* 0x100fe40000004100 */
[----:B------:R-:W-:Y:S01]  /*1e10*/  FADD.FTZ R24, -R12, R23 ;  /* 0x000000170c187221 */ /* 0x000fe20000010100 */
[----:B------:R-:W-:Y:S01]  /*1e20*/  FMUL.FTZ R23, R22, R63 ;  /* 0x0000003f16177220 */ /* 0x000fe20000410000 */
[----:B------:R-:W-:-:S02]  /*1e30*/  HADD2.F32 R21, -RZ, R48.H1_H1 ;  /* 0x30000030ff157230 */ /* 0x000fc40000004100 */
[----:B------:R-:W-:Y:S01]  /*1e40*/  FMUL.FTZ R24, R24, R63 ;  /* 0x0000003f18187220 */ /* 0x000fe20000410000 */
[----:B------:R-:W-:Y:S01]  /*1e50*/  FADD.FTZ R22, R13, R20 ;  /* 0x000000140d167221 */ /* 0x000fe20000010000 */
[----:B------:R-:W-:Y:S01]  /*1e60*/  FFMA.FTZ R19, R20, R23, R19 ;  /* 0x0000001714137223 */ /* 0x000fe20000010013 */
[----:B------:R-:W-:Y:S02]  /*1e70*/  HADD2.F32 R27, -RZ, R47.H0_H0 ;  /* 0x2000002fff1b7230 */ /* 0x000fe40000004100 */
[----:B------:R-:W-:Y:S01]  /*1e80*/  FMUL.FTZ R20, R16, R20 ;  /* 0x0000001410147220 */ /* 0x000fe20000410000 */
[----:B------:R-:W-:Y:S01]  /*1e90*/  FADD.FTZ R13, R25, R21 ;  /* 0x00000015190d7221 */ /* 0x000fe20000010000 */
[----:B------:R-:W-:Y:S01]  /*1ea0*/  FFMA.FTZ R18, R21, R24, R18 ;  /* 0x0000001815127223 */ /* 0x000fe20000010012 */
[----:B------:R-:W-:Y:S01]  /*1eb0*/  FMUL.FTZ R21, R17, R21 ;  /* 0x0000001511157220 */ /* 0x000fe20000410000 */
[----:B------:R-:W-:Y:S01]  /*1ec0*/  FADD.FTZ R28, R29, R20 ;  /* 0x000000141d1c7221 */ /* 0x000fe20000010000 */
[----:B------:R-:W-:Y:S01]  /*1ed0*/  FFMA.FTZ R23, R23, R20, R26 ;  /* 0x0000001417177223 */ /* 0x000fe2000001001a */
[----:B------:R-:W-:Y:S01]  /*1ee0*/  FADD.FTZ R26, -R12, R27 ;  /* 0x0000001b0c1a7221 */ /* 0x000fe20000010100 */
[----:B------:R-:W-:-:S02]  /*1ef0*/  HADD2.F32 R20, -RZ, R46.H0_H0 ;  /* 0x2000002eff147230 */ /* 0x000fc40000004100 */
[----:B------:R-:W-:Y:S01]  /*1f00*/  FADD.FTZ R28, R21, R28 ;  /* 0x0000001c151c7221 */ /* 0x000fe20000010000 */
[----:B------:R-:W-:Y:S01]  /*1f10*/  FFMA.FTZ R23, R24, R21, R23 ;  /* 0x0000001518177223 */ /* 0x000fe20000010017 */
[----:B------:R-:W-:Y:S01]  /*1f20*/  FMUL.FTZ R26, R26, R63 ;  /* 0x0000003f1a1a7220 */ /* 0x000fe20000410000 */
[----:B------:R-:W-:Y:S02]  /*1f30*/  HADD2.F32 R21, -RZ, R47.H1_H1 ;  /* 0x3000002fff157230 */ /* 0x000fe40000004100 */
[----:B------:R-:W-:Y:S01]  /*1f40*/  FMUL.FTZ R25, R16, R20 ;  /* 0x0000001410197220 */ /* 0x000fe20000410000 */
[----:B------:R-:W-:Y:S01]  /*1f50*/  FADD.FTZ R22, R22, R20 ;  /* 0x0000001416167221 */ /* 0x000fe20000010000 */
[----:B------:R-:W-:Y:S01]  /*1f60*/  FFMA.FTZ R24, R20, R26, R19 ;  /* 0x0000001a14187223 */ /* 0x000fe20000010013 */
[----:B------:R-:W-:Y:S02]  /*1f70*/  HADD2.F32 R27, -RZ, R45.H0_H0 ;  /* 0x2000002dff1b7230 */ /* 0x000fe40000004100 */
[----:B------:R-:W-:Y:S01]  /*1f80*/  FADD.FTZ R20, -R12, R21 ;  /* 0x000000150c147221 */ /* 0x000fe20000010100 */
[----:B------:R-:W-:-:S02]  /*1f90*/  HADD2.F32 R19, -RZ, R46.H1_H1 ;  /* 0x3000002eff137230 */ /* 0x000fc40000004100 */
[----:B------:R-:W-:Y:S01]  /*1fa0*/  FADD.FTZ R28, R28, R25 ;  /* 0x000000191c1c7221 */ /* 0x000fe20000010000 */
[----:B------:R-:W-:Y:S01]  /*1fb0*/  FFMA.FTZ R25, R26, R25, R23 ;  /* 0x000000191a197223 */ /* 0x000fe20000010017 */
[----:B------:R-:W-:Y:S01]  /*1fc0*/  FMUL.FTZ R20, R20, R63 ;  /* 0x0000003f14147220 */ /* 0x000fe20000410000 */
[----:B------:R-:W-:Y:S01]  /*1fd0*/  FADD.FTZ R26, -R12, R27 ;  /* 0x0000001b0c1a7221 */ /* 0x000fe20000010100 */
[----:B------:R-:W-:Y:S01]  /*1fe0*/  FADD.FTZ R21, R13, R19 ;  /* 0x000000130d157221 */ /* 0x000fe20000010000 */
[--C-:B------:R-:W-:Y:S02]  /*1ff0*/  HADD2.F32 R29, -RZ, R44.reuse.H0_H0 ;  /* 0x2000002cff1d7230 */ /* 0x100fe40000004100 */
[----:B------:R-:W-:Y:S01]  /*2000*/  FFMA.FTZ R23, R19, R20, R18 ;  /* 0x0000001413177223 */ /* 0x000fe20000010012 */
[----:B------:R-:W-:Y:S01]  /*2010*/  FMUL.FTZ R19, R17, R19 ;  /* 0x0000001311137220 */ /* 0x000fe20000410000 */
[----:B------:R-:W-:Y:S02]  /*2020*/  HADD2.F32 R27, -RZ, R45.H1_H1 ;  /* 0x3000002dff1b7230 */ /* 0x000fe40000004100 */
[----:B------:R-:W-:Y:S01]  /*2030*/  FMUL.FTZ R26, R26, R63 ;  /* 0x0000003f1a1a7220 */ /* 0x000fe20000410000 */
[----:B------:R-:W-:Y:S01]  /*2040*/  FADD.FTZ R13, R22, R29 ;  /* 0x0000001d160d7221 */ /* 0x000fe20000010000 */
[----:B------:R-:W-:Y:S01]  /*2050*/  FFMA.FTZ R25, R20, R19, R25 ;  /* 0x0000001314197223 */ /* 0x000fe20000010019 */
[----:B------:R-:W-:-:S02]  /*2060*/  HADD2.F32 R20, -RZ, R44.H1_H1 ;  /* 0x3000002cff147230 */ /* 0x000fc40000004100 */
[----:B------:R-:W-:Y:S01]  /*2070*/  FFMA.FTZ R18, R29, R26, R24 ;  /* 0x0000001a1d127223 */ /* 0x000fe20000010018 */
[----:B------:R-:W-:Y:S01]  /*2080*/  FMUL.FTZ R29, R16, R29 ;  /* 0x0000001d101d7220 */ /* 0x000fe20000410000 */
[----:B------:R-:W-:Y:S01]  /*2090*/  FADD.FTZ R22, -R12, R27 ;  /* 0x0000001b0c167221 */ /* 0x000fe20000010100 */
[----:B------:R-:W-:Y:S01]  /*20a0*/  FADD.FTZ R28, R19, R28 ;  /* 0x0000001c131c7221 */ /* 0x000fe20000010000 */
[--C-:B------:R-:W-:Y:S02]  /*20b0*/  HADD2.F32 R27, -RZ, R43.reuse.H0_H0 ;  /* 0x2000002bff1b7230 */ /* 0x100fe40000004100 */
[----:B------:R-:W-:Y:S01]  /*20c0*/  FFMA.FTZ R25, R26, R29, R25 ;  /* 0x0000001d1a197223 */ /* 0x000fe20000010019 */
[----:B------:R-:W-:Y:S01]  /*20d0*/  FMUL.FTZ R22, R22, R63 ;  /* 0x0000003f16167220 */ /* 0x000fe20000410000 */
[----:B------:R-:W-:Y:S01]  /*20e0*/  FMUL.FTZ R19, R17, R20 ;  /* 0x0000001411137220 */ /* 0x000fe20000410000 */
[----:B------:R-:W-:Y:S01]  /*20f0*/  FADD.FTZ R28, R28, R29 ;  /* 0x0000001d1c1c7221 */ /* 0x000fe20000010000 */
[----:B------:R-:W-:-:S02]  /*2100*/  HADD2.F32 R29, -RZ, R43.H1_H1 ;  /* 0x3000002bff1d7230 */ /* 0x000fc40000004100 */
[----:B------:R-:W-:Y:S01]  /*2110*/  FFMA.FTZ R23, R20, R22, R23 ;  /* 0x0000001614177223 */ /* 0x000fe20000010017 */
[----:B------:R-:W-:Y:S01]  /*2120*/  FFMA.FTZ R25, R22, R19, R25 ;  /* 0x0000001316197223 */ /* 0x000fe20000010019 */
[C---:B------:R-:W-:Y:S01]  /*2130*/  FADD.FTZ R22, -R12.reuse, R27 ;  /* 0x0000001b0c167221 */ /* 0x040fe20000010100 */
[----:B------:R-:W-:Y:S01]  /*2140*/  FADD.FTZ R28, R19, R28 ;  /* 0x0000001c131c7221 */ /* 0x000fe20000010000 */
[--C-:B------:R-:W-:Y:S02]  /*2150*/  HADD2.F32 R19, -RZ, R42.reuse.H0_H0 ;  /* 0x2000002aff137230 */ /* 0x100fe40000004100 */
[----:B------:R-:W-:Y:S01]  /*2160*/  FADD.FTZ R24, -R12, R29 ;  /* 0x0000001d0c187221 */ /* 0x000fe20000010100 */
[----:B------:R-:W-:Y:S01]  /*2170*/  FMUL.FTZ R22, R22, R63 ;  /* 0x0000003f16167220 */ /* 0x000fe20000410000 */
[----:B------:R-:W-:Y:S01]  /*2180*/  FADD.FTZ R21, R21, R20 ;  /* 0x0000001415157221 */ /* 0x000fe20000010000 */
[----:B------:R-:W-:Y:S02]  /*2190*/  HADD2.F32 R20, -RZ, R42.H1_H1 ;  /* 0x3000002aff147230 */ /* 0x000fe40000004100 */
[----:B------:R-:W-:Y:S01]  /*21a0*/  FADD.FTZ R26, R13, R19 ;  /* 0x000000130d1a7221 */ /* 0x000fe20000010000 */
[----:B------:R-:W-:Y:S01]  /*21b0*/  FFMA.FTZ R27, R19, R22, R18 ;  /* 0x00000016131b7223 */ /* 0x000fe20000010012 */
[----:B------:R-:W-:-:S02]  /*21c0*/  HADD2.F32 R29, -RZ, R41.H0_H0 ;  /* 0x20000029ff1d7230 */ /* 0x000fc40000004100 */
[----:B------:R-:W-:Y:S01]  /*21d0*/  FMUL.FTZ R19, R16, R19 ;  /* 0x0000001310137220 */ /* 0x000fe20000410000 */
[----:B------:R-:W-:Y:S01]  /*21e0*/  FMUL.FTZ R24, R24, R63 ;  /* 0x0000003f18187220 */ /* 0x000fe20000410000 */
[----:B------:R-:W-:Y:S01]  /*21f0*/  FADD.FTZ R13, R21, R20 ;  /* 0x00000014150d7221 */ /* 0x000fe20000010000 */
[----:B------:R-:W-:Y:S01]  /*2200*/  FMUL.FTZ R21, R17, R20 ;  /* 0x0000001411157220 */ /* 0x000fe20000410000 */
[----:B------:R-:W-:Y:S01]  /*2210*/  FFMA.FTZ R25, R22, R19, R25 ;  /* 0x0000001316197223 */ /* 0x000fe20000010019 */
[----:B------:R-:W-:Y:S01]  /*2220*/  FADD.FTZ R22, -R12, R29 ;  /* 0x0000001d0c167221 */ /* 0x000fe20000010100 */
[----:B------:R-:W-:Y:S01]  /*2230*/  FFMA.FTZ R18, R20, R24, R23 ;  /* 0x0000001814127223 */ /* 0x000fe20000010017 */
[----:B------:R-:W-:Y:S01]  /*2240*/  FADD.FTZ R28, R28, R19 ;  /* 0x000000131c1c7221 */ /* 0x000fe20000010000 */
[----:B------:R-:W-:Y:S02]  /*2250*/  HADD2.F32 R20, -RZ, R40.H0_H0 ;  /* 0x20000028ff147230 */ /* 0x000fe40000004100 */
[----:B------:R-:W-:Y:S01]  /*2260*/  FMUL.FTZ R22, R22, R63 ;  /* 0x0000003f16167220 */ /* 0x000fe20000410000 */
[----:B------:R-:W-:-:S02]  /*2270*/  HADD2.F32 R19, -RZ, R41.H1_H1 ;  /* 0x30000029ff137230 */ /* 0x000fc40000004100 */
[----:B------:R-:W-:Y:S01]  /*2280*/  FADD.FTZ R28, R21, R28 ;  /* 0x0000001c151c7221 */ /* 0x000fe20000010000 */
[----:B------:R-:W-:Y:S01]  /*2290*/  FFMA.FTZ R25, R24, R21, R25 ;  /* 0x0000001518197223 */ /* 0x000fe20000010019 */
[----:B------:R-:W-:Y:S01]  /*22a0*/  FMUL.FTZ R21, R16, R20 ;  /* 0x0000001410157220 */ /* 0x000fe20000410000 */
[----:B------:R-:W-:Y:S02]  /*22b0*/  HADD2.F32 R23, -RZ, R39.H0_H0 ;  /* 0x20000027ff177230 */ /* 0x000fe40000004100 */
[----:B------:R-:W-:Y:S01]  /*22c0*/  FADD.FTZ R26, R26, R20 ;  /* 0x000000141a1a7221 */ /* 0x000fe20000010000 */
[----:B------:R-:W-:Y:S01]  /*22d0*/  FFMA.FTZ R27, R20, R22, R27 ;  /* 0x00000016141b7223 */ /* 0x000fe2000001001b */
[----:B------:R-:W-:Y:S01]  /*22e0*/  FADD.FTZ R20, -R12, R19 ;  /* 0x000000130c147221 */ /* 0x000fe20000010100 */
[----:B------:R-:W-:Y:S01]  /*22f0*/  FFMA.FTZ R25, R22, R21, R25 ;  /* 0x0000001516197223 */ /* 0x000fe20000010019 */
[----:B------:R-:W-:Y:S02]  /*2300*/  HADD2.F32 R19, -RZ, R40.H1_H1 ;  /* 0x30000028ff137230 */ /* 0x000fe40000004100 */
[----:B------:R-:W-:Y:S01]  /*2310*/  FADD.FTZ R22, -R12, R23 ;  /* 0x000000170c167221 */ /* 0x000fe20000010100 */
[----:B------:R-:W-:Y:S01]  /*2320*/  FMUL.FTZ R20, R20, R63 ;  /* 0x0000003f14147220 */ /* 0x000fe20000410000 */
[----:B------:R-:W-:Y:S01]  /*2330*/  FADD.FTZ R28, R28, R21 ;  /* 0x000000151c1c7221 */ /* 0x000fe20000010000 */
[----:B------:R-:W-:-:S02]  /*2340*/  HADD2.F32 R24, -RZ, R38.H0_H0 ;  /* 0x20000026ff187230 */ /* 0x000fc40000004100 */
[----:B------:R-:W-:Y:S01]  /*2350*/  FMUL.FTZ R30, R22, R63 ;  /* 0x0000003f161e7220 */ /* 0x000fe20000410000 */
[----:B------:R-:W-:Y:S01]  /*2360*/  FADD.FTZ R21, R13, R19 ;  /* 0x000000130d157221 */ /* 0x000fe20000010000 */
[----:B------:R-:W-:Y:S01]  /*2370*/  FFMA.FTZ R22, R19, R20, R18 ;  /* 0x0000001413167223 */ /* 0x000fe20000010012 */
[----:B------:R-:W-:Y:S01]  /*2380*/  FMUL.FTZ R19, R17, R19 ;  /* 0x0000001311137220 */ /* 0x000fe20000410000 */
[----:B------:R-:W-:Y:S02]  /*2390*/  HADD2.F32 R23, -RZ, R39.H1_H1 ;  /* 0x30000027ff177230 */ /* 0x000fe40000004100 */
[----:B------:R-:W-:Y:S01]  /*23a0*/  FFMA.FTZ R18, R24, R30, R27 ;  /* 0x0000001e18127223 */ /* 0x000fe2000001001b */
[----:B------:R-:W-:Y:S01]  /*23b0*/  FMUL.FTZ R27, R16, R24 ;  /* 0x00000018101b7220 */ /* 0x000fe20000410000 */
[----:B------:R-:W-:Y:S01]  /*23c0*/  FADD.FTZ R28, R19, R28 ;  /* 0x0000001c131c7221 */ /* 0x000fe20000010000 */
[----:B------:R-:W-:Y:S01]  /*23d0*/  FFMA.FTZ R25, R20, R19, R25 ;  /* 0x0000001314197223 */ /* 0x000fe20000010019 */
[----:B------:R-:W-:-:S02]  /*23e0*/  HADD2.F32 R19, -RZ, R38.H1_H1 ;  /* 0x30000026ff137230 */ /* 0x000fc40000004100 */
[----:B------:R-:W-:Y:S01]  /*23f0*/  FADD.FTZ R20, -R12, R23 ;  /* 0x000000170c147221 */ /* 0x000fe20000010100 */
[----:B------:R-:W-:Y:S01]  /*2400*/  FADD.FTZ R28, R28, R27 ;  /* 0x0000001b1c1c7221 */ /* 0x000fe20000010000 */
[----:B------:R-:W-:Y:S01]  /*2410*/  FFMA.FTZ R25, R30, R27, R25 ;  /* 0x0000001b1e197223 */ /* 0x000fe20000010019 */
[--C-:B------:R-:W-:Y:S02]  /*2420*/  HADD2.F32 R27, -RZ, R37.reuse.H0_H0 ;  /* 0x20000025ff1b7230 */ /* 0x100fe40000004100 */
[----:B------:R-:W-:Y:S01]  /*2430*/  FMUL.FTZ R20, R20, R63 ;  /* 0x0000003f14147220 */ /* 0x000fe20000410000 */
[----:B------:R-:W-:Y:S01]  /*2440*/  FMUL.FTZ R23, R17, R19 ;  /* 0x0000001311177220 */ /* 0x000fe20000410000 */
[----:B------:R-:W-:Y:S01]  /*2450*/  FADD.FTZ R21, R21, R19 ;  /* 0x0000001315157221 */ /* 0x000fe20000010000 */
[----:B------:R-:W-:Y:S01]  /*2460*/  FADD.FTZ R13, R26, R24 ;  /* 0x000000181a0d7221 */ /* 0x000fe20000010000 */
[----:B------:R-:W-:Y:S01]  /*2470*/  FFMA.FTZ R22, R19, R20, R22 ;  /* 0x0000001413167223 */ /* 0x000fe20000010016 */
[----:B------:R-:W-:Y:S01]  /*2480*/  FFMA.FTZ R25, R20, R23, R25 ;  /* 0x0000001714197223 */ /* 0x000fe20000010019 */
[----:B------:R-:W-:-:S02]  /*2490*/  HADD2.F32 R19, -RZ, R37.H1_H1 ;  /* 0x30000025ff137230 */ /* 0x000fc40000004100 */
[----:B------:R-:W-:Y:S01]  /*24a0*/  FADD.FTZ R20, -R12, R27 ;  /* 0x0000001b0c147221 */ /* 0x000fe20000010100 */
[----:B------:R-:W-:Y:S01]  /*24b0*/  FADD.FTZ R28, R23, R28 ;  /* 0x0000001c171c7221 */ /* 0x000fe20000010000 */
[--C-:B------:R-:W-:Y:S02]  /*24c0*/  HADD2.F32 R23, -RZ, R36.reuse.H0_H0 ;  /* 0x20000024ff177230 */ /* 0x100fe40000004100 */
[-C--:B------:R-:W-:Y:S01]  /*24d0*/  FMUL.FTZ R20, R20, R63.reuse ;  /* 0x0000003f14147220 */ /* 0x080fe20000410000 */
[----:B------:R-:W-:Y:S01]  /*24e0*/  FADD.FTZ R24, -R12, R19 ;  /* 0x000000130c187221 */ /* 0x000fe20000010100 */
[----:B------:R-:W-:Y:S02]  /*24f0*/  HADD2.F32 R19, -RZ, R36.H1_H1 ;  /* 0x30000024ff137230 */ /* 0x000fe40000004100 */
[----:B------:R-:W-:Y:S01]  /*2500*/  FADD.FTZ R26, R13, R23 ;  /* 0x000000170d1a7221 */ /* 0x000fe20000010000 */
[----:B------:R-:W-:Y:S01]  /*2510*/  FFMA.FTZ R27, R23, R20, R18 ;  /* 0x00000014171b7223 */ /* 0x000fe20000010012 */
[----:B------:R-:W-:Y:S01]  /*2520*/  FMUL.FTZ R24, R24, R63 ;  /* 0x0000003f18187220 */ /* 0x000fe20000410000 */
[----:B------:R-:W-:Y:S01]  /*2530*/  FMUL.FTZ R23, R16, R23 ;  /* 0x0000001710177220 */ /* 0x000fe20000410000 */
[----:B------:R-:W-:-:S02]  /*2540*/  HADD2.F32 R29, -RZ, R3.H0_H0 ;  /* 0x20000003ff1d7230 */ /* 0x000fc40000004100 */
[----:B------:R-:W-:Y:S01]  /*2550*/  FADD.FTZ R18, R21, R19 ;  /* 0x0000001315127221 */ /* 0x000fe20000010000 */
[----:B------:R-:W-:Y:S01]  /*2560*/  FFMA.FTZ R13, R19, R24, R22 ;  /* 0x00000018130d7223 */ /* 0x000fe20000010016 */
[----:B------:R-:W-:Y:S01]  /*2570*/  FFMA.FTZ R25, R20, R23, R25 ;  /* 0x0000001714197223 */ /* 0x000fe20000010019 */
[----:B------:R-:W-:Y:S01]  /*2580*/  FMUL.FTZ R19, R17, R19 ;  /* 0x0000001311137220 */ /* 0x000fe20000410000 */
[----:B------:R-:W-:Y:S01]  /*2590*/  FADD.FTZ R28, R28, R23 ;  /* 0x000000171c1c7221 */ /* 0x000fe20000010000 */
[----:B------:R-:W-:Y:S02]  /*25a0*/  HADD2.F32 R20, -RZ, R4.H0_H0 ;  /* 0x20000004ff147230 */ /* 0x000fe40000004100 */
[----:B------:R-:W-:Y:S01]  /*25b0*/  FADD.FTZ R22, -R12, R29 ;  /* 0x0000001d0c167221 */ /* 0x000fe20000010100 */
[----:B------:R-:W-:Y:S01]  /*25c0*/  FFMA.FTZ R25, R24, R19, R25 ;  /* 0x0000001318197223 */ /* 0x000fe20000010019 */
[----:B------:R-:W-:Y:S01]  /*25d0*/  FADD.FTZ R28, R19, R28 ;  /* 0x0000001c131c7221 */ /* 0x000fe20000010000 */
[----:B------:R-:W-:-:S02]  /*25e0*/  HADD2.F32 R19, -RZ, R3.H1_H1 ;  /* 0x30000003ff137230 */ /* 0x000fc40000004100 */
[----:B------:R-:W-:Y:S01]  /*25f0*/  FMUL.FTZ R22, R22, R63 ;  /* 0x0000003f16167220 */ /* 0x000fe20000410000 */
[----:B------:R-:W-:Y:S01]  /*2600*/  FMUL.FTZ R21, R16, R20 ;  /* 0x0000001410157220 */ /* 0x000fe20000410000 */
[----:B------:R-:W-:Y:S02]  /*2610*/  HADD2.F32 R23, -RZ, R5.H0_H0 ;  /* 0x20000005ff177230 */ /* 0x000fe40000004100 */
[----:B------:R-:W-:Y:S01]  /*2620*/  FADD.FTZ R26, R26, R20 ;  /* 0x000000141a1a7221 */ /* 0x000fe20000010000 */
[----:B------:R-:W-:Y:S01]  /*2630*/  FFMA.FTZ R27, R20, R22, R27 ;  /* 0x00000016141b7223 */ /* 0x000fe2000001001b */
[----:B------:R-:W-:Y:S01]  /*2640*/  FFMA.FTZ R25, R22, R21, R25 ;  /* 0x0000001516197223 */ /* 0x000fe20000010019 */
[C---:B------:R-:W-:Y:S01]  /*2650*/  FADD.FTZ R22, -R12.reuse, R19 ;  /* 0x000000130c167221 */ /* 0x040fe20000010100 */
[----:B------:R-:W-:Y:S02]  /*2660*/  HADD2.F32 R20, -RZ, R4.H1_H1 ;  /* 0x30000004ff147230 */ /* 0x000fe40000004100 */
[----:B------:R-:W-:Y:S01]  /*2670*/  FADD.FTZ R30, -R12, R23 ;  /* 0x000000170c1e7221 */ /* 0x000fe20000010100 */
[----:B------:R-:W-:-:S02]  /*2680*/  HADD2.F32 R24, -RZ, R6.H0_H0 ;  /* 0x20000006ff187230 */ /* 0x000fc40000004100 */
[-C--:B------:R-:W-:Y:S01]  /*2690*/  FMUL.FTZ R22, R22, R63.reuse ;  /* 0x0000003f16167220 */ /* 0x080fe20000410000 */
[----:B------:R-:W-:Y:S01]  /*26a0*/  FADD.FTZ R28, R28, R21 ;  /* 0x000000151c1c7221 */ /* 0x000fe20000010000 */
[----:B------:R-:W-:Y:S01]  /*26b0*/  FMUL.FTZ R30, R30, R63 ;  /* 0x0000003f1e1e7220 */ /* 0x000fe20000410000 */
[----:B------:R-:W-:Y:S02]  /*26c0*/  HADD2.F32 R29, -RZ, R5.H1_H1 ;  /* 0x30000005ff1d7230 */ /* 0x000fe40000004100 */
[----:B------:R-:W-:Y:S01]  /*26d0*/  FMUL.FTZ R23, R17, R20 ;  /* 0x0000001411177220 */ /* 0x000fe20000410000 */
[----:B------:R-:W-:Y:S01]  /*26e0*/  FADD.FTZ R19, R18, R20 ;  /* 0x0000001412137221 */ /* 0x000fe20000010000 */
[----:B------:R-:W-:Y:S01]  /*26f0*/  FFMA.FTZ R21, R20, R22, R13 ;  /* 0x0000001614157223 */ /* 0x000fe2000001000d */
        /* <DEDUP_REMOVED lines=11> */
[----:B------:R-:W-:Y:S02]  /*27b0*/  HADD2.F32 R29, -RZ, R7.H1_H1 ;  /* 0x30000007ff1d7230 */ /* 0x000fe40000004100 */
[----:B------:R-:W-:Y:S01]  /*27c0*/  FADD.FTZ R13, R26, R24 ;  /* 0x000000181a0d7221 */ /* 0x000fe20000010000 */
[----:B------:R-:W-:Y:S01]  /*27d0*/  FFMA.FTZ R21, R20, R22, R21 ;  /* 0x0000001614157223 */ /* 0x000fe20000010015 */
[----:B------:R-:W-:Y:S01]  /*27e0*/  FFMA.FTZ R25, R22, R23, R25 ;  /* 0x0000001716197223 */ /* 0x000fe20000010019 */
[----:B------:R-:W-:Y:S01]  /*27f0*/  FADD.FTZ R22, -R12, R27 ;  /* 0x0000001b0c167221 */ /* 0x000fe20000010100 */
[----:B------:R-:W-:Y:S01]  /*2800*/  FADD.FTZ R28, R23, R28 ;  /* 0x0000001c171c7221 */ /* 0x000fe20000010000 */
[----:B------:R-:W-:-:S02]  /*2810*/  HADD2.F32 R23, -RZ, R8.H0_H0 ;  /* 0x20000008ff177230 */ /* 0x000fc40000004100 */
[----:B------:R-:W-:Y:S01]  /*2820*/  FADD.FTZ R19, R19, R20 ;  /* 0x0000001413137221 */ /* 0x000fe20000010000 */
[----:B------:R-:W-:Y:S01]  /*2830*/  FMUL.FTZ R22, R22, R63 ;  /* 0x0000003f16167220 */ /* 0x000fe20000410000 */
[----:B------:R-:W-:Y:S01]  /*2840*/  FADD.FTZ R24, -R12, R29 ;  /* 0x0000001d0c187221 */ /* 0x000fe20000010100 */
[----:B------:R-:W-:Y:S02]  /*2850*/  HADD2.F32 R20, -RZ, R8.H1_H1 ;  /* 0x30000008ff147230 */ /* 0x000fe40000004100 */
[----:B------:R-:W-:Y:S01]  /*2860*/  FADD.FTZ R26, R13, R23 ;  /* 0x000000170d1a7221 */ /* 0x000fe20000010000 */
[----:B------:R-:W-:Y:S01]  /*2870*/  FFMA.FTZ R27, R23, R22, R18 ;  /* 0x00000016171b7223 */ /* 0x000fe20000010012 */
[----:B------:R-:W-:Y:S02]  /*2880*/  HADD2.F32 R29, -RZ, R9.H0_H0 ;  /* 0x20000009ff1d7230 */ /* 0x000fe40000004100 */
[----:B------:R-:W-:Y:S01]  /*2890*/  FMUL.FTZ R23, R16, R23 ;  /* 0x0000001710177220 */ /* 0x000fe20000410000 */
[----:B------:R-:W-:Y:S01]  /*28a0*/  FMUL.FTZ R24, R24, R63 ;  /* 0x0000003f18187220 */ /* 0x000fe20000410000 */
[----:B------:R-:W-:Y:S01]  /*28b0*/  FADD.FTZ R13, R19, R20 ;  /* 0x00000014130d7221 */ /* 0x000fe20000010000 */
[----:B------:R-:W-:Y:S01]  /*28c0*/  FMUL.FTZ R19, R17, R20 ;  /* 0x0000001411137220 */ /* 0x000fe20000410000 */
[----:B------:R-:W-:Y:S01]  /*28d0*/  FADD.FTZ R28, R28, R23 ;  /* 0x000000171c1c7221 */ /* 0x000fe20000010000 */
[----:B------:R-:W-:Y:S01]  /*28e0*/  FFMA.FTZ R25, R22, R23, R25 ;  /* 0x0000001716197223 */ /* 0x000fe20000010019 */
[----:B------:R-:W-:Y:S01]  /*28f0*/  FADD.FTZ R22, -R12, R29 ;  /* 0x0000001d0c167221 */ /* 0x000fe20000010100 */
[----:B------:R-:W-:Y:S01]  /*2900*/  FFMA.FTZ R18, R20, R24, R21 ;  /* 0x0000001814127223 */ /* 0x000fe20000010015 */
[----:B------:R-:W-:-:S02]  /*2910*/  HADD2.F32 R20, -RZ, R10.H0_H0 ;  /* 0x2000000aff147230 */ /* 0x000fc40000004100 */
[----:B------:R-:W-:Y:S01]  /*2920*/  FADD.FTZ R28, R19, R28 ;  /* 0x0000001c131c7221 */ /* 0x000fe20000010000 */
[----:B------:R-:W-:Y:S01]  /*2930*/  FFMA.FTZ R25, R24, R19, R25 ;  /* 0x0000001318197223 */ /* 0x000fe20000010019 */
[----:B------:R-:W-:Y:S01]  /*2940*/  FMUL.FTZ R22, R22, R63 ;  /* 0x0000003f16167220 */ /* 0x000fe20000410000 */
[----:B------:R-:W-:Y:S02]  /*2950*/  HADD2.F32 R19, -RZ, R9.H1_H1 ;  /* 0x30000009ff137230 */ /* 0x000fe40000004100 */
[----:B------:R-:W-:Y:S01]  /*2960*/  FMUL.FTZ R21, R16, R20 ;  /* 0x0000001410157220 */ /* 0x000fe20000410000 */
[----:B------:R-:W-:Y:S02]  /*2970*/  HADD2.F32 R23, -RZ, R11.H0_H0 ;  /* 0x2000000bff177230 */ /* 0x000fe40000004100 */
[----:B------:R-:W-:Y:S01]  /*2980*/  FADD.FTZ R26, R26, R20 ;  /* 0x000000141a1a7221 */ /* 0x000fe20000010000 */
[----:B------:R-:W-:Y:S01]  /*2990*/  FFMA.FTZ R27, R20, R22, R27 ;  /* 0x00000016141b7223 */ /* 0x000fe2000001001b */
[----:B------:R-:W-:Y:S01]  /*29a0*/  FADD.FTZ R20, -R12, R19 ;  /* 0x000000130c147221 */ /* 0x000fe20000010100 */
[----:B------:R-:W-:Y:S01]  /*29b0*/  FFMA.FTZ R25, R22, R21, R25 ;  /* 0x0000001516197223 */ /* 0x000fe20000010019 */
[----:B------:R-:W-:-:S02]  /*29c0*/  HADD2.F32 R19, -RZ, R10.H1_H1 ;  /* 0x3000000aff137230 */ /* 0x000fc40000004100 */
[----:B------:R-:W-:Y:S01]  /*29d0*/  FADD.FTZ R22, -R12, R23 ;  /* 0x000000170c167221 */ /* 0x000fe20000010100 */
[-C--:B------:R-:W-:Y:S01]  /*29e0*/  FMUL.FTZ R20, R20, R63.reuse ;  /* 0x0000003f14147220 */ /* 0x080fe20000410000 */
[--C-:B------:R-:W-:Y:S02]  /*29f0*/  HADD2.F32 R24, -RZ, R58.reuse.H0_H0 ;  /* 0x2000003aff187230 */ /* 0x100fe40000004100 */
[----:B------:R-:W-:Y:S01]  /*2a00*/  FADD.FTZ R28, R28, R21 ;  /* 0x000000151c1c7221 */ /* 0x000fe20000010000 */
[----:B------:R-:W-:Y:S01]  /*2a10*/  FMUL.FTZ R30, R22, R63 ;  /* 0x0000003f161e7220 */ /* 0x000fe20000410000 */
[----:B------:R-:W-:Y:S02]  /*2a20*/  HADD2.F32 R23, -RZ, R11.H1_H1 ;  /* 0x3000000bff177230 */ /* 0x000fe40000004100 */
[----:B------:R-:W-:Y:S01]  /*2a30*/  FADD.FTZ R21, R13, R19 ;  /* 0x000000130d157221 */ /* 0x000fe20000010000 */
[----:B------:R-:W-:Y:S01]  /*2a40*/  FFMA.FTZ R22, R19, R20, R18 ;  /* 0x0000001413167223 */ /* 0x000fe20000010012 */
[----:B------:R-:W-:Y:S01]  /*2a50*/  FMUL.FTZ R19, R17, R19 ;  /* 0x0000001311137220 */ /* 0x000fe20000410000 */
[----:B------:R-:W-:Y:S01]  /*2a60*/  FFMA.FTZ R13, R24, R30, R27 ;  /* 0x0000001e180d7223 */ /* 0x000fe2000001001b */
[----:B------:R-:W-:Y:S01]  /*2a70*/  FADD.FTZ R18, R26, R24 ;  /* 0x000000181a127221 */ /* 0x000fe20000010000 */
[----:B------:R-:W-:Y:S01]  /*2a80*/  FMUL.FTZ R27, R16, R24 ;  /* 0x00000018101b7220 */ /* 0x000fe20000410000 */
[----:B------:R-:W-:Y:S01]  /*2a90*/  FADD.FTZ R24, -R12, R23 ;  /* 0x000000170c187221 */ /* 0x000fe20000010100 */
[----:B------:R-:W-:Y:S01]  /*2aa0*/  FADD.FTZ R28, R19, R28 ;  /* 0x0000001c131c7221 */ /* 0x000fe20000010000 */
[----:B------:R-:W-:Y:S01]  /*2ab0*/  FFMA.FTZ R25, R20, R19, R25 ;  /* 0x0000001314197223 */ /* 0x000fe20000010019 */
[----:B------:R-:W-:-:S02]  /*2ac0*/  HADD2.F32 R23, -RZ, R58.H1_H1 ;  /* 0x3000003aff177230 */ /* 0x000fc40000004100 */
[----:B------:R-:W-:Y:S01]  /*2ad0*/  FMUL.FTZ R24, R24, R63 ;  /* 0x0000003f18187220 */ /* 0x000fe20000410000 */
[----:B------:R-:W-:Y:S01]  /*2ae0*/  FADD.FTZ R28, R28, R27 ;  /* 0x0000001b1c1c7221 */ /* 0x000fe20000010000 */
[----:B------:R-:W-:Y:S01]  /*2af0*/  FFMA.FTZ R25, R30, R27, R25 ;  /* 0x0000001b1e197223 */ /* 0x000fe20000010019 */
[--C-:B------:R-:W-:Y:S02]  /*2b00*/  HADD2.F32 R27, -RZ, R59.reuse.H0_H0 ;  /* 0x2000003bff1b7230 */ /* 0x100fe40000004100 */
[----:B------:R-:W-:Y:S01]  /*2b10*/  FADD.FTZ R19, R21, R23 ;  /* 0x0000001715137221 */ /* 0x000fe20000010000 */
[----:B------:R-:W-:Y:S01]  /*2b20*/  FFMA.FTZ R21, R23, R24, R22 ;  /* 0x0000001817157223 */ /* 0x000fe20000010016 */
[----:B------:R-:W-:Y:S01]  /*2b30*/  FMUL.FTZ R23, R17, R23 ;  /* 0x0000001711177220 */ /* 0x000fe20000410000 */
        /* <DEDUP_REMOVED lines=9> */
[----:B------:R-:W-:Y:S02]  /*2bd0*/  HADD2.F32 R27, -RZ, R62.H0_H0 ;  /* 0x2000003eff1b7230 */ /* 0x000fe40000004100 */
[----:B------:R-:W-:Y:S01]  /*2be0*/  FFMA.FTZ R13, R22, R26, R13 ;  /* 0x0000001a160d7223 */ /* 0x000fe2000001000d */
[----:B------:R-:W-:Y:S01]  /*2bf0*/  FADD.FTZ R28, R28, R23 ;  /* 0x000000171c1c7221 */ /* 0x000fe20000010000 */
[----:B------:R-:W-:Y:S01]  /*2c00*/  FFMA.FTZ R25, R26, R23, R25 ;  /* 0x000000171a197223 */ /* 0x000fe20000010019 */
[----:B------:R-:W-:Y:S01]  /*2c10*/  FMUL.FTZ R24, R24, R63 ;  /* 0x0000003f18187220 */ /* 0x000fe20000410000 */
[----:B------:R-:W-:Y:S01]  /*2c20*/  FMUL.FTZ R23, R17, R20 ;  /* 0x0000001411177220 */ /* 0x000fe20000410000 */
[----:B------:R-:W-:-:S02]  /*2c30*/  HADD2.F32 R26, -RZ, R61.H0_H0 ;  /* 0x2000003dff1a7230 */ /* 0x000fc40000004100 */
[----:B------:R-:W-:Y:S01]  /*2c40*/  FADD.FTZ R18, R18, R22 ;  /* 0x0000001612127221 */ /* 0x000fe20000010000 */
[----:B------:R-:W-:Y:S01]  /*2c50*/  FADD.FTZ R22, -R12, R27 ;  /* 0x0000001b0c167221 */ /* 0x000fe20000010100 */
[----:B------:R-:W-:Y:S01]  /*2c60*/  FADD.FTZ R28, R23, R28 ;  /* 0x0000001c171c7221 */ /* 0x000fe20000010000 */
[----:B------:R-:W-:Y:S01]  /*2c70*/  FFMA.FTZ R25, R24, R23, R25 ;  /* 0x0000001718197223 */ /* 0x000fe20000010019 */
[----:B------:R-:W-:Y:S02]  /*2c80*/  HADD2.F32 R23, -RZ, R62.H1_H1 ;  /* 0x3000003eff177230 */ /* 0x000fe40000004100 */
[----:B------:R-:W-:Y:S01]  /*2c90*/  FFMA.FTZ R21, R20, R24, R21 ;  /* 0x0000001814157223 */ /* 0x000fe20000010015 */
[----:B------:R-:W-:Y:S02]  /*2ca0*/  HADD2.F32 R24, -RZ, R61.H1_H1 ;  /* 0x3000003dff187230 */ /* 0x000fe40000004100 */
        /* <DEDUP_REMOVED lines=15> */
.L_x_717:
[--C-:B0----5:R-:W-:Y:S02]  /*2da0*/  HADD2.F32 R13, -RZ, R53.reuse.H0_H0 ;  /* 0x20000035ff0d7230 */ /* 0x121fe40000004100 */
[----:B------:R-:W-:Y:S02]  /*2db0*/  HADD2.F32 R19, -RZ, R53.H1_H1 ;  /* 0x30000035ff137230 */ /* 0x000fe40000004100 */
[--C-:B------:R-:W-:Y:S02]  /*2dc0*/  HADD2.F32 R27, -RZ, R51.reuse.H0_H0 ;  /* 0x20000033ff1b7230 */ /* 0x100fe40000004100 */
[----:B------:R-:W-:Y:S01]  /*2dd0*/  FADD.FTZ R18, -R12, R13 ;  /* 0x0000000d0c127221 */ /* 0x000fe20000010100 */
[----:B------:R-:W-:Y:S02]  /*2de0*/  HADD2.F32 R31, -RZ, R51.H1_H1 ;  /* 0x30000033ff1f7230 */ /* 0x000fe40000004100 */
[----:B------:R-:W-:Y:S02]  /*2df0*/  HADD2.F32 R32, -RZ, R52.H1_H1 ;  /* 0x30000034ff207230 */ /* 0x000fe40000004100 */
[----:B-1----:R-:W-:Y:S01]  /*2e00*/  FMUL.FTZ R13, R18, R63 ;  /* 0x0000003f120d7220 */ /* 0x002fe20000410000 */
[C---:B------:R-:W-:Y:S01]  /*2e10*/  FADD.FTZ R18, -R12.reuse, R19 ;  /* 0x000000130c127221 */ /* 0x040fe20000010100 */
[----:B------:R-:W-:Y:S01]  /*2e20*/  FADD.FTZ R26, -R12, R27 ;  /* 0x0000001b0c1a7221 */ /* 0x000fe20000010100 */
[----:B------:R-:W-:-:S02]  /*2e30*/  HADD2.F32 R33, -RZ, R49.H1_H1 ;  /* 0x30000031ff217230 */ /* 0x000fc40000004100 */
[----:B------:R-:W-:Y:S01]  /*2e40*/  FFMA.FTZ R20, R16, R13, R14 ;  /* 0x0000000d10147223 */ /* 0x000fe2000001000e */
[-C--:B------:R-:W-:Y:S01]  /*2e50*/  FMUL.FTZ R18, R18, R63.reuse ;  /* 0x0000003f12127220 */ /* 0x080fe20000410000 */
[-C--:B------:R-:W-:Y:S01]  /*2e60*/  FMUL.FTZ R27, R26, R63.reuse ;  /* 0x0000003f1a1b7220 */ /* 0x080fe20000410000 */
[----:B------:R-:W-:Y:S01]  /*2e70*/  FADD.FTZ R26, -R12, R31 ;  /* 0x0000001f0c1a7221 */ /* 0x000fe20000010100 */
[----:B------:R-:W-:Y:S01]  /*2e80*/  FMUL.FTZ R21, R20, -1.4426950216293334961 ;  /* 0xbfb8aa3b14157820 */ /* 0x000fe20000410000 */
[----:B------:R-:W-:Y:S01]  /*2e90*/  FFMA.FTZ R19, R17, R18, R15 ;  /* 0x0000001211137223 */ /* 0x000fe2000001000f */
[----:B------:R-:W-:Y:S02]  /*2ea0*/  HADD2.F32 R35, -RZ, R50.H1_H1 ;  /* 0x30000032ff237230 */ /* 0x000fe40000004100 */
[----:B------:R-:W-:Y:S01]  /*2eb0*/  FMUL.FTZ R26, R26, R63 ;  /* 0x0000003f1a1a7220 */ /* 0x000fe20000410000 */
[----:B------:R-:W-:Y:S01]  /*2ec0*/  FMUL.FTZ R23, R19, -1.4426950216293334961 ;  /* 0xbfb8aa3b13177820 */ /* 0x000fe20000410000 */
[----:B------:R-:W0:Y:S08]  /*2ed0*/  MUFU.EX2 R21, R21 ;  /* 0x0000001500157308 */ /* 0x000e300000000800 */
[----:B------:R-:W1:Y:S01]  /*2ee0*/  MUFU.EX2 R23, R23 ;  /* 0x0000001700177308 */ /* 0x000e620000000800 */
[----:B0-----:R-:W-:Y:S01]  /*2ef0*/  FADD.FTZ R22, R21, 1 ;  /* 0x3f80000015167421 */ /* 0x001fe20000010000 */
[----:B------:R-:W-:-:S06]  /*2f00*/  HADD2.F32 R21, -RZ, R52.H0_H0 ;  /* 0x20000034ff157230 */ /* 0x000fcc0000004100 */
[----:B------:R-:W0:Y:S01]  /*2f10*/  MUFU.RCP R22, R22 ;  /* 0x0000001600167308 */ /* 0x000e220000001000 */
[----:B-1----:R-:W-:-:S07]  /*2f20*/  FADD.FTZ R24, R23, 1 ;  /* 0x3f80000017187421 */ /* 0x002fce0000010000 */
[----:B------:R1:W2:Y:S01]  /*2f30*/  MUFU.RCP R25, R24 ;  /* 0x0000001800197308 */ /* 0x0002a20000001000 */
[----:B0-----:R-:W-:Y:S01]  /*2f40*/  FADD.FTZ R29, -R22, 1 ;  /* 0x3f800000161d7421 */ /* 0x001fe20000010100 */
[----:B------:R-:W-:Y:S01]  /*2f50*/  FMUL.FTZ R23, R21, R22 ;  /* 0x0000001615177220 */ /* 0x000fe20000410000 */
[----:B------:R-:W-:Y:S01]  /*2f60*/  FFMA.FTZ R21, R16, R27, R14 ;  /* 0x0000001b10157223 */ /* 0x000fe2000001000e */
[----:B------:R-:W-:Y:S01]  /*2f70*/  FFMA.FTZ R22, R17, R26, R15 ;  /* 0x0000001a11167223 */ /* 0x000fe2000001000f */
[----:B------:R-:W-:Y:S01]  /*2f80*/  FFMA.FTZ R20, R20, R29, 1 ;  /* 0x3f80000014147423 */ /* 0x000fe2000001001d */
[----:B------:R-:W-:Y:S02]  /*2f90*/  HADD2.F32 R29, -RZ, R49.H0_H0 ;  /* 0x20000031ff1d7230 */ /* 0x000fe40000004100 */
[----:B------:R-:W-:Y:S01]  /*2fa0*/  FMUL.FTZ R28, R21, -1.4426950216293334961 ;  /* 0xbfb8aa3b151c7820 */ /* 0x000fe20000410000 */
[----:B------:R-:W-:Y:S01]  /*2fb0*/  FMUL.FTZ R30, R22, -1.4426950216293334961 ;  /* 0xbfb8aa3b161e7820 */ /* 0x000fe20000410000 */
[----:B-1----:R-:W-:Y:S01]  /*2fc0*/  FMUL.FTZ R24, R23, R20 ;  /* 0x0000001417187220 */ /* 0x002fe20000410000 */
[----:B--2---:R-:W-:Y:S01]  /*2fd0*/  FADD.FTZ R20, -R25, 1 ;  /* 0x3f80000019147421 */ /* 0x004fe20000010100 */
[----:B------:R-:W-:Y:S01]  /*2fe0*/  FADD.FTZ R34, -R12, R29 ;  /* 0x0000001d0c227221 */ /* 0x000fe20000010100 */
[----:B------:R-:W-:Y:S01]  /*2ff0*/  FMUL.FTZ R23, R32, R25 ;  /* 0x0000001920177220 */ /* 0x000fe20000410000 */
[----:B------:R-:W0:Y:S01]  /*3000*/  MUFU.EX2 R28, R28 ;  /* 0x0000001c001c7308 */ /* 0x000e220000000800 */
[----:B------:R-:W-:Y:S01]  /*3010*/  FFMA.FTZ R20, R19, R20, 1 ;  /* 0x3f80000013147423 */ /* 0x000fe20000010014 */
[----:B------:R-:W-:-:S03]  /*3020*/  FMUL.FTZ R19, R34, R63 ;  /* 0x0000003f22137220 */ /* 0x000fc60000410000 */
[----:B------:R-:W-:Y:S01]  /*3030*/  FMUL.FTZ R23, R23, R20 ;  /* 0x0000001417177220 */ /* 0x000fe20000410000 */
[----:B------:R-:W-:Y:S01]  /*3040*/  FFMA.FTZ R25, R16, R19, R14 ;  /* 0x0000001310197223 */ /* 0x000fe2000001000e */
[----:B------:R-:W-:Y:S01]  /*3050*/  FADD.FTZ R20, -R12, R33 ;  /* 0x000000210c147221 */ /* 0x000fe20000010100 */
[----:B------:R-:W1:Y:S02]  /*3060*/  MUFU.EX2 R30, R30 ;  /* 0x0000001e001e7308 */ /* 0x000e640000000800 */
[----:B------:R-:W-:Y:S01]  /*3070*/  FMUL.FTZ R31, R25, -1.4426950216293334961 ;  /* 0xbfb8aa3b191f7820 */ /* 0x000fe20000410000 */
[----:B------:R-:W-:-:S05]  /*3080*/  FMUL.FTZ R20, R20, R63 ;  /* 0x0000003f14147220 */ /* 0x000fca0000410000 */
[----:B------:R-:W2:Y:S01]  /*3090*/  MUFU.EX2 R31, R31 ;  /* 0x0000001f001f7308 */ /* 0x000ea20000000800 */
[----:B0-----:R-:W-:Y:S01]  /*30a0*/  FADD.FTZ R29, R28, 1 ;  /* 0x3f8000001c1d7421 */ /* 0x001fe20000010000 */
[----:B------:R-:W-:-:S04]  /*30b0*/  FFMA.FTZ R28, R17, R20, R15 ;  /* 0x00000014111c7223 */ /* 0x000fc8000001000f */
[----:B------:R-:W-:Y:S02]  /*30c0*/  FMUL.FTZ R34, R28, -1.4426950216293334961 ;  /* 0xbfb8aa3b1c227820 */ /* 0x000fe40000410000 */
[----:B------:R-:W0:Y:S01]  /*30d0*/  MUFU.RCP R29, R29 ;  /* 0x0000001d001d7308 */ /* 0x000e220000001000 */
[----:B-1----:R-:W-:-:S07]  /*30e0*/  FADD.FTZ R32, R30, 1 ;  /* 0x3f8000001e207421 */ /* 0x002fce0000010000 */
[----:B------:R-:W1:Y:S01]  /*30f0*/  MUFU.EX2 R34, R34 ;  /* 0x0000002200227308 */ /* 0x000e620000000800 */
[----:B--2---:R-:W-:-:S07]  /*3100*/  FADD.FTZ R33, R31, 1 ;  /* 0x3f8000001f217421 */ /* 0x004fce0000010000 */
[----:B------:R-:W2:Y:S01]  /*3110*/  MUFU.RCP R32, R32 ;  /* 0x0000002000207308 */ /* 0x000ea20000001000 */
[----:B0-----:R-:W-:-:S04]  /*3120*/  FADD.FTZ R30, -R29, 1 ;  /* 0x3f8000001d1e7421 */ /* 0x001fc80000010100 */
[----:B------:R-:W-:Y:S01]  /*3130*/  FFMA.FTZ R31, R21, R30, 1 ;  /* 0x3f800000151f7423 */ /* 0x000fe2000001001e */
[----:B------:R-:W-:Y:S02]  /*3140*/  HADD2.F32 R30, -RZ, R50.H0_H0 ;  /* 0x20000032ff1e7230 */ /* 0x000fe40000004100 */
[----:B------:R-:W0:Y:S01]  /*3150*/  MUFU.RCP R33, R33 ;  /* 0x0000002100217308 */ /* 0x000e220000001000 */
[----:B-1----:R-:W-:Y:S01]  /*3160*/  FADD.FTZ R21, R34, 1 ;  /* 0x3f80000022157421 */ /* 0x002fe20000010000 */
[----:B------:R-:W-:Y:S02]  /*3170*/  HADD2.F32 R34, -RZ, R48.H0_H0 ;  /* 0x20000030ff227230 */ /* 0x000fe40000004100 */
[----:B------:R-:W-:-:S04]  /*3180*/  FMUL.FTZ R30, R30, R29 ;  /* 0x0000001d1e1e7220 */ /* 0x000fc80000410000 */
[----:B------:R-:W-:Y:S01]  /*3190*/  FMUL.FTZ R31, R30, R31 ;  /* 0x0000001f1e1f7220 */ /* 0x000fe20000410000 */
[----:B------:R-:W1:Y:S01]  /*31a0*/  MUFU.RCP R21, R21 ;  /* 0x0000001500157308 */ /* 0x000e620000001000 */
[----:B--2---:R-:W-:Y:S01]  /*31b0*/  FADD.FTZ R29, -R32, 1 ;  /* 0x3f800000201d7421 */ /* 0x004fe20000010100 */
[----:B------:R-:W-:-:S03]  /*31c0*/  FMUL.FTZ R32, R35, R32 ;  /* 0x0000002023207220 */ /* 0x000fc60000410000 */
[----:B------:R-:W-:Y:S01]  /*31d0*/  FFMA.FTZ R29, R22, R29, 1 ;  /* 0x3f800000161d7423 */ /* 0x000fe2000001001d */
[----:B0-----:R-:W-:-:S03]  /*31e0*/  FADD.FTZ R22, -R33, 1 ;  /* 0x3f80000021167421 */ /* 0x001fc60000010100 */
[----:B------:R-:W-:Y:S01]  /*31f0*/  FMUL.FTZ R29, R32, R29 ;  /* 0x0000001d201d7220 */ /* 0x000fe20000410000 */
[----:B------:R-:W-:Y:S01]  /*3200*/  FFMA.FTZ R22, R25, R22, 1 ;  /* 0x3f80000019167423 */ /* 0x000fe20000010016 */
[----:B------:R-:W-:Y:S01]  /*3210*/  FMUL.FTZ R25, R34, R33 ;  /* 0x0000002122197220 */ /* 0x000fe20000410000 */
[----:B------:R-:W-:Y:S02]  /*3220*/  HADD2.F32 R34, -RZ, R48.H1_H1 ;  /* 0x30000030ff227230 */ /* 0x000fe40000004100 */
[----:B-1----:R-:W-:Y:S01]  /*3230*/  FADD.FTZ R35, -R21, 1 ;  /* 0x3f80000015237421 */ /* 0x002fe20000010100 */
[----:B------:R-:W-:Y:S02]  /*3240*/  FMUL.FTZ R25, R25, R22 ;  /* 0x0000001619197220 */ /* 0x000fe40000410000 */
[----:B------:R-:W-:Y:S01]  /*3250*/  FMUL.FTZ R33, R34, R21 ;  /* 0x0000001522217220 */ /* 0x000fe20000410000 */
[----:B------:R-:W-:Y:S02]  /*3260*/  HADD2.F32 R21, -RZ, R47.H0_H0 ;  /* 0x2000002fff157230 */ /* 0x000fe40000004100 */
[----:B------:R-:W-:-:S03]  /*3270*/  FFMA.FTZ R28, R28, R35, 1 ;  /* 0x3f8000001c1c7423 */ /* 0x000fc60000010023 */
[----:B------:R-:W-:Y:S01]  /*3280*/  FADD.FTZ R30, -R12, R21 ;  /* 0x000000150c1e7221 */ /* 0x000fe20000010100 */
[----:B------:R-:W-:Y:S01]  /*3290*/  FMUL.FTZ R22, R33, R28 ;  /* 0x0000001c21167220 */ /* 0x000fe20000410000 */
[-C--:B------:R-:W-:Y:S01]  /*32a0*/  FMUL.FTZ R28, R16, R24.reuse ;  /* 0x00000018101c7220 */ /* 0x080fe20000410000 */
[----:B------:R-:W-:Y:S01]  /*32b0*/  FMUL.FTZ R33, R17, R23 ;  /* 0x0000001711217220 */ /* 0x000fe20000410000 */
[----:B------:R-:W-:Y:S01]  /*32c0*/  FMUL.FTZ R21, R30, R63 ;  /* 0x0000003f1e157220 */ /* 0x000fe20000410000 */
[C---:B------:R-:W-:Y:S01]  /*32d0*/  FFMA.FTZ R30, R13.reuse, R24, RZ ;  /* 0x000000180d1e7223 */ /* 0x040fe200000100ff */
[----:B------:R-:W-:Y:S01]  /*32e0*/  FFMA.FTZ R35, R13, R28, RZ ;  /* 0x0000001c0d237223 */ /* 0x000fe200000100ff */
[----:B------:R-:W-:Y:S01]  /*32f0*/  FADD.FTZ R32, RZ, R28 ;  /* 0x0000001cff207221 */ /* 0x000fe20000010000 */
[----:B------:R-:W-:Y:S01]  /*3300*/  FFMA.FTZ R34, R16, R21, R14 ;  /* 0x0000001510227223 */ /* 0x000fe2000001000e */
[----:B------:R-:W-:Y:S01]  /*3310*/  FADD.FTZ R28, RZ, R24 ;  /* 0x00000018ff1c7221 */ /* 0x000fe20000010000 */
[----:B------:R-:W-:Y:S01]  /*3320*/  FFMA.FTZ R70, R18, R33, R35 ;  /* 0x0000002112467223 */ /* 0x000fe20000010023 */
[-C--:B------:R-:W-:Y:S01]  /*3330*/  FFMA.FTZ R30, R27, R31.reuse, R30 ;  /* 0x0000001f1b1e7223 */ /* 0x080fe2000001001e */
[----:B------:R-:W-:Y:S01]  /*3340*/  FMUL.FTZ R35, R34, -1.4426950216293334961 ;  /* 0xbfb8aa3b22237820 */ /* 0x000fe20000410000 */
[----:B------:R-:W-:Y:S01]  /*3350*/  FADD.FTZ R28, R28, R31 ;  /* 0x0000001f1c1c7221 */ /* 0x000fe20000010000 */
[----:B------:R-:W-:Y:S01]  /*3360*/  FMUL.FTZ R31, R16, R31 ;  /* 0x0000001f101f7220 */ /* 0x000fe20000410000 */
[----:B------:R-:W-:Y:S01]  /*3370*/  FADD.FTZ R32, R33, R32 ;  /* 0x0000002021207221 */ /* 0x000fe20000010000 */
[----:B------:R-:W-:-:S02]  /*3380*/  HADD2.F32 R24, -RZ, R46.H0_H0 ;  /* 0x2000002eff187230 */ /* 0x000fc40000004100 */
[----:B------:R-:W-:Y:S01]  /*3390*/  FADD.FTZ R28, R28, R25 ;  /* 0x000000191c1c7221 */ /* 0x000fe20000010000 */
[----:B------:R-:W0:Y:S01]  /*33a0*/  MUFU.EX2 R35, R35 ;  /* 0x0000002300237308 */ /* 0x000e220000000800 */
[----:B------:R-:W-:Y:S01]  /*33b0*/  FFMA.FTZ R33, R27, R31, R70 ;  /* 0x0000001f1b217223 */ /* 0x000fe20000010046 */
[----:B------:R-:W-:Y:S01]  /*33c0*/  FADD.FTZ R32, R32, R31 ;  /* 0x0000001f20207221 */ /* 0x000fe20000010000 */
[----:B------:R-:W-:Y:S01]  /*33d0*/  FMUL.FTZ R70, R17, R29 ;  /* 0x0000001d11467220 */ /* 0x000fe20000410000 */
[----:B------:R-:W-:-:S03]  /*33e0*/  FFMA.FTZ R30, R19, R25, R30 ;  /* 0x00000019131e7223 */ /* 0x000fc6000001001e */
[----:B------:R-:W-:Y:S01]  /*33f0*/  FADD.FTZ R32, R70, R32 ;  /* 0x0000002046207221 */ /* 0x000fe20000010000 */
[----:B0-----:R-:W-:-:S06]  /*3400*/  FADD.FTZ R65, R35, 1 ;  /* 0x3f80000023417421 */ /* 0x001fcc0000010000 */
[----:B------:R-:W0:Y:S02]  /*3410*/  MUFU.RCP R65, R65 ;  /* 0x0000004100417308 */ /* 0x000e240000001000 */
[----:B0-----:R-:W-:Y:S01]  /*3420*/  FADD.FTZ R27, -R65, 1 ;  /* 0x3f800000411b7421 */ /* 0x001fe20000010100 */
[----:B------:R-:W-:-:S03]  /*3430*/  FMUL.FTZ R13, R24, R65 ;  /* 0x00000041180d7220 */ /* 0x000fc60000410000 */
[----:B------:R-:W-:Y:S01]  /*3440*/  FFMA.FTZ R34, R34, R27, 1 ;  /* 0x3f80000022227423 */ /* 0x000fe2000001001b */
[----:B------:R-:W-:-:S03]  /*3450*/  HADD2.F32 R27, -RZ, R47.H1_H1 ;  /* 0x3000002fff1b7230 */ /* 0x000fc60000004100 */
[----:B------:R-:W-:Y:S02]  /*3460*/  FMUL.FTZ R13, R13, R34 ;  /* 0x000000220d0d7220 */ /* 0x000fe40000410000 */
[----:B------:R-:W-:Y:S01]  /*3470*/  FADD.FTZ R24, -R12, R27 ;  /* 0x0000001b0c187221 */ /* 0x000fe20000010100 */
[----:B------:R-:W-:Y:S01]  /*3480*/  FFMA.FTZ R27, R18, R23, RZ ;  /* 0x00000017121b7223 */ /* 0x000fe200000100ff */
[----:B------:R-:W-:Y:S01]  /*3490*/  FADD.FTZ R18, RZ, R23 ;  /* 0x00000017ff127221 */ /* 0x000fe20000010000 */
[----:B------:R-:W-:Y:S01]  /*34a0*/  FFMA.FTZ R30, R21, R13, R30 ;  /* 0x0000000d151e7223 */ /* 0x000fe2000001001e */
[----:B------:R-:W-:Y:S01]  /*34b0*/  FMUL.FTZ R24, R24, R63 ;  /* 0x0000003f18187220 */ /* 0x000fe20000410000 */
[----:B------:R-:W-:Y:S01]  /*34c0*/  FFMA.FTZ R27, R26, R29, R27 ;  /* 0x0000001d1a1b7223 */ /* 0x000fe2000001001b */
[----:B------:R-:W-:Y:S01]  /*34d0*/  FADD.FTZ R31, R18, R29 ;  /* 0x0000001d121f7221 */ /* 0x000fe20000010000 */
[----:B------:R-:W-:Y:S02]  /*34e0*/  HADD2.F32 R18, -RZ, R46.H1_H1 ;  /* 0x3000002eff127230 */ /* 0x000fe40000004100 */
[----:B------:R-:W-:Y:S01]  /*34f0*/  FFMA.FTZ R34, R17, R24, R15 ;  /* 0x0000001811227223 */ /* 0x000fe2000001000f */
[----:B------:R-:W-:-:S02]  /*3500*/  HADD2.F32 R29, -RZ, R45.H0_H0 ;  /* 0x2000002dff1d7230 */ /* 0x000fc40000004100 */
[----:B------:R-:W-:Y:S01]  /*3510*/  FFMA.FTZ R26, R26, R70, R33 ;  /* 0x000000461a1a7223 */ /* 0x000fe20000010021 */
[----:B------:R-:W-:Y:S01]  /*3520*/  FADD.FTZ R31, R31, R22 ;  /* 0x000000161f1f7221 */ /* 0x000fe20000010000 */
        /* <DEDUP_REMOVED lines=9> */
[----:B------:R-:W-:Y:S01]  /*35c0*/  FADD.FTZ R34, -R12, R29 ;  /* 0x0000001d0c227221 */ /* 0x000fe20000010100 */
[----:B------:R-:W-:Y:S02]  /*35d0*/  FMUL.FTZ R29, R16, R25 ;  /* 0x00000019101d7220 */ /* 0x000fe40000410000 */
[----:B------:R-:W-:Y:S01]  /*35e0*/  FMUL.FTZ R18, R18, R23 ;  /* 0x0000001712127220 */ /* 0x000fe20000410000 */
[----:B------:R-:W-:Y:S01]  /*35f0*/  FMUL.FTZ R23, R34, R63 ;  /* 0x0000003f22177220 */ /* 0x000fe20000410000 */
[----:B------:R-:W-:Y:S01]  /*3600*/  FFMA.FTZ R25, R19, R29, R26 ;  /* 0x0000001d13197223 */ /* 0x000fe2000001001a */
[----:B------:R-:W-:Y:S02]  /*3610*/  HADD2.F32 R26, -RZ, R44.H0_H0 ;  /* 0x2000002cff1a7230 */ /* 0x000fe40000004100 */
[----:B------:R-:W-:Y:S01]  /*3620*/  FADD.FTZ R32, R32, R29 ;  /* 0x0000001d20207221 */ /* 0x000fe20000010000 */
[----:B------:R-:W-:Y:S01]  /*3630*/  FFMA.FTZ R33, R16, R23, R14 ;  /* 0x0000001710217223 */ /* 0x000fe2000001000e */
[----:B------:R-:W-:Y:S01]  /*3640*/  FFMA.FTZ R27, R24, R18, R27 ;  /* 0x00000012181b7223 */ /* 0x000fe2000001001b */
[----:B------:R-:W-:-:S02]  /*3650*/  FADD.FTZ R31, R31, R18 ;  /* 0x000000121f1f7221 */ /* 0x000fc40000010000 */
[----:B------:R-:W-:-:S06]  /*3660*/  FMUL.FTZ R34, R33, -1.4426950216293334961 ;  /* 0xbfb8aa3b21227820 */ /* 0x000fcc0000410000 */
[----:B------:R-:W0:Y:S02]  /*3670*/  MUFU.EX2 R34, R34 ;  /* 0x0000002200227308 */ /* 0x000e240000000800 */
[----:B0-----:R-:W-:-:S06]  /*3680*/  FADD.FTZ R35, R34, 1 ;  /* 0x3f80000022237421 */ /* 0x001fcc0000010000 */
[----:B------:R-:W0:Y:S02]  /*3690*/  MUFU.RCP R35, R35 ;  /* 0x0000002300237308 */ /* 0x000e240000001000 */
[----:B0-----:R-:W-:Y:S01]  /*36a0*/  FMUL.FTZ R19, R26, R35 ;  /* 0x000000231a137220 */ /* 0x001fe20000410000 */
[----:B------:R-:W-:-:S04]  /*36b0*/  FADD.FTZ R26, -R35, 1 ;  /* 0x3f800000231a7421 */ /* 0x000fc80000010100 */
[----:B------:R-:W-:Y:S01]  /*36c0*/  FFMA.FTZ R26, R33, R26, 1 ;  /* 0x3f800000211a7423 */ /* 0x000fe2000001001a */
[----:B------:R-:W-:-:S03]  /*36d0*/  HADD2.F32 R33, -RZ, R45.H1_H1 ;  /* 0x3000002dff217230 */ /* 0x000fc60000004100 */
[----:B------:R-:W-:Y:S02]  /*36e0*/  FMUL.FTZ R19, R19, R26 ;  /* 0x0000001a13137220 */ /* 0x000fe40000410000 */
[----:B------:R-:W-:Y:S02]  /*36f0*/  FADD.FTZ R34, -R12, R33 ;  /* 0x000000210c227221 */ /* 0x000fe40000010100 */
[----:B------:R-:W-:Y:S01]  /*3700*/  FFMA.FTZ R30, R23, R19, R30 ;  /* 0x00000013171e7223 */ /* 0x000fe2000001001e */
[----:B------:R-:W-:Y:S01]  /*3710*/  FADD.FTZ R28, R28, R19 ;  /* 0x000000131c1c7221 */ /* 0x000fe20000010000 */
[----:B------:R-:W-:Y:S01]  /*3720*/  FMUL.FTZ R26, R34, R63 ;  /* 0x0000003f221a7220 */ /* 0x000fe20000410000 */
[----:B------:R-:W-:-:S03]  /*3730*/  FMUL.FTZ R34, R17, R22 ;  /* 0x0000001611227220 */ /* 0x000fc60000410000 */
[----:B------:R-:W-:Y:S01]  /*3740*/  FFMA.FTZ R29, R17, R26, R15 ;  /* 0x0000001a111d7223 */ /* 0x000fe2000001000f */
[----:B------:R-:W-:Y:S01]  /*3750*/  FFMA.FTZ R22, R20, R34, R25 ;  /* 0x0000002214167223 */ /* 0x000fe20000010019 */
[----:B------:R-:W-:Y:S02]  /*3760*/  HADD2.F32 R25, -RZ, R43.H0_H0 ;  /* 0x2000002bff197230 */ /* 0x000fe40000004100 */
[----:B------:R-:W-:Y:S01]  /*3770*/  FADD.FTZ R32, R34, R32 ;  /* 0x0000002022207221 */ /* 0x000fe20000010000 */
[----:B------:R-:W-:Y:S01]  /*3780*/  FMUL.FTZ R33, R29, -1.4426950216293334961 ;  /* 0xbfb8aa3b1d217820 */ /* 0x000fe20000410000 */
[----:B------:R-:W-:-:S05]  /*3790*/  HADD2.F32 R20, -RZ, R44.H1_H1 ;  /* 0x3000002cff147230 */ /* 0x000fca0000004100 */
[----:B------:R-:W0:Y:S02]  /*37a0*/  MUFU.EX2 R33, R33 ;  /* 0x0000002100217308 */ /* 0x000e240000000800 */
[----:B0-----:R-:W-:-:S06]  /*37b0*/  FADD.FTZ R35, R33, 1 ;  /* 0x3f80000021237421 */ /* 0x001fcc0000010000 */
[----:B------:R-:W0:Y:S02]  /*37c0*/  MUFU.RCP R35, R35 ;  /* 0x0000002300237308 */ /* 0x000e240000001000 */
[----:B0-----:R-:W-:Y:S01]  /*37d0*/  FADD.FTZ R70, -R35, 1 ;  /* 0x3f80000023467421 */ /* 0x001fe20000010100 */
[----:B------:R-:W-:-:S03]  /*37e0*/  FMUL.FTZ R20, R20, R35 ;  /* 0x0000002314147220 */ /* 0x000fc60000410000 */
[----:B------:R-:W-:Y:S01]  /*37f0*/  FFMA.FTZ R29, R29, R70, 1 ;  /* 0x3f8000001d1d7423 */ /* 0x000fe20000010046 */
[----:B------:R-:W-:-:S03]  /*3800*/  FADD.FTZ R70, -R12, R25 ;  /* 0x000000190c467221 */ /* 0x000fc60000010100 */
[----:B------:R-:W-:Y:S01]  /*3810*/  FMUL.FTZ R20, R20, R29 ;  /* 0x0000001d14147220 */ /* 0x000fe20000410000 */
[----:B------:R-:W-:Y:S01]  /*3820*/  FMUL.FTZ R25, R70, R63 ;  /* 0x0000003f46197220 */ /* 0x000fe20000410000 */
[----:B------:R-:W-:Y:S02]  /*3830*/  FMUL.FTZ R29, R16, R13 ;  /* 0x0000000d101d7220 */ /* 0x000fe40000410000 */
[----:B------:R-:W-:Y:S01]  /*3840*/  FFMA.FTZ R27, R26, R20, R27 ;  /* 0x000000141a1b7223 */ /* 0x000fe2000001001b */
[----:B------:R-:W-:Y:S01]  /*3850*/  FFMA.FTZ R33, R16, R25, R14 ;  /* 0x0000001910217223 */ /* 0x000fe2000001000e */
[----:B------:R-:W-:Y:S01]  /*3860*/  FFMA.FTZ R21, R21, R29, R22 ;  /* 0x0000001d15157223 */ /* 0x000fe20000010016 */
[----:B------:R-:W-:Y:S02]  /*3870*/  HADD2.F32 R22, -RZ, R42.H0_H0 ;  /* 0x2000002aff167230 */ /* 0x000fe40000004100 */
[----:B------:R-:W-:Y:S01]  /*3880*/  FADD.FTZ R32, R32, R29 ;  /* 0x0000001d20207221 */ /* 0x000fe20000010000 */
[----:B------:R-:W-:Y:S01]  /*3890*/  FMUL.FTZ R34, R33, -1.4426950216293334961 ;  /* 0xbfb8aa3b21227820 */ /* 0x000fe20000410000 */
[----:B------:R-:W-:-:S05]  /*38a0*/  FADD.FTZ R31, R31, R20 ;  /* 0x000000141f1f7221 */ /* 0x000fca0000010000 */
        /* <DEDUP_REMOVED lines=12> */
[C---:B------:R-:W-:Y:S01]  /*3970*/  FMUL.FTZ R34, R17.reuse, R18 ;  /* 0x0000001211227220 */ /* 0x040fe20000410000 */
[----:B------:R-:W-:Y:S02]  /*3980*/  HADD2.F32 R18, -RZ, R42.H1_H1 ;  /* 0x3000002aff127230 */ /* 0x000fe40000004100 */
[----:B------:R-:W-:Y:S01]  /*3990*/  FFMA.FTZ R29, R17, R22, R15 ;  /* 0x00000016111d7223 */ /* 0x000fe2000001000f */
[----:B------:R-:W-:Y:S01]  /*39a0*/  FFMA.FTZ R24, R24, R34, R21 ;  /* 0x0000002218187223 */ /* 0x000fe20000010015 */
[----:B------:R-:W-:-:S02]  /*39b0*/  HADD2.F32 R21, -RZ, R41.H0_H0 ;  /* 0x20000029ff157230 */ /* 0x000fc40000004100 */
        /* <DEDUP_REMOVED lines=299> */
[C---:B------:R-:W-:Y:S02]  /*4c70*/  FMUL.FTZ R29, R16.reuse, R19 ;  /* 0x00000013101d7220 */ /* 0x040fe40000410000 */
[----:B------:R-:W-:Y:S01]  /*4c80*/  FADD.FTZ R31, R31, R18 ;  /* 0x000000121f1f7221 */ /* 0x000fe20000010000 */
[----:B------:R-:W-:Y:S01]  /*4c90*/  FFMA.FTZ R33, R16, R25, R14 ;  /* 0x0000001910217223 */ /* 0x000fe2000001000e */
[----:B------:R-:W-:Y:S01]  /*4ca0*/  FFMA.FTZ R21, R21, R29, R22 ;  /* 0x0000001d15157223 */ /* 0x000fe20000010016 */
[----:B------:R-:W-:Y:S02]  /*4cb0*/  HADD2.F32 R22, -RZ, R60.H0_H0 ;  /* 0x2000003cff167230 */ /* 0x000fe40000004100 */
[----:B------:R-:W-:Y:S01]  /*4cc0*/  FADD.FTZ R32, R32, R29 ;  /* 0x0000001d20207221 */ /* 0x000fe20000010000 */
[----:B------:R-:W-:Y:S01]  /*4cd0*/  FMUL.FTZ R34, R33, -1.4426950216293334961 ;  /* 0xbfb8aa3b21227820 */ /* 0x000fe20000410000 */
[-C--:B------:R-:W-:Y:S01]  /*4ce0*/  FFMA.FTZ R27, R26, R18.reuse, R27 ;  /* 0x000000121a1b7223 */ /* 0x080fe2000001001b */
[----:B------:R-:W-:-:S04]  /*4cf0*/  FMUL.FTZ R18, R17, R18 ;  /* 0x0000001211127220 */ /* 0x000fc80000410000 */
        /* <DEDUP_REMOVED lines=9> */
[----:B------:R-:W-:Y:S01]  /*4d90*/  FADD.FTZ R28, R28, R19 ;  /* 0x000000131c1c7221 */ /* 0x000fe20000010000 */
[----:B------:R-:W-:Y:S01]  /*4da0*/  FFMA.FTZ R30, R25, R19, R30 ;  /* 0x00000013191e7223 */ /* 0x000fe2000001001e */
        /* <DEDUP_REMOVED lines=17> */
[----:B------:R-:W-:-:S03]  /*4ec0*/  FMUL.FTZ R29, R16, R13 ;  /* 0x0000000d101d7220 */ /* 0x000fc60000410000 */
[----:B------:R-:W-:Y:S01]  /*4ed0*/  FFMA.FTZ R33, R16, R21, R14 ;  /* 0x0000001510217223 */ /* 0x000fe2000001000e */
[----:B------:R-:W-:Y:S01]  /*4ee0*/  FFMA.FTZ R23, R23, R29, R24 ;  /* 0x0000001d17177223 */ /* 0x000fe20000010018 */
[--C-:B------:R-:W-:Y:S02]  /*4ef0*/  HADD2.F32 R24, -RZ, R61.reuse.H0_H0 ;  /* 0x2000003dff187230 */ /* 0x100fe40000004100 */
[----:B------:R-:W-:Y:S01]  /*4f00*/  FADD.FTZ R32, R32, R29 ;  /* 0x0000001d20207221 */ /* 0x000fe20000010000 */
[----:B------:R-:W-:Y:S01]  /*4f10*/  FMUL.FTZ R34, R33, -1.4426950216293334961 ;  /* 0xbfb8aa3b21227820 */ /* 0x000fe20000410000 */
[----:B------:R-:W-:Y:S01]  /*4f20*/  FFMA.FTZ R26, R26, R18, R23 ;  /* 0x000000121a1a7223 */ /* 0x000fe20000010017 */
[----:B------:R-:W-:Y:S02]  /*4f30*/  HADD2.F32 R23, -RZ, R61.H1_H1 ;  /* 0x3000003dff177230 */ /* 0x000fe40000004100 */
[----:B------:R-:W-:Y:S02]  /*4f40*/  FADD.FTZ R32, R18, R32 ;  /* 0x0000002012207221 */ /* 0x000fe40000010000 */
        /* <DEDUP_REMOVED lines=18> */
[----:B------:R-:W-:Y:S01]  /*5070*/  FMUL.FTZ R29, R16, R19 ;  /* 0x00000013101d7220 */ /* 0x000fe20000410000 */
[----:B------:R-:W-:Y:S02]  /*5080*/  FMUL.FTZ R19, R17, R20 ;  /* 0x0000001411137220 */ /* 0x000fe40000410000 */
[----:B------:R-:W-:Y:S01]  /*5090*/  FMUL.FTZ R23, R23, R70 ;  /* 0x0000004617177220 */ /* 0x000fe20000410000 */
[----:B------:R-:W-:Y:S01]  /*50a0*/  FFMA.FTZ R25, R25, R29, R26 ;  /* 0x0000001d19197223 */ /* 0x000fe2000001001a */
[----:B------:R-:W-:-:S03]  /*50b0*/  FADD.FTZ R32, R32, R29 ;  /* 0x0000001d20207221 */ /* 0x000fc60000010000 */
[----:B------:R-:W-:Y:S01]  /*50c0*/  FFMA.FTZ R18, R22, R19, R25 ;  /* 0x0000001316127223 */ /* 0x000fe20000010019 */
[----:B------:R-:W-:Y:S01]  /*50d0*/  FADD.FTZ R32, R19, R32 ;  /* 0x0000002013207221 */ /* 0x000fe20000010000 */
[----:B------:R-:W-:Y:S01]  /*50e0*/  FMUL.FTZ R19, R16, R13 ;  /* 0x0000000d10137220 */ /* 0x000fe20000410000 */
[----:B------:R-:W-:-:S03]  /*50f0*/  FMUL.FTZ R25, R17, R23 ;  /* 0x0000001711197220 */ /* 0x000fc60000410000 */
[----:B------:R-:W-:Y:S01]  /*5100*/  FFMA.FTZ R29, R21, R19, R18 ;  /* 0x00000013151d7223 */ /* 0x000fe20000010012 */
[----:B------:R-:W-:Y:S01]  /*5110*/  FADD.FTZ R26, R32, R19 ;  /* 0x00000013201a7221 */ /* 0x000fe20000010000 */
[----:B------:R-:W-:Y:S01]  /*5120*/  FFMA.FTZ R19, R22, R20, R27 ;  /* 0x0000001416137223 */ /* 0x000fe2000001001b */
[----:B------:R-:W-:Y:S01]  /*5130*/  FADD.FTZ R18, R31, R20 ;  /* 0x000000141f127221 */ /* 0x000fe20000010000 */
[----:B------:R-:W-:Y:S01]  /*5140*/  FFMA.FTZ R20, R21, R13, R30 ;  /* 0x0000000d15147223 */ /* 0x000fe2000001001e */
[C---:B------:R-:W-:Y:S01]  /*5150*/  FFMA.FTZ R32, R24.reuse, R25, R29 ;  /* 0x0000001918207223 */ /* 0x040fe2000001001d */
[----:B------:R-:W-:Y:S01]  /*5160*/  FFMA.FTZ R21, R24, R23, R19 ;  /* 0x0000001718157223 */ /* 0x000fe20000010013 */
[----:B------:R-:W-:Y:S01]  /*5170*/  FADD.FTZ R27, R25, R26 ;  /* 0x0000001a191b7221 */ /* 0x000fe20000010000 */
[----:B------:R-:W-:Y:S01]  /*5180*/  FADD.FTZ R22, R28, R13 ;  /* 0x0000000d1c167221 */ /* 0x000fe20000010000 */
[----:B------:R-:W-:-:S07]  /*5190*/  FADD.FTZ R23, R18, R23 ;  /* 0x0000001712177221 */ /* 0x000fce0000010000 */
.L_x_718:
        /* <DEDUP_REMOVED lines=44> */
.L_x_720:
[----:B------:R-:W-:Y:S05]  /*5460*/  BSYNC.RECONVERGENT B0 ;  /* 0x0000000000007941 */ /* 0x000fea0003800200 */
.L_x_719:
[----:B------:R-:W-:Y:S06]  /*5470*/  BAR.SYNC.DEFER_BLOCKING 0x0 ;  /* 0x0000000000007b1d */ /* 0x000fec0000010000 */
[----:B------:R-:W-:Y:S04]  /*5480*/  BSSY.RECONVERGENT B0, `(.L_x_721) ;  /* 0x000003d000007945 */ /* 0x000fe80003800200 */
[----:B------:R-:W-:Y:S05]  /*5490*/  @P0 BRA `(.L_x_722) ;  /* 0x0000000000ec0947 */ /* 0x000fea0003800000 */
[----:B------:R-:W-:-:S09]  /*54a0*/  ULEA UR4, UR7, UR5, 0x18 ;  /* 0x0000000507047291 */ /* 0x000fd2000f8ec0ff */
[----:B-1-3--:R-:W1:Y:S04]  /*54b0*/  LDS.128 R24, [UR4+0x20] ;  /* 0x00002004ff187984 */ /* 0x00ae680008000c00 */
[----:B0-----:R-:W0:Y:S01]  /*54c0*/  LDS.128 R28, [UR4+0x30] ;  /* 0x00003004ff1c7984 */ /* 0x001e220008000c00 */
[----:B-1----:R-:W-:Y:S01]  /*54d0*/  FADD.FTZ R33, R18, R24 ;  /* 0x0000001812217221 */ /* 0x002fe20000010000 */
[----:B--2---:R-:W-:-:S03]  /*54e0*/  FADD.FTZ R18, R19, R25 ;  /* 0x0000001913127221 */ /* 0x004fc60000010000 */
[----:B------:R-:W-:Y:S01]  /*54f0*/  FADD.FTZ R19, R33, R26 ;  /* 0x0000001a21137221 */ /* 0x000fe20000010000 */
[----:B------:R-:W-:Y:S01]  /*5500*/  FADD.FTZ R18, R18, R27 ;  /* 0x0000001b12127221 */ /* 0x000fe20000010000 */
[----:B------:R-:W1:Y:S02]  /*5510*/  LDS.128 R32, [UR4+0x40] ;  /* 0x00004004ff207984 */ /* 0x000e640008000c00 */
[----:B0-----:R-:W-:Y:S01]  /*5520*/  FADD.FTZ R19, R19, R28 ;  /* 0x0000001c13137221 */ /* 0x001fe20000010000 */
[----:B------:R-:W-:Y:S01]  /*5530*/  FADD.FTZ R18, R18, R29 ;  /* 0x0000001d12127221 */ /* 0x000fe20000010000 */
[----:B------:R-:W0:Y:S02]  /*5540*/  LDS.128 R24, [UR4+0x50] ;  /* 0x00005004ff187984 */ /* 0x000e240008000c00 */
[----:B------:R-:W-:Y:S01]  /*5550*/  FADD.FTZ R19, R19, R30 ;  /* 0x0000001e13137221 */ /* 0x000fe20000010000 */
[----:B------:R-:W-:Y:S02]  /*5560*/  FADD.FTZ R18, R18, R31 ;  /* 0x0000001f12127221 */ /* 0x000fe40000010000 */
[----:B------:R-:W-:Y:S01]  /*5570*/  LDS.128 R28, [UR4+0x70] ;  /* 0x00007004ff1c7984 */ /* 0x000fe20008000c00 */
        /* <DEDUP_REMOVED lines=15> */
[----:B------:R-:W-:Y:S01]  /*5670*/  FADD.FTZ R19, R19, R28 ;  /* 0x0000001c13137221 */ /* 0x000fe20000010000 */
        /* <DEDUP_REMOVED lines=13> */
[----:B------:R-:W2:Y:S01]  /*5750*/  LDS.128 R24, [UR4+0xc0] ;  /* 0x0000c004ff187984 */ /* 0x000ea20008000c00 */
[----:B-1----:R-:W-:Y:S01]  /*5760*/  FADD.FTZ R19, R19, R28 ;  /* 0x0000001c13137221 */ /* 0x002fe20000010000 */
[----:B------:R-:W-:-:S03]  /*5770*/  FADD.FTZ R18, R18, R29 ;  /* 0x0000001d12127221 */ /* 0x000fc60000010000 */
[----:B------:R-:W-:Y:S01]  /*5780*/  FADD.FTZ R19, R19, R30 ;  /* 0x0000001e13137221 */ /* 0x000fe20000010000 */
[----:B------:R-:W-:-:S03]  /*5790*/  FADD.FTZ R28, R18, R31 ;  /* 0x0000001f121c7221 */ /* 0x000fc60000010000 */
[----:B0-----:R-:W-:Y:S01]  /*57a0*/  FADD.FTZ R29, R19, R32 ;  /* 0x00000020131d7221 */ /* 0x001fe20000010000 */
[----:B------:R-:W-:Y:S01]  /*57b0*/  FADD.FTZ R28, R28, R33 ;  /* 0x000000211c1c7221 */ /* 0x000fe20000010000 */
[----:B------:R-:W0:Y:S02]  /*57c0*/  LDS.64 R18, [UR4+0xd0] ;  /* 0x0000d004ff127984 */ /* 0x000e240008000a00 */
[----:B------:R-:W-:Y:S01]  /*57d0*/  FADD.FTZ R29, R29, R34 ;  /* 0x000000221d1d7221 */ /* 0x000fe20000010000 */
[----:B------:R-:W-:-:S03]  /*57e0*/  FADD.FTZ R28, R28, R35 ;  /* 0x000000231c1c7221 */ /* 0x000fc60000010000 */
[----:B--2---:R-:W-:Y:S01]  /*57f0*/  FADD.FTZ R29, R29, R24 ;  /* 0x000000181d1d7221 */ /* 0x004fe20000010000 */
[----:B------:R-:W-:-:S03]  /*5800*/  FADD.FTZ R28, R28, R25 ;  /* 0x000000191c1c7221 */ /* 0x000fc60000010000 */
[----:B------:R-:W-:Y:S01]  /*5810*/  FADD.FTZ R29, R29, R26 ;  /* 0x0000001a1d1d7221 */ /* 0x000fe20000010000 */
[----:B------:R-:W-:-:S03]  /*5820*/  FADD.FTZ R28, R28, R27 ;  /* 0x0000001b1c1c7221 */ /* 0x000fc60000010000 */
[----:B0-----:R-:W-:Y:S01]  /*5830*/  FADD.FTZ R18, R29, R18 ;  /* 0x000000121d127221 */ /* 0x001fe20000010000 */
[----:B------:R-:W-:-:S07]  /*5840*/  FADD.FTZ R19, R28, R19 ;  /* 0x000000131c137221 */ /* 0x000fce0000010000 */
.L_x_722:
[----:B------:R-:W-:Y:S05]  /*5850*/  BSYNC.RECONVERGENT B0 ;  /* 0x0000000000007941 */ /* 0x000fea0003800200 */
.L_x_721:
[----:B------:R-:W-:Y:S06]  /*5860*/  BAR.SYNC.DEFER_BLOCKING 0x0 ;  /* 0x0000000000007b1d */ /* 0x000fec0000010000 */
[----:B------:R-:W-:Y:S04]  /*5870*/  BSSY.RECONVERGENT B0, `(.L_x_723) ;  /* 0x000004d000007945 */ /* 0x000fe80003800200 */
[----:B------:R-:W-:Y:S05]  /*5880*/  @P3 BRA `(.L_x_724) ;  /* 0x00000004002c3947 */ /* 0x000fea0003800000 */
[----:B-1-3--:R-:W1:Y:S04]  /*5890*/  LDS.128 R24, [R65+0x300] ;  /* 0x0003000041187984 */ /* 0x00ae680000000c00 */
[----:B0-----:R-:W0:Y:S04]  /*58a0*/  LDS.128 R28, [R65+0x600] ;  /* 0x00060000411c7984 */ /* 0x001e280000000c00 */
[----:B------:R-:W3:Y:S01]  /*58b0*/  LDS.128 R32, [R65+0x900] ;  /* 0x0009000041207984 */ /* 0x000ee20000000c00 */
[----:B-1----:R-:W-:Y:S01]  /*58c0*/  FADD.FTZ R71, R20, R24 ;  /* 0x0000001814477221 */ /* 0x002fe20000010000 */
[----:B--2---:R-:W-:Y:S01]  /*58d0*/  FADD.FTZ R20, R21, R25 ;  /* 0x0000001915147221 */ /* 0x004fe20000010000 */
[----:B------:R-:W-:Y:S01]  /*58e0*/  FADD.FTZ R21, R22, R26 ;  /* 0x0000001a16157221 */ /* 0x000fe20000010000 */
[----:B------:R-:W-:Y:S01]  /*58f0*/  FADD.FTZ R22, R23, R27 ;  /* 0x0000001b17167221 */ /* 0x000fe20000010000 */
[----:B0-----:R-:W-:Y:S01]  /*5900*/  FADD.FTZ R71, R71, R28 ;  /* 0x0000001c47477221 */ /* 0x001fe20000010000 */
[----:B------:R-:W-:Y:S01]  /*5910*/  FADD.FTZ R20, R20, R29 ;  /* 0x0000001d14147221 */ /* 0x000fe20000010000 */
[----:B------:R-:W-:Y:S01]  /*5920*/  FADD.FTZ R21, R21, R30 ;  /* 0x0000001e15157221 */ /* 0x000fe20000010000 */
[----:B------:R-:W0:Y:S01]  /*5930*/  LDS.128 R24, [R65+0xc00] ;  /* 0x000c000041187984 */ /* 0x000e220000000c00 */
[----:B------:R-:W-:Y:S01]  /*5940*/  FADD.FTZ R28, R22, R31 ;  /* 0x0000001f161c7221 */ /* 0x000fe20000010000 */
[----:B---3--:R-:W-:Y:S01]  /*5950*/  FADD.FTZ R30, R20, R33 ;  /* 0x00000021141e7221 */ /* 0x008fe20000010000 */
[----:B------:R-:W-:Y:S01]  /*5960*/  FADD.FTZ R29, R21, R34 ;  /* 0x00000022151d7221 */ /* 0x000fe20000010000 */
[----:B------:R-:W-:Y:S01]  /*5970*/  FADD.FTZ R71, R71, R32 ;  /* 0x0000002047477221 */ /* 0x000fe20000010000 */
[----:B------:R-:W1:Y:S01]  /*5980*/  LDS.128 R20, [R65+0xf00] ;  /* 0x000f000041147984 */ /* 0x000e620000000c00 */
[----:B------:R-:W-:-:S02]  /*5990*/  FADD.FTZ R28, R28, R35 ;  /* 0x000000231c1c7221 */ /* 0x000fc40000010000 */
[----:B0-----:R-:W-:Y:S01]  /*59a0*/  FADD.FTZ R71, R71, R24 ;  /* 0x0000001847477221 */ /* 0x001fe20000010000 */
[----:B------:R-:W-:Y:S01]  /*59b0*/  FADD.FTZ R30, R30, R25 ;  /* 0x000000191e1e7221 */ /* 0x000fe20000010000 */
[----:B------:R-:W-:Y:S01]  /*59c0*/  FADD.FTZ R29, R29, R26 ;  /* 0x0000001a1d1d7221 */ /* 0x000fe20000010000 */
[----:B------:R-:W-:Y:S01]  /*59d0*/  FADD.FTZ R32, R28, R27 ;  /* 0x0000001b1c207221 */ /* 0x000fe20000010000 */
[----:B-1----:R-:W-:Y:S01]  /*59e0*/  FADD.FTZ R71, R71, R20 ;  /* 0x0000001447477221 */ /* 0x002fe20000010000 */
[----:B------:R-:W-:Y:S01]  /*59f0*/  FADD.FTZ R20, R30, R21 ;  /* 0x000000151e147221 */ /* 0x000fe20000010000 */
[----:B------:R-:W-:Y:S01]  /*5a00*/  FADD.FTZ R21, R29, R22 ;  /* 0x000000161d157221 */ /* 0x000fe20000010000 */
[----:B------:R-:W-:Y:S01]  /*5a10*/  LDS.128 R24, [R65+0x1500] ;  /* 0x0015000041187984 */ /* 0x000fe20000000c00 */
[----:B------:R-:W-:-:S03]  /*5a20*/  FADD.FTZ R32, R32, R23 ;  /* 0x0000001720207221 */ /* 0x000fc60000010000 */
        /* <DEDUP_REMOVED lines=37> */
[----:B------:R-:W-:Y:S01]  /*5c80*/  LDS.128 R28, [R65+0x2d00] ;  /* 0x002d0000411c7984 */ /* 0x000fe20000000c00 */
        /* <DEDUP_REMOVED lines=8> */
[----:B------:R-:W-:Y:S01]  /*5d10*/  FADD.FTZ R20, R71, R28 ;  /* 0x0000001c47147221 */ /* 0x000fe20000010000 */
[----:B------:R-:W-:Y:S01]  /*5d20*/  FADD.FTZ R22, R33, R30 ;  /* 0x0000001e21167221 */ /* 0x000fe20000010000 */
[----:B------:R-:W-:-:S07]  /*5d30*/  FADD.FTZ R23, R32, R31 ;  /* 0x0000001f20177221 */ /* 0x000fce0000010000 */
.L_x_724:
[----:B------:R-:W-:Y:S05]  /*5d40*/  BSYNC.RECONVERGENT B0 ;  /* 0x0000000000007941 */ /* 0x000fea0003800200 */
.L_x_723:
[----:B------:R-:W-:Y:S04]  /*5d50*/  BSSY.RECONVERGENT B0, `(.L_x_725) ;  /* 0x000001d000007945 */ /* 0x000fe80003800200 */
[----:B------:R-:W-:Y:S05]  /*5d60*/  @P3 BRA `(.L_x_726) ;  /* 0x00000000006c3947 */ /* 0x000fea0003800000 */
[----:B---3--:R-:W0:Y:S01]  /*5d70*/  LDC.64 R24, c[0x0][0x3f8] ;  /* 0x0000fe00ff187b82 */ /* 0x008e220000000a00 */
[----:B------:R-:W-:-:S07]  /*5d80*/  IMAD R31, R64, 0x30, R13 ;  /* 0x00000030401f7824 */ /* 0x000fce00078e020d */
[----:B-1----:R-:W1:Y:S01]  /*5d90*/  LDC.64 R26, c[0x0][0x3d8] ;  /* 0x0000f600ff1a7b82 */ /* 0x002e620000000a00 */
[----:B0-----:R-:W-:Y:S01]  /*5da0*/  IMAD.WIDE.U32 R28, R24, 0x3, RZ ;  /* 0x00000003181c7825 */ /* 0x001fe200078e00ff */
[----:B------:R-:W-:-:S04]  /*5db0*/  LEA R33, R25, R25, 0x1 ;  /* 0x0000001919217211 */ /* 0x000fc800078e08ff */
[----:B------:R-:W-:Y:S01]  /*5dc0*/  IADD3 R33, PT, PT, R29, R33, RZ ;  /* 0x000000211d217210 */ /* 0x000fe20007ffe0ff */
[----:B-1----:R-:W-:-:S03]  /*5dd0*/  IMAD.WIDE R30, R31, 0x4, R26 ;  /* 0x000000041f1e7825 */ /* 0x002fc600078e021a */
[----:B------:R-:W-:-:S04]  /*5de0*/  LEA.HI R29, P1, R33, R28, RZ, 0x1 ;  /* 0x0000001c211d7211 */ /* 0x000fc800078308ff */
[----:B------:R-:W-:Y:S01]  /*5df0*/  IADD3.X R26, PT, PT, RZ, R33, RZ, P1, !PT ;  /* 0x00000021ff1a7210 */ /* 0x000fe20000ffe4ff */
[----:B------:R4:W-:Y:S01]  /*5e00*/  REDG.E.ADD.F32.FTZ.RN.STRONG.GPU desc[UR8][R30.64], R20 ;  /* 0x000000141e0079a6 */ /* 0x0009e2000c12f308 */
[----:B------:R-:W-:Y:S02]  /*5e10*/  LEA.HI R35, P1, R25, R24, RZ, 0x1 ;  /* 0x0000001819237211 */ /* 0x000fe400078308ff */
[----:B------:R-:W-:Y:S02]  /*5e20*/  SHF.L.U64.HI R33, R29, 0x1, R26 ;  /* 0x000000011d217819 */ /* 0x000fe4000001021a */
[----:B------:R-:W-:Y:S02]  /*5e30*/  IADD3.X R26, PT, PT, RZ, R25, RZ, P1, !PT ;  /* 0x00000019ff1a7210 */ /* 0x000fe40000ffe4ff */
[----:B------:R-:W-:Y:S02]  /*5e40*/  SHF.L.U32 R27, R35, 0x1, RZ ;  /* 0x00000001231b7819 */ /* 0x000fe400000006ff */
        /* <DEDUP_REMOVED lines=13> */
.L_x_726:
[----:B------:R-:W-:Y:S05]  /*5f20*/  BSYNC.RECONVERGENT B0 ;  /* 0x0000000000007941 */ /* 0x000fea0003800200 */
.L_x_725:
[----:B------:R-:W5:Y:S02]  /*5f30*/  LDCU UR4, c[0x0][0x370] ;  /* 0x00006e00ff0477ac */ /* 0x000f640008000800 */
[----:B-----5:R-:W-:-:S09]  /*5f40*/  UISETP.GE.U32.AND UP0, UPT, UR4, 0x2, UPT ;  /* 0x000000020400788c */ /* 0x020fd2000bf06070 */
[----:B------:R-:W-:Y:S05]  /*5f50*/  BRA.U !UP0, `(.L_x_727) ;  /* 0x0000001508487547 */ /* 0x000fea000b800000 */
[----:B------:R-:W-:Y:S05]  /*5f60*/  @P0 BRA `(.L_x_728) ;  /* 0x00000000008c0947 */ /* 0x000fea0003800000 */
[----:B----4-:R-:W3:Y:S01]  /*5f70*/  LDC R29, c[0x0][0x374] ;  /* 0x0000dd00ff1d7b82 */ /* 0x010ee20000000800 */
[----:B-1----:R-:W1:Y:S01]  /*5f80*/  S2R R27, SR_CTAID.Y ;  /* 0x00000000001b7919 */ /* 0x002e620000002600 */
[C---:B------:R-:W-:Y:S02]  /*5f90*/  LOP3.LUT R26, R54.reuse, 0x1, RZ, 0xc0, !PT ;  /* 0x00000001361a7812 */ /* 0x040fe400078ec0ff */
[----:B0-----:R-:W-:-:S04]  /*5fa0*/  LOP3.LUT P0, R28, R54, 0x2, RZ, 0xc0, !PT ;  /* 0x00000002361c7812 */ /* 0x001fc8000780c0ff */
[----:B------:R-:W0:Y:S08]  /*5fb0*/  LDC R31, c[0x0][0x370] ;  /* 0x0000dc00ff1f7b82 */ /* 0x000e300000000800 */
[----:B--2---:R-:W2:Y:S01]  /*5fc0*/  LDC.64 R22, c[0x0][0x3d0] ;  /* 0x0000f400ff167b82 */ /* 0x004ea20000000a00 */
[----:B---3--:R-:W-:-:S07]  /*5fd0*/  IMAD R24, R26, R29, RZ ;  /* 0x0000001d1a187224 */ /* 0x008fce00078e02ff */
[----:B------:R-:W3:Y:S01]  /*5fe0*/  LDC.64 R20, c[0x0][0x3c8] ;  /* 0x0000f200ff147b82 */ /* 0x000ee20000000a00 */
[----:B0-----:R-:W-:Y:S02]  /*5ff0*/  IMAD R25, R24, R31, RZ ;  /* 0x0000001f18197224 */ /* 0x001fe400078e02ff */
[----:B-1----:R-:W-:-:S03]  /*6000*/  IMAD R29, R29, UR6, R27 ;  /* 0x000000061d1d7c24 */ /* 0x002fc6000f8e021b */
[----:B------:R-:W-:-:S05]  /*6010*/  SHF.L.U32 R25, R25, 0x1, RZ ;  /* 0x0000000119197819 */ /* 0x000fca00000006ff */
[----:B--2---:R-:W-:Y:S01]  /*6020*/  IMAD.WIDE R22, R25, 0x4, R22 ;  /* 0x0000000419167825 */ /* 0x004fe200078e0216 */
[----:B------:R-:W-:-:S03]  /*6030*/  IADD3 R25, PT, PT, R24, R27, RZ ;  /* 0x0000001b18197210 */ /* 0x000fc60007ffe0ff */
[----:B------:R-:W-:Y:S01]  /*6040*/  IMAD.WIDE.U32 R22, R29, 0x8, R22 ;  /* 0x000000081d167825 */ /* 0x000fe200078e0016 */
[----:B------:R-:W-:Y:S02]  /*6050*/  IADD3 R29, PT, PT, -R28, 0x1, RZ ;  /* 0x000000011c1d7810 */ /* 0x000fe40007ffe1ff */
[----:B------:R-:W-:Y:S01]  /*6060*/  SEL R28, R31, RZ, !P0 ;  /* 0x000000ff1f1c7207 */ /* 0x000fe20004000000 */
[----:B---3--:R-:W-:Y:S01]  /*6070*/  IMAD.WIDE.U32 R24, R25, 0x4, R20 ;  /* 0x0000000419187825 */ /* 0x008fe200078e0014 */
[----:B------:R0:W-:Y:S02]  /*6080*/  STG.E.64 desc[UR8][R22.64], R18 ;  /* 0x0000001216007986 */ /* 0x0001e4000c101b08 */
[----:B------:R-:W-:Y:S01]  /*6090*/  ISETP.NE.AND P0, PT, R28, -0x1, PT ;  /* 0xffffffff1c00780c */ /* 0x000fe20003f05270 */
[----:B------:R-:W-:Y:S06]  /*60a0*/  MEMBAR.ALL.GPU ;  /* 0x0000000000007992 */ /* 0x000fec000000a000 */
[----:B------:R-:W-:-:S00]  /*60b0*/  ERRBAR ;  /* 0x00000000000079ab */ /* 0x000fc00000000000 */
[----:B------:R-:W-:Y:S06]  /*60c0*/  CGAERRBAR ;  /* 0x00000000000075ab */ /* 0x000fec0000000000 */
[----:B------:R0:W-:Y:S01]  /*60d0*/  REDG.E.ADD.S32.STRONG.GPU desc[UR8][R24.64], R29 ;  /* 0x0000001d1800798e */ /* 0x0001e2000c12e308 */
[----:B------:R-:W-:Y:S05]  /*60e0*/  @!P0 BRA `(.L_x_728) ;  /* 0x00000000002c8947 */ /* 0x000fea0003800000 */
[----:B------:R-:W-:-:S13]  /*60f0*/  LOP3.LUT P1, RZ, R54, 0x2, RZ, 0xc0, !PT ;  /* 0x0000000236ff7812 */ /* 0x000fda000782c0ff */
.L_x_729:
        /* <DEDUP_REMOVED lines=10> */
.L_x_728:
[----:B--2-4-:R-:W2:Y:S01]  /*61a0*/  LDC R20, c[0x0][0x370] ;  /* 0x0000dc00ff147b82 */ /* 0x014ea20000000800 */
[----:B------:R-:W-:Y:S05]  /*61b0*/  WARPSYNC.ALL ;  /* 0x0000000000007948 */ /* 0x000fea0003800000 */
[----:B--2---:R-:W-:Y:S02]  /*61c0*/  ISETP.GE.U32.AND P0, PT, R20, 0x8, PT ;  /* 0x000000081400780c */ /* 0x004fe40003f06070 */
[----:B------:R-:W-:Y:S01]  /*61d0*/  BAR.SYNC.DEFER_BLOCKING 0x0 ;  /* 0x0000000000007b1d */ /* 0x000fe20000010000 */
[----:B0-----:R-:W-:-:S10]  /*61e0*/  MOV R28, RZ ;  /* 0x000000ff001c7202 */ /* 0x001fd40000000f00 */
[----:B------:R-:W-:Y:S05]  /*61f0*/  @!P0 BRA `(.L_x_730) ;  /* 0x0000000800748947 */ /* 0x000fea0003800000 */
[----:B------:R-:W0:Y:S01]  /*6200*/  S2UR UR15, SR_CTAID.Y ;  /* 0x00000000000f79c3 */ /* 0x000e220000002600 */
[----:B------:R-:W0:Y:S01]  /*6210*/  LDCU UR4, c[0x0][0x374] ;  /* 0x00006e80ff0477ac */ /* 0x000e220008000800 */
[----:B---3--:R-:W2:Y:S01]  /*6220*/  S2R R24, SR_TID.X ;  /* 0x0000000000187919 */ /* 0x008ea20000002100 */
[----:B------:R-:W-:Y:S01]  /*6230*/  HFMA2 R33, -RZ, RZ, 0, 0 ;  /* 0x00000000ff217431 */ /* 0x000fe200000001ff */
[----:B------:R-:W-:-:S04]  /*6240*/  UIADD3 UR5, UPT, UPT, -UR6, URZ, URZ ;  /* 0x000000ff06057290 */ /* 0x000fc8000fffe1ff */
[----:B------:R-:W3:Y:S01]  /*6250*/  S2UR UR6, SR_CTAID.X ;  /* 0x00000000000679c3 */ /* 0x000ee20000002500 */
[----:B0-----:R-:W-:Y:S02]  /*6260*/  ULEA UR7, UR4, UR15, 0x2 ;  /* 0x0000000f04077291 */ /* 0x001fe4000f8e10ff */
[----:B------:R-:W-:Y:S01]  /*6270*/  MOV R25, UR15 ;  /* 0x0000000f00197c02 */ /* 0x000fe20008000f00 */
[----:B------:R-:W-:Y:S02]  /*6280*/  UIMAD UR10, UR4, 0x3, UR15 ;  /* 0x00000003040a78a4 */ /* 0x000fe4000f8e020f */
[----:B------:R-:W-:Y:S02]  /*6290*/  UIMAD UR11, UR4, 0x6, UR15 ;  /* 0x00000006040b78a4 */ /* 0x000fe4000f8e020f */
[----:B------:R-:W-:Y:S01]  /*62a0*/  UIMAD UR12, UR4, 0x7, UR15 ;  /* 0x00000007040c78a4 */ /* 0x000fe2000f8e020f */
[----:B-1----:R-:W-:Y:S01]  /*62b0*/  MOV R27, UR7 ;  /* 0x00000007001b7c02 */ /* 0x002fe20008000f00 */
[----:B------:R-:W-:Y:S01]  /*62c0*/  UIMAD UR13, UR4, 0x5, UR15 ;  /* 0x00000005040d78a4 */ /* 0x000fe2000f8e020f */
[----:B------:R-:W-:Y:S01]  /*62d0*/  MOV R30, UR10 ;  /* 0x0000000a001e7c02 */ /* 0x000fe20008000f00 */
[----:B------:R-:W-:Y:S01]  /*62e0*/  ULEA UR14, UR4, UR15, 0x1 ;  /* 0x0000000f040e7291 */ /* 0x000fe2000f8e08ff */
[----:B------:R-:W-:Y:S01]  /*62f0*/  MOV R29, UR11 ;  /* 0x0000000b001d7c02 */ /* 0x000fe20008000f00 */
[----:B------:R-:W-:Y:S01]  /*6300*/  UIADD3 UR4, UPT, UPT, UR15, UR4, URZ ;  /* 0x000000040f047290 */ /* 0x000fe2000fffe0ff */
[----:B------:R-:W-:-:S02]  /*6310*/  MOV R28, UR12 ;  /* 0x0000000c001c7c02 */ /* 0x000fc40008000f00 */
[----:B------:R-:W-:Y:S02]  /*6320*/  MOV R26, UR13 ;  /* 0x0000000d001a7c02 */ /* 0x000fe40008000f00 */
[----:B------:R-:W-:Y:S02]  /*6330*/  MOV R31, UR14 ;  /* 0x0000000e001f7c02 */ /* 0x000fe40008000f00 */
[----:B--23--:R-:W-:-:S07]  /*6340*/  MOV R32, UR4 ;  /* 0x0000000400207c02 */ /* 0x00cfce0008000f00 */
.L_x_731:
[----:B------:R-:W-:-:S04]  /*6350*/  ISETP.NE.AND P1, PT, RZ, UR5, PT ;  /* 0x00000005ff007c0c */ /* 0x000fc8000bf25270 */
[----:B------:R-:W-:Y:S02]  /*6360*/  ISETP.NE.OR P1, PT, R13, RZ, !P1 ;  /* 0x000000ff0d00720c */ /* 0x000fe40004f25670 */
[----:B------:R-:W-:-:S04]  /*6370*/  IADD3 R13, PT, PT, R33, 0x1, RZ ;  /* 0x00000001210d7810 */ /* 0x000fc80007ffe0ff */
[----:B------:R-:W-:Y:S02]  /*6380*/  ISETP.NE.AND P2, PT, R13, UR6, PT ;  /* 0x000000060d007c0c */ /* 0x000fe4000bf45270 */
[----:B------:R-:W-:-:S04]  /*6390*/  MOV R13, R24 ;  /* 0x00000018000d7202 */ /* 0x000fc80000000f00 */
[----:B------:R-:W-:Y:S01]  /*63a0*/  ISETP.NE.OR P2, PT, R13, RZ, !P2 ;  /* 0x000000ff0d00720c */ /* 0x000fe20005745670 */
[----:B------:R-:W0:Y:S01]  /*63b0*/  @!P1 LDC R20, c[0x0][0x374] ;  /* 0x0000dd00ff149b82 */ /* 0x000e220000000800 */
[----:B------:R-:W-:-:S07]  /*63c0*/  @!P1 LOP3.LUT R23, R54, 0x1, RZ, 0xc0, !PT ;  /* 0x0000000136179812 */ /* 0x000fce00078ec0ff */
[----:B------:R-:W1:Y:S08]  /*63d0*/  @!P1 LDC R21, c[0x0][0x370] ;  /* 0x0000dc00ff159b82 */ /* 0x000e700000000800 */
[----:B------:R-:W2:Y:S01]  /*63e0*/  @!P2 LDC R34, c[0x0][0x374] ;  /* 0x0000dd00ff22ab82 */ /* 0x000ea20000000800 */
[----:B0-----:R-:W-:-:S07]  /*63f0*/  @!P1 IMAD R20, R23, R20, RZ ;  /* 0x0000001417149224 */ /* 0x001fce00078e02ff */
[----:B------:R-:W0:Y:S01]  /*6400*/  @!P2 LDC R35, c[0x0][0x370] ;  /* 0x0000dc00ff23ab82 */ /* 0x000e220000000800 */
[----:B-1----:R-:W-:-:S07]  /*6410*/  @!P1 IMAD R20, R20, R21, RZ ;  /* 0x0000001514149224 */ /* 0x002fce00078e02ff */
[----:B------:R-:W1:Y:S01]  /*6420*/  @!P1 LDC.64 R22, c[0x0][0x3d0] ;  /* 0x0000f400ff169b82 */ /* 0x000e620000000a00 */
[----:B------:R-:W-:-:S05]  /*6430*/  @!P2 LOP3.LUT R21, R54, 0x1, RZ, 0xc0, !PT ;  /* 0x000000013615a812 */ /* 0x000fca00078ec0ff */
[----:B--2---:R-:W-:Y:S01]  /*6440*/  @!P2 IMAD R34, R21, R34, RZ ;  /* 0x000000221522a224 */ /* 0x004fe200078e02ff */
[----:B------:R-:W-:-:S03]  /*6450*/  @!P1 SHF.L.U32 R21, R20, 0x1, RZ ;  /* 0x0000000114159819 */ /* 0x000fc600000006ff */
[----:B0-----:R-:W-:Y:S02]  /*6460*/  @!P2 IMAD R34, R34, R35, RZ ;  /* 0x000000232222a224 */ /* 0x001fe400078e02ff */
[----:B-1----:R-:W-:Y:S02]  /*6470*/  @!P1 IMAD.WIDE R22, R21, 0x4, R22 ;  /* 0x0000000415169825 */ /* 0x002fe400078e0216 */
[----:B------:R-:W0:Y:S02]  /*6480*/  @!P2 LDC.64 R20, c[0x0][0x3d0] ;  /* 0x0000f400ff14ab82 */ /* 0x000e240000000a00 */
[----:B------:R-:W-:Y:S01]  /*6490*/  @!P1 IMAD.WIDE.U32 R22, R25, 0x8, R22 ;  /* 0x0000000819169825 */ /* 0x000fe200078e0016 */
[----:B------:R-:W-:-:S05]  /*64a0*/  @!P2 SHF.L.U32 R35, R34, 0x1, RZ ;  /* 0x000000012223a819 */ /* 0x000fca00000006ff */
[----:B------:R-:W2:Y:S01]  /*64b0*/  @!P1 LDG.E.64 R22, desc[UR8][R22.64] ;  /* 0x0000000816169981 */ /* 0x000ea2000c1e1b00 */
[----:B0-----:R-:W-:-:S04]  /*64c0*/  @!P2 IMAD.WIDE R20, R35, 0x4, R20 ;  /* 0x000000042314a825 */ /* 0x001fc800078e0214 */
[----:B------:R-:W-:-:S06]  /*64d0*/  @!P2 IMAD.WIDE.U32 R20, R32, 0x8, R20 ;  /* 0x000000082014a825 */ /* 0x000fcc00078e0014 */
[----:B------:R-:W3:Y:S01]  /*64e0*/  @!P2 LDG.E.64 R20, desc[UR8][R20.64] ;  /* 0x000000081414a981 */ /* 0x000ee2000c1e1b00 */
[----:B------:R-:W-:-:S04]  /*64f0*/  IADD3 R34, PT, PT, R33, 0x2, RZ ;  /* 0x0000000221227810 */ /* 0x000fc80007ffe0ff */
[----:B------:R-:W-:-:S04]  /*6500*/  ISETP.NE.AND P0, PT, R34, UR6, PT ;  /* 0x0000000622007c0c */ /* 0x000fc8000bf05270 */
[----:B------:R-:W-:-:S13]  /*6510*/  ISETP.NE.OR P0, PT, R13, RZ, !P0 ;  /* 0x000000ff0d00720c */ /* 0x000fda0004705670 */
[----:B------:R-:W0:Y:S08]  /*6520*/  @!P0 LDC R34, c[0x0][0x374] ;  /* 0x0000dd00ff228b82 */ /* 0x000e300000000800 */
[----:B------:R-:W1:Y:S01]  /*6530*/  @!P0 LDC R35, c[0x0][0x370] ;  /* 0x0000dc00ff238b82 */ /* 0x000e620000000800 */
[----:B--2---:R-:W-:Y:S01]  /*6540*/  @!P1 FADD.FTZ R19, R19, R23 ;  /* 0x0000001713139221 */ /* 0x004fe20000010000 */
[----:B------:R-:W-:Y:S01]  /*6550*/  @!P0 LOP3.LUT R23, R54, 0x1, RZ, 0xc0, !PT ;  /* 0x0000000136178812 */ /* 0x000fe200078ec0ff */
[----:B------:R-:W-:-:S04]  /*6560*/  @!P1 FADD.FTZ R18, R18, R22 ;  /* 0x0000001612129221 */ /* 0x000fc80000010000 */
[----:B0-----:R-:W-:Y:S01]  /*6570*/  @!P0 IMAD R22, R23, R34, RZ ;  /* 0x0000002217168224 */ /* 0x001fe200078e02ff */
[----:B------:R-:W-:-:S04]  /*6580*/  IADD3 R23, PT, PT, R33, 0x3, RZ ;  /* 0x0000000321177810 */ /* 0x000fc80007ffe0ff */
[----:B------:R-:W-:-:S04]  /*6590*/  ISETP.NE.AND P1, PT, R23, UR6, PT ;  /* 0x0000000617007c0c */ /* 0x000fc8000bf25270 */
[----:B------:R-:W-:Y:S01]  /*65a0*/  ISETP.NE.OR P1, PT, R13, RZ, !P1 ;  /* 0x000000ff0d00720c */ /* 0x000fe20004f25670 */
[----:B---3--:R-:W-:Y:S01]  /*65b0*/  @!P2 FADD.FTZ R18, R18, R20 ;  /* 0x000000141212a221 */ /* 0x008fe20000010000 */
[----:B-1----:R-:W-:-:S11]  /*65c0*/  @!P0 IMAD R20, R22, R35, RZ ;  /* 0x0000002316148224 */ /* 0x002fd600078e02ff */
[----:B------:R-:W0:Y:S01]  /*65d0*/  @!P1 LDC R34, c[0x0][0x374] ;  /* 0x0000dd00ff229b82 */ /* 0x000e220000000800 */
[----:B------:R-:W-:-:S07]  /*65e0*/  @!P0 SHF.L.U32 R35, R20, 0x1, RZ ;  /* 0x0000000114238819 */ /* 0x000fce00000006ff */
[----:B------:R-:W1:Y:S02]  /*65f0*/  @!P0 LDC.64 R22, c[0x0][0x3d0] ;  /* 0x0000f400ff168b82 */ /* 0x000e640000000a00 */
[----:B-1----:R-:W-:Y:S01]  /*6600*/  @!P0 IMAD.WIDE R22, R35, 0x4, R22 ;  /* 0x0000000423168825 */ /* 0x002fe200078e0216 */
[----:B------:R-:W-:-:S05]  /*6610*/  @!P1 LOP3.LUT R35, R54, 0x1, RZ, 0xc0, !PT ;  /* 0x0000000136239812 */ /* 0x000fca00078ec0ff */
[----:B0-----:R-:W-:Y:S02]  /*6620*/  @!P1 IMAD R20, R35, R34, RZ ;  /* 0x0000002223149224 */ /* 0x001fe400078e02ff */
[----:B------:R-:W0:Y:S01]  /*6630*/  @!P1 LDC R35, c[0x0][0x370] ;  /* 0x0000dc00ff239b82 */ /* 0x000e220000000800 */
[----:B------:R-:W-:-:S04]  /*6640*/  @!P0 IMAD.WIDE.U32 R22, R31, 0x8, R22 ;  /* 0x000000081f168825 */ /* 0x000fc800078e0016 */
[----:B------:R-:W-:Y:S02]  /*6650*/  @!P2 FADD.FTZ R19, R19, R21 ;  /* 0x000000151313a221 */ /* 0x000fe40000010000 */
[----:B------:R-:W2:Y:S01]  /*6660*/  @!P0 LDG.E.64 R22, desc[UR8][R22.64] ;  /* 0x0000000816168981 */ /* 0x000ea2000c1e1b00 */
[----:B0-----:R-:W-:Y:S02]  /*6670*/  @!P1 IMAD R34, R20, R35, RZ ;  /* 0x0000002314229224 */ /* 0x001fe400078e02ff */
[----:B------:R-:W0:Y:S03]  /*6680*/  @!P1 LDC.64 R20, c[0x0][0x3d0] ;  /* 0x0000f400ff149b82 */ /* 0x000e260000000a00 */
[----:B------:R-:W-:-:S05]  /*6690*/  @!P1 SHF.L.U32 R35, R34, 0x1, RZ ;  /* 0x0000000122239819 */ /* 0x000fca00000006ff */
[----:B0-----:R-:W-:-:S04]  /*66a0*/  @!P1 IMAD.WIDE R20, R35, 0x4, R20 ;  /* 0x0000000423149825 */ /* 0x001fc800078e0214 */
[----:B------:R-:W-:-:S06]  /*66b0*/  @!P1 IMAD.WIDE.U32 R20, R30, 0x8, R20 ;  /* 0x000000081e149825 */ /* 0x000fcc00078e0014 */
[----:B------:R-:W3:Y:S01]  /*66c0*/  @!P1 LDG.E.64 R20, desc[UR8][R20.64] ;  /* 0x0000000814149981 */ /* 0x000ee2000c1e1b00 */
[----:B------:R-:W-:-:S04]  /*66d0*/  IADD3 R34, PT, PT, R33, 0x4, RZ ;  /* 0x0000000421227810 */ /* 0x000fc80007ffe0ff */
[----:B------:R-:W-:-:S04]  /*66e0*/  ISETP.NE.AND P2, PT, R34, UR6, PT ;  /* 0x0000000622007c0c */ /* 0x000fc8000bf45270 */
[----:B------:R-:W-:-:S13]  /*66f0*/  ISETP.NE.OR P2, PT, R13, RZ, !P2 ;  /* 0x000000ff0d00720c */ /* 0x000fda0005745670 */
[----:B------:R-:W0:Y:S01]  /*6700*/  @!P2 LDC R34, c[0x0][0x374] ;  /* 0x0000dd00ff22ab82 */ /* 0x000e220000000800 */
[----:B--2---:R-:W-:Y:S01]  /*6710*/  @!P0 FADD.FTZ R18, R18, R22 ;  /* 0x0000001612128221 */ /* 0x004fe20000010000 */
[----:B------:R-:W-:Y:S01]  /*6720*/  IADD3 R22, PT, PT, R33, 0x5, RZ ;  /* 0x0000000521167810 */ /* 0x000fe20007ffe0ff */
[----:B------:R-:W-:Y:S01]  /*6730*/  @!P0 FADD.FTZ R19, R19, R23 ;  /* 0x0000001713138221 */ /* 0x000fe20000010000 */
[----:B------:R-:W-:Y:S02]  /*6740*/  @!P2 LOP3.LUT R23, R54, 0x1, RZ, 0xc0, !PT ;  /* 0x000000013617a812 */ /* 0x000fe400078ec0ff */
[----:B------:R-:W-:-:S03]  /*6750*/  ISETP.NE.AND P3, PT, R22, UR6, PT ;  /* 0x0000000616007c0c */ /* 0x000fc6000bf65270 */
[----:B0-----:R-:W-:Y:S01]  /*6760*/  @!P2 IMAD R22, R23, R34, RZ ;  /* 0x000000221716a224 */ /* 0x001fe200078e02ff */
[----:B------:R-:W-:Y:S01]  /*6770*/  ISETP.NE.OR P0, PT, R13, RZ, !P3 ;  /* 0x000000ff0d00720c */ /* 0x000fe20005f05670 */
[----:B------:R-:W0:-:S12]  /*6780*/  @!P2 LDC R23, c[0x0][0x370] ;  /* 0x0000dc00ff17ab82 */ /* 0x000e180000000800 */
[----:B------:R-:W1:Y:S08]  /*6790*/  @!P0 LDC R34, c[0x0][0x374] ;  /* 0x0000dd00ff228b82 */ /* 0x000e700000000800 */
[----:B------:R-:W2:Y:S01]  /*67a0*/  @!P0 LDC R35, c[0x0][0x370] ;  /* 0x0000dc00ff238b82 */ /* 0x000ea20000000800 */
[----:B0-----:R-:W-:-:S05]  /*67b0*/  @!P2 IMAD R22, R22, R23, RZ ;  /* 0x000000171616a224 */ /* 0x001fca00078e02ff */
[----:B------:R-:W-:Y:S01]  /*67c0*/  @!P2 SHF.L.U32 R23, R22, 0x1, RZ ;  /* 0x000000011617a819 */ /* 0x000fe200000006ff */
[----:B---3--:R-:W-:Y:S01]  /*67d0*/  @!P1 FADD.FTZ R19, R19, R21 ;  /* 0x0000001513139221 */ /* 0x008fe20000010000 */
[----:B------:R-:W-:Y:S01]  /*67e0*/  @!P0 LOP3.LUT R21, R54, 0x1, RZ, 0xc0, !PT ;  /* 0x0000000136158812 */ /* 0x000fe200078ec0ff */
[----:B------:R-:W-:-:S04]  /*67f0*/  @!P1 FADD.FTZ R18, R18, R20 ;  /* 0x0000001412129221 */ /* 0x000fc80000010000 */
[----:B-1----:R-:W-:Y:S02]  /*6800*/  @!P0 IMAD R34, R21, R34, RZ ;  /* 0x0000002215228224 */ /* 0x002fe400078e02ff */
[----:B------:R-:W0:Y:S02]  /*6810*/  @!P2 LDC.64 R20, c[0x0][0x3d0] ;  /* 0x0000f400ff14ab82 */ /* 0x000e240000000a00 */
[----:B--2---:R-:W-:Y:S02]  /*6820*/  @!P0 IMAD R34, R34, R35, RZ ;  /* 0x0000002322228224 */ /* 0x004fe400078e02ff */
[----:B0-----:R-:W-:-:S04]  /*6830*/  @!P2 IMAD.WIDE R20, R23, 0x4, R20 ;  /* 0x000000041714a825 */ /* 0x001fc800078e0214 */
[----:B------:R-:W0:Y:S01]  /*6840*/  @!P0 LDC.64 R22, c[0x0][0x3d0] ;  /* 0x0000f400ff168b82 */ /* 0x000e220000000a00 */
        /* <DEDUP_REMOVED lines=21> */
[----:B------:R-:W-:Y:S01]  /*69a0*/  @!P0 FADD.FTZ R19, R19, R23 ;  /* 0x0000001713138221 */ /* 0x000fe20000010000 */
[----:B------:R-:W-:-:S06]  /*69b0*/  @!P1 SHF.L.U32 R35, R22, 0x1, RZ ;  /* 0x0000000116239819 */ /* 0x000fcc00000006ff */
[----:B------:R-:W1:Y:S02]  /*69c0*/  @!P1 LDC.64 R20, c[0x0][0x3d0] ;  /* 0x0000f400ff149b82 */ /* 0x000e640000000a00 */
[----:B-1----:R-:W-:Y:S01]  /*69d0*/  @!P1 IMAD.WIDE R20, R35, 0x4, R20 ;  /* 0x0000000423149825 */ /* 0x002fe200078e0214 */
[----:B------:R-:W-:-:S05]  /*69e0*/  @!P2 LOP3.LUT R35, R54, 0x1, RZ, 0xc0, !PT ;  /* 0x000000013623a812 */ /* 0x000fca00078ec0ff */
[----:B0-----:R-:W-:Y:S02]  /*69f0*/  @!P2 IMAD R22, R35, R34, RZ ;  /* 0x000000222316a224 */ /* 0x001fe400078e02ff */
[----:B------:R-:W0:Y:S01]  /*6a00*/  @!P2 LDC R35, c[0x0][0x370] ;  /* 0x0000dc00ff23ab82 */ /* 0x000e220000000800 */
[----:B------:R-:W-:-:S06]  /*6a10*/  @!P1 IMAD.WIDE.U32 R20, R29, 0x8, R20 ;  /* 0x000000081d149825 */ /* 0x000fcc00078e0014 */
[----:B------:R-:W2:Y:S01]  /*6a20*/  @!P1 LDG.E.64 R20, desc[UR8][R20.64] ;  /* 0x0000000814149981 */ /* 0x000ea2000c1e1b00 */
[----:B0-----:R-:W-:Y:S02]  /*6a30*/  @!P2 IMAD R34, R22, R35, RZ ;  /* 0x000000231622a224 */ /* 0x001fe400078e02ff */
[----:B------:R-:W0:Y:S03]  /*6a40*/  @!P2 LDC.64 R22, c[0x0][0x3d0] ;  /* 0x0000f400ff16ab82 */ /* 0x000e260000000a00 */
[----:B------:R-:W-:-:S05]  /*6a50*/  @!P2 SHF.L.U32 R35, R34, 0x1, RZ ;  /* 0x000000012223a819 */ /* 0x000fca00000006ff */
[----:B0-----:R-:W-:-:S04]  /*6a60*/  @!P2 IMAD.WIDE R22, R35, 0x4, R22 ;  /* 0x000000042316a825 */ /* 0x001fc800078e0216 */
[----:B------:R-:W-:-:S06]  /*6a70*/  @!P2 IMAD.WIDE.U32 R22, R28, 0x8, R22 ;  /* 0x000000081c16a825 */ /* 0x000fcc00078e0016 */
[----:B------:R-:W3:Y:S01]  /*6a80*/  @!P2 LDG.E.64 R22, desc[UR8][R22.64] ;  /* 0x000000081616a981 */ /* 0x000ee2000c1e1b00 */
[----:B------:R-:W0:Y:S08]  /*6a90*/  LDC R34, c[0x0][0x374] ;  /* 0x0000dd00ff227b82 */ /* 0x000e300000000800 */
[----:B------:R-:W1:Y:S01]  /*6aa0*/  LDC R35, c[0x0][0x370] ;  /* 0x0000dc00ff237b82 */ /* 0x000e620000000800 */
[----:B------:R-:W-:Y:S01]  /*6ab0*/  IADD3 R33, PT, PT, R33, 0x8, RZ ;  /* 0x0000000821217810 */ /* 0x000fe20007ffe0ff */
[----:B------:R-:W-:Y:S01]  /*6ac0*/  UIADD3 UR5, UPT, UPT, UR5, 0x8, URZ ;  /* 0x0000000805057890 */ /* 0x000fe2000fffe0ff */
[----:B0-----:R-:W-:-:S02]  /*6ad0*/  LEA R25, R34, R25, 0x3 ;  /* 0x0000001922197211 */ /* 0x001fc400078e18ff */
[C---:B------:R-:W-:Y:S02]  /*6ae0*/  LEA R32, R34.reuse, R32, 0x3 ;  /* 0x0000002022207211 */ /* 0x040fe400078e18ff */
[C---:B------:R-:W-:Y:S02]  /*6af0*/  LEA R31, R34.reuse, R31, 0x3 ;  /* 0x0000001f221f7211 */ /* 0x040fe400078e18ff */
[C---:B------:R-:W-:Y:S02]  /*6b00*/  LEA R30, R34.reuse, R30, 0x3 ;  /* 0x0000001e221e7211 */ /* 0x040fe400078e18ff */
[C---:B------:R-:W-:Y:S02]  /*6b10*/  LEA R27, R34.reuse, R27, 0x3 ;  /* 0x0000001b221b7211 */ /* 0x040fe400078e18ff */
[C---:B------:R-:W-:Y:S02]  /*6b20*/  LEA R26, R34.reuse, R26, 0x3 ;  /* 0x0000001a221a7211 */ /* 0x040fe400078e18ff */
[----:B------:R-:W-:-:S02]  /*6b30*/  LEA R29, R34, R29, 0x3 ;  /* 0x0000001d221d7211 */ /* 0x000fc400078e18ff */
[----:B------:R-:W-:Y:S01]  /*6b40*/  LEA R28, R34, R28, 0x3 ;  /* 0x0000001c221c7211 */ /* 0x000fe200078e18ff */
[----:B--2---:R-:W-:Y:S01]  /*6b50*/  @!P1 FADD.FTZ R18, R18, R20 ;  /* 0x0000001412129221 */ /* 0x004fe20000010000 */
[----:B-1----:R-:W-:-:S04]  /*6b60*/  LOP3.LUT R20, R35, 0x7ffffff8, RZ, 0xc0, !PT ;  /* 0x7ffffff823147812 */ /* 0x002fc800078ec0ff */
[----:B------:R-:W-:Y:S01]  /*6b70*/  ISETP.NE.AND P0, PT, R33, R20, PT ;  /* 0x000000142100720c */ /* 0x000fe20003f05270 */
[----:B------:R-:W-:Y:S01]  /*6b80*/  @!P1 FADD.FTZ R19, R19, R21 ;  /* 0x0000001513139221 */ /* 0x000fe20000010000 */
[----:B---3--:R-:W-:-:S03]  /*6b90*/  @!P2 FADD.FTZ R18, R18, R22 ;  /* 0x000000161212a221 */ /* 0x008fc60000010000 */
[----:B------:R-:W-:-:S08]  /*6ba0*/  @!P2 FADD.FTZ R19, R19, R23 ;  /* 0x000000171313a221 */ /* 0x000fd00000010000 */
[----:B------:R-:W-:Y:S05]  /*6bb0*/  @P0 BRA `(.L_x_731) ;  /* 0xfffffff400e40947 */ /* 0x000fea000383ffff */
[----:B------:R-:W-:-:S07]  /*6bc0*/  MOV R28, R20 ;  /* 0x00000014001c7202 */ /* 0x000fce0000000f00 */
.L_x_730:
[----:B------:R-:W0:Y:S02]  /*6bd0*/  LDCU UR4, c[0x0][0x370] ;  /* 0x00006e00ff0477ac */ /* 0x000e240008000800 */
[----:B0-----:R-:W-:-:S09]  /*6be0*/  ULOP3.LUT UP0, URZ, UR4, 0x7, URZ, 0xc0, !UPT ;  /* 0x0000000704ff7892 */ /* 0x001fd2000f80c0ff */
[----:B------:R-:W-:Y:S05]  /*6bf0*/  BRA.U !UP0, `(.L_x_727) ;  /* 0x0000000908207547 */ /* 0x000fea000b800000 */
[----:B------:R-:W0:Y:S02]  /*6c00*/  LDCU UR4, c[0x0][0x370] ;  /* 0x00006e00ff0477ac */ /* 0x000e240008000800 */
[----:B0-----:R-:W-:-:S04]  /*6c10*/  ULOP3.LUT UR4, UR4, 0x7, URZ, 0xc0, !UPT ;  /* 0x0000000704047892 */ /* 0x001fc8000f8ec0ff */
[----:B------:R-:W-:-:S04]  /*6c20*/  UIADD3 UR4, UPT, UPT, UR4, -0x1, URZ ;  /* 0xffffffff04047890 */ /* 0x000fc8000fffe0ff */
[----:B------:R-:W-:-:S09]  /*6c30*/  UISETP.GE.U32.AND UP0, UPT, UR4, 0x3, UPT ;  /* 0x000000030400788c */ /* 0x000fd2000bf06070 */
[----:B------:R-:W-:Y:S05]  /*6c40*/  BRA.U !UP0, `(.L_x_732) ;  /* 0x0000000508147547 */ /* 0x000fea000b800000 */
[C---:B------:R-:W-:Y:S02]  /*6c50*/  ISETP.NE.AND P0, PT, R28.reuse, UR6, PT ;  /* 0x000000061c007c0c */ /* 0x040fe4000bf05270 */
[----:B------:R-:W-:Y:S02]  /*6c60*/  IADD3 R20, PT, PT, R28, 0x1, RZ ;  /* 0x000000011c147810 */ /* 0x000fe40007ffe0ff */
[C---:B------:R-:W-:Y:S02]  /*6c70*/  ISETP.NE.OR P0, PT, R13.reuse, RZ, !P0 ;  /* 0x000000ff0d00720c */ /* 0x040fe40004705670 */
[----:B------:R-:W-:Y:S02]  /*6c80*/  ISETP.NE.AND P1, PT, R20, UR6, PT ;  /* 0x0000000614007c0c */ /* 0x000fe4000bf25270 */
[----:B------:R-:W-:Y:S02]  /*6c90*/  IADD3 R31, PT, PT, R28, 0x3, RZ ;  /* 0x000000031c1f7810 */ /* 0x000fe40007ffe0ff */
[----:B------:R-:W-:-:S02]  /*6ca0*/  ISETP.NE.OR P1, PT, R13, RZ, !P1 ;  /* 0x000000ff0d00720c */ /* 0x000fc40004f25670 */
[----:B------:R-:W-:Y:S02]  /*6cb0*/  ISETP.NE.AND P3, PT, R31, UR6, PT ;  /* 0x000000061f007c0c */ /* 0x000fe4000bf65270 */
[----:B------:R-:W-:Y:S02]  /*6cc0*/  IADD3 R29, PT, PT, R28, 0x2, RZ ;  /* 0x000000021c1d7810 */ /* 0x000fe40007ffe0ff */
[----:B------:R-:W-:Y:S01]  /*6cd0*/  ISETP.NE.OR P3, PT, R13, RZ, !P3 ;  /* 0x000000ff0d00720c */ /* 0x000fe20005f65670 */
[----:B------:R-:W0:Y:S01]  /*6ce0*/  @!P0 LDC R25, c[0x0][0x374] ;  /* 0x0000dd00ff198b82 */ /* 0x000e220000000800 */
[----:B------:R-:W-:Y:S01]  /*6cf0*/  @!P0 LOP3.LUT R20, R54, 0x1, RZ, 0xc0, !PT ;  /* 0x0000000136148812 */ /* 0x000fe200078ec0ff */
[----:B------:R-:W2:Y:S01]  /*6d00*/  @!P0 S2R R26, SR_CTAID.Y ;  /* 0x00000000001a8919 */ /* 0x000ea20000002600 */
[----:B------:R-:W-:-:S03]  /*6d10*/  ISETP.NE.AND P2, PT, R29, UR6, PT ;  /* 0x000000061d007c0c */ /* 0x000fc6000bf45270 */
[----:B------:R-:W-:Y:S01]  /*6d20*/  @!P1 LOP3.LUT R30, R54, 0x1, RZ, 0xc0, !PT ;  /* 0x00000001361e9812 */ /* 0x000fe200078ec0ff */
[----:B------:R-:W4:Y:S01]  /*6d30*/  @!P1 S2R R33, SR_CTAID.Y ;  /* 0x0000000000219919 */ /* 0x000f220000002600 */
[----:B------:R-:W3:Y:S01]  /*6d40*/  @!P0 LDC R21, c[0x0][0x370] ;  /* 0x0000dc00ff158b82 */ /* 0x000ee20000000800 */
[----:B------:R-:W-:-:S03]  /*6d50*/  ISETP.NE.OR P2, PT, R13, RZ, !P2 ;  /* 0x000000ff0d00720c */ /* 0x000fc60005745670 */
[----:B------:R-:W5:Y:S04]  /*6d60*/  @!P3 S2R R22, SR_CTAID.Y ;  /* 0x000000000016b919 */ /* 0x000f680000002600 */
[----:B------:R-:W4:Y:S06]  /*6d70*/  @!P1 LDC R23, c[0x0][0x374] ;  /* 0x0000dd00ff179b82 */ /* 0x000f2c0000000800 */
[----:B------:R-:W5:Y:S01]  /*6d80*/  @!P2 S2R R34, SR_CTAID.Y ;  /* 0x000000000022a919 */ /* 0x000f620000002600 */
[----:B------:R-:W-:Y:S01]  /*6d90*/  @!P2 LOP3.LUT R65, R54, 0x1, RZ, 0xc0, !PT ;  /* 0x000000013641a812 */ /* 0x000fe200078ec0ff */
[----:B-1----:R-:W1:Y:S01]  /*6da0*/  @!P1 LDC R27, c[0x0][0x370] ;  /* 0x0000dc00ff1b9b82 */ /* 0x002e620000000800 */
[----:B0-----:R-:W-:-:S04]  /*6db0*/  @!P0 IMAD R20, R20, R25, RZ ;  /* 0x0000001914148224 */ /* 0x001fc800078e02ff */
[----:B---3--:R-:W-:-:S03]  /*6dc0*/  @!P0 IMAD R24, R20, R21, RZ ;  /* 0x0000001514188224 */ /* 0x008fc600078e02ff */
[----:B------:R-:W5:Y:S01]  /*6dd0*/  @!P2 LDC R32, c[0x0][0x374] ;  /* 0x0000dd00ff20ab82 */ /* 0x000f620000000800 */
[----:B--2---:R-:W-:Y:S02]  /*6de0*/  @!P0 IMAD R25, R28, R25, R26 ;  /* 0x000000191c198224 */ /* 0x004fe400078e021a */
[----:B----4-:R-:W-:-:S05]  /*6df0*/  @!P1 IMAD R30, R30, R23, RZ ;  /* 0x000000171e1e9224 */ /* 0x010fca00078e02ff */
[----:B------:R-:W0:Y:S01]  /*6e00*/  @!P0 LDC.64 R20, c[0x0][0x3d0] ;  /* 0x0000f400ff148b82 */ /* 0x000e220000000a00 */
[----:B------:R-:W-:Y:S01]  /*6e10*/  @!P1 IMAD R26, R28, R23, R23 ;  /* 0x000000171c1a9224 */ /* 0x000fe200078e0217 */
[----:B------:R-:W-:-:S04]  /*6e20*/  @!P3 LOP3.LUT R23, R54, 0x1, RZ, 0xc0, !PT ;  /* 0x000000013617b812 */ /* 0x000fc800078ec0ff */
[----:B------:R-:W-:Y:S01]  /*6e30*/  @!P1 IADD3 R33, PT, PT, R26, R33, RZ ;  /* 0x000000211a219210 */ /* 0x000fe20007ffe0ff */
[----:B-1----:R-:W-:Y:S01]  /*6e40*/  @!P1 IMAD R30, R30, R27, RZ ;  /* 0x0000001b1e1e9224 */ /* 0x002fe200078e02ff */
[----:B------:R-:W1:Y:S01]  /*6e50*/  @!P2 LDC R35, c[0x0][0x370] ;  /* 0x0000dc00ff23ab82 */ /* 0x000e620000000800 */
[----:B------:R-:W-:-:S07]  /*6e60*/  @!P0 SHF.L.U32 R27, R24, 0x1, RZ ;  /* 0x00000001181b8819 */ /* 0x000fce00000006ff */
[----:B------:R-:W2:Y:S01]  /*6e70*/  @!P3 LDC R24, c[0x0][0x374] ;  /* 0x0000dd00ff18bb82 */ /* 0x000ea20000000800 */
[-C--:B-----5:R-:W-:Y:S02]  /*6e80*/  @!P2 IMAD R29, R29, R32.reuse, R34 ;  /* 0x000000201d1da224 */ /* 0x0a0fe400078e0222 */
[----:B------:R-:W-:Y:S02]  /*6e90*/  @!P2 IMAD R32, R65, R32, RZ ;  /* 0x000000204120a224 */ /* 0x000fe400078e02ff */
[----:B0-----:R-:W-:-:S03]  /*6ea0*/  @!P0 IMAD.WIDE R20, R27, 0x4, R20 ;  /* 0x000000041b148825 */ /* 0x001fc600078e0214 */
[----:B------:R-:W0:Y:S01]  /*6eb0*/  @!P3 LDC R27, c[0x0][0x370] ;  /* 0x0000dc00ff1bbb82 */ /* 0x000e220000000800 */
[----:B------:R-:W-:-:S04]  /*6ec0*/  @!P0 IMAD.WIDE.U32 R20, R25, 0x8, R20 ;  /* 0x0000000819148825 */ /* 0x000fc800078e0014 */
[----:B-1----:R-:W-:Y:S01]  /*6ed0*/  @!P2 IMAD R32, R32, R35, RZ ;  /* 0x000000232020a224 */ /* 0x002fe200078e02ff */
[----:B------:R-:W-:Y:S01]  /*6ee0*/  @!P1 SHF.L.U32 R35, R30, 0x1, RZ ;  /* 0x000000011e239819 */ /* 0x000fe200000006ff */
[----:B------:R-:W3:Y:S01]  /*6ef0*/  @!P0 LDG.E.64 R20, desc[UR8][R20.64] ;  /* 0x0000000814148981 */ /* 0x000ee2000c1e1b00 */
[-C--:B--2---:R-:W-:Y:S02]  /*6f00*/  @!P3 IMAD R31, R31, R24.reuse, R22 ;  /* 0x000000181f1fb224 */ /* 0x084fe400078e0216 */
[----:B------:R-:W-:Y:S02]  /*6f10*/  @!P3 IMAD R24, R23, R24, RZ ;  /* 0x000000181718b224 */ /* 0x000fe400078e02ff */
[----:B------:R-:W1:Y:S02]  /*6f20*/  @!P1 LDC.64 R22, c[0x0][0x3d0] ;  /* 0x0000f400ff169b82 */ /* 0x000e640000000a00 */
[----:B0-----:R-:W-:-:S06]  /*6f30*/  @!P3 IMAD R34, R24, R27, RZ ;  /* 0x0000001b1822b224 */ /* 0x001fcc00078e02ff */
[----:B------:R-:W0:Y:S01]  /*6f40*/  @!P2 LDC.64 R24, c[0x0][0x3d0] ;  /* 0x0000f400ff18ab82 */ /* 0x000e220000000a00 */
[----:B------:R-:W-:-:S07]  /*6f50*/  @!P3 SHF.L.U32 R65, R34, 0x1, RZ ;  /* 0x000000012241b819 */ /* 0x000fce00000006ff */
[----:B------:R-:W2:Y:S01]  /*6f60*/  @!P3 LDC.64 R26, c[0x0][0x3d0] ;  /* 0x0000f400ff1abb82 */ /* 0x000ea20000000a00 */
[----:B-1----:R-:W-:Y:S01]  /*6f70*/  @!P1 IMAD.WIDE R22, R35, 0x4, R22 ;  /* 0x0000000423169825 */ /* 0x002fe200078e0216 */
[----:B------:R-:W-:-:S03]  /*6f80*/  @!P2 SHF.L.U32 R35, R32, 0x1, RZ ;  /* 0x000000012023a819 */ /* 0x000fc600000006ff */
[----:B------:R-:W-:-:S04]  /*6f90*/  @!P1 IMAD.WIDE.U32 R22, R33, 0x8, R22 ;  /* 0x0000000821169825 */ /* 0x000fc800078e0016 */
[----:B0-----:R-:W-:Y:S02]  /*6fa0*/  @!P2 IMAD.WIDE R24, R35, 0x4, R24 ;  /* 0x000000042318a825 */ /* 0x001fe400078e0218 */
[----:B------:R-:W4:Y:S02]  /*6fb0*/  @!P1 LDG.E.64 R22, desc[UR8][R22.64] ;  /* 0x0000000816169981 */ /* 0x000f24000c1e1b00 */
[----:B--2---:R-:W-:-:S04]  /*6fc0*/  @!P3 IMAD.WIDE R26, R65, 0x4, R26 ;  /* 0x00000004411ab825 */ /* 0x004fc800078e021a */
[----:B------:R-:W-:-:S04]  /*6fd0*/  @!P2 IMAD.WIDE.U32 R24, R29, 0x8, R24 ;  /* 0x000000081d18a825 */ /* 0x000fc800078e0018 */
[----:B------:R-:W-:Y:S02]  /*6fe0*/  @!P3 IMAD.WIDE.U32 R26, R31, 0x8, R26 ;  /* 0x000000081f1ab825 */ /* 0x000fe400078e001a */
[----:B------:R-:W2:Y:S04]  /*6ff0*/  @!P2 LDG.E.64 R24, desc[UR8][R24.64] ;  /* 0x000000081818a981 */ /* 0x000ea8000c1e1b00 */
[----:B------:R-:W5:Y:S01]  /*7000*/  @!P3 LDG.E.64 R26, desc[UR8][R26.64] ;  /* 0x000000081a1ab981 */ /* 0x000f62000c1e1b00 */
[----:B------:R-:W-:Y:S01]  /*7010*/  IADD3 R28, PT, PT, R28, 0x4, RZ ;  /* 0x000000041c1c7810 */ /* 0x000fe20007ffe0ff */
[----:B---3--:R-:W-:Y:S01]  /*7020*/  @!P0 FADD.FTZ R18, R18, R20 ;  /* 0x0000001412128221 */ /* 0x008fe20000010000 */
[----:B------:R-:W-:-:S03]  /*7030*/  @!P0 FADD.FTZ R19, R19, R21 ;  /* 0x0000001513138221 */ /* 0x000fc60000010000 */
[----:B----4-:R-:W-:Y:S01]  /*7040*/  @!P1 FADD.FTZ R18, R18, R22 ;  /* 0x0000001612129221 */ /* 0x010fe20000010000 */
[----:B------:R-:W-:-:S03]  /*7050*/  @!P1 FADD.FTZ R19, R19, R23 ;  /* 0x0000001713139221 */ /* 0x000fc60000010000 */
[----:B--2---:R-:W-:Y:S01]  /*7060*/  @!P2 FADD.FTZ R18, R18, R24 ;  /* 0x000000181212a221 */ /* 0x004fe20000010000 */
[----:B------:R-:W-:-:S03]  /*7070*/  @!P2 FADD.FTZ R19, R19, R25 ;  /* 0x000000191313a221 */ /* 0x000fc60000010000 */
[----:B-----5:R-:W-:Y:S01]  /*7080*/  @!P3 FADD.FTZ R18, R18, R26 ;  /* 0x0000001a1212b221 */ /* 0x020fe20000010000 */
[----:B------:R-:W-:-:S07]  /*7090*/  @!P3 FADD.FTZ R19, R19, R27 ;  /* 0x0000001b1313b221 */ /* 0x000fce0000010000 */
.L_x_732:
[----:B------:R-:W0:Y:S02]  /*70a0*/  LDCU UR4, c[0x0][0x370] ;  /* 0x00006e00ff0477ac */ /* 0x000e240008000800 */
[----:B0-----:R-:W-:-:S09]  /*70b0*/  ULOP3.LUT UP0, UR4, UR4, 0x3, URZ, 0xc0, !UPT ;  /* 0x0000000304047892 */ /* 0x001fd2000f80c0ff */
[----:B------:R-:W-:Y:S05]  /*70c0*/  BRA.U !UP0, `(.L_x_727) ;  /* 0x0000000108ec7547 */ /* 0x000fea000b800000 */
[----:B------:R-:W-:-:S09]  /*70d0*/  UISETP.NE.AND UP0, UPT, UR4, 0x1, UPT ;  /* 0x000000010400788c */ /* 0x000fd2000bf05270 */
[----:B------:R-:W-:Y:S05]  /*70e0*/  BRA.U !UP0, `(.L_x_733) ;  /* 0x00000001088c7547 */ /* 0x000fea000b800000 */
[C---:B------:R-:W-:Y:S02]  /*70f0*/  ISETP.NE.AND P0, PT, R28.reuse, UR6, PT ;  /* 0x000000061c007c0c */ /* 0x040fe4000bf05270 */
[----:B------:R-:W-:Y:S02]  /*7100*/  IADD3 R20, PT, PT, R28, 0x1, RZ ;  /* 0x000000011c147810 */ /* 0x000fe40007ffe0ff */
[----:B------:R-:W-:Y:S02]  /*7110*/  ISETP.NE.OR P0, PT, R13, RZ, !P0 ;  /* 0x000000ff0d00720c */ /* 0x000fe40004705670 */
[----:B------:R-:W-:-:S04]  /*7120*/  ISETP.NE.AND P1, PT, R20, UR6, PT ;  /* 0x0000000614007c0c */ /* 0x000fc8000bf25270 */
[----:B------:R-:W-:-:S07]  /*7130*/  ISETP.NE.OR P1, PT, R13, RZ, !P1 ;  /* 0x000000ff0d00720c */ /* 0x000fce0004f25670 */
[----:B------:R-:W0:Y:S01]  /*7140*/  @!P0 LDC R29, c[0x0][0x374] ;  /* 0x0000dd00ff1d8b82 */ /* 0x000e220000000800 */
[C---:B------:R-:W-:Y:S01]  /*7150*/  @!P0 LOP3.LUT R22, R54.reuse, 0x1, RZ, 0xc0, !PT ;  /* 0x0000000136168812 */ /* 0x040fe200078ec0ff */
[----:B------:R-:W2:Y:S04]  /*7160*/  @!P0 S2R R30, SR_CTAID.Y ;  /* 0x00000000001e8919 */ /* 0x000ea80000002600 */
[----:B------:R-:W4:Y:S01]  /*7170*/  @!P1 S2R R33, SR_CTAID.Y ;  /* 0x0000000000219919 */ /* 0x000f220000002600 */
[----:B------:R-:W-:Y:S01]  /*7180*/  @!P1 LOP3.LUT R32, R54, 0x1, RZ, 0xc0, !PT ;  /* 0x0000000136209812 */ /* 0x000fe200078ec0ff */
[----:B------:R-:W3:Y:S08]  /*7190*/  @!P0 LDC R23, c[0x0][0x370] ;  /* 0x0000dc00ff178b82 */ /* 0x000ef00000000800 */
[----:B------:R-:W5:Y:S08]  /*71a0*/  @!P1 LDC R31, c[0x0][0x374] ;  /* 0x0000dd00ff1f9b82 */ /* 0x000f700000000800 */
[----:B------:R-:W1:Y:S01]  /*71b0*/  @!P1 LDC R26, c[0x0][0x370] ;  /* 0x0000dc00ff1a9b82 */ /* 0x000e620000000800 */
[----:B0-----:R-:W-:-:S07]  /*71c0*/  @!P0 IMAD R22, R22, R29, RZ ;  /* 0x0000001d16168224 */ /* 0x001fce00078e02ff */
[----:B------:R-:W0:Y:S01]  /*71d0*/  @!P0 LDC.64 R20, c[0x0][0x3d0] ;  /* 0x0000f400ff148b82 */ /* 0x000e220000000a00 */
[----:B---3--:R-:W-:-:S07]  /*71e0*/  @!P0 IMAD R24, R22, R23, RZ ;  /* 0x0000001716188224 */ /* 0x008fce00078e02ff */
[----:B------:R-:W3:Y:S01]  /*71f0*/  @!P1 LDC.64 R22, c[0x0][0x3d0] ;  /* 0x0000f400ff169b82 */ /* 0x000ee20000000a00 */
[----:B-----5:R-:W-:-:S04]  /*7200*/  @!P1 IMAD R25, R32, R31, RZ ;  /* 0x0000001f20199224 */ /* 0x020fc800078e02ff */
[----:B-1----:R-:W-:Y:S01]  /*7210*/  @!P1 IMAD R26, R25, R26, RZ ;  /* 0x0000001a191a9224 */ /* 0x002fe200078e02ff */
[----:B------:R-:W-:Y:S01]  /*7220*/  @!P0 SHF.L.U32 R25, R24, 0x1, RZ ;  /* 0x0000000118198819 */ /* 0x000fe200000006ff */
[----:B------:R-:W-:-:S03]  /*7230*/  @!P1 IMAD R24, R28, R31, R31 ;  /* 0x0000001f1c189224 */ /* 0x000fc600078e021f */
[----:B------:R-:W-:Y:S01]  /*7240*/  @!P1 SHF.L.U32 R27, R26, 0x1, RZ ;  /* 0x000000011a1b9819 */ /* 0x000fe200000006ff */
[----:B0-----:R-:W-:-:S04]  /*7250*/  @!P0 IMAD.WIDE R20, R25, 0x4, R20 ;  /* 0x0000000419148825 */ /* 0x001fc800078e0214 */
[----:B--2---:R-:W-:Y:S02]  /*7260*/  @!P0 IMAD R25, R28, R29, R30 ;  /* 0x0000001d1c198224 */ /* 0x004fe400078e021e */
[----:B---3--:R-:W-:Y:S01]  /*7270*/  @!P1 IMAD.WIDE R22, R27, 0x4, R22 ;  /* 0x000000041b169825 */ /* 0x008fe200078e0216 */
[----:B----4-:R-:W-:-:S03]  /*7280*/  @!P1 IADD3 R27, PT, PT, R24, R33, RZ ;  /* 0x00000021181b9210 */ /* 0x010fc60007ffe0ff */
[----:B------:R-:W-:-:S04]  /*7290*/  @!P0 IMAD.WIDE.U32 R20, R25, 0x8, R20 ;  /* 0x0000000819148825 */ /* 0x000fc800078e0014 */
[----:B------:R-:W-:Y:S02]  /*72a0*/  @!P1 IMAD.WIDE.U32 R22, R27, 0x8, R22 ;  /* 0x000000081b169825 */ /* 0x000fe400078e0016 */
[----:B------:R-:W2:Y:S04]  /*72b0*/  @!P0 LDG.E.64 R20, desc[UR8][R20.64] ;  /* 0x0000000814148981 */ /* 0x000ea8000c1e1b00 */
[----:B------:R-:W3:Y:S01]  /*72c0*/  @!P1 LDG.E.64 R22, desc[UR8][R22.64] ;  /* 0x0000000816169981 */ /* 0x000ee2000c1e1b00 */
[----:B------:R-:W-:Y:S01]  /*72d0*/  IADD3 R28, PT, PT, R28, 0x2, RZ ;  /* 0x000000021c1c7810 */ /* 0x000fe20007ffe0ff */
[----:B--2---:R-:W-:Y:S01]  /*72e0*/  @!P0 FADD.FTZ R18, R18, R20 ;  /* 0x0000001412128221 */ /* 0x004fe20000010000 */
[----:B------:R-:W-:-:S03]  /*72f0*/  @!P0 FADD.FTZ R19, R19, R21 ;  /* 0x0000001513138221 */ /* 0x000fc60000010000 */
[----:B---3--:R-:W-:Y:S01]  /*7300*/  @!P1 FADD.FTZ R18, R18, R22 ;  /* 0x0000001612129221 */ /* 0x008fe20000010000 */
[----:B------:R-:W-:-:S07]  /*7310*/  @!P1 FADD.FTZ R19, R19, R23 ;  /* 0x0000001713139221 */ /* 0x000fce0000010000 */
.L_x_733:
[----:B------:R-:W0:Y:S01]  /*7320*/  LDC R20, c[0x0][0x370] ;  /* 0x0000dc00ff147b82 */ /* 0x000e220000000800 */
[----:B------:R-:W-:Y:S01]  /*7330*/  ISETP.NE.AND P0, PT, R28, UR6, PT ;  /* 0x000000061c007c0c */ /* 0x000fe2000bf05270 */
[----:B------:R-:W-:Y:S03]  /*7340*/  BSSY.RECONVERGENT B0, `(.L_x_727) ;  /* 0x0000013000007945 */ /* 0x000fe60003800200 */
[----:B------:R-:W-:Y:S02]  /*7350*/  ISETP.NE.OR P0, PT, R13, RZ, !P0 ;  /* 0x000000ff0d00720c */ /* 0x000fe40004705670 */
[----:B0-----:R-:W-:-:S04]  /*7360*/  LOP3.LUT R20, R20, 0x1, RZ, 0xc0, !PT ;  /* 0x0000000114147812 */ /* 0x001fc800078ec0ff */
[----:B------:R-:W-:-:S13]  /*7370*/  ISETP.NE.U32.OR P0, PT, R20, 0x1, P0 ;  /* 0x000000011400780c */ /* 0x000fda0000705470 */
[----:B------:R-:W-:Y:S05]  /*7380*/  @P0 BRA `(.L_x_734) ;  /* 0x0000000000380947 */ /* 0x000fea0003800000 */
[----:B------:R-:W0:Y:S01]  /*7390*/  LDCU UR4, c[0x0][0x374] ;  /* 0x00006e80ff0477ac */ /* 0x000e220008000800 */
[----:B------:R-:W2:Y:S01]  /*73a0*/  LDC R23, c[0x0][0x370] ;  /* 0x0000dc00ff177b82 */ /* 0x000ea20000000800 */
[----:B------:R-:W4:Y:S01]  /*73b0*/  S2R R25, SR_CTAID.Y ;  /* 0x0000000000197919 */ /* 0x000f220000002600 */
[----:B------:R-:W-:-:S06]  /*73c0*/  LOP3.LUT R22, R54, 0x1, RZ, 0xc0, !PT ;  /* 0x0000000136167812 */ /* 0x000fcc00078ec0ff */
[----:B------:R-:W5:Y:S01]  /*73d0*/  LDC.64 R20, c[0x0][0x3d0] ;  /* 0x0000f400ff147b82 */ /* 0x000f620000000a00 */
[----:B0-----:R-:W-:-:S04]  /*73e0*/  IMAD R22, R22, UR4, RZ ;  /* 0x0000000416167c24 */ /* 0x001fc8000f8e02ff */
[----:B--2---:R-:W-:-:S05]  /*73f0*/  IMAD R22, R22, R23, RZ ;  /* 0x0000001716167224 */ /* 0x004fca00078e02ff */
[----:B------:R-:W-:-:S05]  /*7400*/  SHF.L.U32 R23, R22, 0x1, RZ ;  /* 0x0000000116177819 */ /* 0x000fca00000006ff */
[----:B-----5:R-:W-:-:S04]  /*7410*/  IMAD.WIDE R20, R23, 0x4, R20 ;  /* 0x0000000417147825 */ /* 0x020fc800078e0214 */
[----:B----4-:R-:W-:-:S04]  /*7420*/  IMAD R23, R28, UR4, R25 ;  /* 0x000000041c177c24 */ /* 0x010fc8000f8e0219 */
[----:B------:R-:W-:-:S06]  /*7430*/  IMAD.WIDE.U32 R20, R23, 0x8, R20 ;  /* 0x0000000817147825 */ /* 0x000fcc00078e0014 */
[----:B------:R-:W3:Y:S02]  /*7440*/  LDG.E.64 R20, desc[UR8][R20.64] ;  /* 0x0000000814147981 */ /* 0x000ee4000c1e1b00 */
[----:B---3--:R-:W-:Y:S01]  /*7450*/  FADD.FTZ R18, R18, R20 ;  /* 0x0000001412127221 */ /* 0x008fe20000010000 */
[----:B------:R-:W-:-:S07]  /*7460*/  FADD.FTZ R19, R19, R21 ;  /* 0x0000001513137221 */ /* 0x000fce0000010000 */
.L_x_734:
[----:B------:R-:W-:Y:S05]  /*7470*/  BSYNC.RECONVERGENT B0 ;  /* 0x0000000000007941 */ /* 0x000fea0003800200 */
.L_x_727:
[----:B------:R-:W5:Y:S01]  /*7480*/  S2UR UR5, SR_CgaCtaId ;  /* 0x00000000000579c3 */ /* 0x000f620000008800 */
[----:B------:R-:W-:Y:S01]  /*7490*/  ISETP.NE.AND P0, PT, R13, RZ, PT ;  /* 0x000000ff0d00720c */ /* 0x000fe20003f05270 */
[----:B------:R-:W-:Y:S01]  /*74a0*/  UMOV UR4, 0x400 ;  /* 0x0000040000047882 */ /* 0x000fe20000000000 */
[----:B------:R-:W0:Y:S01]  /*74b0*/  LDCU.64 UR10, c[0x0][0x400] ;  /* 0x00008000ff0a77ac */ /* 0x000e220008000a00 */
[--C-:B----4-:R-:W-:Y:S02]  /*74c0*/  HADD2.F32 R25, -RZ, R53.reuse.H0_H0 ;  /* 0x20000035ff197230 */ /* 0x110fe40000004100 */
[----:B------:R-:W-:Y:S02]  /*74d0*/  HADD2.F32 R53, -RZ, R53.H1_H1 ;  /* 0x30000035ff357230 */ /* 0x000fe40000004100 */
[----:B--2---:R-:W2:Y:S01]  /*74e0*/  LDC R23, c[0x0][0x41c] ;  /* 0x00010700ff177b82 */ /* 0x004ea20000000800 */
[----:B---3--:R-:W-:Y:S01]  /*74f0*/  FADD.FTZ R24, -R12, R25 ;  /* 0x000000190c187221 */ /* 0x008fe20000010100 */
[----:B-----5:R-:W-:Y:S01]  /*7500*/  ULEA UR4, UR5, UR4, 0x18 ;  /* 0x0000000405047291 */ /* 0x020fe2000f8ec0ff */
[----:B------:R-:W3:Y:S01]  /*7510*/  LDCU.U8 UR5, c[0x0][0x414] ;  /* 0x00008280ff0577ac */ /* 0x000ee20008000000 */
[----:B--2---:R-:W-:-:S07]  /*7520*/  IMAD R23, R23, UR6, R56 ;  /* 0x0000000617177c24 */ /* 0x004fce000f8e0238 */
[----:B------:R2:W-:Y:S01]  /*7530*/  @!P0 STS.64 [UR4+0xe0], R18 ;  /* 0x0000e012ff008988 */ /* 0x0005e20008000a04 */
[----:B------:R-:W-:Y:S01]  /*7540*/  BAR.SYNC.DEFER_BLOCKING 0x0 ;  /* 0x0000000000007b1d */ /* 0x000fe20000010000 */
[----:B0-----:R-:W-:Y:S02]  /*7550*/  ISETP.GE.U32.AND P0, PT, R23, UR10, PT ;  /* 0x0000000a17007c0c */ /* 0x001fe4000bf06070 */
[----:B--2---:R-:W-:Y:S01]  /*7560*/  SHF.R.S32.HI R18, RZ, 0x1f, R23 ;  /* 0x0000001fff127819 */ /* 0x004fe20000011417 */
[----:B---3--:R-:W-:Y:S01]  /*7570*/  UISETP.NE.AND UP0, UPT, UR5, URZ, UPT ;  /* 0x000000ff0500728c */ /* 0x008fe2000bf05270 */
[--C-:B------:R-:W-:Y:S02]  /*7580*/  HADD2.F32 R19, -RZ, R52.reuse.H0_H0 ;  /* 0x20000034ff137230 */ /* 0x100fe40000004100 */
[----:B------:R-:W-:Y:S01]  /*7590*/  ISETP.GE.AND.EX P0, PT, R18, UR11, PT, P0 ;  /* 0x0000000b12007c0c */ /* 0x000fe2000bf06300 */
[----:B------:R-:W-:Y:S01]  /*75a0*/  HADD2.F32 R52, -RZ, R52.H1_H1 ;  /* 0x30000034ff347230 */ /* 0x000fe20000004100 */
[----:B------:R-:W0:Y:S01]  /*75b0*/  LDS.64 R20, [UR4+0xe0] ;  /* 0x0000e004ff147984 */ /* 0x000e220008000a00 */
[----:B------:R-:W0:Y:S02]  /*75c0*/  LDCU UR4, c[0x0][0x42c] ;  /* 0x00008580ff0477ac */ /* 0x000e240008000800 */
[----:B0-----:R-:W-:Y:S01]  /*75d0*/  FMUL.FTZ R25, R20, UR4 ;  /* 0x0000000414197c20 */ /* 0x001fe20008410000 */
[----:B------:R-:W-:Y:S01]  /*75e0*/  FMUL.FTZ R22, R21, UR4 ;  /* 0x0000000415167c20 */ /* 0x000fe20008410000 */
[----:B------:R-:W-:Y:S01]  /*75f0*/  FMUL.FTZ R21, R24, R63 ;  /* 0x0000003f18157220 */ /* 0x000fe20000410000 */
[----:B------:R-:W-:-:S03]  /*7600*/  FADD.FTZ R20, -R12, R53 ;  /* 0x000000350c147221 */ /* 0x000fc60000010100 */
[----:B------:R-:W-:Y:S01]  /*7610*/  FFMA.FTZ R33, R25, R21, R22 ;  /* 0x0000001519217223 */ /* 0x000fe20000010016 */
[----:B------:R-:W-:Y:S01]  /*7620*/  FMUL.FTZ R32, R20, R63 ;  /* 0x0000003f14207220 */ /* 0x000fe20000410000 */
        /* <DEDUP_REMOVED lines=19> */
.L_x_735:
[----:B------:R-:W-:Y:S01]  /*7760*/  FFMA.FTZ R24, R25, R32, R22 ;  /* 0x0000002019187223 */ /* 0x000fe20000010016 */
[----:B------:R-:W-:Y:S01]  /*7770*/  BSSY.RECONVERGENT B0, `(.L_x_736) ;  /* 0x0000014000007945 */ /* 0x000fe20003800200 */
[----:B------:R-:W-:Y:S01]  /*7780*/  FFMA.FTZ R20, R16, R19, -R33 ;  /* 0x0000001310147223 */ /* 0x000fe20000010821 */
[----:B------:R-:W-:Y:S01]  /*7790*/  IADD3 R29, PT, PT, R23, 0x10, RZ ;  /* 0x00000010171d7810 */ /* 0x000fe20007ffe0ff */
[----:B------:R-:W-:Y:S01]  /*77a0*/  FFMA.FTZ R24, R17, R52, -R24 ;  /* 0x0000003411187223 */ /* 0x000fe20000010818 */
[----:B-1----:R-:W-:Y:S01]  /*77b0*/  IADD3 R27, PT, PT, R23, 0x20, RZ ;  /* 0x00000020171b7810 */ /* 0x002fe20007ffe0ff */
[----:B------:R-:W-:Y:S06]  /*77c0*/  @P0 BRA `(.L_x_737) ;  /* 0x0000000000380947 */ /* 0x000fec0003800000 */
[----:B------:R-:W0:Y:S01]  /*77d0*/  LDCU.64 UR6, c[0x0][0x3f8] ;  /* 0x00007f00ff0677ac */ /* 0x000e220008000a00 */
[----:B------:R-:W-:Y:S01]  /*77e0*/  MOV R19, R69 ;  /* 0x0000004500137202 */ /* 0x000fe20000000f00 */
[-C--:B------:R-:W-:Y:S01]  /*77f0*/  FMUL.FTZ R31, R20, R63.reuse ;  /* 0x0000003f141f7220 */ /* 0x080fe20000410000 */
[----:B------:R-:W-:Y:S01]  /*7800*/  FMUL.FTZ R24, R24, R63 ;  /* 0x0000003f18187220 */ /* 0x000fe20000410000 */
[----:B------:R-:W1:Y:S01]  /*7810*/  LDCU.64 UR4, c[0x0][0x380] ;  /* 0x00007000ff0477ac */ /* 0x000e620008000a00 */
[----:B0-----:R-:W-:Y:S01]  /*7820*/  IMAD R26, R18, UR6, RZ ;  /* 0x00000006121a7c24 */ /* 0x001fe2000f8e02ff */
[----:B------:R-:W-:-:S03]  /*7830*/  MOV R18, R66 ;  /* 0x0000004200127202 */ /* 0x000fc60000000f00 */
[C---:B------:R-:W-:Y:S02]  /*7840*/  IMAD R21, R23.reuse, UR7, R26 ;  /* 0x0000000717157c24 */ /* 0x040fe4000f8e021a */
[----:B------:R-:W-:-:S03]  /*7850*/  IMAD.WIDE.U32 R18, R23, UR6, R18 ;  /* 0x0000000617127c25 */ /* 0x000fc6000f8e0012 */
[----:B-1----:R-:W-:Y:S02]  /*7860*/  LEA R20, P0, R18, UR4, 0x1 ;  /* 0x0000000412147c11 */ /* 0x002fe4000f8008ff */
[----:B------:R-:W-:Y:S02]  /*7870*/  IADD3 R21, PT, PT, R19, R21, RZ ;  /* 0x0000001513157210 */ /* 0x000fe40007ffe0ff */
[----:B------:R-:W-:Y:S02]  /*7880*/  F2FP.F16.F32.PACK_AB R19, R24, R31 ;  /* 0x0000001f1813723e */ /* 0x000fe400000000ff */
[----:B------:R-:W-:-:S05]  /*7890*/  LEA.HI.X R21, R18, UR5, R21, 0x1, P0 ;  /* 0x0000000512157c11 */ /* 0x000fca00080f0c15 */
[----:B------:R0:W-:Y:S02]  /*78a0*/  STG.E desc[UR8][R20.64], R19 ;  /* 0x0000001314007986 */ /* 0x0001e4000c101908 */
.L_x_737:
[----:B------:R-:W-:Y:S05]  /*78b0*/  BSYNC.RECONVERGENT B0 ;  /* 0x0000000000007941 */ /* 0x000fea0003800200 */
.L_x_736:
[--C-:B0-----:R-:W-:Y:S01]  /*78c0*/  HADD2.F32 R19, -RZ, R51.reuse.H0_H0 ;  /* 0x20000033ff137230 */ /* 0x101fe20000004100 */
[----:B------:R-:W-:Y:S01]  /*78d0*/  ISETP.GE.U32.AND P0, PT, R29, UR10, PT ;  /* 0x0000000a1d007c0c */ /* 0x000fe2000bf06070 */
[----:B------:R-:W-:Y:S01]  /*78e0*/  HADD2.F32 R51, -RZ, R51.H1_H1 ;  /* 0x30000033ff337230 */ /* 0x000fe20000004100 */
[----:B------:R-:W-:Y:S01]  /*78f0*/  ISETP.GE.U32.AND P1, PT, R27, UR10, PT ;  /* 0x0000000a1b007c0c */ /* 0x000fe2000bf26070 */
[--C-:B------:R-:W-:Y:S02]  /*7900*/  HADD2.F32 R21, -RZ, R50.reuse.H0_H0 ;  /* 0x20000032ff157230 */ /* 0x100fe40000004100 */
[----:B------:R-:W-:Y:S01]  /*7910*/  FADD.FTZ R20, -R12, R19 ;  /* 0x000000130c147221 */ /* 0x000fe20000010100 */
[----:B------:R-:W-:Y:S01]  /*7920*/  SHF.R.S32.HI R18, RZ, 0x1f, R29 ;  /* 0x0000001fff127819 */ /* 0x000fe2000001141d */
[----:B------:R-:W-:Y:S01]  /*7930*/  HADD2.F32 R50, -RZ, R50.H1_H1 ;  /* 0x30000032ff327230 */ /* 0x000fe20000004100 */
[----:B------:R-:W-:Y:S01]  /*7940*/  SHF.R.S32.HI R24, RZ, 0x1f, R27 ;  /* 0x0000001fff187819 */ /* 0x000fe2000001141b */
[----:B------:R-:W-:Y:S01]  /*7950*/  FMUL.FTZ R31, R20, R63 ;  /* 0x0000003f141f7220 */ /* 0x000fe20000410000 */
[----:B------:R-:W-:Y:S01]  /*7960*/  FADD.FTZ R20, -R12, R51 ;  /* 0x000000330c147221 */ /* 0x000fe20000010100 */
[----:B------:R-:W-:Y:S01]  /*7970*/  ISETP.GE.AND.EX P0, PT, R18, UR11, PT, P0 ;  /* 0x0000000b12007c0c */ /* 0x000fe2000bf06300 */
[----:B------:R-:W-:Y:S01]  /*7980*/  HADD2.F32 R19, -RZ, R49.H0_H0 ;  /* 0x20000031ff137230 */ /* 0x000fe20000004100 */
[----:B------:R-:W-:Y:S01]  /*7990*/  ISETP.GE.AND.EX P1, PT, R24, UR11, PT, P1 ;  /* 0x0000000b18007c0c */ /* 0x000fe2000bf26310 */
[----:B------:R-:W-:Y:S01]  /*79a0*/  FFMA.FTZ R53, R25, R31, R22 ;  /* 0x0000001f19357223 */ /* 0x000fe20000010016 */
[----:B------:R-:W-:Y:S01]  /*79b0*/  FMUL.FTZ R34, R20, R63 ;  /* 0x0000003f14227220 */ /* 0x000fe20000410000 */
        /* <DEDUP_REMOVED lines=19> */
.L_x_738:
[----:B------:R-:W-:Y:S01]  /*7af0*/  FFMA.FTZ R26, R25, R34, R22 ;  /* 0x00000022191a7223 */ /* 0x000fe20000010016 */
[----:B------:R-:W-:Y:S01]  /*7b00*/  BSSY.RECONVERGENT B0, `(.L_x_739) ;  /* 0x0000014000007945 */ /* 0x000fe20003800200 */
[----:B------:R-:W-:Y:S01]  /*7b10*/  FFMA.FTZ R20, R16, R21, -R53 ;  /* 0x0000001510147223 */ /* 0x000fe20000010835 */
[----:B------:R-:W-:Y:S02]  /*7b20*/  HADD2.F32 R49, -RZ, R49.H1_H1 ;  /* 0x30000031ff317230 */ /* 0x000fe40000004100 */
[----:B------:R-:W-:Y:S01]  /*7b30*/  FADD.FTZ R30, -R12, R19 ;  /* 0x000000130c1e7221 */ /* 0x000fe20000010100 */
[----:B------:R-:W-:Y:S01]  /*7b40*/  FFMA.FTZ R26, R17, R50, -R26 ;  /* 0x00000032111a7223 */ /* 0x000fe2000001081a */
[----:B------:R-:W-:Y:S06]  /*7b50*/  @P0 BRA `(.L_x_740) ;  /* 0x0000000000380947 */ /* 0x000fec0003800000 */
[----:B------:R-:W0:Y:S01]  /*7b60*/  LDCU.64 UR4, c[0x0][0x3f8] ;  /* 0x00007f00ff0477ac */ /* 0x000e220008000a00 */
[----:B------:R-:W-:Y:S01]  /*7b70*/  MOV R19, R69 ;  /* 0x0000004500137202 */ /* 0x000fe20000000f00 */
[----:B------:R-:W-:Y:S01]  /*7b80*/  FMUL.FTZ R26, R26, R63 ;  /* 0x0000003f1a1a7220 */ /* 0x000fe20000410000 */
[----:B------:R-:W1:Y:S01]  /*7b90*/  LDCU.64 UR6, c[0x0][0x380] ;  /* 0x00007000ff0677ac */ /* 0x000e620008000a00 */
[----:B0-----:R-:W-:Y:S01]  /*7ba0*/  IMAD R28, R18, UR4, RZ ;  /* 0x00000004121c7c24 */ /* 0x001fe2000f8e02ff */
[----:B------:R-:W-:-:S03]  /*7bb0*/  MOV R18, R66 ;  /* 0x0000004200127202 */ /* 0x000fc60000000f00 */
[C---:B------:R-:W-:Y:S02]  /*7bc0*/  IMAD R21, R29.reuse, UR5, R28 ;  /* 0x000000051d157c24 */ /* 0x040fe4000f8e021c */
[----:B------:R-:W-:-:S04]  /*7bd0*/  IMAD.WIDE.U32 R18, R29, UR4, R18 ;  /* 0x000000041d127c25 */ /* 0x000fc8000f8e0012 */
[----:B------:R-:W-:Y:S01]  /*7be0*/  FMUL.FTZ R29, R20, R63 ;  /* 0x0000003f141d7220 */ /* 0x000fe20000410000 */
[----:B-1----:R-:W-:Y:S02]  /*7bf0*/  LEA R20, P0, R18, UR6, 0x1 ;  /* 0x0000000612147c11 */ /* 0x002fe4000f8008ff */
[----:B------:R-:W-:Y:S02]  /*7c00*/  IADD3 R21, PT, PT, R19, R21, RZ ;  /* 0x0000001513157210 */ /* 0x000fe40007ffe0ff */
[----:B------:R-:W-:Y:S02]  /*7c10*/  F2FP.F16.F32.PACK_AB R19, R26, R29 ;  /* 0x0000001d1a13723e */ /* 0x000fe400000000ff */
[----:B------:R-:W-:-:S05]  /*7c20*/  LEA.HI.X R21, R18, UR7, R21, 0x1, P0 ;  /* 0x0000000712157c11 */ /* 0x000fca00080f0c15 */
[----:B------:R0:W-:Y:S02]  /*7c30*/  STG.E desc[UR8][R20.64], R19 ;  /* 0x0000001314007986 */ /* 0x0001e4000c101908 */
.L_x_740:
[----:B------:R-:W-:Y:S05]  /*7c40*/  BSYNC.RECONVERGENT B0 ;  /* 0x0000000000007941 */ /* 0x000fea0003800200 */
.L_x_739:
[----:B0-----:R-:W-:Y:S01]  /*7c50*/  FMUL.FTZ R21, R30, R63 ;  /* 0x0000003f1e157220 */ /* 0x001fe20000410000 */
[----:B------:R-:W-:Y:S01]  /*7c60*/  FADD.FTZ R18, -R12, R49 ;  /* 0x000000310c127221 */ /* 0x000fe20000010100 */
[--C-:B------:R-:W-:Y:S02]  /*7c70*/  HADD2.F32 R19, -RZ, R48.reuse.H0_H0 ;  /* 0x20000030ff137230 */ /* 0x100fe40000004100 */
[----:B------:R-:W-:Y:S02]  /*7c80*/  HADD2.F32 R48, -RZ, R48.H1_H1 ;  /* 0x30000030ff307230 */ /* 0x000fe40000004100 */
[----:B------:R-:W-:Y:S01]  /*7c90*/  FFMA.FTZ R35, R25, R21, R22 ;  /* 0x0000001519237223 */ /* 0x000fe20000010016 */
        /* <DEDUP_REMOVED lines=20> */
.L_x_741:
[----:B------:R-:W-:Y:S01]  /*7de0*/  FFMA.FTZ R18, R25, R30, R22 ;  /* 0x0000001e19127223 */ /* 0x000fe20000010016 */
[----:B------:R-:W-:Y:S01]  /*7df0*/  BSSY.RECONVERGENT B0, `(.L_x_742) ;  /* 0x0000014000007945 */ /* 0x000fe20003800200 */
[----:B------:R-:W-:Y:S01]  /*7e00*/  FFMA.FTZ R20, R16, R19, -R35 ;  /* 0x0000001310147223 */ /* 0x000fe20000010823 */
[----:B------:R-:W-:Y:S01]  /*7e10*/  IADD3 R31, PT, PT, R23, 0x30, RZ ;  /* 0x00000030171f7810 */ /* 0x000fe20007ffe0ff */
[----:B------:R-:W-:Y:S01]  /*7e20*/  FFMA.FTZ R48, R17, R48, -R18 ;  /* 0x0000003011307223 */ /* 0x000fe20000010812 */
[----:B------:R-:W-:Y:S01]  /*7e30*/  IADD3 R29, PT, PT, R23, 0x40, RZ ;  /* 0x00000040171d7810 */ /* 0x000fe20007ffe0ff */
        /* <DEDUP_REMOVED lines=15> */
.L_x_743:
[----:B------:R-:W-:Y:S05]  /*7f30*/  BSYNC.RECONVERGENT B0 ;  /* 0x0000000000007941 */ /* 0x000fea0003800200 */
.L_x_742:
[--C-:B0-----:R-:W-:Y:S01]  /*7f40*/  HADD2.F32 R19, -RZ, R47.reuse.H0_H0 ;  /* 0x2000002fff137230 */ /* 0x101fe20000004100 */
[----:B------:R-:W-:Y:S01]  /*7f50*/  ISETP.GE.U32.AND P0, PT, R31, UR10, PT ;  /* 0x0000000a1f007c0c */ /* 0x000fe2000bf06070 */
[----:B------:R-:W-:Y:S01]  /*7f60*/  HADD2.F32 R47, -RZ, R47.H1_H1 ;  /* 0x3000002fff2f7230 */ /* 0x000fe20000004100 */
[----:B------:R-:W-:Y:S01]  /*7f70*/  ISETP.GE.U32.AND P1, PT, R29, UR10, PT ;  /* 0x0000000a1d007c0c */ /* 0x000fe2000bf26070 */
[----:B------:R-:W-:Y:S02]  /*7f80*/  HADD2.F32 R49, -RZ, R45.H0_H0 ;  /* 0x2000002dff317230 */ /* 0x000fe40000004100 */
[----:B------:R-:W-:Y:S01]  /*7f90*/  FADD.FTZ R20, -R12, R19 ;  /* 0x000000130c147221 */ /* 0x000fe20000010100 */
[----:B------:R-:W-:Y:S01]  /*7fa0*/  SHF.R.S32.HI R18, RZ, 0x1f, R31 ;  /* 0x0000001fff127819 */ /* 0x000fe2000001141f */
[--C-:B------:R-:W-:Y:S01]  /*7fb0*/  HADD2.F32 R19, -RZ, R46.reuse.H0_H0 ;  /* 0x2000002eff137230 */ /* 0x100fe20000004100 */
[----:B------:R-:W-:Y:S01]  /*7fc0*/  SHF.R.S32.HI R24, RZ, 0x1f, R29 ;  /* 0x0000001fff187819 */ /* 0x000fe2000001141d */
[----:B------:R-:W-:Y:S01]  /*7fd0*/  FMUL.FTZ R21, R20, R63 ;  /* 0x0000003f14157220 */ /* 0x000fe20000410000 */
[----:B------:R-:W-:Y:S01]  /*7fe0*/  FADD.FTZ R20, -R12, R47 ;  /* 0x0000002f0c147221 */ /* 0x000fe20000010100 */
[----:B------:R-:W-:Y:S01]  /*7ff0*/  ISETP.GE.AND.EX P0, PT, R18, UR11, PT, P0 ;  /* 0x0000000b12007c0c */ /* 0x000fe2000bf06300 */
[----:B------:R-:W-:Y:S01]  /*8000*/  HADD2.F32 R46, -RZ, R46.H1_H1 ;  /* 0x3000002eff2e7230 */ /* 0x000fe20000004100 */
        /* <DEDUP_REMOVED lines=22> */
.L_x_744:
        /* <DEDUP_REMOVED lines=9> */
[-C--:B------:R-:W-:Y:S01]  /*8200*/  FMUL.FTZ R27, R20, R63.reuse ;  /* 0x0000003f141b7220 */ /* 0x080fe20000410000 */
[----:B------:R-:W-:Y:S01]  /*8210*/  FMUL.FTZ R26, R26, R63 ;  /* 0x0000003f1a1a7220 */ /* 0x000fe20000410000 */
[----:B------:R-:W1:Y:S01]  /*8220*/  LDCU.64 UR6, c[0x0][0x380] ;  /* 0x00007000ff0677ac */ /* 0x000e620008000a00 */
[----:B0-----:R-:W-:Y:S01]  /*8230*/  IMAD R28, R18, UR4, RZ ;  /* 0x00000004121c7c24 */ /* 0x001fe2000f8e02ff */
[----:B------:R-:W-:-:S05]  /*8240*/  MOV R18, R66 ;  /* 0x0000004200127202 */ /* 0x000fca0000000f00 */
[----:B------:R-:W-:-:S04]  /*8250*/  IMAD.WIDE.U32 R18, R31, UR4, R18 ;  /* 0x000000041f127c25 */ /* 0x000fc8000f8e0012 */
[----:B------:R-:W-:Y:S01]  /*8260*/  IMAD R31, R31, UR5, R28 ;  /* 0x000000051f1f7c24 */ /* 0x000fe2000f8e021c */
[----:B-1----:R-:W-:-:S04]  /*8270*/  LEA R20, P0, R18, UR6, 0x1 ;  /* 0x0000000612147c11 */ /* 0x002fc8000f8008ff */
[----:B------:R-:W-:Y:S02]  /*8280*/  IADD3 R31, PT, PT, R19, R31, RZ ;  /* 0x0000001f131f7210 */ /* 0x000fe40007ffe0ff */
[----:B------:R-:W-:Y:S02]  /*8290*/  F2FP.F16.F32.PACK_AB R19, R26, R27 ;  /* 0x0000001b1a13723e */ /* 0x000fe400000000ff */
[----:B------:R-:W-:-:S05]  /*82a0*/  LEA.HI.X R21, R18, UR7, R31, 0x1, P0 ;  /* 0x0000000712157c11 */ /* 0x000fca00080f0c1f */
[----:B------:R0:W-:Y:S02]  /*82b0*/  STG.E desc[UR8][R20.64], R19 ;  /* 0x0000001314007986 */ /* 0x0001e4000c101908 */
.L_x_746:
[----:B------:R-:W-:Y:S05]  /*82c0*/  BSYNC.RECONVERGENT B0 ;  /* 0x0000000000007941 */ /* 0x000fea0003800200 */
.L_x_745:
        /* <DEDUP_REMOVED lines=25> */
.L_x_747:
[----:B------:R-:W-:Y:S01]  /*8460*/  FFMA.FTZ R18, R25, R30, R22 ;  /* 0x0000001e19127223 */ /* 0x000fe20000010016 */
[----:B------:R-:W-:Y:S01]  /*8470*/  BSSY.RECONVERGENT B0, `(.L_x_748) ;  /* 0x0000014000007945 */ /* 0x000fe20003800200 */
[----:B------:R-:W-:Y:S01]  /*8480*/  FFMA.FTZ R20, R16, R19, -R45 ;  /* 0x0000001310147223 */ /* 0x000fe2000001082d */
[--C-:B------:R-:W-:Y:S02]  /*8490*/  HADD2.F32 R27, -RZ, R43.reuse.H0_H0 ;  /* 0x2000002bff1b7230 */ /* 0x100fe40000004100 */
[----:B------:R-:W-:Y:S01]  /*84a0*/  FFMA.FTZ R44, R17, R44, -R18 ;  /* 0x0000002c112c7223 */ /* 0x000fe20000010812 */
[----:B------:R-:W-:Y:S01]  /*84b0*/  HADD2.F32 R31, -RZ, R43.H1_H1 ;  /* 0x3000002bff1f7230 */ /* 0x000fe20000004100 */
        /* <DEDUP_REMOVED lines=15> */
.L_x_749:
[----:B------:R-:W-:Y:S05]  /*85b0*/  BSYNC.RECONVERGENT B0 ;  /* 0x0000000000007941 */ /* 0x000fea0003800200 */
.L_x_748:
[----:B------:R-:W-:Y:S02]  /*85c0*/  HADD2.F32 R45, -RZ, R3.H0_H0 ;  /* 0x20000003ff2d7230 */ /* 0x000fe40000004100 */
[C---:B------:R-:W-:Y:S01]  /*85d0*/  FADD.FTZ R35, -R12.reuse, R27 ;  /* 0x0000001b0c237221 */ /* 0x040fe20000010100 */
[----:B------:R-:W-:Y:S02]  /*85e0*/  HADD2.F32 R49, -RZ, R7.H0_H0 ;  /* 0x20000007ff317230 */ /* 0x000fe40000004100 */
[C---:B------:R-:W-:Y:S01]  /*85f0*/  FADD.FTZ R31, -R12.reuse, R31 ;  /* 0x0000001f0c1f7221 */ /* 0x040fe20000010100 */
[----:B------:R-:W-:Y:S02]  /*8600*/  HADD2.F32 R53, -RZ, R11.H0_H0 ;  /* 0x2000000bff357230 */ /* 0x000fe40000004100 */
[----:B------:R-:W-:Y:S01]  /*8610*/  FMUL.FTZ R35, R35, R63 ;  /* 0x0000003f23237220 */ /* 0x000fe20000410000 */
[----:B0-----:R-:W-:Y:S02]  /*8620*/  HADD2.F32 R21, -RZ, R39.H0_H0 ;  /* 0x20000027ff157230 */ /* 0x001fe40000004100 */
[----:B------:R-:W-:Y:S01]  /*8630*/  FADD.FTZ R64, -R12, R45 ;  /* 0x0000002d0c407221 */ /* 0x000fe20000010100 */
[----:B------:R-:W-:-:S02]  /*8640*/  HADD2.F32 R3, -RZ, R3.H1_H1 ;  /* 0x30000003ff037230 */ /* 0x000fc40000004100 */
[C---:B------:R-:W-:Y:S01]  /*8650*/  FADD.FTZ R50, -R12.reuse, R49 ;  /* 0x000000310c327221 */ /* 0x040fe20000010100 */
[----:B------:R-:W-:Y:S02]  /*8660*/  HADD2.F32 R7, -RZ, R7.H1_H1 ;  /* 0x30000007ff077230 */ /* 0x000fe40000004100 */
[C---:B------:R-:W-:Y:S01]  /*8670*/  FADD.FTZ R76, -R12.reuse, R21 ;  /* 0x000000150c4c7221 */ /* 0x040fe20000010100 */
[----:B------:R-:W-:Y:S02]  /*8680*/  HADD2.F32 R11, -RZ, R11.H1_H1 ;  /* 0x3000000bff0b7230 */ /* 0x000fe40000004100 */
[C---:B------:R-:W-:Y:S01]  /*8690*/  FADD.FTZ R24, -R12.reuse, R3 ;  /* 0x000000030c187221 */ /* 0x040fe20000010100 */
[----:B------:R-:W-:Y:S02]  /*86a0*/  HADD2.F32 R47, -RZ, R5.H0_H0 ;  /* 0x20000005ff2f7230 */ /* 0x000fe40000004100 */
[----:B------:R-:W-:Y:S01]  /*86b0*/  FADD.FTZ R48, -R12, R7 ;  /* 0x000000070c307221 */ /* 0x000fe20000010100 */
[----:B------:R-:W-:-:S02]  /*86c0*/  HADD2.F32 R51, -RZ, R9.H0_H0 ;  /* 0x20000009ff337230 */ /* 0x000fc40000004100 */
[C---:B------:R-:W-:Y:S01]  /*86d0*/  FADD.FTZ R32, -R12.reuse, R11 ;  /* 0x0000000b0c207221 */ /* 0x040fe20000010100 */
[----:B------:R-:W-:Y:S01]  /*86e0*/  HADD2.F32 R5, -RZ, R5.H1_H1 ;  /* 0x30000005ff057230 */ /* 0x000fe20000004100 */
[C---:B------:R-:W-:Y:S01]  /*86f0*/  IADD3 R21, PT, PT, R23.reuse, 0x50, RZ ;  /* 0x0000005017157810 */ /* 0x040fe20007ffe0ff */
[----:B------:R-:W-:Y:S01]  /*8700*/  HADD2.F32 R9, -RZ, R9.H1_H1 ;  /* 0x30000009ff097230 */ /* 0x000fe20000004100 */
[C---:B------:R-:W-:Y:S01]  /*8710*/  IADD3 R11, PT, PT, R23.reuse, 0x60, RZ ;  /* 0x00000060170b7810 */ /* 0x040fe20007ffe0ff */
[----:B------:R-:W-:Y:S01]  /*8720*/  HADD2.F32 R19, -RZ, R41.H0_H0 ;  /* 0x20000029ff137230 */ /* 0x000fe20000004100 */
[C---:B------:R-:W-:Y:S01]  /*8730*/  IADD3 R7, PT, PT, R23.reuse, 0x70, RZ ;  /* 0x0000007017077810 */ /* 0x040fe20007ffe0ff */
[----:B------:R-:W-:Y:S01]  /*8740*/  HADD2.F32 R43, -RZ, R37.H0_H0 ;  /* 0x20000025ff2b7230 */ /* 0x000fe20000004100 */
[----:B------:R-:W-:Y:S01]  /*8750*/  IADD3 R3, PT, PT, R23, 0x80, RZ ;  /* 0x0000008017037810 */ /* 0x000fe20007ffe0ff */
[----:B------:R-:W-:Y:S02]  /*8760*/  HADD2.F32 R65, -RZ, R59.H0_H0 ;  /* 0x2000003bff417230 */ /* 0x000fe40000004100 */
[----:B------:R-:W-:Y:S01]  /*8770*/  FADD.FTZ R52, -R12, R5 ;  /* 0x000000050c347221 */ /* 0x000fe20000010100 */
[----:B------:R-:W-:-:S02]  /*8780*/  HADD2.F32 R41, -RZ, R41.H1_H1 ;  /* 0x30000029ff297230 */ /* 0x000fc40000004100 */
[C---:B------:R-:W-:Y:S01]  /*8790*/  FADD.FTZ R44, -R12.reuse, R9 ;  /* 0x000000090c2c7221 */ /* 0x040fe20000010100 */
[----:B------:R-:W-:Y:S01]  /*87a0*/  HADD2.F32 R39, -RZ, R39.H1_H1 ;  /* 0x30000027ff277230 */ /* 0x000fe20000004100 */
[----:B------:R-:W-:Y:S01]  /*87b0*/  ISETP.GE.U32.AND P0, PT, R21, UR10, PT ;  /* 0x0000000a15007c0c */ /* 0x000fe2000bf06070 */
[----:B------:R-:W-:Y:S01]  /*87c0*/  HADD2.F32 R37, -RZ, R37.H1_H1 ;  /* 0x30000025ff257230 */ /* 0x000fe20000004100 */
[----:B------:R-:W-:Y:S01]  /*87d0*/  ISETP.GE.U32.AND P1, PT, R11, UR10, PT ;  /* 0x0000000a0b007c0c */ /* 0x000fe2000bf26070 */
[----:B------:R-:W-:Y:S01]  /*87e0*/  HADD2.F32 R59, -RZ, R59.H1_H1 ;  /* 0x3000003bff3b7230 */ /* 0x000fe20000004100 */
[----:B------:R-:W-:Y:S01]  /*87f0*/  ISETP.GE.U32.AND P2, PT, R7, UR10, PT ;  /* 0x0000000a07007c0c */ /* 0x000fe2000bf46070 */
[--C-:B------:R-:W-:Y:S01]  /*8800*/  HADD2.F32 R33, -RZ, R62.reuse.H0_H0 ;  /* 0x2000003eff217230 */ /* 0x100fe20000004100 */
[----:B------:R-:W-:Y:S01]  /*8810*/  ISETP.GE.U32.AND P3, PT, R3, UR10, PT ;  /* 0x0000000a03007c0c */ /* 0x000fe2000bf66070 */
[----:B------:R-:W-:Y:S01]  /*8820*/  HADD2.F32 R29, -RZ, R62.H1_H1 ;  /* 0x3000003eff1d7230 */ /* 0x000fe20000004100 */
[----:B------:R-:W-:Y:S01]  /*8830*/  SHF.R.S32.HI R18, RZ, 0x1f, R21 ;  /* 0x0000001fff127819 */ /* 0x000fe20000011415 */
[C---:B------:R-:W-:Y:S01]  /*8840*/  FADD.FTZ R19, -R12.reuse, R19 ;  /* 0x000000130c137221 */ /* 0x040fe20000010100 */
[----:B------:R-:W-:Y:S01]  /*8850*/  SHF.R.S32.HI R27, RZ, 0x1f, R11 ;  /* 0x0000001fff1b7819 */ /* 0x000fe2000001140b */
[C---:B------:R-:W-:Y:S01]  /*8860*/  FADD.FTZ R20, -R12.reuse, R41 ;  /* 0x000000290c147221 */ /* 0x040fe20000010100 */
[----:B------:R-:W-:Y:S01]  /*8870*/  SHF.R.S32.HI R9, RZ, 0x1f, R7 ;  /* 0x0000001fff097819 */ /* 0x000fe20000011407 */
[C---:B------:R-:W-:Y:S01]  /*8880*/  FADD.FTZ R74, -R12.reuse, R39 ;  /* 0x000000270c4a7221 */ /* 0x040fe20000010100 */
[----:B------:R-:W-:Y:S01]  /*8890*/  SHF.R.S32.HI R5, RZ, 0x1f, R3 ;  /* 0x0000001fff057819 */ /* 0x000fe20000011403 */
[C---:B------:R-:W-:Y:S01]  /*88a0*/  FADD.FTZ R72, -R12.reuse, R43 ;  /* 0x0000002b0c487221 */ /* 0x040fe20000010100 */
[C---:B------:R-:W-:Y:S01]  /*88b0*/  FADD.FTZ R70, -R12.reuse, R37 ;  /* 0x000000250c467221 */ /* 0x040fe20000010100 */
[C---:B------:R-:W-:Y:S01]  /*88c0*/  FADD.FTZ R62, -R12.reuse, R47 ;  /* 0x0000002f0c3e7221 */ /* 0x040fe20000010100 */
[C---:B------:R-:W-:Y:S01]  /*88d0*/  FADD.FTZ R46, -R12.reuse, R51 ;  /* 0x000000330c2e7221 */ /* 0x040fe20000010100 */
[C---:B------:R-:W-:Y:S01]  /*88e0*/  FADD.FTZ R34, -R12.reuse, R53 ;  /* 0x000000350c227221 */ /* 0x040fe20000010100 */
[C---:B------:R-:W-:Y:S01]  /*88f0*/  FADD.FTZ R30, -R12.reuse, R65 ;  /* 0x000000410c1e7221 */ /* 0x040fe20000010100 */
[C---:B------:R-:W-:Y:S01]  /*8900*/  FADD.FTZ R26, -R12.reuse, R59 ;  /* 0x0000003b0c1a7221 */ /* 0x040fe20000010100 */
[C---:B------:R-:W-:Y:S01]  /*8910*/  FADD.FTZ R28, -R12.reuse, R33 ;  /* 0x000000210c1c7221 */ /* 0x040fe20000010100 */
[----:B------:R-:W-:Y:S01]  /*8920*/  FADD.FTZ R12, -R12, R29 ;  /* 0x0000001d0c0c7221 */ /* 0x000fe20000010100 */
[--C-:B------:R-:W-:Y:S01]  /*8930*/  HADD2.F32 R33, -RZ, R42.reuse.H0_H0 ;  /* 0x2000002aff217230 */ /* 0x100fe20000004100 */
[----:B------:R-:W-:Y:S01]  /*8940*/  ISETP.GE.AND.EX P0, PT, R18, UR11, PT, P0 ;  /* 0x0000000b12007c0c */ /* 0x000fe2000bf06300 */
[----:B------:R-:W-:Y:S01]  /*8950*/  HADD2.F32 R42, -RZ, R42.H1_H1 ;  /* 0x3000002aff2a7230 */ /* 0x000fe20000004100 */
[----:B------:R-:W-:Y:S01]  /*8960*/  ISETP.GE.AND.EX P1, PT, R27, UR11, PT, P1 ;  /* 0x0000000b1b007c0c */ /* 0x000fe2000bf26310 */
[----:B------:R-:W-:Y:S01]  /*8970*/  FFMA.FTZ R29, R25, R35, R22 ;  /* 0x00000023191d7223 */ /* 0x000fe20000010016 */
[----:B------:R-:W-:Y:S01]  /*8980*/  ISETP.GE.AND.EX P2, PT, R9, UR11, PT, P2 ;  /* 0x0000000b09007c0c */ /* 0x000fe2000bf46320 */
[----:B------:R-:W-:Y:S01]  /*8990*/  FMUL.FTZ R31, R31, R63 ;  /* 0x0000003f1f1f7220 */ /* 0x000fe20000410000 */
[----:B------:R-:W-:Y:S01]  /*89a0*/  ISETP.GE.AND.EX P3, PT, R5, UR11, PT, P3 ;  /* 0x0000000b05007c0c */ /* 0x000fe2000bf66330 */
[----:B------:R-:W-:-:S12]  /*89b0*/  BRA.U !UP0, `(.L_x_750) ;  /* 0x0000000108487547 */ /* 0x000fd8000b800000 */
        /* <DEDUP_REMOVED lines=11> */
[----:B------:R-:W-:Y:S01]  /*8a70*/  FMUL.FTZ R33, R33, R41 ;  /* 0x0000002921217220 */ /* 0x000fe20000410000 */
[----:B-1----:R-:W-:Y:S01]  /*8a80*/  FADD.FTZ R39, -R45, 1 ;  /* 0x3f8000002d277421 */ /* 0x002fe20000010100 */
[----:B------:R-:W-:Y:S01]  /*8a90*/  FMUL.FTZ R49, R42, R45 ;  /* 0x0000002d2a317220 */ /* 0x000fe20000410000 */
[----:B------:R-:W-:Y:S02]  /*8aa0*/  FFMA.FTZ R42, R35, R47, 1 ;  /* 0x3f800000232a7423 */ /* 0x000fe4000001002f */
[----:B------:R-:W-:Y:S02]  /*8ab0*/  FFMA.FTZ R39, R37, R39, 1 ;  /* 0x3f80000025277423 */ /* 0x000fe40000010027 */
[----:B------:R-:W-:Y:S02]  /*8ac0*/  FMUL.FTZ R33, R33, R42 ;  /* 0x0000002a21217220 */ /* 0x000fe40000410000 */
[----:B------:R-:W-:-:S07]  /*8ad0*/  FMUL.FTZ R42, R49, R39 ;  /* 0x00000027312a7220 */ /* 0x000fce0000410000 */
.L_x_750:
        /* <DEDUP_REMOVED lines=9> */
[----:B------:R-:W1:Y:S01]  /*8b70*/  LDCU.64 UR6, c[0x0][0x380] ;  /* 0x00007000ff0677ac */ /* 0x000e620008000a00 */
[----:B0-----:R-:W-:Y:S01]  /*8b80*/  IMAD R42, R18, UR4, RZ ;  /* 0x00000004122a7c24 */ /* 0x001fe2000f8e02ff */
[----:B------:R-:W-:-:S05]  /*8b90*/  MOV R18, R66 ;  /* 0x0000004200127202 */ /* 0x000fca0000000f00 */
        /* <DEDUP_REMOVED lines=9> */
.L_x_752:
[----:B------:R-:W-:Y:S05]  /*8c30*/  BSYNC.RECONVERGENT B0 ;  /* 0x0000000000007941 */ /* 0x000fea0003800200 */
.L_x_751:
[--C-:B------:R-:W-:Y:S02]  /*8c40*/  HADD2.F32 R19, -RZ, R40.reuse.H0_H0 ;  /* 0x20000028ff137230 */ /* 0x100fe40000004100 */
[C-C-:B------:R-:W-:Y:S01]  /*8c50*/  FFMA.FTZ R37, R25.reuse, R31, R22.reuse ;  /* 0x0000001f19257223 */ /* 0x140fe20000010016 */
[----:B------:R-:W-:Y:S01]  /*8c60*/  FFMA.FTZ R39, R25, R29, R22 ;  /* 0x0000001d19277223 */ /* 0x000fe20000010016 */
        /* <DEDUP_REMOVED lines=20> */
.L_x_753:
[----:B------:R-:W-:Y:S01]  /*8db0*/  BSSY.RECONVERGENT B0, `(.L_x_754) ;  /* 0x0000013000007945 */ /* 0x000fe20003800200 */
[----:B0-----:R-:W-:Y:S01]  /*8dc0*/  FFMA.FTZ R20, R16, R19, -R37 ;  /* 0x0000001310147223 */ /* 0x001fe20000010825 */
        /* <DEDUP_REMOVED lines=17> */
.L_x_755:
[----:B------:R-:W-:Y:S05]  /*8ee0*/  BSYNC.RECONVERGENT B0 ;  /* 0x0000000000007941 */ /* 0x000fea0003800200 */
.L_x_754:
        /* <DEDUP_REMOVED lines=23> */
.L_x_756:
        /* <DEDUP_REMOVED lines=21> */
.L_x_758:
[----:B------:R-:W-:Y:S05]  /*91b0*/  BSYNC.RECONVERGENT B0 ;  /* 0x0000000000007941 */ /* 0x000fea0003800200 */
.L_x_757:
[--C-:B0-----:R-:W-:Y:S02]  /*91c0*/  HADD2.F32 R7, -RZ, R36.reuse.H0_H0 ;  /* 0x20000024ff077230 */ /* 0x101fe40000004100 */
[C-C-:B------:R-:W-:Y:S01]  /*91d0*/  FFMA.FTZ R29, R25.reuse, R11, R22.reuse ;  /* 0x0000000b191d7223 */ /* 0x140fe20000010016 */
[----:B------:R-:W-:Y:S01]  /*91e0*/  FFMA.FTZ R42, R25, R70, R22 ;  /* 0x00000046192a7223 */ /* 0x000fe20000010016 */
        /* <DEDUP_REMOVED lines=20> */
.L_x_759:
[----:B------:R-:W-:Y:S01]  /*9330*/  BSSY.RECONVERGENT B0, `(.L_x_760) ;  /* 0x0000012000007945 */ /* 0x000fe20003800200 */
[----:B------:R-:W-:Y:S01]  /*9340*/  FFMA.FTZ R20, R16, R7, -R29 ;  /* 0x0000000710147223 */ /* 0x000fe2000001081d */
        /* <DEDUP_REMOVED lines=16> */
.L_x_761:
[----:B------:R-:W-:Y:S05]  /*9450*/  BSYNC.RECONVERGENT B0 ;  /* 0x0000000000007941 */ /* 0x000fea0003800200 */
.L_x_760:
[C---:B------:R-:W-:Y:S01]  /*9460*/  IADD3 R19, PT, PT, R23.reuse, 0x90, RZ ;  /* 0x0000009017137810 */ /* 0x040fe20007ffe0ff */
[--C-:B------:R-:W-:Y:S01]  /*9470*/  HADD2.F32 R5, -RZ, R4.reuse.H0_H0 ;  /* 0x20000004ff057230 */ /* 0x100fe20000004100 */
[C---:B------:R-:W-:Y:S01]  /*9480*/  IADD3 R43, PT, PT, R23.reuse, 0xa0, RZ ;  /* 0x000000a0172b7810 */ /* 0x040fe20007ffe0ff */
[-C--:B0-----:R-:W-:Y:S01]  /*9490*/  FMUL.FTZ R3, R46, R63.reuse ;  /* 0x0000003f2e037220 */ /* 0x081fe20000410000 */
[C---:B------:R-:W-:Y:S01]  /*94a0*/  IADD3 R33, PT, PT, R23.reuse, 0xb0, RZ ;  /* 0x000000b017217810 */ /* 0x040fe20007ffe0ff */
[----:B------:R-:W-:Y:S01]  /*94b0*/  HADD2.F32 R4, -RZ, R4.H1_H1 ;  /* 0x30000004ff047230 */ /* 0x000fe20000004100 */
[C---:B------:R-:W-:Y:S01]  /*94c0*/  IADD3 R20, PT, PT, R23.reuse, 0xc0, RZ ;  /* 0x000000c017147810 */ /* 0x040fe20007ffe0ff */
[-C--:B------:R-:W-:Y:S01]  /*94d0*/  FMUL.FTZ R45, R64, R63.reuse ;  /* 0x0000003f402d7220 */ /* 0x080fe20000410000 */
[C---:B------:R-:W-:Y:S01]  /*94e0*/  IADD3 R11, PT, PT, R23.reuse, 0xd0, RZ ;  /* 0x000000d0170b7810 */ /* 0x040fe20007ffe0ff */
[-C--:B------:R-:W-:Y:S01]  /*94f0*/  FMUL.FTZ R7, R62, R63.reuse ;  /* 0x0000003f3e077220 */ /* 0x080fe20000410000 */
[C---:B------:R-:W-:Y:S01]  /*9500*/  IADD3 R9, PT, PT, R23.reuse, 0xe0, RZ ;  /* 0x000000e017097810 */ /* 0x040fe20007ffe0ff */
[-C--:B------:R-:W-:Y:S01]  /*9510*/  FMUL.FTZ R52, R52, R63.reuse ;  /* 0x0000003f34347220 */ /* 0x080fe20000410000 */
[----:B------:R-:W-:Y:S01]  /*9520*/  IADD3 R31, PT, PT, R23, 0xf0, RZ ;  /* 0x000000f0171f7810 */ /* 0x000fe20007ffe0ff */
[-C--:B------:R-:W-:Y:S01]  /*9530*/  FMUL.FTZ R37, R50, R63.reuse ;  /* 0x0000003f32257220 */ /* 0x080fe20000410000 */
[----:B------:R-:W-:Y:S01]  /*9540*/  ISETP.GE.U32.AND P2, PT, R19, UR10, PT ;  /* 0x0000000a13007c0c */ /* 0x000fe2000bf46070 */
        /* <DEDUP_REMOVED lines=11> */
[----:B------:R-:W-:Y:S01]  /*9600*/  SHF.R.S32.HI R18, RZ, 0x1f, R19 ;  /* 0x0000001fff127819 */ /* 0x000fe20000011413 */
[-C--:B------:R-:W-:Y:S01]  /*9610*/  FMUL.FTZ R41, R28, R63.reuse ;  /* 0x0000003f1c297220 */ /* 0x080fe20000410000 */
[----:B------:R-:W-:Y:S01]  /*9620*/  SHF.R.S32.HI R40, RZ, 0x1f, R43 ;  /* 0x0000001fff287819 */ /* 0x000fe2000001142b */
[-C--:B------:R-:W-:Y:S01]  /*9630*/  FMUL.FTZ R12, R12, R63.reuse ;  /* 0x0000003f0c0c7220 */ /* 0x080fe20000410000 */
[----:B------:R-:W-:Y:S01]  /*9640*/  SHF.R.S32.HI R38, RZ, 0x1f, R33 ;  /* 0x0000001fff267819 */ /* 0x000fe20000011421 */
[----:B------:R-:W-:Y:S01]  /*9650*/  FMUL.FTZ R46, R24, R63 ;  /* 0x0000003f182e7220 */ /* 0x000fe20000410000 */
[----:B------:R-:W-:-:S02]  /*9660*/  SHF.R.S32.HI R29, RZ, 0x1f, R20 ;  /* 0x0000001fff1d7819 */ /* 0x000fc40000011414 */
[----:B------:R-:W-:Y:S02]  /*9670*/  SHF.R.S32.HI R27, RZ, 0x1f, R11 ;  /* 0x0000001fff1b7819 */ /* 0x000fe4000001140b */
[----:B------:R-:W-:Y:S02]  /*9680*/  SHF.R.S32.HI R23, RZ, 0x1f, R9 ;  /* 0x0000001fff177819 */ /* 0x000fe40000011409 */
[----:B------:R-:W-:Y:S02]  /*9690*/  ISETP.GE.U32.AND P3, PT, R31, UR10, PT ;  /* 0x0000000a1f007c0c */ /* 0x000fe4000bf66070 */
[----:B------:R-:W-:Y:S02]  /*96a0*/  ISETP.GE.AND.EX P2, PT, R18, UR11, PT, P2 ;  /* 0x0000000b12007c0c */ /* 0x000fe4000bf46320 */
[----:B------:R-:W-:Y:S02]  /*96b0*/  ISETP.GE.AND.EX P1, PT, R40, UR11, PT, P1 ;  /* 0x0000000b28007c0c */ /* 0x000fe4000bf26310 */
[----:B------:R-:W-:-:S02]  /*96c0*/  ISETP.GE.AND.EX P0, PT, R38, UR11, PT, P0 ;  /* 0x0000000b26007c0c */ /* 0x000fc4000bf06300 */
[----:B------:R-:W-:Y:S02]  /*96d0*/  ISETP.GE.AND.EX P6, PT, R29, UR11, PT, P6 ;  /* 0x0000000b1d007c0c */ /* 0x000fe4000bfc6360 */
[----:B------:R-:W-:Y:S02]  /*96e0*/  ISETP.GE.AND.EX P4, PT, R27, UR11, PT, P4 ;  /* 0x0000000b1b007c0c */ /* 0x000fe4000bf86340 */
        /* <DEDUP_REMOVED lines=20> */
.L_x_762:
[C-C-:B------:R-:W-:Y:S01]  /*9830*/  FFMA.FTZ R65, R25.reuse, R45, R22.reuse ;  /* 0x0000002d19417223 */ /* 0x140fe20000010016 */
[C-C-:B------:R-:W-:Y:S01]  /*9840*/  FFMA.FTZ R46, R25.reuse, R46, R22.reuse ;  /* 0x0000002e192e7223 */ /* 0x140fe20000010016 */
[----:B------:R-:W-:Y:S01]  /*9850*/  BSSY.RECONVERGENT B0, `(.L_x_763) ;  /* 0x000001e000007945 */ /* 0x000fe20003800200 */
[C-C-:B------:R-:W-:Y:S01]  /*9860*/  FFMA.FTZ R59, R25.reuse, R7, R22.reuse ;  /* 0x00000007193b7223 */ /* 0x140fe20000010016 */
        /* <DEDUP_REMOVED lines=10> */
[----:B------:R-:W-:Y:S01]  /*9910*/  FFMA.FTZ R22, R25, R12, R22 ;  /* 0x0000000c19167223 */ /* 0x000fe20000010016 */
[----:B------:R-:W-:Y:S01]  /*9920*/  FFMA.FTZ R44, R16, R5, -R65 ;  /* 0x00000005102c7223 */ /* 0x000fe20000010841 */
[----:B------:R-:W-:Y:S01]  /*9930*/  FFMA.FTZ R46, R17, R4, -R46 ;  /* 0x00000004112e7223 */ /* 0x000fe2000001082e */
[----:B------:R-:W-:Y:S06]  /*9940*/  @P2 BRA `(.L_x_764) ;  /* 0x0000000000382947 */ /* 0x000fec0003800000 */
[----:B------:R-:W0:Y:S01]  /*9950*/  LDCU.64 UR4, c[0x0][0x3f8] ;  /* 0x00007f00ff0477ac */ /* 0x000e220008000a00 */
[----:B------:R-:W-:Y:S01]  /*9960*/  MOV R4, R66 ;  /* 0x0000004200047202 */ /* 0x000fe20000000f00 */
[----:B------:R-:W-:Y:S01]  /*9970*/  FMUL.FTZ R44, R44, R63 ;  /* 0x0000003f2c2c7220 */ /* 0x000fe20000410000 */
[----:B------:R-:W-:Y:S01]  /*9980*/  MOV R5, R69 ;  /* 0x0000004500057202 */ /* 0x000fe20000000f00 */
[----:B------:R-:W1:Y:S01]  /*9990*/  LDCU.64 UR6, c[0x0][0x380] ;  /* 0x00007000ff0677ac */ /* 0x000e620008000a00 */
[----:B------:R-:W-:-:S05]  /*99a0*/  FMUL.FTZ R25, R46, R63 ;  /* 0x0000003f2e197220 */ /* 0x000fca0000410000 */
[----:B------:R-:W-:Y:S01]  /*99b0*/  F2FP.F16.F32.PACK_AB R25, R25, R44 ;  /* 0x0000002c1919723e */ /* 0x000fe200000000ff */
[----:B0-----:R-:W-:Y:S02]  /*99c0*/  IMAD R18, R18, UR4, RZ ;  /* 0x0000000412127c24 */ /* 0x001fe4000f8e02ff */
[----:B------:R-:W-:-:S04]  /*99d0*/  IMAD.WIDE.U32 R4, R19, UR4, R4 ;  /* 0x0000000413047c25 */ /* 0x000fc8000f8e0004 */
[----:B------:R-:W-:Y:S01]  /*99e0*/  IMAD R65, R19, UR5, R18 ;  /* 0x0000000513417c24 */ /* 0x000fe2000f8e0212 */
[----:B-1----:R-:W-:-:S04]  /*99f0*/  LEA R18, P2, R4, UR6, 0x1 ;  /* 0x0000000604127c11 */ /* 0x002fc8000f8408ff */
[----:B------:R-:W-:-:S04]  /*9a00*/  IADD3 R65, PT, PT, R5, R65, RZ ;  /* 0x0000004105417210 */ /* 0x000fc80007ffe0ff */
[----:B------:R-:W-:-:S05]  /*9a10*/  LEA.HI.X R19, R4, UR7, R65, 0x1, P2 ;  /* 0x0000000704137c11 */ /* 0x000fca00090f0c41 */
[----:B------:R0:W-:Y:S02]  /*9a20*/  STG.E desc[UR8][R18.64], R25 ;  /* 0x0000001912007986 */ /* 0x0001e4000c101908 */
.L_x_764:
[----:B------:R-:W-:Y:S05]  /*9a30*/  BSYNC.RECONVERGENT B0 ;  /* 0x0000000000007941 */ /* 0x000fea0003800200 */
.L_x_763:
        /* <DEDUP_REMOVED lines=21> */
.L_x_765:
        /* <DEDUP_REMOVED lines=15> */
[----:B------:R-:W-:Y:S02]  /*9c80*/  F2FP.F16.F32.PACK_AB R5, R18, R19 ;  /* 0x000000131205723e */ /* 0x000fe400000000ff */
[----:B------:R-:W-:-:S05]  /*9c90*/  LEA.HI.X R7, R4, UR7, R43, 0x1, P1 ;  /* 0x0000000704077c11 */ /* 0x000fca00088f0c2b */
[----:B------:R0:W-:Y:S02]  /*9ca0*/  STG.E desc[UR8][R6.64], R5 ;  /* 0x0000000506007986 */ /* 0x0001e4000c101908 */
.L_x_767:
[----:B------:R-:W-:Y:S05]  /*9cb0*/  BSYNC.RECONVERGENT B0 ;  /* 0x0000000000007941 */ /* 0x000fea0003800200 */
.L_x_766:
        /* <DEDUP_REMOVED lines=21> */
.L_x_768:
        /* <DEDUP_REMOVED lines=18> */
.L_x_770:
[----:B------:R-:W-:Y:S05]  /*9f30*/  BSYNC.RECONVERGENT B0 ;  /* 0x0000000000007941 */ /* 0x000fea0003800200 */
.L_x_769:
[--C-:B------:R-:W-:Y:S02]  /*9f40*/  HADD2.F32 R4, -RZ, R10.reuse.H0_H0 ;  /* 0x2000000aff047230 */ /* 0x100fe40000004100 */
[----:B------:R-:W-:Y:S01]  /*9f50*/  HADD2.F32 R10, -RZ, R10.H1_H1 ;  /* 0x3000000aff0a7230 */ /* 0x000fe20000004100 */
[----:B------:R-:W-:Y:S06]  /*9f60*/  BRA.U !UP0, `(.L_x_771) ;  /* 0x0000000108487547 */ /* 0x000fec000b800000 */
        /* <DEDUP_REMOVED lines=18> */
.L_x_771:
        /* <DEDUP_REMOVED lines=18> */
.L_x_773:
[----:B------:R-:W-:Y:S05]  /*a1b0*/  BSYNC.RECONVERGENT B0 ;  /* 0x0000000000007941 */ /* 0x000fea0003800200 */
.L_x_772:
        /* <DEDUP_REMOVED lines=21> */
.L_x_774:
        /* <DEDUP_REMOVED lines=18> */
.L_x_776:
[----:B------:R-:W-:Y:S05]  /*a430*/  BSYNC.RECONVERGENT B0 ;  /* 0x0000000000007941 */ /* 0x000fea0003800200 */
.L_x_775:
        /* <DEDUP_REMOVED lines=21> */
.L_x_777:
        /* <DEDUP_REMOVED lines=18> */
.L_x_779:
[----:B------:R-:W-:Y:S05]  /*a6b0*/  BSYNC.RECONVERGENT B0 ;  /* 0x0000000000007941 */ /* 0x000fea0003800200 */
.L_x_778:
        /* <DEDUP_REMOVED lines=22> */
.L_x_780:
        /* <DEDUP_REMOVED lines=9> */
[----:B------:R-:W-:Y:S01]  /*a8b0*/  F2FP.F16.F32.PACK_AB R3, R22, R3 ;  /* 0x000000031603723e */ /* 0x000fe200000000ff */
        /* <DEDUP_REMOVED lines=8> */
.L_x_782:
[----:B------:R-:W-:Y:S05]  /*a940*/  BSYNC.RECONVERGENT B0 ;  /* 0x0000000000007941 */ /* 0x000fea0003800200 */
.L_x_781:
[----:B0-----:R-:W0:Y:S01]  /*a950*/  LDC R4, c[0x0][0x374] ;  /* 0x0000dd00ff047b82 */ /* 0x001e220000000800 */
[----:B------:R-:W1:Y:S01]  /*a960*/  LDCU UR4, c[0x0][0x410] ;  /* 0x00008200ff0477ac */ /* 0x000e620008000800 */
[----:B------:R-:W-:Y:S01]  /*a970*/  IADD3 R54, PT, PT, R54, 0x1, RZ ;  /* 0x0000000136367810 */ /* 0x000fe20007ffe0ff */
[----:B------:R-:W1:Y:S02]  /*a980*/  LDCU UR5, c[0x0][0x3e0] ;  /* 0x00007c00ff0577ac */ /* 0x000e640008000800 */
[----:B-1----:R-:W-:Y:S01]  /*a990*/  UIMAD UR4, UR4, UR5, URZ ;  /* 0x00000005040472a4 */ /* 0x002fe2000f8e02ff */
[----:B0-----:R-:W-:-:S05]  /*a9a0*/  IADD3 R57, PT, PT, R4, R57, RZ ;  /* 0x0000003904397210 */ /* 0x001fca0007ffe0ff */
[----:B------:R-:W-:-:S13]  /*a9b0*/  ISETP.GE.AND P0, PT, R57, UR4, PT ;  /* 0x0000000439007c0c */ /* 0x000fda000bf06270 */
[----:B------:R-:W-:Y:S05]  /*a9c0*/  @!P0 BRA `(.L_x_783) ;  /* 0xffffff5400e48947 */ /* 0x000fea000383ffff */
.L_x_716:
[----:B------:R-:W0:Y:S01]  /*a9d0*/  LDC R4, c[0x0][0x370] ;  /* 0x0000dc00ff047b82 */ /* 0x000e220000000800 */
        /* <DEDUP_REMOVED lines=14> */
.L_x_785:
[----:B------:R-:W-:Y:S05]  /*aac0*/  BSYNC.RECONVERGENT B0 ;  /* 0x0000000000007941 */ /* 0x000fea0003800200 */
.L_x_784:
        /* <DEDUP_REMOVED lines=11> */
.L_x_787:
[----:B------:R-:W2:Y:S04]  /*ab80*/  LDG.E.STRONG.GPU R5, desc[UR8][R2.64] ;  /* 0x0000000802057981 */ /* 0x000ea8000c1ef900 */
[----:B--2---:R-:W-:Y:S01]  /*ab90*/  CCTL.IVALL ;  /* 0x00000000ff00798f */ /* 0x004fe20002000000 */
[----:B------:R-:W-:Y:S05]  /*aba0*/  YIELD ;  /* 0x0000000000007946 */ /* 0x000fea0003800000 */
[----:B------:R-:W-:-:S13]  /*abb0*/  ISETP.NE.AND P0, PT, R5, R0, PT ;  /* 0x000000000500720c */ /* 0x000fda0003f05270 */
[----:B------:R-:W-:Y:S05]  /*abc0*/  @P0 BRA `(.L_x_787) ;  /* 0xfffffffc00ec0947 */ /* 0x000fea000383ffff */
.L_x_786:
        /* <DEDUP_REMOVED lines=74> */
.L_x_790:
        /* <DEDUP_REMOVED lines=29> */
.L_x_789:
[----:B------:R-:W-:Y:S05]  /*b240*/  BSYNC.RECONVERGENT B0 ;  /* 0x0000000000007941 */ /* 0x000fea0003800200 */
.L_x_788:
        /* <DEDUP_REMOVED lines=10> */
.L_x_791:
        /* <DEDUP_REMOVED lines=82> */
.L_x_792:
        /* <DEDUP_REMOVED lines=15> */
.L_x_4507:


//--------------------- .text._Z35group_norm_nhwc_bwd_one_pass_kernelI11Fp16IOFp32WLi512ELi96ELi768EEv26Group_norm_nhwc_bwd_params --------------------------
	.section	.text._Z35group_norm_nhwc_bwd_one_pass_kernelI11Fp16IOFp32WLi512ELi96ELi768EEv26Group_norm_nhwc_bwd_params,"ax",@progbits
	.align	128
        .global         _Z35group_norm_nhwc_bwd_one_pass_kernelI11Fp16IOFp32WLi512ELi96ELi768EEv26Group_norm_nhwc_bwd_params
        .type           _Z35group_norm_nhwc_bwd_one_pass_kernelI11Fp16IOFp32WLi512ELi96ELi768EEv26Group_norm_nhwc_bwd_params,@function
        .size           _Z35group_norm_nhwc_bwd_one_pass_kernelI11Fp16IOFp32WLi512ELi96ELi768EEv26Group_norm_nhwc_bwd_params,(.L_x_4508 - _Z35group_norm_nhwc_bwd_one_pass_kernelI11Fp16IOFp32WLi512ELi96ELi768EEv26Group_norm_nhwc_bwd_params)
        .other          _Z35group_norm_nhwc_bwd_one_pass_kernelI11Fp16IOFp32WLi512ELi96ELi768EEv26Group_norm_nhwc_bwd_params,@"STO_CUDA_ENTRY STV_DEFAULT"
_Z35group_norm_nhwc_bwd_one_pass_kernelI11Fp16IOFp32WLi512ELi96ELi768EEv26Group_norm_nhwc_bwd_params:
.text._Z35group_norm_nhwc_bwd_one_pass_kernelI11Fp16IOFp32WLi512ELi96ELi768EEv26Group_norm_nhwc_bwd_params:
        /* <DEDUP_REMOVED lines=28> */
.L_x_819:
[----:B------:R-:W2:Y:S01]  /*01c0*/  LDL R8, [R1+0x194] ;  /* 0x0001940001087983 */ /* 0x000ea20000100800 */
[----:B------:R-:W1:Y:S03]  /*01d0*/  LDCU UR14, c[0x0][0x410] ;  /* 0x00008200ff0e77ac */ /* 0x000e660008000800 */
[----:B------:R-:W3:Y:S01]  /*01e0*/  LDL.LU R7, [R1+0x190] ;  /* 0x0001900001077983 */ /* 0x000ee20000300800 */
[----:B------:R-:W-:Y:S01]  /*01f0*/  IABS R6, UR8 ;  /* 0x0000000800067c13 */ /* 0x000fe20008000000 */
[----:B------:R-:W-:Y:S01]  /*0200*/  UMOV UR6, URZ ;  /* 0x000000ff00067c82 */ /* 0x000fe20008000000 */
[----:B------:R-:W4:Y:S01]  /*0210*/  LDCU.128 UR16, c[0x0][0x400] ;  /* 0x00008000ff1077ac */ /* 0x000f220008000c00 */
[----:B-1----:R-:W-:-:S04]  /*0220*/  MOV R4, UR14 ;  /* 0x0000000e00047c02 */ /* 0x002fc80008000f00 */
[----:B------:R-:W-:-:S04]  /*0230*/  IABS R4, R4 ;  /* 0x0000000400047213 */ /* 0x000fc80000000000 */
[----:B------:R-:W-:-:S13]  /*0240*/  R2UR UR13, R4 ;  /* 0x00000000040d72ca */ /* 0x000fda00000e0000 */
[----:B------:R-:W1:Y:S08]  /*0250*/  I2F.RP R4, UR13 ;  /* 0x0000000d00047d06 */ /* 0x000e700008209400 */
[----:B-1----:R-:W1:Y:S02]  /*0260*/  MUFU.RCP R4, R4 ;  /* 0x0000000400047308 */ /* 0x002e640000001000 */
[----:B-1----:R-:W-:-:S06]  /*0270*/  IADD3 R5, PT, PT, R4, 0xffffffe, RZ ;  /* 0x0ffffffe04057810 */ /* 0x002fcc0007ffe0ff */
[----:B------:R-:W1:Y:S01]  /*0280*/  F2I.FTZ.U32.TRUNC.NTZ R5, R5 ;  /* 0x0000000500057305 */ /* 0x000e62000021f000 */
[----:B------:R-:W-:Y:S02]  /*0290*/  R2UR UR9, R6 ;  /* 0x00000000060972ca */ /* 0x000fe400000e0000 */
[----:B-1----:R-:W-:-:S13]  /*02a0*/  R2UR UR7, R5 ;  /* 0x00000000050772ca */ /* 0x002fda00000e0000 */
[----:B------:R-:W-:-:S04]  /*02b0*/  UIADD3 UR5, UPT, UPT, URZ, -UR7, URZ ;  /* 0x80000007ff057290 */ /* 0x000fc8000fffe0ff */
[----:B------:R-:W-:-:S04]  /*02c0*/  UIMAD UR5, UR5, UR13, URZ ;  /* 0x0000000d050572a4 */ /* 0x000fc8000f8e02ff */
[----:B------:R-:W-:-:S04]  /*02d0*/  UIMAD.WIDE.U32 UR6, UR7, UR5, UR6 ;  /* 0x00000005070672a5 */ /* 0x000fc8000f8e0006 */
[----:B------:R-:W-:-:S04]  /*02e0*/  UIMAD.WIDE.U32 UR6, UR7, UR9, URZ ;  /* 0x00000009070672a5 */ /* 0x000fc8000f8e00ff */
[----:B------:R-:W-:-:S04]  /*02f0*/  UIADD3 UR5, UPT, UPT, -UR7, URZ, URZ ;  /* 0x000000ff07057290 */ /* 0x000fc8000fffe1ff */
[----:B------:R-:W-:-:S04]  /*0300*/  UIMAD UR5, UR13, UR5, UR9 ;  /* 0x000000050d0572a4 */ /* 0x000fc8000f8e0209 */
[----:B------:R-:W-:Y:S01]  /*0310*/  UISETP.GT.U32.AND UP2, UPT, UR13, UR5, UPT ;  /* 0x000000050d00728c */ /* 0x000fe2000bf44070 */
[----:B----4-:R-:W-:Y:S01]  /*0320*/  ISETP.GE.U32.AND P0, PT, R0, UR16, PT ;  /* 0x0000001000007c0c */ /* 0x010fe2000bf06070 */
        /* <DEDUP_REMOVED lines=19> */
[----:B------:R-:W-:Y:S01]  /*0460*/  SHF.R.S32.HI R11, RZ, 0x1f, R15 ;  /* 0x0000001fff0b7819 */ /* 0x000fe2000001140f */
[----:B------:R-:W1:Y:S02]  /*0470*/  LDCU.U8 UR9, c[0x0][0x414] ;  /* 0x00008280ff0977ac */ /* 0x000e640008000000 */
[----:B------:R-:W-:Y:S02]  /*0480*/  MOV R5, UR5 ;  /* 0x0000000500057c02 */ /* 0x000fe40008000f00 */
[----:B------:R-:W-:Y:S02]  /*0490*/  ISETP.GE.AND.EX P4, PT, R11, UR17, PT, P1 ;  /* 0x000000110b007c0c */ /* 0x000fe4000bf86310 */
[----:B------:R-:W-:-:S04]  /*04a0*/  IADD3 R25, PT, PT, R0, 0x20, RZ ;  /* 0x0000002000197810 */ /* 0x000fc80007ffe0ff */
[----:B------:R-:W-:Y:S02]  /*04b0*/  ISETP.GE.U32.AND P1, PT, R25, UR16, PT ;  /* 0x0000001019007c0c */ /* 0x000fe4000bf26070 */
[----:B0-----:R-:W-:-:S05]  /*04c0*/  SHF.R.S32.HI R17, RZ, 0x1f, R25 ;  /* 0x0000001fff117819 */ /* 0x001fca0000011419 */
[----:B------:R-:W4:Y:S01]  /*04d0*/  @!P4 LDC.64 R30, c[0x0][0x3f8] ;  /* 0x0000fe00ff1ecb82 */ /* 0x000f220000000a00 */
[----:B------:R-:W-:Y:S02]  /*04e0*/  ISETP.GE.AND.EX P3, PT, R17, UR17, PT, P1 ;  /* 0x0000001111007c0c */ /* 0x000fe4000bf66310 */
[----:B0-----:R-:W-:Y:S02]  /*04f0*/  LOP3.LUT R3, R3, 0xfeffffff, RZ, 0xc0, !PT ;  /* 0xfeffffff03037812 */ /* 0x001fe400078ec0ff */
[----:B------:R-:W-:Y:S02]  /*0500*/  IADD3 R28, PT, PT, R0, 0x30, RZ ;  /* 0x00000030001c7810 */ /* 0x000fe40007ffe0ff */
[----:B------:R-:W-:Y:S01]  /*0510*/  @P4 LOP3.LUT R3, R3, 0x1000000, RZ, 0xfc, !PT ;  /* 0x0100000003034812 */ /* 0x000fe200078efcff */
[----:B------:R-:W0:Y:S01]  /*0520*/  @!P4 LDC.64 R74, c[0x0][0x398] ;  /* 0x0000e600ff4acb82 */ /* 0x000e220000000a00 */
[----:B------:R-:W-:Y:S02]  /*0530*/  ISETP.GE.U32.AND P1, PT, R28, UR16, PT ;  /* 0x000000101c007c0c */ /* 0x000fe4000bf26070 */
[----:B------:R-:W-:-:S02]  /*0540*/  LOP3.LUT R3, R3, 0xff7fffff, RZ, 0xc0, !PT ;  /* 0xff7fffff03037812 */ /* 0x000fc400078ec0ff */
[----:B------:R-:W-:Y:S02]  /*0550*/  SHF.R.S32.HI R29, RZ, 0x1f, R28 ;  /* 0x0000001fff1d7819 */ /* 0x000fe4000001141c */
[----:B------:R-:W-:Y:S01]  /*0560*/  @P3 LOP3.LUT R3, R3, 0x800000, RZ, 0xfc, !PT ;  /* 0x0080000003033812 */ /* 0x000fe200078efcff */
[----:B------:R-:W1:Y:S01]  /*0570*/  @!P3 LDC.64 R18, c[0x0][0x3f8] ;  /* 0x0000fe00ff12bb82 */ /* 0x000e620000000a00 */
[----:B------:R-:W-:Y:S01]  /*0580*/  ISETP.GE.AND.EX P5, PT, R29, UR17, PT, P1 ;  /* 0x000000111d007c0c */ /* 0x000fe2000bfa6310 */
[----:B----4-:R-:W-:-:S04]  /*0590*/  @!P4 IMAD R16, R11, R30, RZ ;  /* 0x0000001e0b10c224 */ /* 0x010fc800078e02ff */
[----:B------:R-:W-:-:S08]  /*05a0*/  @!P4 IMAD R31, R15, R31, R16 ;  /* 0x0000001f0f1fc224 */ /* 0x000fd000078e0210 */
[----:B------:R-:W4:Y:S01]  /*05b0*/  @!P5 LDC.64 R26, c[0x0][0x3f8] ;  /* 0x0000fe00ff1adb82 */ /* 0x000f220000000a00 */
[----:B--2---:R-:W-:-:S13]  /*05c0*/  ISETP.GE.AND.EX P0, PT, R8, UR17, PT, P0 ;  /* 0x0000001108007c0c */ /* 0x004fda000bf06300 */
[----:B------:R-:W2:Y:S01]  /*05d0*/  @!P0 LDC.64 R12, c[0x0][0x3f8] ;  /* 0x0000fe00ff0c8b82 */ /* 0x000ea20000000a00 */
[----:B---3--:R-:W-:Y:S01]  /*05e0*/  IADD3 R4, P2, PT, R7, UR5, RZ ;  /* 0x0000000507047c10 */ /* 0x008fe2000ff5e0ff */
[----:B------:R-:W-:Y:S01]  /*05f0*/  USHF.R.S32.HI UR5, URZ, 0x1f, UR7 ;  /* 0x0000001fff057899 */ /* 0x000fe20008011407 */
[----:B------:R-:W-:Y:S02]  /*0600*/  MOV R7, UR18 ;  /* 0x0000001200077c02 */ /* 0x000fe40008000f00 */
[----:B------:R-:W-:Y:S01]  /*0610*/  LEA.HI.X.SX32 R5, R5, RZ, 0x1, P2 ;  /* 0x000000ff05057211 */ /* 0x000fe200010f0eff */
[----:B------:R-:W-:Y:S01]  /*0620*/  UIMAD UR5, UR5, UR18, URZ ;  /* 0x00000012050572a4 */ /* 0x000fe2000f8e02ff */
[----:B------:R-:W-:Y:S01]  /*0630*/  @!P0 SHF.R.S32.HI R8, RZ, 0x1f, R0 ;  /* 0x0000001fff088819 */ /* 0x000fe20000011400 */
[----:B------:R-:W3:Y:S02]  /*0640*/  @!P0 LDC.64 R22, c[0x0][0x398] ;  /* 0x0000e600ff168b82 */ /* 0x000ee40000000a00 */
[----:B------:R-:W-:-:S02]  /*0650*/  UIMAD UR5, UR7, UR19, UR5 ;  /* 0x00000013070572a4 */ /* 0x000fc4000f8e0205 */
[----:B------:R-:W-:-:S04]  /*0660*/  IMAD.WIDE.U32 R4, R7, UR7, R4 ;  /* 0x0000000707047c25 */ /* 0x000fc8000f8e0004 */
[----:B------:R-:W0:Y:S01]  /*0670*/  @!P0 LDC.64 R20, c[0x0][0x3a0] ;  /* 0x0000e800ff148b82 */ /* 0x000e220000000a00 */
[----:B------:R-:W-:Y:S01]  /*0680*/  IADD3 R7, PT, PT, R5, UR5, RZ ;  /* 0x0000000505077c10 */ /* 0x000fe2000fffe0ff */
[----:B--2---:R-:W-:Y:S01]  /*0690*/  @!P0 IMAD R6, R8, R12, RZ ;  /* 0x0000000c08068224 */ /* 0x004fe200078e02ff */
[----:B------:R2:W-:Y:S01]  /*06a0*/  @!P0 STL [R1+0x194], R8 ;  /* 0x0001940801008387 */ /* 0x0005e20000100800 */
[----:B----4-:R-:W-:Y:S01]  /*06b0*/  @!P5 IMAD R29, R29, R26, RZ ;  /* 0x0000001a1d1dd224 */ /* 0x010fe200078e02ff */
[C---:B------:R-:W-:Y:S01]  /*06c0*/  IADD3 R55, PT, PT, R0.reuse, 0xb0, RZ ;  /* 0x000000b000377810 */ /* 0x040fe20007ffe0ff */
[C---:B------:R-:W-:Y:S01]  /*06d0*/  @!P0 IMAD R13, R0.reuse, R13, R6 ;  /* 0x0000000d000d8224 */ /* 0x040fe200078e0206 */
[----:B------:R-:W-:Y:S01]  /*06e0*/  @!P0 MOV R6, R4 ;  /* 0x0000000400068202 */ /* 0x000fe20000000f00 */
[----:B------:R-:W4:Y:S04]  /*06f0*/  LDCU.64 UR6, c[0x0][0x3b8] ;  /* 0x00007700ff0677ac */ /* 0x000f280008000a00 */
[----:B--2---:R-:W-:-:S05]  /*0700*/  @!P0 IMAD.WIDE.U32 R8, R0, R12, R6 ;  /* 0x0000000c00088225 */ /* 0x004fca00078e0006 */
[----:B------:R-:W-:Y:S02]  /*0710*/  @!P0 IADD3 R13, PT, PT, R9, R13, RZ ;  /* 0x0000000d090d8210 */ /* 0x000fe40007ffe0ff */
[C---:B------:R-:W-:Y:S02]  /*0720*/  @!P0 SHF.L.U32 R9, R8.reuse, 0x1, RZ ;  /* 0x0000000108098819 */ /* 0x040fe400000006ff */
[----:B------:R-:W-:Y:S02]  /*0730*/  @!P0 SHF.L.U64.HI R14, R8, 0x1, R13 ;  /* 0x00000001080e8819 */ /* 0x000fe4000001020d */
[C---:B---3--:R-:W-:Y:S01]  /*0740*/  @!P0 IADD3 R10, P3, PT, R9.reuse, R22, RZ ;  /* 0x00000016090a8210 */ /* 0x048fe20007f7e0ff */
[----:B------:R-:W2:Y:S01]  /*0750*/  @!P4 LDC.64 R12, c[0x0][0x3a0] ;  /* 0x0000e800ff0ccb82 */ /* 0x000ea20000000a00 */
[----:B------:R-:W-:Y:S02]  /*0760*/  IADD3 R22, PT, PT, R0, 0x40, RZ ;  /* 0x0000004000167810 */ /* 0x000fe40007ffe0ff */
[----:B0-----:R-:W-:-:S02]  /*0770*/  @!P0 IADD3 R8, P2, PT, R9, R20, RZ ;  /* 0x0000001409088210 */ /* 0x001fc40007f5e0ff */
[----:B------:R-:W-:Y:S02]  /*0780*/  ISETP.GE.U32.AND P1, PT, R22, UR16, PT ;  /* 0x0000001016007c0c */ /* 0x000fe4000bf26070 */
[----:B------:R-:W-:Y:S02]  /*0790*/  SHF.R.S32.HI R37, RZ, 0x1f, R22 ;  /* 0x0000001fff257819 */ /* 0x000fe40000011416 */
[C---:B------:R-:W-:Y:S02]  /*07a0*/  @!P0 IADD3.X R11, PT, PT, R14.reuse, R23, RZ, P3, !PT ;  /* 0x000000170e0b8210 */ /* 0x040fe40001ffe4ff */
[----:B------:R-:W-:Y:S02]  /*07b0*/  @!P0 IADD3.X R9, PT, PT, R14, R21, RZ, P2, !PT ;  /* 0x000000150e098210 */ /* 0x000fe400017fe4ff */
[----:B------:R-:W-:Y:S02]  /*07c0*/  LOP3.LUT P3, RZ, R3, 0x800000, RZ, 0xc0, !PT ;  /* 0x0080000003ff7812 */ /* 0x000fe4000786c0ff */
[----:B------:R-:W-:-:S02]  /*07d0*/  @!P4 MOV R20, R4 ;  /* 0x000000040014c202 */ /* 0x000fc40000000f00 */
[----:B------:R-:W-:Y:S02]  /*07e0*/  @!P4 MOV R21, R7 ;  /* 0x000000070015c202 */ /* 0x000fe40000000f00 */
[----:B------:R-:W-:Y:S02]  /*07f0*/  ISETP.GE.AND.EX P6, PT, R37, UR17, PT, P1 ;  /* 0x0000001125007c0c */ /* 0x000fe4000bfc6310 */
[----:B------:R-:W-:Y:S01]  /*0800*/  LOP3.LUT R3, R3, 0xffbfffff, RZ, 0xc0, !PT ;  /* 0xffbfffff03037812 */ /* 0x000fe200078ec0ff */
[----:B------:R-:W-:-:S03]  /*0810*/  @!P4 IMAD.WIDE.U32 R20, R15, R30, R20 ;  /* 0x0000001e0f14c225 */ /* 0x000fc600078e0014 */
[----:B------:R-:W-:Y:S01]  /*0820*/  @P5 LOP3.LUT R3, R3, 0x400000, RZ, 0xfc, !PT ;  /* 0x0040000003035812 */ /* 0x000fe200078efcff */
[----:B------:R-:W0:Y:S01]  /*0830*/  @!P3 LDC.64 R14, c[0x0][0x3a0] ;  /* 0x0000e800ff0ebb82 */ /* 0x000e220000000a00 */
[----:B------:R-:W-:Y:S02]  /*0840*/  IADD3 R23, PT, PT, R0, 0x50, RZ ;  /* 0x0000005000177810 */ /* 0x000fe40007ffe0ff */
[----:B------:R-:W-:Y:S02]  /*0850*/  LOP3.LUT R3, R3, 0xffdfffff, RZ, 0xc0, !PT ;  /* 0xffdfffff03037812 */ /* 0x000fe400078ec0ff */
[----:B------:R-:W-:Y:S02]  /*0860*/  @!P4 IADD3 R21, PT, PT, R21, R31, RZ ;  /* 0x0000001f1515c210 */ /* 0x000fe40007ffe0ff */
[----:B------:R-:W-:Y:S01]  /*0870*/  @!P4 SHF.L.U32 R31, R20, 0x1, RZ ;  /* 0x00000001141fc819 */ /* 0x000fe200000006ff */
[----:B------:R-:W3:Y:S01]  /*0880*/  @!P6 LDC.64 R32, c[0x0][0x3f8] ;  /* 0x0000fe00ff20eb82 */ /* 0x000ee20000000a00 */
[----:B------:R-:W-:-:S02]  /*0890*/  ISETP.GE.U32.AND P2, PT, R23, UR16, PT ;  /* 0x0000001017007c0c */ /* 0x000fc4000bf46070 */
[----:B------:R-:W-:Y:S02]  /*08a0*/  SHF.R.S32.HI R35, RZ, 0x1f, R23 ;  /* 0x0000001fff237819 */ /* 0x000fe40000011417 */
[----:B------:R-:W-:Y:S01]  /*08b0*/  @P6 LOP3.LUT R3, R3, 0x200000, RZ, 0xfc, !PT ;  /* 0x0020000003036812 */ /* 0x000fe200078efcff */
[----:B-1----:R-:W-:Y:S01]  /*08c0*/  @!P3 IMAD R30, R17, R18, RZ ;  /* 0x00000012111eb224 */ /* 0x002fe200078e02ff */
[----:B------:R-:W-:Y:S01]  /*08d0*/  @!P4 SHF.L.U64.HI R24, R20, 0x1, R21 ;  /* 0x000000011418c819 */ /* 0x000fe20000010215 */
[----:B------:R-:W1:Y:S01]  /*08e0*/  @!P3 LDC.64 R16, c[0x0][0x398] ;  /* 0x0000e600ff10bb82 */ /* 0x000e620000000a00 */
[----:B--2---:R-:W-:Y:S02]  /*08f0*/  @!P4 IADD3 R12, P1, PT, R31, R12, RZ ;  /* 0x0000000c1f0cc210 */ /* 0x004fe40007f3e0ff */
[----:B------:R-:W-:Y:S02]  /*0900*/  ISETP.GE.AND.EX P4, PT, R35, UR17, PT, P2 ;  /* 0x0000001123007c0c */ /* 0x000fe4000bf86320 */
[----:B------:R-:W-:-:S02]  /*0910*/  LOP3.LUT P2, RZ, R3, 0x1000000, RZ, 0xc0, !PT ;  /* 0x0100000003ff7812 */ /* 0x000fc4000784c0ff */
[----:B------:R-:W-:Y:S02]  /*0920*/  @!P3 MOV R20, R4 ;  /* 0x000000040014b202 */ /* 0x000fe40000000f00 */
[----:B------:R-:W-:Y:S01]  /*0930*/  @!P3 MOV R21, R7 ;  /* 0x000000070015b202 */ /* 0x000fe20000000f00 */
[C---:B------:R-:W-:Y:S02]  /*0940*/  @!P3 IMAD R19, R25.reuse, R19, R30 ;  /* 0x000000131913b224 */ /* 0x040fe400078e021e */
[----:B------:R-:W-:-:S06]  /*0950*/  @!P3 IMAD.WIDE.U32 R20, R25, R18, R20 ;  /* 0x000000121914b225 */ /* 0x000fcc00078e0014 */
[----:B------:R-:W-:Y:S02]  /*0960*/  @!P2 IADD3.X R13, PT, PT, R24, R13, RZ, P1, !PT ;  /* 0x0000000d180da210 */ /* 0x000fe40000ffe4ff */
[----:B------:R-:W-:Y:S02]  /*0970*/  @!P2 IADD3 R74, P1, PT, R31, R74, RZ ;  /* 0x0000004a1f4aa210 */ /* 0x000fe40007f3e0ff */
[----:B------:R-:W-:Y:S02]  /*0980*/  @!P3 IADD3 R21, PT, PT, R21, R19, RZ ;  /* 0x000000131515b210 */ /* 0x000fe40007ffe0ff */
[----:B------:R-:W-:Y:S01]  /*0990*/  @!P3 SHF.L.U32 R31, R20, 0x1, RZ ;  /* 0x00000001141fb819 */ /* 0x000fe200000006ff */
[----:B------:R-:W2:Y:S01]  /*09a0*/  @!P5 LDC.64 R18, c[0x0][0x3a0] ;  /* 0x0000e800ff12db82 */ /* 0x000ea20000000a00 */
[----:B------:R-:W-:Y:S02]  /*09b0*/  @!P2 IADD3.X R75, PT, PT, R24, R75, RZ, P1, !PT ;  /* 0x0000004b184ba210 */ /* 0x000fe40000ffe4ff */
[----:B------:R-:W-:-:S02]  /*09c0*/  @!P3 SHF.L.U64.HI R34, R20, 0x1, R21 ;  /* 0x000000011422b819 */ /* 0x000fc40000010215 */
[----:B0-----:R-:W-:-:S03]  /*09d0*/  @!P3 IADD3 R14, P1, PT, R31, R14, RZ ;  /* 0x0000000e1f0eb210 */ /* 0x001fc60007f3e0ff */
[----:B------:R-:W0:Y:S01]  /*09e0*/  @!P5 LDC.64 R20, c[0x0][0x398] ;  /* 0x0000e600ff14db82 */ /* 0x000e220000000a00 */
[----:B------:R-:W-:Y:S02]  /*09f0*/  @!P3 IADD3.X R15, PT, PT, R34, R15, RZ, P1, !PT ;  /* 0x0000000f220fb210 */ /* 0x000fe40000ffe4ff */
[----:B-1----:R-:W-:Y:S02]  /*0a00*/  @!P3 IADD3 R16, P1, PT, R31, R16, RZ ;  /* 0x000000101f10b210 */ /* 0x002fe40007f3e0ff */
[----:B------:R-:W-:Y:S02]  /*0a10*/  @!P5 MOV R30, R4 ;  /* 0x00000004001ed202 */ /* 0x000fe40000000f00 */
[----:B------:R-:W-:Y:S01]  /*0a20*/  @!P5 MOV R31, R7 ;  /* 0x00000007001fd202 */ /* 0x000fe20000000f00 */
[----:B------:R-:W1:Y:S01]  /*0a30*/  @!P4 LDC.64 R24, c[0x0][0x3f8] ;  /* 0x0000fe00ff18cb82 */ /* 0x000e620000000a00 */
[C---:B------:R-:W-:Y:S02]  /*0a40*/  @!P5 IMAD R29, R28.reuse, R27, R29 ;  /* 0x0000001b1c1dd224 */ /* 0x040fe400078e021d */
[----:B------:R-:W-:-:S05]  /*0a50*/  @!P5 IMAD.WIDE.U32 R26, R28, R26, R30 ;  /* 0x0000001a1c1ad225 */ /* 0x000fca00078e001e */
[----:B------:R-:W4:Y:S01]  /*0a60*/  @!P6 LDC.64 R30, c[0x0][0x3a0] ;  /* 0x0000e800ff1eeb82 */ /* 0x000f220000000a00 */
[----:B------:R-:W-:Y:S01]  /*0a70*/  @!P5 IADD3 R27, PT, PT, R27, R29, RZ ;  /* 0x0000001d1b1bd210 */ /* 0x000fe20007ffe0ff */
[----:B---3--:R-:W-:Y:S01]  /*0a80*/  @!P6 IMAD R37, R37, R32, RZ ;  /* 0x000000202525e224 */ /* 0x008fe200078e02ff */
[----:B------:R-:W-:Y:S02]  /*0a90*/  @!P5 SHF.L.U32 R39, R26, 0x1, RZ ;  /* 0x000000011a27d819 */ /* 0x000fe400000006ff */
[----:B------:R-:W-:-:S03]  /*0aa0*/  @!P3 IADD3.X R17, PT, PT, R34, R17, RZ, P1, !PT ;  /* 0x000000112211b210 */ /* 0x000fc60000ffe4ff */
[----:B------:R-:W3:Y:S01]  /*0ab0*/  @!P6 LDC.64 R28, c[0x0][0x398] ;  /* 0x0000e600ff1ceb82 */ /* 0x000ee20000000a00 */
[----:B------:R-:W-:Y:S01]  /*0ac0*/  @!P6 IMAD R41, R22, R33, R37 ;  /* 0x000000211629e224 */ /* 0x000fe200078e0225 */
[----:B------:R-:W-:Y:S02]  /*0ad0*/  @!P5 SHF.L.U64.HI R34, R26, 0x1, R27 ;  /* 0x000000011a22d819 */ /* 0x000fe4000001021b */
[----:B------:R-:W-:Y:S02]  /*0ae0*/  @!P6 MOV R36, R4 ;  /* 0x000000040024e202 */ /* 0x000fe40000000f00 */
[----:B------:R-:W-:Y:S02]  /*0af0*/  @!P6 MOV R37, R7 ;  /* 0x000000070025e202 */ /* 0x000fe40000000f00 */
[----:B------:R-:W3:Y:S01]  /*0b00*/  @!P4 LDC.64 R26, c[0x0][0x3a0] ;  /* 0x0000e800ff1acb82 */ /* 0x000ee20000000a00 */
[----:B--2---:R-:W-:Y:S01]  /*0b10*/  @!P5 IADD3 R18, P1, PT, R39, R18, RZ ;  /* 0x000000122712d210 */ /* 0x004fe20007f3e0ff */
[----:B------:R-:W-:-:S03]  /*0b20*/  @!P6 IMAD.WIDE.U32 R36, R22, R32, R36 ;  /* 0x000000201624e225 */ /* 0x000fc600078e0024 */
[C---:B------:R-:W-:Y:S02]  /*0b30*/  @!P5 IADD3.X R19, PT, PT, R34.reuse, R19, RZ, P1, !PT ;  /* 0x000000132213d210 */ /* 0x040fe40000ffe4ff */
[----:B0-----:R-:W-:Y:S01]  /*0b40*/  @!P5 IADD3 R20, P1, PT, R39, R20, RZ ;  /* 0x000000142714d210 */ /* 0x001fe20007f3e0ff */
[----:B------:R-:W0:Y:S01]  /*0b50*/  @!P4 LDC.64 R32, c[0x0][0x398] ;  /* 0x0000e600ff20cb82 */ /* 0x000e220000000a00 */
[----:B------:R-:W-:Y:S01]  /*0b60*/  @!P6 IADD3 R39, PT, PT, R37, R41, RZ ;  /* 0x000000292527e210 */ /* 0x000fe20007ffe0ff */
[----:B-1----:R-:W-:Y:S01]  /*0b70*/  @!P4 IMAD R22, R35, R24, RZ ;  /* 0x000000182316c224 */ /* 0x002fe200078e02ff */
[----:B------:R-:W-:Y:S02]  /*0b80*/  @!P5 IADD3.X R21, PT, PT, R34, R21, RZ, P1, !PT ;  /* 0x000000152215d210 */ /* 0x000fe40000ffe4ff */
[----:B------:R-:W-:Y:S02]  /*0b90*/  @!P6 SHF.L.U32 R37, R36, 0x1, RZ ;  /* 0x000000012425e819 */ /* 0x000fe400000006ff */
[----:B------:R-:W-:-:S02]  /*0ba0*/  @!P4 MOV R34, R4 ;  /* 0x000000040022c202 */ /* 0x000fc40000000f00 */
[----:B------:R-:W-:Y:S01]  /*0bb0*/  @!P4 MOV R35, R7 ;  /* 0x000000070023c202 */ /* 0x000fe20000000f00 */
[----:B------:R-:W-:Y:S01]  /*0bc0*/  @!P4 IMAD R25, R23, R25, R22 ;  /* 0x000000191719c224 */ /* 0x000fe200078e0216 */
[----:B------:R-:W-:Y:S02]  /*0bd0*/  @!P6 SHF.L.U64.HI R36, R36, 0x1, R39 ;  /* 0x000000012424e819 */ /* 0x000fe40000010227 */
[----:B----4-:R-:W-:Y:S01]  /*0be0*/  @!P6 IADD3 R22, P1, PT, R37, R30, RZ ;  /* 0x0000001e2516e210 */ /* 0x010fe20007f3e0ff */
[----:B------:R-:W-:-:S03]  /*0bf0*/  @!P4 IMAD.WIDE.U32 R34, R23, R24, R34 ;  /* 0x000000181722c225 */ /* 0x000fc600078e0022 */
[----:B------:R-:W-:Y:S02]  /*0c00*/  @!P6 IADD3.X R23, PT, PT, R36, R31, RZ, P1, !PT ;  /* 0x0000001f2417e210 */ /* 0x000fe40000ffe4ff */
[----:B---3--:R-:W-:Y:S02]  /*0c10*/  @!P6 IADD3 R24, P1, PT, R37, R28, RZ ;  /* 0x0000001c2518e210 */ /* 0x008fe40007f3e0ff */
[----:B------:R-:W-:Y:S02]  /*0c20*/  @!P4 IADD3 R35, PT, PT, R35, R25, RZ ;  /* 0x000000192323c210 */ /* 0x000fe40007ffe0ff */
[----:B------:R-:W-:Y:S02]  /*0c30*/  @!P4 SHF.L.U32 R31, R34, 0x1, RZ ;  /* 0x00000001221fc819 */ /* 0x000fe400000006ff */
[----:B------:R-:W-:Y:S02]  /*0c40*/  @!P6 IADD3.X R25, PT, PT, R36, R29, RZ, P1, !PT ;  /* 0x0000001d2419e210 */ /* 0x000fe40000ffe4ff */
[----:B------:R-:W-:-:S02]  /*0c50*/  @!P4 SHF.L.U64.HI R34, R34, 0x1, R35 ;  /* 0x000000012222c819 */ /* 0x000fc40000010223 */
[C---:B------:R-:W-:Y:S02]  /*0c60*/  @!P4 IADD3 R26, P1, PT, R31.reuse, R26, RZ ;  /* 0x0000001a1f1ac210 */ /* 0x040fe40007f3e0ff */
[----:B------:R-:W-:Y:S02]  /*0c70*/  IADD3 R35, PT, PT, R0, 0x60, RZ ;  /* 0x0000006000237810 */ /* 0x000fe40007ffe0ff */
[C---:B------:R-:W-:Y:S02]  /*0c80*/  @!P4 IADD3.X R27, PT, PT, R34.reuse, R27, RZ, P1, !PT ;  /* 0x0000001b221bc210 */ /* 0x040fe40000ffe4ff */
[----:B0-----:R-:W-:Y:S02]  /*0c90*/  @!P4 IADD3 R28, P1, PT, R31, R32, RZ ;  /* 0x000000201f1cc210 */ /* 0x001fe40007f3e0ff */
[----:B------:R-:W-:Y:S02]  /*0ca0*/  SHF.R.S32.HI R31, RZ, 0x1f, R35 ;  /* 0x0000001fff1f7819 */ /* 0x000fe40000011423 */
[----:B------:R-:W-:-:S02]  /*0cb0*/  @!P4 IADD3.X R29, PT, PT, R34, R33, RZ, P1, !PT ;  /* 0x00000021221dc210 */ /* 0x000fc40000ffe4ff */
[----:B------:R-:W-:-:S04]  /*0cc0*/  ISETP.GE.U32.AND P1, PT, R35, UR16, PT ;  /* 0x0000001023007c0c */ /* 0x000fc8000bf26070 */
[----:B------:R-:W-:-:S13]  /*0cd0*/  ISETP.GE.AND.EX P2, PT, R31, UR17, PT, P1 ;  /* 0x000000111f007c0c */ /* 0x000fda000bf46310 */
[----:B------:R-:W0:Y:S08]  /*0ce0*/  @!P2 LDC.64 R32, c[0x0][0x3f8] ;  /* 0x0000fe00ff20ab82 */ /* 0x000e300000000a00 */
[----:B------:R-:W1:Y:S01]  /*0cf0*/  @!P2 LDC.64 R36, c[0x0][0x3a0] ;  /* 0x0000e800ff24ab82 */ /* 0x000e620000000a00 */
[----:B0-----:R-:W-:Y:S01]  /*0d00*/  @!P2 IMAD R30, R31, R32, RZ ;  /* 0x000000201f1ea224 */ /* 0x001fe200078e02ff */
[----:B------:R-:W-:-:S03]  /*0d10*/  @!P2 MOV R31, R7 ;  /* 0x00000007001fa202 */ /* 0x000fc60000000f00 */
        /* <DEDUP_REMOVED lines=8> */
[----:B------:R-:W0:Y:S02]  /*0da0*/  @!P2 LDC.64 R36, c[0x0][0x398] ;  /* 0x0000e600ff24ab82 */ /* 0x000e240000000a00 */
        /* <DEDUP_REMOVED lines=19> */
[----:B------:R-:W-:-:S04]  /*0ee0*/  LOP3.LUT R3, R3, 0xffefffff, RZ, 0xc0, !PT ;  /* 0xffefffff03037812 */ /* 0x000fc800078ec0ff */
        /* <DEDUP_REMOVED lines=46> */
[----:B------:R-:W-:Y:S02]  /*11d0*/  @P2 LOP3.LUT R3, R3, 0x10000, RZ, 0xfc, !PT ;  /* 0x0001000003032812 */ /* 0x000fe400078efcff */
        /* <DEDUP_REMOVED lines=34> */
[----:B------:R-:W0:Y:S01]  /*1400*/  @!P2 LDC.64 R56, c[0x0][0x398] ;  /* 0x0000e600ff38ab82 */ /* 0x000e220000000a00 */
[C---:B------:R-:W-:Y:S02]  /*1410*/  @!P2 SHF.L.U32 R53, R52.reuse, 0x1, RZ ;  /* 0x000000013435a819 */ /* 0x040fe400000006ff */
[----:B------:R-:W-:Y:S02]  /*1420*/  @!P2 SHF.L.U64.HI R54, R52, 0x1, R55 ;  /* 0x000000013436a819 */ /* 0x000fe40000010237 */
[----:B-1----:R-:W-:Y:S02]  /*1430*/  @!P2 IADD3 R50, P1, PT, R53, R50, RZ ;  /* 0x000000323532a210 */ /* 0x002fe40007f3e0ff */
[----:B------:R-:W-:Y:S02]  /*1440*/  IADD3 R59, PT, PT, R0, 0xc0, RZ ;  /* 0x000000c0003b7810 */ /* 0x000fe40007ffe0ff */
[----:B------:R-:W-:-:S02]  /*1450*/  @!P2 IADD3.X R51, PT, PT, R54, R51, RZ, P1, !PT ;  /* 0x000000333633a210 */ /* 0x000fc40000ffe4ff */
        /* <DEDUP_REMOVED lines=21> */
[----:B------:R-:W-:Y:S02]  /*15b0*/  LOP3.LUT R3, R3, 0xffffdfff, RZ, 0xc0, !PT ;  /* 0xffffdfff03037812 */ /* 0x000fe400078ec0ff */
[----:B------:R-:W-:Y:S02]  /*15c0*/  SHF.R.S32.HI R63, RZ, 0x1f, R65 ;  /* 0x0000001fff3f7819 */ /* 0x000fe40000011441 */
[----:B------:R-:W-:Y:S02]  /*15d0*/  @P2 LOP3.LUT R3, R3, 0x2000, RZ, 0xfc, !PT ;  /* 0x0000200003032812 */ /* 0x000fe400078efcff */
[----:B0-----:R-:W-:-:S04]  /*15e0*/  @!P2 IADD3 R56, P1, PT, R57, R60, RZ ;  /* 0x0000003c3938a210 */ /* 0x001fc80007f3e0ff */
[----:B------:R-:W-:Y:S02]  /*15f0*/  @!P2 IADD3.X R57, PT, PT, R58, R61, RZ, P1, !PT ;  /* 0x0000003d3a39a210 */ /* 0x000fe40000ffe4ff */
        /* <DEDUP_REMOVED lines=8> */
[----:B------:R-:W-:Y:S02]  /*1680*/  @!P2 IMAD.WIDE.U32 R60, R65, R60, R62 ;  /* 0x0000003c413ca225 */ /* 0x000fe400078e003e */
[----:B------:R-:W0:Y:S03]  /*1690*/  @!P2 LDC.64 R64, c[0x0][0x398] ;  /* 0x0000e600ff40ab82 */ /* 0x000e260000000a00 */
[----:B------:R-:W-:Y:S02]  /*16a0*/  @!P2 IADD3 R63, PT, PT, R61, R67, RZ ;  /* 0x000000433d3fa210 */ /* 0x000fe40007ffe0ff */
[C---:B------:R-:W-:Y:S02]  /*16b0*/  @!P2 SHF.L.U32 R61, R60.reuse, 0x1, RZ ;  /* 0x000000013c3da819 */ /* 0x040fe400000006ff */
[----:B------:R-:W-:Y:S02]  /*16c0*/  @!P2 SHF.L.U64.HI R62, R60, 0x1, R63 ;  /* 0x000000013c3ea819 */ /* 0x000fe4000001023f */
[----:B-1----:R-:W-:-:S02]  /*16d0*/  @!P2 IADD3 R58, P1, PT, R61, R58, RZ ;  /* 0x0000003a3d3aa210 */ /* 0x002fc40007f3e0ff */
[----:B------:R-:W-:Y:S02]  /*16e0*/  IADD3 R69, PT, PT, R0, 0xe0, RZ ;  /* 0x000000e000457810 */ /* 0x000fe40007ffe0ff */
[----:B------:R-:W-:Y:S02]  /*16f0*/  @!P2 IADD3.X R59, PT, PT, R62, R59, RZ, P1, !PT ;  /* 0x0000003b3e3ba210 */ /* 0x000fe40000ffe4ff */
[----:B------:R-:W-:Y:S02]  /*1700*/  LOP3.LUT R3, R3, 0xffffefff, RZ, 0xc0, !PT ;  /* 0xffffefff03037812 */ /* 0x000fe400078ec0ff */
[----:B------:R-:W-:Y:S02]  /*1710*/  SHF.R.S32.HI R67, RZ, 0x1f, R69 ;  /* 0x0000001fff437819 */ /* 0x000fe40000011445 */
[----:B0-----:R-:W-:-:S04]  /*1720*/  @!P2 IADD3 R60, P1, PT, R61, R64, RZ ;  /* 0x000000403d3ca210 */ /* 0x001fc80007f3e0ff */
[----:B------:R-:W-:Y:S02]  /*1730*/  @!P2 IADD3.X R61, PT, PT, R62, R65, RZ, P1, !PT ;  /* 0x000000413e3da210 */ /* 0x000fe40000ffe4ff */
        /* <DEDUP_REMOVED lines=13> */
[----:B------:R-:W0:Y:S01]  /*1810*/  @!P2 LDC.64 R64, c[0x0][0x398] ;  /* 0x0000e600ff40ab82 */ /* 0x000e220000000a00 */
[----:B-1----:R-:W-:Y:S02]  /*1820*/  @!P2 IADD3 R62, P1, PT, R67, R62, RZ ;  /* 0x0000003e433ea210 */ /* 0x002fe40007f3e0ff */
[----:B------:R-:W-:Y:S02]  /*1830*/  IADD3 R73, PT, PT, R0, 0xf0, RZ ;  /* 0x000000f000497810 */ /* 0x000fe40007ffe0ff */
[----:B------:R-:W-:-:S02]  /*1840*/  @!P2 IADD3.X R63, PT, PT, R66, R63, RZ, P1, !PT ;  /* 0x0000003f423fa210 */ /* 0x000fc40000ffe4ff */
[----:B------:R-:W-:Y:S02]  /*1850*/  SHF.R.S32.HI R71, RZ, 0x1f, R73 ;  /* 0x0000001fff477819 */ /* 0x000fe40000011449 */
        /* <DEDUP_REMOVED lines=17> */
[----:B------:R-:W-:-:S04]  /*1970*/  LOP3.LUT R3, R3, 0xfffff7ff, RZ, 0xc0, !PT ;  /* 0xfffff7ff03037812 */ /* 0x000fc800078ec0ff */
[----:B------:R-:W-:Y:S02]  /*1980*/  @P2 LOP3.LUT R3, R3, 0x800, RZ, 0xfc, !PT ;  /* 0x0000080003032812 */ /* 0x000fe400078efcff */
[----:B0-----:R-:W-:-:S04]  /*1990*/  @!P3 IADD3 R76, P1, PT, R71, R68, RZ ;  /* 0x00000044474cb210 */ /* 0x001fc80007f3e0ff */
[----:B------:R-:W-:-:S05]  /*19a0*/  @!P3 IADD3.X R77, PT, PT, R70, R69, RZ, P1, !PT ;  /* 0x00000045464db210 */ /* 0x000fca0000ffe4ff */
[----:B------:R0:W-:Y:S01]  /*19b0*/  @!P3 STL.64 [R1+0x150], R76 ;  /* 0x0001504c0100b387 */ /* 0x0001e20000100a00 */
[----:B------:R-:W-:-:S04]  /*19c0*/  LOP3.LUT R3, R3, 0xfffffbff, RZ, 0xc0, !PT ;  /* 0xfffffbff03037812 */ /* 0x000fc800078ec0ff */
[----:B------:R-:W-:Y:S02]  /*19d0*/  @P3 LOP3.LUT R3, R3, 0x400, RZ, 0xfc, !PT ;  /* 0x0000040003033812 */ /* 0x000fe400078efcff */
[----:B0-----:R-:W-:-:S04]  /*19e0*/  IADD3 R76, PT, PT, R0, 0x100, RZ ;  /* 0x00000100004c7810 */ /* 0x001fc80007ffe0ff */
[----:B------:R-:W-:Y:S02]  /*19f0*/  SHF.R.S32.HI R72, RZ, 0x1f, R76 ;  /* 0x0000001fff487819 */ /* 0x000fe4000001144c */
[----:B------:R-:W-:-:S04]  /*1a00*/  ISETP.GE.U32.AND P1, PT, R76, UR16, PT ;  /* 0x000000104c007c0c */ /* 0x000fc8000bf26070 */
[----:B------:R-:W-:-:S13]  /*1a10*/  ISETP.GE.AND.EX P3, PT, R72, UR17, PT, P1 ;  /* 0x0000001148007c0c */ /* 0x000fda000bf66310 */
[----:B------:R-:W0:Y:S08]  /*1a20*/  @!P3 LDC.64 R70, c[0x0][0x3f8] ;  /* 0x0000fe00ff46bb82 */ /* 0x000e300000000a00 */
        /* <DEDUP_REMOVED lines=12> */
[----:B------:R-:W-:Y:S02]  /*1af0*/  LOP3.LUT R2, R2, 0xffffffef, RZ, 0xc0, !PT ;  /* 0xffffffef02027812 */ /* 0x000fe400078ec0ff */
[----:B------:R1:W-:Y:S02]  /*1b00*/  @!P3 STL.64 [R1+0x148], R76 ;  /* 0x0001484c0100b387 */ /* 0x0003e40000100a00 */
[----:B------:R-:W-:-:S04]  /*1b10*/  @P5 LOP3.LUT R2, R2, 0x10, RZ, 0xfc, !PT ;  /* 0x0000001002025812 */ /* 0x000fc800078efcff */
[----:B------:R-:W-:Y:S02]  /*1b20*/  LOP3.LUT R2, R2, 0xfffffff7, RZ, 0xc0, !PT ;  /* 0xfffffff702027812 */ /* 0x000fe400078ec0ff */
[----:B-1----:R-:W-:Y:S02]  /*1b30*/  IADD3 R76, PT, PT, R0, 0x110, RZ ;  /* 0x00000110004c7810 */ /* 0x002fe40007ffe0ff */
[----:B0-----:R-:W-:-:S04]  /*1b40*/  @!P3 IADD3 R70, P1, PT, R70, R68, RZ ;  /* 0x000000444646b210 */ /* 0x001fc80007f3e0ff */
[----:B------:R-:W-:Y:S02]  /*1b50*/  @!P3 IADD3.X R71, PT, PT, R72, R69, RZ, P1, !PT ;  /* 0x000000454847b210 */ /* 0x000fe40000ffe4ff */
[----:B------:R-:W-:Y:S02]  /*1b60*/  SHF.R.S32.HI R72, RZ, 0x1f, R76 ;  /* 0x0000001fff487819 */ /* 0x000fe4000001144c */
[----:B------:R-:W-:Y:S02]  /*1b70*/  ISETP.GE.U32.AND P1, PT, R76, UR16, PT ;  /* 0x000000104c007c0c */ /* 0x000fe4000bf26070 */
[----:B------:R-:W-:Y:S02]  /*1b80*/  @P2 LOP3.LUT R2, R2, 0x8, RZ, 0xfc, !PT ;  /* 0x0000000802022812 */ /* 0x000fe400078efcff */
[----:B------:R-:W-:Y:S01]  /*1b90*/  ISETP.GE.AND.EX P2, PT, R72, UR17, PT, P1 ;  /* 0x0000001148007c0c */ /* 0x000fe2000bf46310 */
[----:B------:R0:W-:-:S12]  /*1ba0*/  @!P3 STL.64 [R1+0x110], R70 ;  /* 0x000110460100b387 */ /* 0x0001d80000100a00 */
        /* <DEDUP_REMOVED lines=13> */
[----:B0-----:R-:W-:-:S04]  /*1c80*/  @!P2 IADD3 R76, P1, PT, R73, R70, RZ ;  /* 0x00000046494ca210 */ /* 0x001fc80007f3e0ff */
[----:B------:R-:W-:-:S05]  /*1c90*/  @!P2 IADD3.X R77, PT, PT, R72, R71, RZ, P1, !PT ;  /* 0x00000047484da210 */ /* 0x000fca0000ffe4ff */
[----:B------:R0:W-:Y:S02]  /*1ca0*/  @!P2 STL.64 [R1+0x130], R76 ;  /* 0x0001304c0100a387 */ /* 0x0001e40000100a00 */
[----:B0-----:R-:W-:-:S04]  /*1cb0*/  IADD3 R76, PT, PT, R0, 0x120, RZ ;  /* 0x00000120004c7810 */ /* 0x001fc80007ffe0ff */
[----:B------:R-:W-:Y:S02]  /*1cc0*/  SHF.R.S32.HI R77, RZ, 0x1f, R76 ;  /* 0x0000001fff4d7819 */ /* 0x000fe4000001144c */
[----:B------:R-:W-:-:S04]  /*1cd0*/  ISETP.GE.U32.AND P1, PT, R76, UR16, PT ;  /* 0x000000104c007c0c */ /* 0x000fc8000bf26070 */
[----:B------:R-:W-:-:S13]  /*1ce0*/  ISETP.GE.AND.EX P4, PT, R77, UR17, PT, P1 ;  /* 0x000000114d007c0c */ /* 0x000fda000bf86310 */
[----:B------:R-:W0:Y:S01]  /*1cf0*/  @!P4 LDC.64 R72, c[0x0][0x3f8] ;  /* 0x0000fe00ff48cb82 */ /* 0x000e220000000a00 */
[----:B------:R-:W-:Y:S02]  /*1d00*/  @!P4 MOV R70, R4 ;  /* 0x000000040046c202 */ /* 0x000fe40000000f00 */
[----:B------:R-:W-:Y:S01]  /*1d10*/  @!P4 MOV R71, R7 ;  /* 0x000000070047c202 */ /* 0x000fe20000000f00 */
[----:B0-----:R-:W-:-:S04]  /*1d20*/  @!P4 IMAD R77, R77, R72, RZ ;  /* 0x000000484d4dc224 */ /* 0x001fc800078e02ff */
[C---:B------:R-:W-:Y:S02]  /*1d30*/  @!P4 IMAD R77, R76.reuse, R73, R77 ;  /* 0x000000494c4dc224 */ /* 0x040fe400078e024d */
[----:B------:R-:W-:Y:S02]  /*1d40*/  @!P4 IMAD.WIDE.U32 R72, R76, R72, R70 ;  /* 0x000000484c48c225 */ /* 0x000fe400078e0046 */
[----:B------:R-:W0:Y:S03]  /*1d50*/  @!P4 LDC.64 R70, c[0x0][0x3a0] ;  /* 0x0000e800ff46cb82 */ /* 0x000e260000000a00 */
[----:B------:R-:W-:Y:S02]  /*1d60*/  @!P4 IADD3 R76, PT, PT, R73, R77, RZ ;  /* 0x0000004d494cc210 */ /* 0x000fe40007ffe0ff */
[C---:B------:R-:W-:Y:S02]  /*1d70*/  @!P4 SHF.L.U32 R77, R72.reuse, 0x1, RZ ;  /* 0x00000001484dc819 */ /* 0x040fe400000006ff */
[----:B------:R-:W-:-:S02]  /*1d80*/  @!P4 SHF.L.U64.HI R76, R72, 0x1, R76 ;  /* 0x00000001484cc819 */ /* 0x000fc4000001024c */
[----:B------:R-:W1:Y:S01]  /*1d90*/  @!P4 LDC.64 R72, c[0x0][0x398] ;  /* 0x0000e600ff48cb82 */ /* 0x000e620000000a00 */
[----:B0-----:R-:W-:-:S04]  /*1da0*/  @!P4 IADD3 R70, P1, PT, R77, R70, RZ ;  /* 0x000000464d46c210 */ /* 0x001fc80007f3e0ff */
[----:B------:R-:W-:Y:S02]  /*1db0*/  @!P4 IADD3.X R71, PT, PT, R76, R71, RZ, P1, !PT ;  /* 0x000000474c47c210 */ /* 0x000fe40000ffe4ff */
[----:B-1----:R-:W-:Y:S01]  /*1dc0*/  @!P4 IADD3 R72, P1, PT, R77, R72, RZ ;  /* 0x000000484d48c210 */ /* 0x002fe20007f3e0ff */
[----:B------:R-:W-:Y:S01]  /*1dd0*/  HFMA2 R77, -RZ, RZ, 0, 0 ;  /* 0x00000000ff4d7431 */ /* 0x000fe200000001ff */
[----:B------:R-:W-:-:S05]  /*1de0*/  LOP3.LUT R3, R3, 0xfffffdff, RZ, 0xc0, !PT ;  /* 0xfffffdff03037812 */ /* 0x000fca00078ec0ff */
[----:B------:R0:W2:Y:S01]  /*1df0*/  @!P0 LDG.E R77, desc[UR10][R8.64] ;  /* 0x0000000a084d8981 */ /* 0x0000a2000c1e1900 */
[----:B------:R-:W-:-:S04]  /*1e00*/  @P3 LOP3.LUT R3, R3, 0x200, RZ, 0xfc, !PT ;  /* 0x0000020003033812 */ /* 0x000fc800078efcff */
[----:B------:R-:W-:Y:S02]  /*1e10*/  LOP3.LUT R3, R3, 0xfffffeff, RZ, 0xc0, !PT ;  /* 0xfffffeff03037812 */ /* 0x000fe400078ec0ff */
[----:B------:R-:W-:Y:S02]  /*1e20*/  LOP3.LUT R2, R2, 0xfffffffb, RZ, 0xc0, !PT ;  /* 0xfffffffb02027812 */ /* 0x000fe400078ec0ff */
[----:B------:R-:W-:Y:S02]  /*1e30*/  @P2 LOP3.LUT R3, R3, 0x100, RZ, 0xfc, !PT ;  /* 0x0000010003032812 */ /* 0x000fe400078efcff */
[----:B------:R-:W-:Y:S02]  /*1e40*/  @P3 LOP3.LUT R2, R2, 0x4, RZ, 0xfc, !PT ;  /* 0x0000000402023812 */ /* 0x000fe400078efcff */
[----:B------:R-:W-:Y:S01]  /*1e50*/  LOP3.LUT P3, RZ, R3, 0x1000000, RZ, 0xc0, !PT ;  /* 0x0100000003ff7812 */ /* 0x000fe2000786c0ff */
[----:B0-----:R-:W-:-:S12]  /*1e60*/  HFMA2 R9, -RZ, RZ, 0, 0 ;  /* 0x00000000ff097431 */ /* 0x001fd800000001ff */
[----:B------:R-:W3:Y:S01]  /*1e70*/  @!P3 LDG.E R9, desc[UR10][R12.64] ;  /* 0x0000000a0c09b981 */ /* 0x000ee2000c1e1900 */
[----:B------:R-:W-:Y:S02]  /*1e80*/  @!P4 IADD3.X R73, PT, PT, R76, R73, RZ, P1, !PT ;  /* 0x000000494c49c210 */ /* 0x000fe40000ffe4ff */
[----:B------:R-:W-:-:S04]  /*1e90*/  IADD3 R76, PT, PT, R0, 0x130, RZ ;  /* 0x00000130004c7810 */ /* 0x000fc80007ffe0ff */
[----:B------:R-:W-:Y:S02]  /*1ea0*/  SHF.R.S32.HI R8, RZ, 0x1f, R76 ;  /* 0x0000001fff087819 */ /* 0x000fe4000001144c */
[----:B------:R-:W-:-:S04]  /*1eb0*/  ISETP.GE.U32.AND P1, PT, R76, UR16, PT ;  /* 0x000000104c007c0c */ /* 0x000fc8000bf26070 */
[----:B------:R-:W-:Y:S02]  /*1ec0*/  ISETP.GE.AND.EX P5, PT, R8, UR17, PT, P1 ;  /* 0x0000001108007c0c */ /* 0x000fe4000bfa6310 */
[C---:B------:R-:W-:Y:S02]  /*1ed0*/  LOP3.LUT P2, RZ, R3.reuse, 0x800000, RZ, 0xc0, !PT ;  /* 0x0080000003ff7812 */ /* 0x040fe4000784c0ff */
[----:B------:R-:W-:Y:S02]  /*1ee0*/  LOP3.LUT R3, R3, 0xffffff7f, RZ, 0xc0, !PT ;  /* 0xffffff7f03037812 */ /* 0x000fe400078ec0ff */
[----:B------:R-:W-:Y:S02]  /*1ef0*/  LOP3.LUT R2, R2, 0xfffffffe, RZ, 0xc0, !PT ;  /* 0xfffffffe02027812 */ /* 0x000fe400078ec0ff */
[----:B------:R-:W-:Y:S02]  /*1f00*/  @P4 LOP3.LUT R3, R3, 0x80, RZ, 0xfc, !PT ;  /* 0x0000008003034812 */ /* 0x000fe400078efcff */
[----:B------:R-:W-:-:S02]  /*1f10*/  @P0 LOP3.LUT R2, R2, 0x1, RZ, 0xfc, !PT ;  /* 0x0000000102020812 */ /* 0x000fc400078efcff */
[----:B------:R-:W-:-:S04]  /*1f20*/  LOP3.LUT R3, R3, 0xffffffbf, RZ, 0xc0, !PT ;  /* 0xffffffbf03037812 */ /* 0x000fc800078ec0ff */
[----:B------:R-:W-:Y:S01]  /*1f30*/  @P5 LOP3.LUT R3, R3, 0x40, RZ, 0xfc, !PT ;  /* 0x0000004003035812 */ /* 0x000fe200078efcff */
[----:B--2---:R0:W-:Y:S02]  /*1f40*/  STL [R1+0x188], R77 ;  /* 0x0001884d01007387 */ /* 0x0041e40000100800 */
[----:B0-----:R-:W-:-:S06]  /*1f50*/  MOV R77, RZ ;  /* 0x000000ff004d7202 */ /* 0x001fcc0000000f00 */
[----:B------:R0:W2:Y:S02]  /*1f60*/  @!P0 LDG.E R77, desc[UR10][R10.64] ;  /* 0x0000000a0a4d8981 */ /* 0x0000a4000c1e1900 */
[----:B0-----:R-:W0:Y:S02]  /*1f70*/  @!P5 LDC.64 R10, c[0x0][0x3f8] ;  /* 0x0000fe00ff0adb82 */ /* 0x001e240000000a00 */
[----:B---3--:R1:W-:Y:S02]  /*1f80*/  STL [R1+0x180], R9 ;  /* 0x0001800901007387 */ /* 0x0083e40000100800 */
[----:B-1----:R-:W-:Y:S01]  /*1f90*/  @!P5 MOV R9, R7 ;  /* 0x000000070009d202 */ /* 0x002fe20000000f00 */
[----:B0-----:R-:W-:Y:S01]  /*1fa0*/  @!P5 IMAD R12, R8, R10, RZ ;  /* 0x0000000a080cd224 */ /* 0x001fe200078e02ff */
[----:B------:R-:W-:-:S03]  /*1fb0*/  @!P5 MOV R8, R4 ;  /* 0x000000040008d202 */ /* 0x000fc60000000f00 */
        /* <DEDUP_REMOVED lines=9> */
[----:B-1----:R-:W-:-:S04]  /*2050*/  @!P5 IADD3 R10, P1, PT, R13, R10, RZ ;  /* 0x0000000a0d0ad210 */ /* 0x002fc80007f3e0ff */
[----:B------:R-:W-:Y:S02]  /*2060*/  @!P5 IADD3.X R11, PT, PT, R12, R11, RZ, P1, !PT ;  /* 0x0000000b0c0bd210 */ /* 0x000fe40000ffe4ff */
[----:B------:R-:W-:-:S06]  /*2070*/  MOV R12, RZ ;  /* 0x000000ff000c7202 */ /* 0x000fcc0000000f00 */
[----:B------:R0:W3:Y:S01]  /*2080*/  @!P2 LDG.E R12, desc[UR10][R14.64] ;  /* 0x0000000a0e0ca981 */ /* 0x0000e2000c1e1900 */
[----:B------:R-:W-:Y:S02]  /*2090*/  LOP3.LUT P5, RZ, R2, 0x10, RZ, 0xc0, !PT ;  /* 0x0000001002ff7812 */ /* 0x000fe400078ac0ff */
[----:B0-----:R-:W-:-:S11]  /*20a0*/  MOV R14, RZ ;  /* 0x000000ff000e7202 */ /* 0x001fd60000000f00 */
[----:B------:R0:W4:Y:S01]  /*20b0*/  @!P5 LDG.E R14, desc[UR10][R18.64] ;  /* 0x0000000a120ed981 */ /* 0x000122000c1e1900 */
[----:B------:R-:W-:Y:S02]  /*20c0*/  LOP3.LUT P0, RZ, R3, 0x200000, RZ, 0xc0, !PT ;  /* 0x0020000003ff7812 */ /* 0x000fe4000780c0ff */
[----:B0-----:R-:W-:-:S11]  /*20d0*/  MOV R18, RZ ;  /* 0x000000ff00127202 */ /* 0x001fd60000000f00 */
[----:B------:R-:W4:Y:S04]  /*20e0*/  @!P0 LDG.E R18, desc[UR10][R24.64] ;  /* 0x0000000a18128981 */ /* 0x000f28000c1e1900 */
[----:B--2---:R0:W-:Y:S02]  /*20f0*/  STL [R1+0x184], R77 ;  /* 0x0001844d01007387 */ /* 0x0041e40000100800 */
[----:B0-----:R-:W-:-:S06]  /*2100*/  HFMA2 R77, -RZ, RZ, 0, 0 ;  /* 0x00000000ff4d7431 */ /* 0x001fcc00000001ff */
[----:B------:R0:W2:Y:S02]  /*2110*/  @!P3 LDG.E R77, desc[UR10][R74.64] ;  /* 0x0000000a4a4db981 */ /* 0x0000a4000c1e1900 */
[----:B0-----:R-:W-:-:S06]  /*2120*/  HFMA2 R74, -RZ, RZ, 0, 0 ;  /* 0x00000000ff4a7431 */ /* 0x001fcc00000001ff */
[----:B------:R0:W2:Y:S04]  /*2130*/  @!P2 LDG.E R74, desc[UR10][R16.64] ;  /* 0x0000000a104aa981 */ /* 0x0000a8000c1e1900 */
[----:B---3--:R1:W-:Y:S02]  /*2140*/  STL [R1+0x178], R12 ;  /* 0x0001780c01007387 */ /* 0x0083e40000100800 */
[----:B-1----:R-:W-:-:S04]  /*2150*/  IADD3 R12, PT, PT, R0, 0x140, RZ ;  /* 0x00000140000c7810 */ /* 0x002fc80007ffe0ff */
[----:B------:R-:W-:Y:S02]  /*2160*/  SHF.R.S32.HI R13, RZ, 0x1f, R12 ;  /* 0x0000001fff0d7819 */ /* 0x000fe4000001140c */
[----:B------:R-:W-:-:S04]  /*2170*/  ISETP.GE.U32.AND P1, PT, R12, UR16, PT ;  /* 0x000000100c007c0c */ /* 0x000fc8000bf26070 */
[----:B------:R-:W-:Y:S01]  /*2180*/  ISETP.GE.AND.EX P3, PT, R13, UR17, PT, P1 ;  /* 0x000000110d007c0c */ /* 0x000fe2000bf66310 */
[----:B----4-:R1:W-:-:S12]  /*2190*/  STL [R1+0x170], R14 ;  /* 0x0001700e01007387 */ /* 0x0103d80000100800 */
[----:B-1----:R-:W1:Y:S01]  /*21a0*/  @!P3 LDC.64 R14, c[0x0][0x3f8] ;  /* 0x0000fe00ff0ebb82 */ /* 0x002e620000000a00 */
[----:B0-----:R-:W-:Y:S02]  /*21b0*/  @!P3 MOV R16, R4 ;  /* 0x000000040010b202 */ /* 0x001fe40000000f00 */
[----:B------:R-:W-:Y:S01]  /*21c0*/  @!P3 MOV R17, R7 ;  /* 0x000000070011b202 */ /* 0x000fe20000000f00 */
[----:B-1----:R-:W-:-:S04]  /*21d0*/  @!P3 IMAD R13, R13, R14, RZ ;  /* 0x0000000e0d0db224 */ /* 0x002fc800078e02ff */
        /* <DEDUP_REMOVED lines=10> */
[----:B------:R-:W-:Y:S01]  /*2280*/  @!P3 IADD3.X R15, PT, PT, R12, R15, RZ, P1, !PT ;  /* 0x0000000f0c0fb210 */ /* 0x000fe20000ffe4ff */
[----:B------:R-:W-:Y:S01]  /*2290*/  HFMA2 R12, -RZ, RZ, 0, 0 ;  /* 0x00000000ff0c7431 */ /* 0x000fe200000001ff */
[----:B------:R-:W-:-:S05]  /*22a0*/  LOP3.LUT P2, RZ, R3, 0x100000, RZ, 0xc0, !PT ;  /* 0x0010000003ff7812 */ /* 0x000fca000784c0ff */
[----:B------:R-:W3:Y:S04]  /*22b0*/  @!P0 LDG.E R12, desc[UR10][R22.64] ;  /* 0x0000000a160c8981 */ /* 0x000ee8000c1e1900 */
[----:B------:R0:W-:Y:S02]  /*22c0*/  STL [R1+0x164], R18 ;  /* 0x0001641201007387 */ /* 0x0001e40000100800 */
[----:B0-----:R-:W-:-:S06]  /*22d0*/  HFMA2 R18, -RZ, RZ, 0, 0 ;  /* 0x00000000ff127431 */ /* 0x001fcc00000001ff */
[----:B------:R-:W4:Y:S01]  /*22e0*/  @!P2 LDG.E R18, desc[UR10][R26.64] ;  /* 0x0000000a1a12a981 */ /* 0x000f22000c1e1900 */
[----:B------:R-:W-:-:S04]  /*22f0*/  LOP3.LUT R3, R3, 0xffffffdf, RZ, 0xc0, !PT ;  /* 0xffffffdf03037812 */ /* 0x000fc800078ec0ff */
[----:B------:R-:W-:-:S04]  /*2300*/  @P3 LOP3.LUT R3, R3, 0x20, RZ, 0xfc, !PT ;  /* 0x0000002003033812 */ /* 0x000fc800078efcff */
[----:B------:R-:W-:Y:S01]  /*2310*/  LOP3.LUT P3, RZ, R3, 0x80000, RZ, 0xc0, !PT ;  /* 0x0008000003ff7812 */ /* 0x000fe2000786c0ff */
[----:B--2---:R0:W-:Y:S02]  /*2320*/  STL [R1+0x174], R74 ;  /* 0x0001744a01007387 */ /* 0x0041e40000100800 */
[----:B0-----:R-:W-:-:S06]  /*2330*/  CS2R R74, SRZ ;  /* 0x00000000004a7805 */ /* 0x001fcc000001ff00 */
[----:B------:R0:W2:Y:S04]  /*2340*/  @!P5 LDG.E R74, desc[UR10][R20.64] ;  /* 0x0000000a144ad981 */ /* 0x0000a8000c1e1900 */
[----:B---3--:R1:W-:Y:S02]  /*2350*/  STL [R1+0x168], R12 ;  /* 0x0001680c01007387 */ /* 0x0083e40000100800 */
[----:B-1----:R-:W-:-:S04]  /*2360*/  IADD3 R12, PT, PT, R0, 0x150, RZ ;  /* 0x00000150000c7810 */ /* 0x002fc80007ffe0ff */
[----:B------:R-:W-:Y:S02]  /*2370*/  SHF.R.S32.HI R13, RZ, 0x1f, R12 ;  /* 0x0000001fff0d7819 */ /* 0x000fe4000001140c */
[----:B------:R-:W-:-:S04]  /*2380*/  ISETP.GE.U32.AND P1, PT, R12, UR16, PT ;  /* 0x000000100c007c0c */ /* 0x000fc8000bf26070 */
[----:B------:R-:W-:Y:S01]  /*2390*/  ISETP.GE.AND.EX P5, PT, R13, UR17, PT, P1 ;  /* 0x000000110d007c0c */ /* 0x000fe2000bfa6310 */
[----:B----4-:R1:W-:-:S12]  /*23a0*/  STL [R1+0x160], R18 ;  /* 0x0001601201007387 */ /* 0x0103d80000100800 */
[----:B------:R-:W3:Y:S08]  /*23b0*/  @!P5 LDC.64 R22, c[0x0][0x3a0] ;  /* 0x0000e800ff16db82 */ /* 0x000ef00000000a00 */
[----:B-1----:R-:W1:Y:S01]  /*23c0*/  @!P5 LDC.64 R18, c[0x0][0x3f8] ;  /* 0x0000fe00ff12db82 */ /* 0x002e620000000a00 */
[----:B0-----:R-:W-:Y:S02]  /*23d0*/  @!P5 MOV R20, R4 ;  /* 0x000000040014d202 */ /* 0x001fe40000000f00 */
[----:B------:R-:W-:Y:S01]  /*23e0*/  @!P5 MOV R21, R7 ;  /* 0x000000070015d202 */ /* 0x000fe20000000f00 */
[----:B-1----:R-:W-:-:S02]  /*23f0*/  @!P5 IMAD R13, R13, R18, RZ ;  /* 0x000000120d0dd224 */ /* 0x002fc400078e02ff */
[----:B------:R-:W-:-:S04]  /*2400*/  @!P5 IMAD.WIDE.U32 R20, R12, R18, R20 ;  /* 0x000000120c14d225 */ /* 0x000fc800078e0014 */
[----:B------:R-:W-:Y:S01]  /*2410*/  @!P5 IMAD R19, R12, R19, R13 ;  /* 0x000000130c13d224 */ /* 0x000fe200078e020d */
[----:B------:R-:W-:-:S04]  /*2420*/  @!P5 SHF.L.U32 R13, R20, 0x1, RZ ;  /* 0x00000001140dd819 */ /* 0x000fc800000006ff */
[----:B------:R-:W-:-:S04]  /*2430*/  @!P5 IADD3 R12, PT, PT, R21, R19, RZ ;  /* 0x00000013150cd210 */ /* 0x000fc80007ffe0ff */
[----:B------:R-:W-:Y:S02]  /*2440*/  @!P5 SHF.L.U64.HI R12, R20, 0x1, R12 ;  /* 0x00000001140cd819 */ /* 0x000fe4000001020c */
[----:B------:R-:W0:Y:S01]  /*2450*/  @!P5 LDC.64 R20, c[0x0][0x398] ;  /* 0x0000e600ff14db82 */ /* 0x000e220000000a00 */
[----:B---3--:R-:W-:-:S04]  /*2460*/  @!P5 IADD3 R22, P1, PT, R13, R22, RZ ;  /* 0x000000160d16d210 */ /* 0x008fc80007f3e0ff */
[----:B------:R-:W-:Y:S02]  /*2470*/  @!P5 IADD3.X R23, PT, PT, R12, R23, RZ, P1, !PT ;  /* 0x000000170c17d210 */ /* 0x000fe40000ffe4ff */
[----:B0-----:R-:W-:-:S04]  /*2480*/  @!P5 IADD3 R20, P1, PT, R13, R20, RZ ;  /* 0x000000140d14d210 */ /* 0x001fc80007f3e0ff */
[----:B------:R-:W-:Y:S02]  /*2490*/  @!P5 IADD3.X R21, PT, PT, R12, R21, RZ, P1, !PT ;  /* 0x000000150c15d210 */ /* 0x000fe40000ffe4ff */
[----:B------:R-:W-:-:S06]  /*24a0*/  MOV R12, RZ ;  /* 0x000000ff000c7202 */ /* 0x000fcc0000000f00 */
[----:B------:R-:W3:Y:S01]  /*24b0*/  @!P3 LDG.E R12, desc[UR10][R30.64] ;  /* 0x0000000a1e0cb981 */ /* 0x000ee2000c1e1900 */
[----:B------:R-:W-:-:S06]  /*24c0*/  HFMA2 R24, -RZ, RZ, 0, 0 ;  /* 0x00000000ff187431 */ /* 0x000fcc00000001ff */
[----:B------:R-:W4:Y:S04]  /*24d0*/  @!P2 LDG.E R24, desc[UR10][R28.64] ;  /* 0x0000000a1c18a981 */ /* 0x000f28000c1e1900 */
[----:B---3--:R0:W-:Y:S02]  /*24e0*/  STL [R1+0x140], R12 ;  /* 0x0001400c01007387 */ /* 0x0081e40000100800 */
[----:B0-----:R-:W-:-:S06]  /*24f0*/  HFMA2 R12, -RZ, RZ, 0, 0 ;  /* 0x00000000ff0c7431 */ /* 0x001fcc00000001ff */
[----:B------:R-:W3:Y:S04]  /*2500*/  @!P3 LDG.E R12, desc[UR10][R32.64] ;  /* 0x0000000a200cb981 */ /* 0x000ee8000c1e1900 */
[----:B----4-:R-:W-:Y:S04]  /*2510*/  STL [R1+0x144], R24 ;  /* 0x0001441801007387 */ /* 0x010fe80000100800 */
[----:B---3--:R0:W-:Y:S02]  /*2520*/  STL [R1+0x13c], R12 ;  /* 0x00013c0c01007387 */ /* 0x0081e40000100800 */
[----:B0-----:R-:W-:-:S06]  /*2530*/  MOV R12, RZ ;  /* 0x000000ff000c7202 */ /* 0x001fcc0000000f00 */
[----:B------:R-:W3:Y:S01]  /*2540*/  @!P6 LDG.E R12, desc[UR10][R34.64] ;  /* 0x0000000a220ce981 */ /* 0x000ee2000c1e1900 */
[----:B------:R-:W-:-:S04]  /*2550*/  IADD3 R24, PT, PT, R0, 0x160, RZ ;  /* 0x0000016000187810 */ /* 0x000fc80007ffe0ff */
[----:B------:R-:W-:Y:S02]  /*2560*/  SHF.R.S32.HI R25, RZ, 0x1f, R24 ;  /* 0x0000001fff197819 */ /* 0x000fe40000011418 */
[----:B------:R-:W-:-:S04]  /*2570*/  ISETP.GE.U32.AND P1, PT, R24, UR16, PT ;  /* 0x0000001018007c0c */ /* 0x000fc8000bf26070 */
[----:B------:R-:W-:-:S13]  /*2580*/  ISETP.GE.AND.EX P0, PT, R25, UR17, PT, P1 ;  /* 0x0000001119007c0c */ /* 0x000fda000bf06310 */
[----:B------:R-:W0:Y:S01]  /*2590*/  @!P0 LDC.64 R26, c[0x0][0x3a0] ;  /* 0x0000e800ff1a8b82 */ /* 0x000e220000000a00 */
[----:B------:R-:W-:Y:S02]  /*25a0*/  @!P0 MOV R18, R4 ;  /* 0x0000000400128202 */ /* 0x000fe40000000f00 */
[----:B------:R-:W-:-:S05]  /*25b0*/  @!P0 MOV R19, R7 ;  /* 0x0000000700138202 */ /* 0x000fca0000000f00 */
[----:B------:R-:W1:Y:S01]  /*25c0*/  @!P0 LDC.64 R28, c[0x0][0x398] ;  /* 0x0000e600ff1c8b82 */ /* 0x000e620000000a00 */
[----:B------:R-:W-:-:S04]  /*25d0*/  LOP3.LUT R3, R3, 0xffffffef, RZ, 0xc0, !PT ;  /* 0xffffffef03037812 */ /* 0x000fc800078ec0ff */
[----:B------:R-:W-:-:S04]  /*25e0*/  @P5 LOP3.LUT R3, R3, 0x10, RZ, 0xfc, !PT ;  /* 0x0000001003035812 */ /* 0x000fc800078efcff */
[----:B------:R-:W-:Y:S01]  /*25f0*/  LOP3.LUT P2, RZ, R3, 0x20000, RZ, 0xc0, !PT ;  /* 0x0002000003ff7812 */ /* 0x000fe2000784c0ff */
[----:B---3--:R3:W-:Y:S02]  /*2600*/  STL [R1+0x138], R12 ;  /* 0x0001380c01007387 */ /* 0x0087e40000100800 */
[----:B---3--:R-:W3:Y:S02]  /*2610*/  @!P0 LDC.64 R12, c[0x0][0x3f8] ;  /* 0x0000fe00ff0c8b82 */ /* 0x008ee40000000a00 */
[----:B---3--:R-:W-:-:S04]  /*2620*/  @!P0 IMAD R25, R25, R12, RZ ;  /* 0x0000000c19198224 */ /* 0x008fc800078e02ff */
[C---:B------:R-:W-:Y:S02]  /*2630*/  @!P0 IMAD R25, R24.reuse, R13, R25 ;  /* 0x0000000d18198224 */ /* 0x040fe400078e0219 */
[----:B------:R-:W-:-:S05]  /*2640*/  @!P0 IMAD.WIDE.U32 R12, R24, R12, R18 ;  /* 0x0000000c180c8225 */ /* 0x000fca00078e0012 */
[----:B------:R-:W-:-:S04]  /*2650*/  @!P0 IADD3 R13, PT, PT, R13, R25, RZ ;  /* 0x000000190d0d8210 */ /* 0x000fc80007ffe0ff */
[C---:B------:R-:W-:Y:S02]  /*2660*/  @!P0 SHF.L.U64.HI R13, R12.reuse, 0x1, R13 ;  /* 0x000000010c0d8819 */ /* 0x040fe4000001020d */
[----:B------:R-:W-:-:S04]  /*2670*/  @!P0 SHF.L.U32 R12, R12, 0x1, RZ ;  /* 0x000000010c0c8819 */ /* 0x000fc800000006ff */
[----:B0-----:R-:W-:-:S04]  /*2680*/  @!P0 IADD3 R26, P1, PT, R12, R26, RZ ;  /* 0x0000001a0c1a8210 */ /* 0x001fc80007f3e0ff */
[----:B------:R-:W-:Y:S02]  /*2690*/  @!P0 IADD3.X R27, PT, PT, R13, R27, RZ, P1, !PT ;  /* 0x0000001b0d1b8210 */ /* 0x000fe40000ffe4ff */
[----:B-1----:R-:W-:Y:S02]  /*26a0*/  @!P0 IADD3 R28, P1, PT, R12, R28, RZ ;  /* 0x0000001c0c1c8210 */ /* 0x002fe40007f3e0ff */
[----:B------:R-:W-:-:S06]  /*26b0*/  MOV R12, RZ ;  /* 0x000000ff000c7202 */ /* 0x000fcc0000000f00 */
[----:B------:R-:W3:Y:S01]  /*26c0*/  @!P2 LDG.E R12, desc[UR10][R38.64] ;  /* 0x0000000a260ca981 */ /* 0x000ee2000c1e1900 */
[----:B------:R-:W-:-:S03]  /*26d0*/  LOP3.LUT R3, R3, 0xfffffff7, RZ, 0xc0, !PT ;  /* 0xfffffff703037812 */ /* 0x000fc600078ec0ff */
[----:B---3--:R0:W-:Y:S02]  /*26e0*/  STL [R1+0x128], R12 ;  /* 0x0001280c01007387 */ /* 0x0081e40000100800 */
[----:B0-----:R-:W-:-:S06]  /*26f0*/  HFMA2 R12, -RZ, RZ, 0, 0 ;  /* 0x00000000ff0c7431 */ /* 0x001fcc00000001ff */
[----:B------:R-:W3:Y:S01]  /*2700*/  @!P2 LDG.E R12, desc[UR10][R40.64] ;  /* 0x0000000a280ca981 */ /* 0x000ee2000c1e1900 */
[----:B------:R-:W-:Y:S02]  /*2710*/  LOP3.LUT R2, R2, 0xfffffffd, RZ, 0xc0, !PT ;  /* 0xfffffffd02027812 */ /* 0x000fe400078ec0ff */
[----:B------:R-:W-:Y:S02]  /*2720*/  @P0 LOP3.LUT R3, R3, 0x8, RZ, 0xfc, !PT ;  /* 0x0000000803030812 */ /* 0x000fe400078efcff */
[----:B------:R-:W-:Y:S02]  /*2730*/  @P5 LOP3.LUT R2, R2, 0x2, RZ, 0xfc, !PT ;  /* 0x0000000202025812 */ /* 0x000fe400078efcff */
[----:B------:R-:W-:Y:S01]  /*2740*/  LOP3.LUT P5, RZ, R3, 0x10000, RZ, 0xc0, !PT ;  /* 0x0001000003ff7812 */ /* 0x000fe200078ac0ff */
[----:B------:R-:W-:Y:S01]  /*2750*/  HFMA2 R30, -RZ, RZ, 0, 0 ;  /* 0x00000000ff1e7431 */ /* 0x000fe200000001ff */
[----:B------:R-:W-:Y:S01]  /*2760*/  IADD3 R24, PT, PT, R0, 0x170, RZ ;  /* 0x0000017000187810 */ /* 0x000fe20007ffe0ff */
[----:B---3--:R0:W-:Y:S01]  /*2770*/  STL [R1+0x124], R12 ;  /* 0x0001240c01007387 */ /* 0x0081e20000100800 */
[----:B------:R-:W-:-:S03]  /*2780*/  @!P0 IADD3.X R29, PT, PT, R13, R29, RZ, P1, !PT ;  /* 0x0000001d0d1d8210 */ /* 0x000fc60000ffe4ff */
[----:B------:R-:W3:Y:S01]  /*2790*/  @!P6 LDG.E R30, desc[UR10][R36.64] ;  /* 0x0000000a241ee981 */ /* 0x000ee2000c1e1900 */
[----:B0-----:R-:W-:-:S06]  /*27a0*/  MOV R12, RZ ;  /* 0x000000ff000c7202 */ /* 0x001fcc0000000f00 */
[----:B------:R-:W4:Y:S01]  /*27b0*/  @!P5 LDG.E R12, desc[UR10][R42.64] ;  /* 0x0000000a2a0cd981 */ /* 0x000f22000c1e1900 */
[----:B------:R-:W-:Y:S02]  /*27c0*/  SHF.R.S32.HI R18, RZ, 0x1f, R24 ;  /* 0x0000001fff127819 */ /* 0x000fe40000011418 */
[----:B------:R-:W-:-:S04]  /*27d0*/  ISETP.GE.U32.AND P1, PT, R24, UR16, PT ;  /* 0x0000001018007c0c */ /* 0x000fc8000bf26070 */
[----:B------:R-:W-:-:S13]  /*27e0*/  ISETP.GE.AND.EX P6, PT, R18, UR17, PT, P1 ;  /* 0x0000001112007c0c */ /* 0x000fda000bfc6310 */
[----:B------:R-:W0:Y:S01]  /*27f0*/  @!P6 LDC.64 R32, c[0x0][0x3a0] ;  /* 0x0000e800ff20eb82 */ /* 0x000e220000000a00 */
[----:B------:R-:W-:-:S07]  /*2800*/  @!P6 MOV R19, R7 ;  /* 0x000000070013e202 */ /* 0x000fce0000000f00 */
[----:B------:R-:W1:Y:S01]  /*2810*/  @!P6 LDC.64 R34, c[0x0][0x398] ;  /* 0x0000e600ff22eb82 */ /* 0x000e620000000a00 */
[----:B------:R-:W-:Y:S01]  /*2820*/  LOP3.LUT P3, RZ, R3, 0x8000, RZ, 0xc0, !PT ;  /* 0x0000800003ff7812 */ /* 0x000fe2000786c0ff */
[----:B------:R-:W-:-:S06]  /*2830*/  HFMA2 R25, -RZ, RZ, 0, 0 ;  /* 0x00000000ff197431 */ /* 0x000fcc00000001ff */
[----:B------:R-:W3:Y:S01]  /*2840*/  @!P5 LDG.E R25, desc[UR10][R44.64] ;  /* 0x0000000a2c19d981 */ /* 0x000ee2000c1e1900 */
[----:B------:R-:W-:-:S03]  /*2850*/  LOP3.LUT P0, RZ, R3, 0x4000, RZ, 0xc0, !PT ;  /* 0x0000400003ff7812 */ /* 0x000fc6000780c0ff */
[----:B------:R2:W-:Y:S04]  /*2860*/  STL [R1+0x17c], R77 ;  /* 0x00017c4d01007387 */ /* 0x0005e80000100800 */
[----:B------:R-:W3:Y:S01]  /*2870*/  LDL.LU.64 R44, [R1+0x148] ;  /* 0x00014800012c7983 */ /* 0x000ee20000300a00 */
[----:B--2---:R-:W-:-:S05]  /*2880*/  CS2R R76, SRZ ;  /* 0x00000000004c7805 */ /* 0x004fca000001ff00 */
[----:B------:R-:W2:Y:S04]  /*2890*/  @!P0 LDG.E R75, desc[UR10][R52.64] ;  /* 0x0000000a344b8981 */ /* 0x000ea8000c1e1900 */
[----:B------:R-:W2:Y:S04]  /*28a0*/  @!P3 LDG.E R77, desc[UR10][R48.64] ;  /* 0x0000000a304db981 */ /* 0x000ea8000c1e1900 */
[----:B------:R-:W2:Y:S04]  /*28b0*/  @!P0 LDG.E R76, desc[UR10][R50.64] ;  /* 0x0000000a324c8981 */ /* 0x000ea8000c1e1900 */
[----:B------:R-:W2:Y:S04]  /*28c0*/  LDL.LU.64 R52, [R1+0x150] ;  /* 0x0001500001347983 */ /* 0x000ea80000300a00 */
[----:B----4-:R4:W-:Y:S02]  /*28d0*/  STL [R1+0x120], R12 ;  /* 0x0001200c01007387 */ /* 0x0109e40000100800 */
[----:B----4-:R-:W4:Y:S02]  /*28e0*/  @!P6 LDC.64 R12, c[0x0][0x3f8] ;  /* 0x0000fe00ff0ceb82 */ /* 0x010f240000000a00 */
[----:B----4-:R-:W-:-:S04]  /*28f0*/  @!P6 IMAD R18, R18, R12, RZ ;  /* 0x0000000c1212e224 */ /* 0x010fc800078e02ff */
[----:B------:R-:W-:Y:S01]  /*2900*/  @!P6 IMAD R13, R24, R13, R18 ;  /* 0x0000000d180de224 */ /* 0x000fe200078e0212 */
[----:B------:R-:W-:-:S05]  /*2910*/  @!P6 MOV R18, R4 ;  /* 0x000000040012e202 */ /* 0x000fca0000000f00 */
[----:B------:R-:W-:-:S05]  /*2920*/  @!P6 IMAD.WIDE.U32 R18, R24, R12, R18 ;  /* 0x0000000c1812e225 */ /* 0x000fca00078e0012 */
[----:B------:R-:W-:-:S04]  /*2930*/  @!P6 IADD3 R12, PT, PT, R19, R13, RZ ;  /* 0x0000000d130ce210 */ /* 0x000fc80007ffe0ff */
[C---:B------:R-:W-:Y:S02]  /*2940*/  @!P6 SHF.L.U64.HI R12, R18.reuse, 0x1, R12 ;  /* 0x00000001120ce819 */ /* 0x040fe4000001020c */
[----:B------:R-:W-:-:S04]  /*2950*/  @!P6 SHF.L.U32 R18, R18, 0x1, RZ ;  /* 0x000000011212e819 */ /* 0x000fc800000006ff */
[----:B0-----:R-:W-:-:S04]  /*2960*/  @!P6 IADD3 R32, P1, PT, R18, R32, RZ ;  /* 0x000000201220e210 */ /* 0x001fc80007f3e0ff */
[----:B------:R-:W-:Y:S02]  /*2970*/  @!P6 IADD3.X R33, PT, PT, R12, R33, RZ, P1, !PT ;  /* 0x000000210c21e210 */ /* 0x000fe40000ffe4ff */
[----:B-1----:R-:W-:-:S04]  /*2980*/  @!P6 IADD3 R34, P1, PT, R18, R34, RZ ;  /* 0x000000221222e210 */ /* 0x002fc80007f3e0ff */
[----:B------:R-:W-:Y:S02]  /*2990*/  @!P6 IADD3.X R35, PT, PT, R12, R35, RZ, P1, !PT ;  /* 0x000000230c23e210 */ /* 0x000fe40000ffe4ff */
[----:B------:R-:W-:-:S06]  /*29a0*/  MOV R12, RZ ;  /* 0x000000ff000c7202 */ /* 0x000fcc0000000f00 */
[----:B------:R-:W4:Y:S01]  /*29b0*/  @!P3 LDG.E R12, desc[UR10][R46.64] ;  /* 0x0000000a2e0cb981 */ /* 0x000f22000c1e1900 */
[----:B------:R-:W-:-:S04]  /*29c0*/  IADD3 R24, PT, PT, R0, 0x180, RZ ;  /* 0x0000018000187810 */ /* 0x000fc80007ffe0ff */
[----:B------:R-:W-:Y:S02]  /*29d0*/  SHF.R.S32.HI R18, RZ, 0x1f, R24 ;  /* 0x0000001fff127819 */ /* 0x000fe40000011418 */
[----:B------:R-:W-:-:S04]  /*29e0*/  ISETP.GE.U32.AND P1, PT, R24, UR16, PT ;  /* 0x0000001018007c0c */ /* 0x000fc8000bf26070 */
[----:B------:R-:W-:Y:S02]  /*29f0*/  ISETP.GE.AND.EX P5, PT, R18, UR17, PT, P1 ;  /* 0x0000001112007c0c */ /* 0x000fe4000bfa6310 */
[----:B------:R-:W-:-:S04]  /*2a00*/  LOP3.LUT R3, R3, 0xfffffffb, RZ, 0xc0, !PT ;  /* 0xfffffffb03037812 */ /* 0x000fc800078ec0ff */
[----:B------:R-:W-:Y:S01]  /*2a10*/  @P6 LOP3.LUT R3, R3, 0x4, RZ, 0xfc, !PT ;  /* 0x0000000403036812 */ /* 0x000fe200078efcff */
[----:B------:R0:W-:Y:S03]  /*2a20*/  STL [R1+0x16c], R74 ;  /* 0x00016c4a01007387 */ /* 0x0001e60000100800 */
[----:B------:R-:W-:-:S03]  /*2a30*/  LOP3.LUT P2, RZ, R3, 0x2000, RZ, 0xc0, !PT ;  /* 0x0000200003ff7812 */ /* 0x000fc6000784c0ff */
[----:B------:R-:W1:Y:S01]  /*2a40*/  @!P5 LDC.64 R40, c[0x0][0x3a0] ;  /* 0x0000e800ff28db82 */ /* 0x000e620000000a00 */
[----:B------:R-:W-:Y:S01]  /*2a50*/  @!P5 MOV R19, R7 ;  /* 0x000000070013d202 */ /* 0x000fe20000000f00 */
[----:B0-----:R-:W-:-:S06]  /*2a60*/  HFMA2 R74, -RZ, RZ, 0, 0 ;  /* 0x00000000ff4a7431 */ /* 0x001fcc00000001ff */
[----:B------:R-:W0:Y:S02]  /*2a70*/  @!P5 LDC.64 R38, c[0x0][0x398] ;  /* 0x0000e600ff26db82 */ /* 0x000e240000000a00 */
[----:B------:R-:W4:Y:S04]  /*2a80*/  @!P2 LDG.E R74, desc[UR10][R54.64] ;  /* 0x0000000a364aa981 */ /* 0x000f28000c1e1900 */
[----:B------:R-:W4:Y:S01]  /*2a90*/  LDL.LU.64 R54, [R1+0x110] ;  /* 0x0001100001367983 */ /* 0x000f220000300a00 */
[----:B------:R-:W-:-:S03]  /*2aa0*/  LOP3.LUT P3, RZ, R3, 0x1000, RZ, 0xc0, !PT ;  /* 0x0000100003ff7812 */ /* 0x000fc6000786c0ff */
[----:B---3--:R3:W-:Y:S02]  /*2ab0*/  STL [R1+0x12c], R30 ;  /* 0x00012c1e01007387 */ /* 0x0087e40000100800 */
[C---:B---3--:R-:W-:Y:S02]  /*2ac0*/  IADD3 R30, PT, PT, R0.reuse, 0x190, RZ ;  /* 0x00000190001e7810 */ /* 0x048fe40007ffe0ff */
[----:B------:R-:W-:Y:S04]  /*2ad0*/  STL [R1+0x11c], R25 ;  /* 0x00011c1901007387 */ /* 0x000fe80000100800 */
[----:B--2---:R-:W-:Y:S04]  /*2ae0*/  STL [R1+0x1e4], R77 ;  /* 0x0001e44d01007387 */ /* 0x004fe80000100800 */
[----:B------:R-:W-:Y:S04]  /*2af0*/  STL [R1+0x1e8], R76 ;  /* 0x0001e84c01007387 */ /* 0x000fe80000100800 */
[----:B------:R2:W-:Y:S04]  /*2b00*/  STL [R1+0x1f0], R76 ;  /* 0x0001f04c01007387 */ /* 0x0005e80000100800 */
[----:B--2---:R-:W2:Y:S01]  /*2b10*/  LDL.LU.64 R76, [R1+0x130] ;  /* 0x00013000014c7983 */ /* 0x004ea20000300a00 */
[----:B------:R-:W-:-:S03]  /*2b20*/  IADD3 R42, PT, PT, R0, 0x1a0, RZ ;  /* 0x000001a0002a7810 */ /* 0x000fc60007ffe0ff */
[----:B----4-:R3:W-:Y:S02]  /*2b30*/  STL [R1+0x118], R12 ;  /* 0x0001180c01007387 */ /* 0x0107e40000100800 */
[----:B---3--:R-:W3:Y:S02]  /*2b40*/  @!P5 LDC.64 R12, c[0x0][0x3f8] ;  /* 0x0000fe00ff0cdb82 */ /* 0x008ee40000000a00 */
[----:B---3--:R-:W-:-:S04]  /*2b50*/  @!P5 IMAD R18, R18, R12, RZ ;  /* 0x0000000c1212d224 */ /* 0x008fc800078e02ff */
[----:B------:R-:W-:Y:S01]  /*2b60*/  @!P5 IMAD R13, R24, R13, R18 ;  /* 0x0000000d180dd224 */ /* 0x000fe200078e0212 */
[----:B------:R-:W-:-:S05]  /*2b70*/  @!P5 MOV R18, R4 ;  /* 0x000000040012d202 */ /* 0x000fca0000000f00 */
[----:B------:R-:W-:-:S05]  /*2b80*/  @!P5 IMAD.WIDE.U32 R18, R24, R12, R18 ;  /* 0x0000000c1812d225 */ /* 0x000fca00078e0012 */
[----:B------:R-:W-:-:S04]  /*2b90*/  @!P5 IADD3 R12, PT, PT, R19, R13, RZ ;  /* 0x0000000d130cd210 */ /* 0x000fc80007ffe0ff */
[C---:B------:R-:W-:Y:S02]  /*2ba0*/  @!P5 SHF.L.U64.HI R12, R18.reuse, 0x1, R12 ;  /* 0x00000001120cd819 */ /* 0x040fe4000001020c */
[----:B------:R-:W-:-:S04]  /*2bb0*/  @!P5 SHF.L.U32 R18, R18, 0x1, RZ ;  /* 0x000000011212d819 */ /* 0x000fc800000006ff */
[----:B-1----:R-:W-:-:S04]  /*2bc0*/  @!P5 IADD3 R40, P1, PT, R18, R40, RZ ;  /* 0x000000281228d210 */ /* 0x002fc80007f3e0ff */
[----:B------:R-:W-:Y:S02]  /*2bd0*/  @!P5 IADD3.X R41, PT, PT, R12, R41, RZ, P1, !PT ;  /* 0x000000290c29d210 */ /* 0x000fe40000ffe4ff */
[----:B0-----:R-:W-:-:S04]  /*2be0*/  @!P5 IADD3 R38, P1, PT, R18, R38, RZ ;  /* 0x000000261226d210 */ /* 0x001fc80007f3e0ff */
[----:B------:R-:W-:Y:S02]  /*2bf0*/  @!P5 IADD3.X R39, PT, PT, R12, R39, RZ, P1, !PT ;  /* 0x000000270c27d210 */ /* 0x000fe40000ffe4ff */
[----:B------:R-:W-:-:S06]  /*2c00*/  CS2R R12, SRZ ;  /* 0x00000000000c7805 */ /* 0x000fcc000001ff00 */
[----:B------:R0:W3:Y:S01]  /*2c10*/  @!P3 LDG.E R13, desc[UR10][R58.64] ;  /* 0x0000000a3a0db981 */ /* 0x0000e2000c1e1900 */
[----:B------:R-:W-:Y:S02]  /*2c20*/  SHF.R.S32.HI R24, RZ, 0x1f, R30 ;  /* 0x0000001fff187819 */ /* 0x000fe4000001141e */
[----:B------:R-:W-:Y:S01]  /*2c30*/  ISETP.GE.U32.AND P1, PT, R30, UR16, PT ;  /* 0x000000101e007c0c */ /* 0x000fe2000bf26070 */
[----:B------:R-:W4:Y:S03]  /*2c40*/  @!P2 LDG.E R12, desc[UR10][R56.64] ;  /* 0x0000000a380ca981 */ /* 0x000f26000c1e1900 */
        /* <DEDUP_REMOVED lines=8> */
[----:B------:R-:W-:-:S04]  /*2cd0*/  @!P0 IADD3 R19, PT, PT, R25, R19, RZ ;  /* 0x0000001319138210 */ /* 0x000fc80007ffe0ff */
[C---:B------:R-:W-:Y:S02]  /*2ce0*/  @!P0 SHF.L.U64.HI R25, R24.reuse, 0x1, R19 ;  /* 0x0000000118198819 */ /* 0x040fe40000010213 */
[----:B------:R-:W1:Y:S01]  /*2cf0*/  @!P0 LDC.64 R18, c[0x0][0x398] ;  /* 0x0000e600ff128b82 */ /* 0x000e620000000a00 */
[----:B------:R-:W-:-:S04]  /*2d00*/  @!P0 SHF.L.U32 R24, R24, 0x1, RZ ;  /* 0x0000000118188819 */ /* 0x000fc800000006ff */
[----:B--2---:R-:W-:-:S04]  /*2d10*/  @!P0 IADD3 R46, P1, PT, R24, R46, RZ ;  /* 0x0000002e182e8210 */ /* 0x004fc80007f3e0ff */
[----:B------:R-:W-:Y:S02]  /*2d20*/  @!P0 IADD3.X R47, PT, PT, R25, R47, RZ, P1, !PT ;  /* 0x0000002f192f8210 */ /* 0x000fe40000ffe4ff */
[----:B-1----:R-:W-:-:S04]  /*2d30*/  @!P0 IADD3 R36, P1, PT, R24, R18, RZ ;  /* 0x0000001218248210 */ /* 0x002fc80007f3e0ff */
[----:B------:R-:W-:Y:S02]  /*2d40*/  @!P0 IADD3.X R37, PT, PT, R25, R19, RZ, P1, !PT ;  /* 0x0000001319258210 */ /* 0x000fe40000ffe4ff */
[----:B------:R-:W-:-:S03]  /*2d50*/  ISETP.GE.U32.AND P1, PT, R42, UR16, PT ;  /* 0x000000102a007c0c */ /* 0x000fc6000bf26070 */
[----:B------:R1:W-:Y:S02]  /*2d60*/  @!P0 STL.64 [R1+0x158], R36 ;  /* 0x0001582401008387 */ /* 0x0003e40000100a00 */
[----:B-1----:R-:W-:-:S04]  /*2d70*/  SHF.R.S32.HI R36, RZ, 0x1f, R42 ;  /* 0x0000001fff247819 */ /* 0x002fc8000001142a */
[----:B------:R-:W-:-:S13]  /*2d80*/  ISETP.GE.AND.EX P1, PT, R36, UR17, PT, P1 ;  /* 0x0000001124007c0c */ /* 0x000fda000bf26310 */
[----:B------:R-:W1:Y:S01]  /*2d90*/  @!P1 LDC.64 R30, c[0x0][0x3f8] ;  /* 0x0000fe00ff1e9b82 */ /* 0x000e620000000a00 */
[----:B------:R-:W-:-:S07]  /*2da0*/  @!P1 MOV R37, R7 ;  /* 0x0000000700259202 */ /* 0x000fce0000000f00 */
[----:B------:R-:W2:Y:S01]  /*2db0*/  @!P1 LDC.64 R50, c[0x0][0x3a0] ;  /* 0x0000e800ff329b82 */ /* 0x000ea20000000a00 */
[----:B------:R-:W-:-:S07]  /*2dc0*/  LOP3.LUT P2, RZ, R2, 0x8, RZ, 0xc0, !PT ;  /* 0x0000000802ff7812 */ /* 0x000fce000784c0ff */
[----:B------:R-:W0:Y:S01]  /*2dd0*/  @!P1 LDC.64 R48, c[0x0][0x398] ;  /* 0x0000e600ff309b82 */ /* 0x000e220000000a00 */
[----:B-1----:R-:W-:-:S04]  /*2de0*/  @!P1 IMAD R36, R36, R30, RZ ;  /* 0x0000001e24249224 */ /* 0x002fc800078e02ff */
[----:B------:R-:W-:Y:S01]  /*2df0*/  @!P1 IMAD R31, R42, R31, R36 ;  /* 0x0000001f2a1f9224 */ /* 0x000fe200078e0224 */
[----:B------:R-:W-:-:S05]  /*2e00*/  @!P1 MOV R36, R4 ;  /* 0x0000000400249202 */ /* 0x000fca0000000f00 */
[----:B------:R-:W-:Y:S01]  /*2e10*/  @!P1 IMAD.WIDE.U32 R36, R42, R30, R36 ;  /* 0x0000001e2a249225 */ /* 0x000fe200078e0024 */
[----:B------:R-:W-:Y:S02]  /*2e20*/  CS2R R18, SRZ ;  /* 0x0000000000127805 */ /* 0x000fe4000001ff00 */
[----:B------:R-:W-:Y:S02]  /*2e30*/  CS2R R24, SRZ ;  /* 0x0000000000187805 */ /* 0x000fe4000001ff00 */
[----:B------:R-:W-:Y:S02]  /*2e40*/  @!P1 IADD3 R30, PT, PT, R37, R31, RZ ;  /* 0x0000001f251e9210 */ /* 0x000fe40007ffe0ff */
[----:B------:R-:W-:Y:S01]  /*2e50*/  LOP3.LUT R3, R3, 0xfffffffd, RZ, 0xc0, !PT ;  /* 0xfffffffd03037812 */ /* 0x000fe200078ec0ff */
[----:B------:R-:W4:Y:S01]  /*2e60*/  @!P2 LDG.E R19, desc[UR10][R62.64] ;  /* 0x0000000a3e13a981 */ /* 0x000f22000c1e1900 */
[C---:B------:R-:W-:Y:S02]  /*2e70*/  @!P1 SHF.L.U64.HI R30, R36.reuse, 0x1, R30 ;  /* 0x00000001241e9819 */ /* 0x040fe4000001021e */
[----:B------:R-:W-:Y:S01]  /*2e80*/  @!P1 SHF.L.U32 R36, R36, 0x1, RZ ;  /* 0x0000000124249819 */ /* 0x000fe200000006ff */
[----:B------:R-:W4:Y:S01]  /*2e90*/  @!P2 LDG.E R24, desc[UR10][R64.64] ;  /* 0x0000000a4018a981 */ /* 0x000f22000c1e1900 */
[----:B------:R-:W-:-:S02]  /*2ea0*/  @P5 LOP3.LUT R3, R3, 0x2, RZ, 0xfc, !PT ;  /* 0x0000000203035812 */ /* 0x000fc400078efcff */
[----:B--2---:R-:W-:Y:S01]  /*2eb0*/  @!P1 IADD3 R50, P2, PT, R36, R50, RZ ;  /* 0x0000003224329210 */ /* 0x004fe20007f5e0ff */
[----:B------:R-:W2:Y:S01]  /*2ec0*/  @!P3 LDG.E R18, desc[UR10][R60.64] ;  /* 0x0000000a3c12b981 */ /* 0x000ea2000c1e1900 */
[----:B------:R-:W-:Y:S02]  /*2ed0*/  LOP3.LUT P5, RZ, R3, 0x400, RZ, 0xc0, !PT ;  /* 0x0000040003ff7812 */ /* 0x000fe400078ac0ff */
[----:B------:R-:W-:Y:S02]  /*2ee0*/  @!P1 IADD3.X R51, PT, PT, R30, R51, RZ, P2, !PT ;  /* 0x000000331e339210 */ /* 0x000fe400017fe4ff */
[----:B0-----:R-:W-:Y:S02]  /*2ef0*/  @!P1 IADD3 R48, P2, PT, R36, R48, RZ ;  /* 0x0000003024309210 */ /* 0x001fe40007f5e0ff */
[----:B------:R-:W-:Y:S02]  /*2f00*/  LOP3.LUT P3, RZ, R2, 0x4, RZ, 0xc0, !PT ;  /* 0x0000000402ff7812 */ /* 0x000fe4000786c0ff */
[----:B------:R-:W-:-:S02]  /*2f10*/  @!P1 IADD3.X R49, PT, PT, R30, R49, RZ, P2, !PT ;  /* 0x000000311e319210 */ /* 0x000fc400017fe4ff */
[----:B------:R-:W-:Y:S02]  /*2f20*/  CS2R R30, SRZ ;  /* 0x00000000001e7805 */ /* 0x000fe4000001ff00 */
[----:B------:R-:W-:Y:S02]  /*2f30*/  LOP3.LUT R3, R3, 0xfffffffe, RZ, 0xc0, !PT ;  /* 0xfffffffe03037812 */ /* 0x000fe400078ec0ff */
[C---:B------:R-:W-:Y:S01]  /*2f40*/  IADD3 R58, PT, PT, R0.reuse, 0x1c0, RZ ;  /* 0x000001c0003a7810 */ /* 0x040fe20007ffe0ff */
[----:B------:R-:W2:Y:S04]  /*2f50*/  @!P5 LDG.E R25, desc[UR10][R66.64] ;  /* 0x0000000a4219d981 */ /* 0x000ea8000c1e1900 */
[----:B------:R0:W2:Y:S04]  /*2f60*/  @!P5 LDG.E R30, desc[UR10][R52.64] ;  /* 0x0000000a341ed981 */ /* 0x0000a8000c1e1900 */
[----:B------:R1:W2:Y:S01]  /*2f70*/  @!P3 LDG.E R31, desc[UR10][R44.64] ;  /* 0x0000000a2c1fb981 */ /* 0x0002a2000c1e1900 */
[----:B0-----:R-:W-:-:S04]  /*2f80*/  IADD3 R52, PT, PT, R0, 0x1b0, RZ ;  /* 0x000001b000347810 */ /* 0x001fc80007ffe0ff */
[----:B-1----:R-:W-:Y:S02]  /*2f90*/  SHF.R.S32.HI R44, RZ, 0x1f, R52 ;  /* 0x0000001fff2c7819 */ /* 0x002fe40000011434 */
[----:B------:R-:W-:-:S04]  /*2fa0*/  ISETP.GE.U32.AND P2, PT, R52, UR16, PT ;  /* 0x0000001034007c0c */ /* 0x000fc8000bf46070 */
[----:B------:R-:W-:-:S13]  /*2fb0*/  ISETP.GE.AND.EX P2, PT, R44, UR17, PT, P2 ;  /* 0x000000112c007c0c */ /* 0x000fda000bf46320 */
[----:B------:R-:W0:Y:S01]  /*2fc0*/  @!P2 LDC.64 R42, c[0x0][0x3f8] ;  /* 0x0000fe00ff2aab82 */ /* 0x000e220000000a00 */
[----:B------:R-:W-:Y:S02]  /*2fd0*/  CS2R R36, SRZ ;  /* 0x0000000000247805 */ /* 0x000fe4000001ff00 */
[----:B------:R-:W-:-:S04]  /*2fe0*/  @!P2 MOV R45, R7 ;  /* 0x00000007002da202 */ /* 0x000fc80000000f00 */
[----:B------:R1:W2:Y:S02]  /*2ff0*/  @!P3 LDG.E R36, desc[UR10][R54.64] ;  /* 0x0000000a3624b981 */ /* 0x0002a4000c1e1900 */
[----:B-1----:R-:W1:Y:S01]  /*3000*/  @!P2 LDC.64 R54, c[0x0][0x3a0] ;  /* 0x0000e800ff36ab82 */ /* 0x002e620000000a00 */
[----:B0-----:R-:W-:-:S04]  /*3010*/  @!P2 IMAD R44, R44, R42, RZ ;  /* 0x0000002a2c2ca224 */ /* 0x001fc800078e02ff */
[----:B------:R-:W-:Y:S01]  /*3020*/  @!P2 IMAD R43, R52, R43, R44 ;  /* 0x0000002b342ba224 */ /* 0x000fe200078e022c */
[----:B------:R-:W-:-:S05]  /*3030*/  @!P2 MOV R44, R4 ;  /* 0x00000004002ca202 */ /* 0x000fca0000000f00 */
[----:B------:R-:W-:Y:S02]  /*3040*/  @!P2 IMAD.WIDE.U32 R44, R52, R42, R44 ;  /* 0x0000002a342ca225 */ /* 0x000fe400078e002c */
[----:B------:R-:W0:Y:S03]  /*3050*/  @!P2 LDC.64 R52, c[0x0][0x398] ;  /* 0x0000e600ff34ab82 */ /* 0x000e260000000a00 */
[----:B------:R-:W-:-:S04]  /*3060*/  @!P2 IADD3 R42, PT, PT, R45, R43, RZ ;  /* 0x0000002b2d2aa210 */ /* 0x000fc80007ffe0ff */
[C---:B------:R-:W-:Y:S02]  /*3070*/  @!P2 SHF.L.U64.HI R42, R44.reuse, 0x1, R42 ;  /* 0x000000012c2aa819 */ /* 0x040fe4000001022a */
[----:B------:R-:W-:Y:S02]  /*3080*/  @!P2 SHF.L.U32 R44, R44, 0x1, RZ ;  /* 0x000000012c2ca819 */ /* 0x000fe400000006ff */
[----:B------:R-:W-:Y:S02]  /*3090*/  @P0 LOP3.LUT R3, R3, 0x1, RZ, 0xfc, !PT ;  /* 0x0000000103030812 */ /* 0x000fe400078efcff */
[----:B-1----:R-:W-:Y:S02]  /*30a0*/  @!P2 IADD3 R54, P3, PT, R44, R54, RZ ;  /* 0x000000362c36a210 */ /* 0x002fe40007f7e0ff */
[----:B------:R-:W-:Y:S02]  /*30b0*/  LOP3.LUT R3, R3, 0x7fffffff, RZ, 0xc0, !PT ;  /* 0x7fffffff03037812 */ /* 0x000fe400078ec0ff */
[----:B------:R-:W-:-:S02]  /*30c0*/  @!P2 IADD3.X R55, PT, PT, R42, R55, RZ, P3, !PT ;  /* 0x000000372a37a210 */ /* 0x000fc40001ffe4ff */
[----:B------:R-:W-:Y:S02]  /*30d0*/  @P1 LOP3.LUT R3, R3, 0x80000000, RZ, 0xfc, !PT ;  /* 0x8000000003031812 */ /* 0x000fe400078efcff */
[----:B0-----:R-:W-:Y:S01]  /*30e0*/  @!P2 IADD3 R52, P3, PT, R44, R52, RZ ;  /* 0x000000342c34a210 */ /* 0x001fe20007f7e0ff */
[----:B---3--:R-:W-:Y:S04]  /*30f0*/  STL [R1+0x208], R13 ;  /* 0x0002080d01007387 */ /* 0x008fe80000100800 */
[----:B------:R0:W-:Y:S01]  /*3100*/  STL [R1+0x220], R13 ;  /* 0x0002200d01007387 */ /* 0x0001e20000100800 */
[----:B------:R-:W-:-:S03]  /*3110*/  @!P2 IADD3.X R53, PT, PT, R42, R53, RZ, P3, !PT ;  /* 0x000000352a35a210 */ /* 0x000fc60001ffe4ff */
[----:B0-----:R-:W3:Y:S01]  /*3120*/  LDL.LU R13, [R1+0x17c] ;  /* 0x00017c00010d7983 */ /* 0x001ee20000300800 */
[----:B------:R-:W-:Y:S02]  /*3130*/  SHF.R.S32.HI R56, RZ, 0x1f, R58 ;  /* 0x0000001fff387819 */ /* 0x000fe4000001143a */
[----:B------:R-:W-:Y:S02]  /*3140*/  ISETP.GE.U32.AND P3, PT, R58, UR16, PT ;  /* 0x000000103a007c0c */ /* 0x000fe4000bf66070 */
[----:B------:R-:W-:Y:S02]  /*3150*/  LOP3.LUT P5, RZ, R3, 0x40, RZ, 0xc0, !PT ;  /* 0x0000004003ff7812 */ /* 0x000fe400078ac0ff */
[----:B------:R-:W-:Y:S02]  /*3160*/  ISETP.GE.AND.EX P3, PT, R56, UR17, PT, P3 ;  /* 0x0000001138007c0c */ /* 0x000fe4000bf66330 */
[----:B------:R-:W-:Y:S02]  /*3170*/  CS2R R44, SRZ ;  /* 0x00000000002c7805 */ /* 0x000fe4000001ff00 */
[----:B------:R-:W-:-:S04]  /*3180*/  CS2R R42, SRZ ;  /* 0x00000000002a7805 */ /* 0x000fc8000001ff00 */
[----:B------:R-:W3:Y:S04]  /*3190*/  @!P4 LDG.E R44, desc[UR10][R72.64] ;  /* 0x0000000a482cc981 */ /* 0x000ee8000c1e1900 */
[----:B------:R0:W3:Y:S01]  /*31a0*/  @!P5 LDG.E R45, desc[UR10][R8.64] ;  /* 0x0000000a082dd981 */ /* 0x0000e2000c1e1900 */
[----:B------:R-:W-:-:S03]  /*31b0*/  @!P3 MOV R57, R7 ;  /* 0x000000070039b202 */ /* 0x000fc60000000f00 */
[----:B------:R-:W3:Y:S01]  /*31c0*/  @!P4 LDG.E R43, desc[UR10][R70.64] ;  /* 0x0000000a462bc981 */ /* 0x000ee2000c1e1900 */
[----:B0-----:R-:W0:Y:S02]  /*31d0*/  @!P3 LDC.64 R8, c[0x0][0x3f8] ;  /* 0x0000fe00ff08bb82 */ /* 0x001e240000000a00 */
[----:B0-----:R-:W-:-:S04]  /*31e0*/  @!P3 IMAD R56, R56, R8, RZ ;  /* 0x000000083838b224 */ /* 0x001fc800078e02ff */
[----:B------:R-:W-:Y:S01]  /*31f0*/  @!P3 IMAD R9, R58, R9, R56 ;  /* 0x000000093a09b224 */ /* 0x000fe200078e0238 */
[----:B------:R-:W-:-:S05]  /*3200*/  @!P3 MOV R56, R4 ;  /* 0x000000040038b202 */ /* 0x000fca0000000f00 */
[----:B------:R-:W-:Y:S02]  /*3210*/  @!P3 IMAD.WIDE.U32 R56, R58, R8, R56 ;  /* 0x000000083a38b225 */ /* 0x000fe400078e0038 */
[----:B------:R-:W0:Y:S03]  /*3220*/  @!P3 LDC.64 R58, c[0x0][0x3a0] ;  /* 0x0000e800ff3abb82 */ /* 0x000e260000000a00 */
[----:B------:R-:W-:Y:S02]  /*3230*/  @!P3 IADD3 R8, PT, PT, R57, R9, RZ ;  /* 0x000000093908b210 */ /* 0x000fe40007ffe0ff */
[C---:B------:R-:W-:Y:S02]  /*3240*/  @!P3 SHF.L.U32 R9, R56.reuse, 0x1, RZ ;  /* 0x000000013809b819 */ /* 0x040fe400000006ff */
[----:B------:R-:W-:Y:S02]  /*3250*/  @!P3 SHF.L.U64.HI R8, R56, 0x1, R8 ;  /* 0x000000013808b819 */ /* 0x000fe40000010208 */
[----:B------:R-:W1:Y:S01]  /*3260*/  @!P3 LDC.64 R56, c[0x0][0x398] ;  /* 0x0000e600ff38bb82 */ /* 0x000e620000000a00 */
[----:B------:R-:W-:-:S04]  /*3270*/  IADD3 R60, PT, PT, R0, 0x1d0, RZ ;  /* 0x000001d0003c7810 */ /* 0x000fc80007ffe0ff */
[----:B------:R-:W-:Y:S02]  /*3280*/  SHF.R.S32.HI R61, RZ, 0x1f, R60 ;  /* 0x0000001fff3d7819 */ /* 0x000fe4000001143c */
[----:B0-----:R-:W-:-:S04]  /*3290*/  @!P3 IADD3 R58, P4, PT, R9, R58, RZ ;  /* 0x0000003a093ab210 */ /* 0x001fc80007f9e0ff */
[----:B------:R-:W-:Y:S02]  /*32a0*/  @!P3 IADD3.X R59, PT, PT, R8, R59, RZ, P4, !PT ;  /* 0x0000003b083bb210 */ /* 0x000fe400027fe4ff */
[----:B-1----:R-:W-:-:S04]  /*32b0*/  @!P3 IADD3 R56, P4, PT, R9, R56, RZ ;  /* 0x000000380938b210 */ /* 0x002fc80007f9e0ff */
[----:B------:R-:W-:Y:S02]  /*32c0*/  @!P3 IADD3.X R57, PT, PT, R8, R57, RZ, P4, !PT ;  /* 0x000000390839b210 */ /* 0x000fe400027fe4ff */
[----:B------:R-:W-:Y:S01]  /*32d0*/  ISETP.GE.U32.AND P4, PT, R60, UR16, PT ;  /* 0x000000103c007c0c */ /* 0x000fe2000bf86070 */
[----:B------:R-:W-:Y:S01]  /*32e0*/  HFMA2 R8, -RZ, RZ, 0, 0 ;  /* 0x00000000ff087431 */ /* 0x000fe200000001ff */
[----:B------:R-:W-:Y:S02]  /*32f0*/  LOP3.LUT P1, RZ, R3, 0x100, RZ, 0xc0, !PT ;  /* 0x0000010003ff7812 */ /* 0x000fe4000782c0ff */
[----:B------:R-:W-:-:S03]  /*3300*/  ISETP.GE.AND.EX P4, PT, R61, UR17, PT, P4 ;  /* 0x000000113d007c0c */ /* 0x000fc6000bf86340 */
[----:B------:R0:W3:Y:S08]  /*3310*/  @!P5 LDG.E R8, desc[UR10][R10.64] ;  /* 0x0000000a0a08d981 */ /* 0x0000f0000c1e1900 */
[----:B------:R-:W3:Y:S04]  /*3320*/  @!P1 LDG.E R37, desc[UR10][R68.64] ;  /* 0x0000000a44259981 */ /* 0x000ee8000c1e1900 */
[----:B------:R-:W3:Y:S01]  /*3330*/  @!P1 LDG.E R42, desc[UR10][R76.64] ;  /* 0x0000000a4c2a9981 */ /* 0x000ee2000c1e1900 */
[----:B0-----:R-:W0:Y:S01]  /*3340*/  @!P4 LDC.64 R10, c[0x0][0x3f8] ;  /* 0x0000fe00ff0acb82 */ /* 0x001e220000000a00 */
[----:B------:R-:W-:-:S02]  /*3350*/  LOP3.LUT P1, RZ, R3, 0x20, RZ, 0xc0, !PT ;  /* 0x0000002003ff7812 */ /* 0x000fc4000782c0ff */
[----:B------:R-:W-:Y:S02]  /*3360*/  MOV R9, RZ ;  /* 0x000000ff00097202 */ /* 0x000fe40000000f00 */
[----:B------:R-:W-:Y:S02]  /*3370*/  LOP3.LUT P5, RZ, R2, 0x2, RZ, 0xc0, !PT ;  /* 0x0000000202ff7812 */ /* 0x000fe400078ac0ff */
[----:B------:R-:W-:Y:S01]  /*3380*/  IADD3 R62, PT, PT, R0, 0x1e0, RZ ;  /* 0x000001e0003e7810 */ /* 0x000fe20007ffe0ff */
[----:B----4-:R-:W-:Y:S01]  /*3390*/  STL [R1+0x204], R12 ;  /* 0x0002040c01007387 */ /* 0x010fe20000100800 */
[----:B------:R-:W-:-:S03]  /*33a0*/  PRMT R63, RZ, 0x5410, RZ ;  /* 0x00005410ff3f7816 */ /* 0x000fc600000000ff */
[----:B------:R1:W-:Y:S04]  /*33b0*/  STL [R1+0x218], R12 ;  /* 0x0002180c01007387 */ /* 0x0003e80000100800 */
[----:B------:R4:W3:Y:S01]  /*33c0*/  @!P1 LDG.E R9, desc[UR10][R16.64] ;  /* 0x0000000a10099981 */ /* 0x0008e2000c1e1900 */
[----:B------:R-:W-:-:S03]  /*33d0*/  LOP3.LUT R3, R3, 0xbfffffff, RZ, 0xc0, !PT ;  /* 0xbfffffff03037812 */ /* 0x000fc600078ec0ff */
[----:B------:R-:W-:Y:S04]  /*33e0*/  STL.S16 [R1+0x136], RZ ;  /* 0x000136ff01007387 */ /* 0x000fe80000100600 */
[----:B-1----:R-:W3:Y:S01]  /*33f0*/  LDL.LU R12, [R1+0x178] ;  /* 0x00017800010c7983 */ /* 0x002ee20000300800 */
[----:B----4-:R-:W-:-:S03]  /*3400*/  CS2R R16, SRZ ;  /* 0x0000000000107805 */ /* 0x010fc6000001ff00 */
[----:B--2---:R-:W-:Y:S04]  /*3410*/  STL [R1+0x1dc], R18 ;  /* 0x0001dc1201007387 */ /* 0x004fe80000100800 */
[----:B------:R1:W2:Y:S04]  /*3420*/  @!P1 LDG.E R16, desc[UR10][R14.64] ;  /* 0x0000000a0e109981 */ /* 0x0002a8000c1e1900 */
[----:B------:R0:W4:Y:S04]  /*3430*/  @!P5 LDG.E R17, desc[UR10][R22.64] ;  /* 0x0000000a1611d981 */ /* 0x000128000c1e1900 */
[----:B------:R-:W-:Y:S01]  /*3440*/  STL [R1+0x20c], R18 ;  /* 0x00020c1201007387 */ /* 0x000fe20000100800 */
[----:B-1----:R-:W-:-:S02]  /*3450*/  @!P4 MOV R14, R4 ;  /* 0x00000004000ec202 */ /* 0x002fc40000000f00 */
[----:B------:R-:W-:Y:S01]  /*3460*/  @!P4 MOV R15, R7 ;  /* 0x00000007000fc202 */ /* 0x000fe20000000f00 */
[----:B------:R-:W-:Y:S01]  /*3470*/  STL [R1+0x21c], R18 ;  /* 0x00021c1201007387 */ /* 0x000fe20000100800 */
[-C--:B0-----:R-:W-:Y:S02]  /*3480*/  @!P4 IMAD R22, R61, R10.reuse, RZ ;  /* 0x0000000a3d16c224 */ /* 0x081fe400078e02ff */
[C---:B------:R-:W-:Y:S01]  /*3490*/  @!P4 IMAD.WIDE.U32 R14, R60.reuse, R10, R14 ;  /* 0x0000000a3c0ec225 */ /* 0x040fe200078e000e */
[----:B------:R-:W-:Y:S03]  /*34a0*/  STL [R1+0x1d4], R19 ;  /* 0x0001d41301007387 */ /* 0x000fe60000100800 */
[----:B------:R-:W-:Y:S01]  /*34b0*/  @!P4 IMAD R22, R60, R11, R22 ;  /* 0x0000000b3c16c224 */ /* 0x000fe200078e0216 */
[----:B------:R-:W-:Y:S01]  /*34c0*/  STL [R1+0x1e0], R19 ;  /* 0x0001e01301007387 */ /* 0x000fe20000100800 */
[----:B------:R-:W0:Y:S03]  /*34d0*/  @!P4 LDC.64 R10, c[0x0][0x3a0] ;  /* 0x0000e800ff0acb82 */ /* 0x000e260000000a00 */
[----:B------:R-:W-:Y:S01]  /*34e0*/  @!P4 IADD3 R22, PT, PT, R15, R22, RZ ;  /* 0x000000160f16c210 */ /* 0x000fe20007ffe0ff */
[----:B------:R-:W-:Y:S01]  /*34f0*/  STL [R1+0x214], R19 ;  /* 0x0002141301007387 */ /* 0x000fe20000100800 */
[----:B------:R-:W-:-:S02]  /*3500*/  @!P4 SHF.L.U32 R23, R14, 0x1, RZ ;  /* 0x000000010e17c819 */ /* 0x000fc400000006ff */
[----:B------:R-:W-:Y:S01]  /*3510*/  @!P4 SHF.L.U64.HI R22, R14, 0x1, R22 ;  /* 0x000000010e16c819 */ /* 0x000fe20000010216 */
[----:B------:R-:W-:Y:S01]  /*3520*/  STL [R1+0x1f8], R74 ;  /* 0x0001f84a01007387 */ /* 0x000fe20000100800 */
[----:B------:R-:W1:Y:S01]  /*3530*/  @!P4 LDC.64 R14, c[0x0][0x398] ;  /* 0x0000e600ff0ecb82 */ /* 0x000e620000000a00 */
[----:B------:R-:W-:Y:S02]  /*3540*/  @P3 LOP3.LUT R3, R3, 0x40000000, RZ, 0xfc, !PT ;  /* 0x4000000003033812 */ /* 0x000fe400078efcff */
[----:B------:R-:W-:Y:S02]  /*3550*/  STL [R1+0x200], R74 ;  /* 0x0002004a01007387 */ /* 0x000fe40000100800 */
[C---:B------:R-:W-:Y:S02]  /*3560*/  LOP3.LUT P3, RZ, R3.reuse, 0x8, RZ, 0xc0, !PT ;  /* 0x0000000803ff7812 */ /* 0x040fe4000786c0ff */
[C---:B------:R-:W-:Y:S01]  /*3570*/  LOP3.LUT P1, RZ, R3.reuse, 0x2, RZ, 0xc0, !PT ;  /* 0x0000000203ff7812 */ /* 0x040fe2000782c0ff */
[----:B------:R1:W-:Y:S01]  /*3580*/  STL [R1+0x210], R74 ;  /* 0x0002104a01007387 */ /* 0x0003e20000100800 */
[----:B------:R-:W-:-:S03]  /*3590*/  LOP3.LUT R3, R3, 0xdfffffff, RZ, 0xc0, !PT ;  /* 0xdfffffff03037812 */ /* 0x000fc600078ec0ff */
[----:B------:R-:W-:Y:S01]  /*35a0*/  STL.S16 [R1+0x134], RZ ;  /* 0x000134ff01007387 */ /* 0x000fe20000100600 */
[----:B0-----:R-:W-:Y:S02]  /*35b0*/  @!P4 IADD3 R10, P5, PT, R23, R10, RZ ;  /* 0x0000000a170ac210 */ /* 0x001fe40007fbe0ff */
[----:B------:R-:W-:Y:S01]  /*35c0*/  CS2R R60, SRZ ;  /* 0x00000000003c7805 */ /* 0x000fe2000001ff00 */
[----:B------:R-:W-:Y:S01]  /*35d0*/  STL [R1+0x1ec], R75 ;  /* 0x0001ec4b01007387 */ /* 0x000fe20000100800 */
[----:B------:R-:W-:Y:S02]  /*35e0*/  @!P4 IADD3.X R11, PT, PT, R22, R11, RZ, P5, !PT ;  /* 0x0000000b160bc210 */ /* 0x000fe40002ffe4ff */
[----:B------:R-:W-:Y:S02]  /*35f0*/  @P4 LOP3.LUT R3, R3, 0x20000000, RZ, 0xfc, !PT ;  /* 0x2000000003034812 */ /* 0x000fe400078efcff */
[----:B------:R0:W4:Y:S01]  /*3600*/  @!P3 LDG.E R61, desc[UR10][R26.64] ;  /* 0x0000000a1a3db981 */ /* 0x000122000c1e1900 */
[----:B-1----:R-:W-:-:S03]  /*3610*/  @!P4 IADD3 R14, P5, PT, R23, R14, RZ ;  /* 0x0000000e170ec210 */ /* 0x002fc60007fbe0ff */
[----:B------:R-:W2:Y:S01]  /*3620*/  LDL.LU R74, [R1+0x174] ;  /* 0x00017400014a7983 */ /* 0x000ea20000300800 */
[----:B------:R-:W-:Y:S02]  /*3630*/  @!P4 IADD3.X R15, PT, PT, R22, R15, RZ, P5, !PT ;  /* 0x0000000f160fc210 */ /* 0x000fe40002ffe4ff */
[----:B------:R-:W-:Y:S01]  /*3640*/  SHF.R.S32.HI R22, RZ, 0x1f, R62 ;  /* 0x0000001fff167819 */ /* 0x000fe2000001143e */
[----:B------:R-:W-:Y:S01]  /*3650*/  STL [R1+0x1f4], R75 ;  /* 0x0001f44b01007387 */ /* 0x000fe20000100800 */
[----:B------:R-:W-:Y:S02]  /*3660*/  ISETP.GE.U32.AND P5, PT, R62, UR16, PT ;  /* 0x000000103e007c0c */ /* 0x000fe4000bfa6070 */
[----:B------:R-:W-:Y:S01]  /*3670*/  LOP3.LUT P4, RZ, R3, 0x10, RZ, 0xc0, !PT ;  /* 0x0000001003ff7812 */ /* 0x000fe2000788c0ff */
[----:B------:R1:W-:Y:S01]  /*3680*/  STL [R1+0x1fc], R75 ;  /* 0x0001fc4b01007387 */ /* 0x0003e20000100800 */
[----:B------:R-:W-:Y:S02]  /*3690*/  ISETP.GE.AND.EX P5, PT, R22, UR17, PT, P5 ;  /* 0x0000001116007c0c */ /* 0x000fe4000bfa6350 */
[----:B0-----:R-:W-:-:S02]  /*36a0*/  CS2R R26, SRZ ;  /* 0x00000000001a7805 */ /* 0x001fc4000001ff00 */
[----:B------:R-:W-:Y:S01]  /*36b0*/  PRMT R66, RZ, 0x5410, RZ ;  /* 0x00005410ff427816 */ /* 0x000fe200000000ff */
[----:B------:R-:W-:Y:S04]  /*36c0*/  STL.S16 [R1+0x14a], RZ ;  /* 0x00014aff01007387 */ /* 0x000fe80000100600 */
[----:B------:R-:W4:Y:S04]  /*36d0*/  @!P3 LDG.E R26, desc[UR10][R28.64] ;  /* 0x0000000a1c1ab981 */ /* 0x000f28000c1e1900 */
[----:B------:R0:W4:Y:S01]  /*36e0*/  @!P4 LDG.E R60, desc[UR10][R20.64] ;  /* 0x0000000a143cc981 */ /* 0x000122000c1e1900 */
[----:B------:R-:W-:-:S03]  /*36f0*/  @!P5 MOV R23, R7 ;  /* 0x000000070017d202 */ /* 0x000fc60000000f00 */
[----:B------:R-:W4:Y:S01]  /*3700*/  @!P6 LDG.E R27, desc[UR10][R32.64] ;  /* 0x0000000a201be981 */ /* 0x000f22000c1e1900 */
[----:B------:R-:W-:-:S03]  /*3710*/  LOP3.LUT R3, R3, 0xf7ffffff, RZ, 0xc0, !PT ;  /* 0xf7ffffff03037812 */ /* 0x000fc600078ec0ff */
[----:B-1----:R-:W4:Y:S01]  /*3720*/  LDL.LU R75, [R1+0x188] ;  /* 0x00018800014b7983 */ /* 0x002f220000300800 */
[----:B0-----:R-:W0:Y:S03]  /*3730*/  @!P5 LDC.64 R20, c[0x0][0x3f8] ;  /* 0x0000fe00ff14db82 */ /* 0x001e260000000a00 */
[----:B------:R-:W4:Y:S04]  /*3740*/  LDL.LU R77, [R1+0x180] ;  /* 0x00018000014d7983 */ /* 0x000f280000300800 */
[----:B------:R-:W4:Y:S01]  /*3750*/  LDL.LU R76, [R1+0x184] ;  /* 0x00018400014c7983 */ /* 0x000f220000300800 */
        /* <DEDUP_REMOVED lines=9> */
[----:B------:R-:W-:Y:S02]  /*37f0*/  @P5 LOP3.LUT R3, R3, 0x8000000, RZ, 0xfc, !PT ;  /* 0x0800000003035812 */ /* 0x000fe400078efcff */
[----:B0-----:R-:W-:-:S04]  /*3800*/  @!P5 IADD3 R20, P6, PT, R29, R20, RZ ;  /* 0x000000141d14d210 */ /* 0x001fc80007fde0ff */
[----:B------:R-:W-:Y:S02]  /*3810*/  @!P5 IADD3.X R21, PT, PT, R28, R21, RZ, P6, !PT ;  /* 0x000000151c15d210 */ /* 0x000fe400037fe4ff */
[----:B-1----:R-:W-:-:S04]  /*3820*/  @!P5 IADD3 R22, P6, PT, R29, R22, RZ ;  /* 0x000000161d16d210 */ /* 0x002fc80007fde0ff */
[----:B------:R-:W-:Y:S02]  /*3830*/  @!P5 IADD3.X R23, PT, PT, R28, R23, RZ, P6, !PT ;  /* 0x000000171c17d210 */ /* 0x000fe400037fe4ff */
[C---:B------:R-:W-:Y:S01]  /*3840*/  LOP3.LUT P5, RZ, R3.reuse, 0x4, RZ, 0xc0, !PT ;  /* 0x0000000403ff7812 */ /* 0x040fe200078ac0ff */
[----:B------:R-:W-:Y:S01]  /*3850*/  HFMA2 R62, -RZ, RZ, 0, 0 ;  /* 0x00000000ff3e7431 */ /* 0x000fe200000001ff */
[----:B------:R-:W-:-:S11]  /*3860*/  LOP3.LUT R3, R3, 0xefffffff, RZ, 0xc0, !PT ;  /* 0xefffffff03037812 */ /* 0x000fd600078ec0ff */
[----:B------:R-:W-:Y:S01]  /*3870*/  @P5 LOP3.LUT R3, R3, 0x10000000, RZ, 0xfc, !PT ;  /* 0x1000000003035812 */ /* 0x000fe200078efcff */
[----:B------:R0:W4:Y:S03]  /*3880*/  @!P5 LDG.E R62, desc[UR10][R34.64] ;  /* 0x0000000a223ed981 */ /* 0x000126000c1e1900 */
[----:B------:R-:W-:Y:S01]  /*3890*/  LOP3.LUT P5, RZ, R3, 0x1000000, RZ, 0xc0, !PT ;  /* 0x0100000003ff7812 */ /* 0x000fe200078ac0ff */
[----:B---3--:R1:W-:-:S12]  /*38a0*/  STL [R1+0x94], R13 ;  /* 0x0000940d01007387 */ /* 0x0083d80000100800 */
[----:B------:R-:W-:-:S04]  /*38b0*/  @!P5 PRMT R63, R63, 0x5410, R13 ;  /* 0x000054103f3fd816 */ /* 0x000fc8000000000d */
[----:B------:R-:W-:Y:S02]  /*38c0*/  @!P5 PRMT R63, R13, 0x7632, R63 ;  /* 0x000076320d3fd816 */ /* 0x000fe4000000003f */
[----:B-1----:R-:W3:Y:S01]  /*38d0*/  LDL.LU R13, [R1+0x220] ;  /* 0x00022000010d7983 */ /* 0x002ee20000300800 */
[----:B0-----:R-:W-:-:S06]  /*38e0*/  CS2R R34, SRZ ;  /* 0x0000000000227805 */ /* 0x001fcc000001ff00 */
[----:B------:R0:W4:Y:S04]  /*38f0*/  @!P1 LDG.E R34, desc[UR10][R40.64] ;  /* 0x0000000a28229981 */ /* 0x000128000c1e1900 */
[----:B------:R1:W4:Y:S01]  /*3900*/  @!P1 LDG.E R35, desc[UR10][R38.64] ;  /* 0x0000000a26239981 */ /* 0x000322000c1e1900 */
[----:B0-----:R-:W-:-:S04]  /*3910*/  IADD3 R40, PT, PT, R0, 0x1f0, RZ ;  /* 0x000001f000287810 */ /* 0x001fc80007ffe0ff */
[----:B------:R-:W-:Y:S02]  /*3920*/  SHF.R.S32.HI R32, RZ, 0x1f, R40 ;  /* 0x0000001fff207819 */ /* 0x000fe40000011428 */
[----:B------:R-:W-:-:S04]  /*3930*/  ISETP.GE.U32.AND P6, PT, R40, UR16, PT ;  /* 0x0000001028007c0c */ /* 0x000fc8000bfc6070 */
[----:B------:R-:W-:-:S13]  /*3940*/  ISETP.GE.AND.EX P6, PT, R32, UR17, PT, P6 ;  /* 0x0000001120007c0c */ /* 0x000fda000bfc6360 */
[----:B------:R-:W0:Y:S01]  /*3950*/  @!P6 LDC.64 R28, c[0x0][0x3f8] ;  /* 0x0000fe00ff1ceb82 */ /* 0x000e220000000a00 */
[----:B-1----:R-:W-:Y:S02]  /*3960*/  MOV R38, RZ ;  /* 0x000000ff00267202 */ /* 0x002fe40000000f00 */
[----:B------:R-:W-:-:S04]  /*3970*/  @!P6 MOV R33, R7 ;  /* 0x000000070021e202 */ /* 0x000fc80000000f00 */
[----:B------:R1:W4:Y:S01]  /*3980*/  @!P0 LDG.E R38, desc[UR10][R46.64] ;  /* 0x0000000a2e268981 */ /* 0x000322000c1e1900 */
[----:B------:R-:W-:Y:S02]  /*3990*/  LOP3.LUT P0, RZ, R2, 0x1, RZ, 0xc0, !PT ;  /* 0x0000000102ff7812 */ /* 0x000fe4000780c0ff */
[----:B---3--:R-:W-:-:S04]  /*39a0*/  PRMT R13, RZ, 0x7610, R13 ;  /* 0x00007610ff0d7816 */ /* 0x008fc8000000000d */
[----:B------:R-:W-:Y:S01]  /*39b0*/  PRMT R18, R13, 0x7610, R18 ;  /* 0x000076100d127816 */ /* 0x000fe20000000012 */
[----:B------:R3:W-:Y:S04]  /*39c0*/  STL.S16 [R1+0x130], R13 ;  /* 0x0001300d01007387 */ /* 0x0007e80000100600 */
[----:B---3--:R-:W3:Y:S01]  /*39d0*/  LDL.LU.S16 R13, [R1+0x136] ;  /* 0x00013600010d7983 */ /* 0x008ee20000300600 */
        /* <DEDUP_REMOVED lines=9> */
[----:B------:R-:W-:Y:S02]  /*3a70*/  LOP3.LUT P3, RZ, R3, 0x400000, RZ, 0xc0, !PT ;  /* 0x0040000003ff7812 */ /* 0x000fe4000786c0ff */
[----:B0-----:R-:W-:-:S04]  /*3a80*/  @!P6 IADD3 R28, P1, PT, R39, R28, RZ ;  /* 0x0000001c271ce210 */ /* 0x001fc80007f3e0ff */
[----:B------:R-:W-:Y:S02]  /*3a90*/  @!P6 IADD3.X R29, PT, PT, R2, R29, RZ, P1, !PT ;  /* 0x0000001d021de210 */ /* 0x000fe40000ffe4ff */
[----:B-1----:R-:W-:-:S04]  /*3aa0*/  @!P6 IADD3 R32, P1, PT, R39, R32, RZ ;  /* 0x000000202720e210 */ /* 0x002fc80007f3e0ff */
[----:B------:R-:W-:Y:S02]  /*3ab0*/  @!P6 IADD3.X R33, PT, PT, R2, R33, RZ, P1, !PT ;  /* 0x000000210221e210 */ /* 0x000fe40000ffe4ff */
[C---:B------:R-:W-:Y:S02]  /*3ac0*/  LOP3.LUT P1, RZ, R3.reuse, 0x200000, RZ, 0xc0, !PT ;  /* 0x0020000003ff7812 */ /* 0x040fe4000782c0ff */
[----:B------:R-:W-:-:S04]  /*3ad0*/  LOP3.LUT R3, R3, 0xfbffffff, RZ, 0xc0, !PT ;  /* 0xfbffffff03037812 */ /* 0x000fc800078ec0ff */
[----:B------:R-:W-:-:S04]  /*3ae0*/  @P6 LOP3.LUT R3, R3, 0x4000000, RZ, 0xfc, !PT ;  /* 0x0400000003036812 */ /* 0x000fc800078efcff */
[----:B------:R-:W-:Y:S01]  /*3af0*/  LOP3.LUT P6, RZ, R3, 0x800000, RZ, 0xc0, !PT ;  /* 0x0080000003ff7812 */ /* 0x000fe200078cc0ff */
[----:B------:R0:W-:-:S12]  /*3b00*/  STL [R1+0x18], R12 ;  /* 0x0000180c01007387 */ /* 0x0001d80000100800 */
[C---:B------:R-:W-:Y:S02]  /*3b10*/  @!P6 PRMT R18, R12.reuse, 0x7610, R18 ;  /* 0x000076100c12e816 */ /* 0x040fe40000000012 */
[----:B---3--:R-:W-:Y:S02]  /*3b20*/  @!P6 PRMT R13, R12, 0x7632, R13 ;  /* 0x000076320c0de816 */ /* 0x008fe4000000000d */
[----:B0-----:R-:W3:Y:S02]  /*3b30*/  LDL.LU R12, [R1+0x218] ;  /* 0x00021800010c7983 */ /* 0x001ee40000300800 */
[----:B---3--:R-:W-:-:S04]  /*3b40*/  PRMT R12, RZ, 0x7610, R12 ;  /* 0x00007610ff0c7816 */ /* 0x008fc8000000000c */
[----:B------:R-:W-:Y:S01]  /*3b50*/  PRMT R19, R12, 0x7610, R19 ;  /* 0x000076100c137816 */ /* 0x000fe20000000013 */
[----:B------:R0:W-:Y:S04]  /*3b60*/  STL.S16 [R1+0x132], R12 ;  /* 0x0001320c01007387 */ /* 0x0001e80000100600 */
[----:B0-----:R-:W3:Y:S04]  /*3b70*/  LDL.S16 R12, [R1+0x134] ;  /* 0x00013400010c7983 */ /* 0x001ee80000100600 */
[----:B------:R0:W-:Y:S01]  /*3b80*/  @!P6 STL.S16 [R1+0x130], R18 ;  /* 0x000130120100e387 */ /* 0x0001e20000100600 */
[----:B--2---:R-:W-:-:S03]  /*3b90*/  @!P6 PRMT R19, R74, 0x7610, R19 ;  /* 0x000076104a13e816 */ /* 0x004fc60000000013 */
[----:B------:R1:W-:Y:S04]  /*3ba0*/  STL [R1+0x98], R74 ;  /* 0x0000984a01007387 */ /* 0x0003e80000100800 */
[----:B0-----:R-:W2:Y:S01]  /*3bb0*/  LDL.LU R18, [R1+0x21c] ;  /* 0x00021c0001127983 */ /* 0x001ea20000300800 */
[----:B---3--:R-:W-:-:S03]  /*3bc0*/  @!P6 PRMT R12, R74, 0x7632, R12 ;  /* 0x000076324a0ce816 */ /* 0x008fc6000000000c */
[----:B-1----:R-:W3:Y:S01]  /*3bd0*/  LDL.LU R74, [R1+0x210] ;  /* 0x00021000014a7983 */ /* 0x002ee20000300800 */
[----:B----4-:R-:W-:-:S03]  /*3be0*/  @!P0 PRMT R66, R66, 0x5410, R75 ;  /* 0x0000541042428816 */ /* 0x010fc6000000004b */
[----:B------:R0:W-:Y:S01]  /*3bf0*/  STL [R1+0x10], R75 ;  /* 0x0000104b01007387 */ /* 0x0001e20000100800 */
[----:B------:R-:W-:Y:S02]  /*3c00*/  @!P0 PRMT R66, R75, 0x7632, R66 ;  /* 0x000076324b428816 */ /* 0x000fe40000000042 */
[----:B--2---:R-:W-:Y:S01]  /*3c10*/  PRMT R18, RZ, 0x7610, R18 ;  /* 0x00007610ff127816 */ /* 0x004fe20000000012 */
[----:B0-----:R-:W2:Y:S04]  /*3c20*/  LDL.LU R75, [R1+0x170] ;  /* 0x00017000014b7983 */ /* 0x001ea80000300800 */
[----:B------:R0:W-:Y:S01]  /*3c30*/  STL.S16 [R1+0x148], R18 ;  /* 0x0001481201007387 */ /* 0x0001e20000100600 */
[----:B---3--:R-:W-:-:S03]  /*3c40*/  PRMT R74, R18, 0x7610, R74 ;  /* 0x00007610124a7816 */ /* 0x008fc6000000004a */
[----:B0-----:R-:W3:Y:S01]  /*3c50*/  LDL.S16 R18, [R1+0x14a] ;  /* 0x00014a0001127983 */ /* 0x001ee20000100600 */
[----:B--2---:R-:W-:-:S03]  /*3c60*/  @!P3 PRMT R74, R75, 0x7610, R74 ;  /* 0x000076104b4ab816 */ /* 0x004fc6000000004a */
[----:B------:R-:W-:Y:S04]  /*3c70*/  STL [R1+0x1c], R75 ;  /* 0x00001c4b01007387 */ /* 0x000fe80000100800 */
[----:B------:R0:W-:Y:S04]  /*3c80*/  @!P3 STL.S16 [R1+0x148], R74 ;  /* 0x0001484a0100b387 */ /* 0x0001e80000100600 */
[----:B0-----:R-:W2:Y:S01]  /*3c90*/  LDL.LU R74, [R1+0x144] ;  /* 0x00014400014a7983 */ /* 0x001ea20000300800 */
[----:B---3--:R-:W-:-:S03]  /*3ca0*/  @!P3 PRMT R18, R75, 0x7632, R18 ;  /* 0x000076324b12b816 */ /* 0x008fc60000000012 */
[----:B------:R-:W3:Y:S01]  /*3cb0*/  LDL.LU R75, [R1+0x140] ;  /* 0x00014000014b7983 */ /* 0x000ee20000300800 */
[----:B------:R-:W-:-:S03]  /*3cc0*/  PRMT R64, RZ, 0x5410, RZ ;  /* 0x00005410ff407816 */ /* 0x000fc600000000ff */
[----:B------:R0:W-:Y:S01]  /*3cd0*/  @!P6 STL.S16 [R1+0x136], R13 ;  /* 0x0001360d0100e387 */ /* 0x0001e20000100600 */
[----:B------:R-:W-:-:S03]  /*3ce0*/  @!P5 PRMT R64, R64, 0x5410, R77 ;  /* 0x000054104040d816 */ /* 0x000fc6000000004d */
[----:B------:R-:W-:Y:S04]  /*3cf0*/  @!P6 STL.S16 [R1+0x132], R19 ;  /* 0x000132130100e387 */ /* 0x000fe80000100600 */
[----:B------:R1:W-:Y:S01]  /*3d00*/  @!P6 STL.S16 [R1+0x134], R12 ;  /* 0x0001340c0100e387 */ /* 0x0003e20000100600 */
[----:B------:R-:W-:Y:S02]  /*3d10*/  LOP3.LUT P6, RZ, R3, 0x80000, RZ, 0xc0, !PT ;  /* 0x0008000003ff7812 */ /* 0x000fe400078cc0ff */
[----:B------:R-:W-:Y:S01]  /*3d20*/  @!P5 PRMT R64, R77, 0x7632, R64 ;  /* 0x000076324d40d816 */ /* 0x000fe20000000040 */
[----:B------:R4:W-:Y:S01]  /*3d30*/  STL [R1+0x14], R77 ;  /* 0x0000144d01007387 */ /* 0x0009e20000100800 */
[----:B------:R-:W-:-:S03]  /*3d40*/  LOP3.LUT P5, RZ, R3, 0x100000, RZ, 0xc0, !PT ;  /* 0x0010000003ff7812 */ /* 0x000fc600078ac0ff */
[----:B0-----:R-:W3:Y:S04]  /*3d50*/  LDL.LU R13, [R1+0x164] ;  /* 0x00016400010d7983 */ /* 0x001ee80000300800 */
[----:B-1----:R-:W3:Y:S04]  /*3d60*/  LDL.LU R12, [R1+0x160] ;  /* 0x00016000010c7983 */ /* 0x002ee80000300800 */
[----:B----4-:R-:W4:Y:S01]  /*3d70*/  LDL.LU R77, [R1+0x168] ;  /* 0x00016800014d7983 */ /* 0x010f220000300800 */
[----:B------:R-:W-:Y:S02]  /*3d80*/  PRMT R67, RZ, 0x5410, RZ ;  /* 0x00005410ff437816 */ /* 0x000fe400000000ff */
[----:B------:R-:W-:-:S02]  /*3d90*/  PRMT R65, RZ, 0x5410, RZ ;  /* 0x00005410ff417816 */ /* 0x000fc400000000ff */
[----:B------:R-:W-:Y:S01]  /*3da0*/  PRMT R39, RZ, 0x5410, RZ ;  /* 0x00005410ff277816 */ /* 0x000fe200000000ff */
[----:B------:R0:W-:Y:S01]  /*3db0*/  STL [R1+0x90], R76 ;  /* 0x0000904c01007387 */ /* 0x0001e20000100800 */
[----:B------:R-:W-:Y:S02]  /*3dc0*/  @!P0 PRMT R65, R65, 0x5410, R76 ;  /* 0x0000541041418816 */ /* 0x000fe4000000004c */
[----:B--2---:R-:W-:Y:S01]  /*3dd0*/  @!P5 PRMT R39, R39, 0x5410, R74 ;  /* 0x000054102727d816 */ /* 0x004fe2000000004a */
[----:B------:R1:W-:Y:S01]  /*3de0*/  STL [R1+0xa4], R74 ;  /* 0x0000a44a01007387 */ /* 0x0003e20000100800 */
[----:B------:R-:W-:Y:S02]  /*3df0*/  @!P0 PRMT R65, R76, 0x7632, R65 ;  /* 0x000076324c418816 */ /* 0x000fe40000000041 */
[----:B------:R-:W-:Y:S02]  /*3e00*/  @!P5 PRMT R39, R74, 0x7632, R39 ;  /* 0x000076324a27d816 */ /* 0x000fe40000000027 */
[----:B------:R-:W-:Y:S01]  /*3e10*/  PRMT R40, RZ, 0x5410, RZ ;  /* 0x00005410ff287816 */ /* 0x000fe200000000ff */
[----:B0-----:R-:W2:Y:S04]  /*3e20*/  LDL.LU R76, [R1+0x16c] ;  /* 0x00016c00014c7983 */ /* 0x001ea80000300800 */
[----:B-1----:R-:W2:Y:S01]  /*3e30*/  LDL.LU R74, [R1+0x124] ;  /* 0x00012400014a7983 */ /* 0x002ea20000300800 */
[----:B------:R-:W-:-:S02]  /*3e40*/  PRMT R46, RZ, 0x5410, RZ ;  /* 0x00005410ff2e7816 */ /* 0x000fc400000000ff */
[----:B------:R-:W-:Y:S02]  /*3e50*/  PRMT R41, RZ, 0x5410, RZ ;  /* 0x00005410ff297816 */ /* 0x000fe400000000ff */
[----:B------:R-:W-:Y:S02]  /*3e60*/  PRMT R73, RZ, 0x5410, RZ ;  /* 0x00005410ff497816 */ /* 0x000fe400000000ff */
[----:B------:R-:W-:Y:S02]  /*3e70*/  PRMT R47, RZ, 0x5410, RZ ;  /* 0x00005410ff2f7816 */ /* 0x000fe400000000ff */
[----:B------:R-:W-:Y:S02]  /*3e80*/  PRMT R72, RZ, 0x5410, RZ ;  /* 0x00005410ff487816 */ /* 0x000fe400000000ff */
[----:B------:R-:W-:Y:S01]  /*3e90*/  PRMT R68, RZ, 0x5410, RZ ;  /* 0x00005410ff447816 */ /* 0x000fe200000000ff */
[----:B------:R-:W-:Y:S04]  /*3ea0*/  STL.S16 [R1+0x110], RZ ;  /* 0x000110ff01007387 */ /* 0x000fe80000100600 */
[----:B------:R0:W-:Y:S01]  /*3eb0*/  @!P3 STL.S16 [R1+0x14a], R18 ;  /* 0x00014a120100b387 */ /* 0x0001e20000100600 */
[----:B------:R-:W-:-:S03]  /*3ec0*/  PRMT R70, RZ, 0x5410, RZ ;  /* 0x00005410ff467816 */ /* 0x000fc600000000ff */
[----:B------:R-:W2:Y:S04]  /*3ed0*/  LDL.LU R19, [R1+0x214] ;  /* 0x0002140001137983 */ /* 0x000ea80000300800 */
[----:B0-----:R-:W2:Y:S01]  /*3ee0*/  LDL.LU R18, [R1+0x20c] ;  /* 0x00020c0001127983 */ /* 0x001ea20000300800 */
[----:B---3--:R-:W-:-:S03]  /*3ef0*/  @!P6 PRMT R67, R67, 0x5410, R75 ;  /* 0x000054104343e816 */ /* 0x008fc6000000004b */
[----:B------:R0:W-:Y:S01]  /*3f00*/  STL [R1+0x28], R75 ;  /* 0x0000284b01007387 */ /* 0x0001e20000100800 */
[----:B------:R-:W-:-:S03]  /*3f10*/  @!P6 PRMT R67, R75, 0x7632, R67 ;  /* 0x000076324b43e816 */ /* 0x000fc60000000043 */
[----:B0-----:R-:W3:Y:S01]  /*3f20*/  LDL.LU R75, [R1+0x120] ;  /* 0x00012000014b7983 */ /* 0x001ee20000300800 */
[----:B------:R-:W-:Y:S02]  /*3f30*/  @!P5 PRMT R40, R40, 0x5410, R12 ;  /* 0x000054102828d816 */ /* 0x000fe4000000000c */
[----:B------:R-:W-:Y:S02]  /*3f40*/  @!P1 PRMT R41, R41, 0x5410, R13 ;  /* 0x0000541029299816 */ /* 0x000fe4000000000d */
[----:B------:R-:W-:Y:S02]  /*3f50*/  @!P5 PRMT R40, R12, 0x7632, R40 ;  /* 0x000076320c28d816 */ /* 0x000fe40000000028 */
[----:B----4-:R-:W-:Y:S02]  /*3f60*/  @!P1 PRMT R46, R46, 0x5410, R77 ;  /* 0x000054102e2e9816 */ /* 0x010fe4000000004d */
[----:B------:R-:W-:Y:S02]  /*3f70*/  LOP3.LUT P5, RZ, R3, 0x10000, RZ, 0xc0, !PT ;  /* 0x0001000003ff7812 */ /* 0x000fe400078ac0ff */
[----:B------:R-:W-:-:S02]  /*3f80*/  @!P1 PRMT R46, R77, 0x7632, R46 ;  /* 0x000076324d2e9816 */ /* 0x000fc4000000002e */
[----:B------:R-:W-:Y:S02]  /*3f90*/  @!P1 PRMT R41, R13, 0x7632, R41 ;  /* 0x000076320d299816 */ /* 0x000fe40000000029 */
[----:B------:R-:W-:Y:S02]  /*3fa0*/  LOP3.LUT P1, RZ, R3, 0x20000, RZ, 0xc0, !PT ;  /* 0x0002000003ff7812 */ /* 0x000fe4000782c0ff */
[----:B--2---:R-:W-:Y:S01]  /*3fb0*/  @!P3 PRMT R47, R47, 0x5410, R76 ;  /* 0x000054102f2fb816 */ /* 0x004fe2000000004c */
[----:B------:R0:W-:Y:S03]  /*3fc0*/  STL [R1+0x9c], R76 ;  /* 0x00009c4c01007387 */ /* 0x0001e60000100800 */
[----:B------:R-:W-:-:S07]  /*3fd0*/  @!P3 PRMT R47, R76, 0x7632, R47 ;  /* 0x000076324c2fb816 */ /* 0x000fce000000002f */
[----:B------:R-:W-:Y:S01]  /*3fe0*/  @!P1 PRMT R72, R72, 0x5410, R74 ;  /* 0x0000541048489816 */ /* 0x000fe2000000004a */
[----:B------:R1:W-:Y:S04]  /*3ff0*/  STL [R1+0xb0], R74 ;  /* 0x0000b04a01007387 */ /* 0x0003e80000100800 */
[----:B0-----:R-:W2:Y:S01]  /*4000*/  LDL.LU R76, [R1+0x13c] ;  /* 0x00013c00014c7983 */ /* 0x001ea20000300800 */
[----:B------:R-:W-:-:S03]  /*4010*/  @!P1 PRMT R72, R74, 0x7632, R72 ;  /* 0x000076324a489816 */ /* 0x000fc60000000048 */
[----:B-1----:R-:W4:Y:S01]  /*4020*/  LDL.LU R74, [R1+0x200] ;  /* 0x00020000014a7983 */ /* 0x002f220000300800 */
[----:B---3--:R-:W-:-:S03]  /*4030*/  @!P5 PRMT R73, R73, 0x5410, R75 ;  /* 0x000054104949d816 */ /* 0x008fc6000000004b */
[----:B------:R0:W-:Y:S01]  /*4040*/  STL [R1+0x34], R75 ;  /* 0x0000344b01007387 */ /* 0x0001e20000100800 */
[----:B------:R-:W-:-:S03]  /*4050*/  @!P5 PRMT R73, R75, 0x7632, R73 ;  /* 0x000076324b49d816 */ /* 0x000fc60000000049 */
[----:B0-----:R-:W3:Y:S04]  /*4060*/  LDL.LU R75, [R1+0x1fc] ;  /* 0x0001fc00014b7983 */ /* 0x001ee80000300800 */
[----:B------:R0:W-:Y:S04]  /*4070*/  STL [R1+0xa0], R13 ;  /* 0x0000a00d01007387 */ /* 0x0001e80000100800 */
[----:B0-----:R-:W4:Y:S01]  /*4080*/  LDL.LU R13, [R1+0x12c] ;  /* 0x00012c00010d7983 */ /* 0x001f220000300800 */
[----:B--2---:R-:W-:-:S03]  /*4090*/  @!P6 PRMT R68, R68, 0x5410, R76 ;  /* 0x000054104444e816 */ /* 0x004fc6000000004c */
[----:B------:R0:W-:Y:S01]  /*40a0*/  STL [R1+0xa8], R76 ;  /* 0x0000a84c01007387 */ /* 0x0001e20000100800 */
[----:B------:R-:W-:-:S03]  /*40b0*/  @!P6 PRMT R68, R76, 0x7632, R68 ;  /* 0x000076324c44e816 */ /* 0x000fc60000000044 */
[----:B0-----:R-:W2:Y:S01]  /*40c0*/  LDL.LU R76, [R1+0x11c] ;  /* 0x00011c00014c7983 */ /* 0x001ea20000300800 */
[----:B---3--:R-:W-:-:S04]  /*40d0*/  PRMT R75, RZ, 0x7610, R75 ;  /* 0x00007610ff4b7816 */ /* 0x008fc8000000004b */
[----:B----4-:R-:W-:Y:S01]  /*40e0*/  PRMT R74, R75, 0x7610, R74 ;  /* 0x000076104b4a7816 */ /* 0x010fe2000000004a */
[----:B------:R0:W-:Y:S04]  /*40f0*/  STL.S16 [R1+0x112], R75 ;  /* 0x0001124b01007387 */ /* 0x0001e80000100600 */
[----:B0-----:R-:W3:Y:S01]  /*4100*/  LDL.S16 R75, [R1+0x110] ;  /* 0x00011000014b7983 */ /* 0x001ee20000100600 */
[----:B------:R-:W-:-:S03]  /*4110*/  LOP3.LUT P3, RZ, R3, 0x40000, RZ, 0xc0, !PT ;  /* 0x0004000003ff7812 */ /* 0x000fc6000786c0ff */
[----:B------:R0:W-:Y:S04]  /*4120*/  STL [R1+0x20], R77 ;  /* 0x0000204d01007387 */ /* 0x0001e80000100800 */
[----:B------:R1:W-:Y:S06]  /*4130*/  STL [R1+0xac], R13 ;  /* 0x0000ac0d01007387 */ /* 0x0003ec0000100800 */
[----:B------:R-:W-:Y:S01]  /*4140*/  @!P3 PRMT R70, R13, 0x7610, R70 ;  /* 0x000076100d46b816 */ /* 0x000fe20000000046 */
[----:B0-----:R-:W4:Y:S03]  /*4150*/  LDL.LU R77, [R1+0x138] ;  /* 0x00013800014d7983 */ /* 0x001f260000300800 */
[----:B------:R-:W-:-:S02]  /*4160*/  @!P3 PRMT R70, R70, 0x7610, R13 ;  /* 0x000076104646b816 */ /* 0x000fc4000000000d */
[----:B-1----:R-:W4:Y:S01]  /*4170*/  LDL.LU R13, [R1+0x208] ;  /* 0x00020800010d7983 */ /* 0x002f220000300800 */
[----:B--2---:R-:W-:-:S03]  /*4180*/  @!P5 PRMT R74, R76, 0x7610, R74 ;  /* 0x000076104c4ad816 */ /* 0x004fc6000000004a */
[----:B------:R0:W-:Y:S01]  /*4190*/  STL [R1+0xb4], R76 ;  /* 0x0000b44c01007387 */ /* 0x0001e20000100800 */
[----:B---3--:R-:W-:-:S03]  /*41a0*/  @!P5 PRMT R75, R76, 0x7632, R75 ;  /* 0x000076324c4bd816 */ /* 0x008fc6000000004b */
[----:B0-----:R-:W2:Y:S04]  /*41b0*/  LDL.LU R76, [R1+0x1f0] ;  /* 0x0001f000014c7983 */ /* 0x001ea80000300800 */
[----:B------:R0:W-:Y:S04]  /*41c0*/  @!P5 STL.S16 [R1+0x110], R75 ;  /* 0x0001104b0100d387 */ /* 0x0001e80000100600 */
[----:B0-----:R-:W3:Y:S04]  /*41d0*/  LDL.LU R75, [R1+0x1f4] ;  /* 0x0001f400014b7983 */ /* 0x001ee80000300800 */
[----:B------:R-:W-:Y:S01]  /*41e0*/  @!P5 STL.S16 [R1+0x112], R74 ;  /* 0x0001124a0100d387 */ /* 0x000fe20000100600 */
[----:B------:R-:W-:-:S02]  /*41f0*/  LOP3.LUT P5, RZ, R3, 0x1000, RZ, 0xc0, !PT ;  /* 0x0000100003ff7812 */ /* 0x000fc400078ac0ff */
[----:B------:R-:W-:Y:S02]  /*4200*/  PRMT R69, RZ, 0x5410, RZ ;  /* 0x00005410ff457816 */ /* 0x000fe400000000ff */
[----:B------:R-:W-:Y:S02]  /*4210*/  PRMT R19, RZ, 0x7610, R19 ;  /* 0x00007610ff137816 */ /* 0x000fe40000000013 */
[----:B----4-:R-:W-:Y:S02]  /*4220*/  @!P3 PRMT R69, R69, 0x5410, R77 ;  /* 0x000054104545b816 */ /* 0x010fe4000000004d */
[----:B------:R-:W-:Y:S01]  /*4230*/  PRMT R18, RZ, 0x7610, R18 ;  /* 0x00007610ff127816 */ /* 0x000fe20000000012 */
[----:B------:R0:W-:Y:S01]  /*4240*/  STL [R1+0x2c], R77 ;  /* 0x00002c4d01007387 */ /* 0x0001e20000100800 */
[----:B------:R-:W-:-:S03]  /*4250*/  @!P3 PRMT R69, R77, 0x7632, R69 ;  /* 0x000076324d45b816 */ /* 0x000fc60000000045 */
[----:B------:R-:W-:Y:S01]  /*4260*/  STL.S16 [R1+0x114], RZ ;  /* 0x000114ff01007387 */ /* 0x000fe20000100600 */
[C---:B------:R-:W-:Y:S02]  /*4270*/  @!P5 PRMT R19, R13.reuse, 0x7610, R19 ;  /* 0x000076100d13d816 */ /* 0x040fe40000000013 */
[----:B------:R-:W-:Y:S01]  /*4280*/  @!P5 PRMT R18, R13, 0x7632, R18 ;  /* 0x000076320d12d816 */ /* 0x000fe20000000012 */
[----:B------:R-:W-:Y:S04]  /*4290*/  STL [R1+0x1cc], R24 ;  /* 0x0001cc1801007387 */ /* 0x000fe80000100800 */
[----:B0-----:R-:W4:Y:S04]  /*42a0*/  LDL.LU R77, [R1+0x118] ;  /* 0x00011800014d7983 */ /* 0x001f280000300800 */
[----:B------:R0:W-:Y:S04]  /*42b0*/  STL.S16 [R1+0x11e], R19 ;  /* 0x00011e1301007387 */ /* 0x0001e80000100600 */
[----:B------:R1:W-:Y:S01]  /*42c0*/  STL.S16 [R1+0x11c], R18 ;  /* 0x00011c1201007387 */ /* 0x0003e20000100600 */
[----:B------:R-:W-:-:S03]  /*42d0*/  LOP3.LUT P6, RZ, R3, 0x8000, RZ, 0xc0, !PT ;  /* 0x0000800003ff7812 */ /* 0x000fc600078cc0ff */
[----:B------:R2:W-:Y:S04]  /*42e0*/  STL [R1+0x1d8], R24 ;  /* 0x0001d81801007387 */ /* 0x0005e80000100800 */
[----:B0-----:R-:W4:Y:S04]  /*42f0*/  LDL.LU R19, [R1+0x1e0] ;  /* 0x0001e00001137983 */ /* 0x001f280000300800 */
[----:B-1----:R-:W4:Y:S01]  /*4300*/  LDL.LU R18, [R1+0x1dc] ;  /* 0x0001dc0001127983 */ /* 0x002f220000300800 */
[----:B--2---:R-:W-:-:S03]  /*4310*/  PRMT R76, RZ, 0x7610, R76 ;  /* 0x00007610ff4c7816 */ /* 0x004fc6000000004c */
[----:B------:R0:W-:Y:S04]  /*4320*/  STL [R1+0x24], R12 ;  /* 0x0000240c01007387 */ /* 0x0001e80000100800 */
[----:B------:R1:W-:Y:S01]  /*4330*/  STL.S16 [R1+0x116], R76 ;  /* 0x0001164c01007387 */ /* 0x0003e20000100600 */
[----:B------:R-:W-:-:S03]  /*4340*/  PRMT R24, RZ, 0x7610, R24 ;  /* 0x00007610ff187816 */ /* 0x000fc60000000018 */
[----:B------:R-:W-:Y:S04]  /*4350*/  STL [R1+0x1bc], R50 ;  /* 0x0001bc3201007387 */ /* 0x000fe80000100800 */
[----:B0-----:R-:W2:Y:S01]  /*4360*/  LDL.LU R12, [R1+0x128] ;  /* 0x00012800010c7983 */ /* 0x001ea20000300800 */
[----:B---3--:R-:W-:-:S03]  /*4370*/  PRMT R75, R76, 0x7610, R75 ;  /* 0x000076104c4b7816 */ /* 0x008fc6000000004b */
[----:B-1----:R-:W3:Y:S04]  /*4380*/  LDL.S16 R76, [R1+0x114] ;  /* 0x00011400014c7983 */ /* 0x002ee80000100600 */
[----:B------:R-:W-:Y:S04]  /*4390*/  STL [R1+0x1b8], R51 ;  /* 0x0001b83301007387 */ /* 0x000fe80000100800 */
[----:B------:R-:W-:Y:S04]  /*43a0*/  STL.64 [R1+0x1c0], R50 ;  /* 0x0001c03201007387 */ /* 0x000fe80000100a00 */
[----:B------:R-:W-:Y:S04]  /*43b0*/  STL [R1+0x1c8], R25 ;  /* 0x0001c81901007387 */ /* 0x000fe80000100800 */
[----:B------:R-:W-:Y:S01]  /*43c0*/  STL [R1+0x1d0], R25 ;  /* 0x0001d01901007387 */ /* 0x000fe20000100800 */
[----:B------:R-:W-:-:S02]  /*43d0*/  PRMT R2, RZ, 0x7610, R2 ;  /* 0x00007610ff027816 */ /* 0x000fc40000000002 */
[----:B------:R-:W-:Y:S01]  /*43e0*/  LOP3.LUT P0, RZ, R3, 0x1, RZ, 0xc0, !PT ;  /* 0x0000000103ff7812 */ /* 0x000fe2000780c0ff */
[----:B------:R-:W2:Y:S01]  /*43f0*/  LDL.LU R74, [R1+0x1f8] ;  /* 0x0001f800014a7983 */ /* 0x000ea20000300800 */
[----:B----4-:R-:W-:-:S03]  /*4400*/  @!P6 PRMT R75, R77, 0x7610, R75 ;  /* 0x000076104d4be816 */ /* 0x010fc6000000004b */
[----:B------:R-:W-:Y:S01]  /*4410*/  STL [R1+0x38], R77 ;  /* 0x0000384d01007387 */ /* 0x000fe20000100800 */
[----:B------:R-:W-:Y:S02]  /*4420*/  PRMT R19, RZ, 0x7610, R19 ;  /* 0x00007610ff137816 */ /* 0x000fe40000000013 */
[C---:B------:R-:W-:Y:S02]  /*4430*/  @!P5 PRMT R24, R18.reuse, 0x7610, R24 ;  /* 0x000076101218d816 */ /* 0x040fe40000000018 */
[----:B------:R-:W-:-:S03]  /*4440*/  @!P5 PRMT R19, R18, 0x7632, R19 ;  /* 0x000076321213d816 */ /* 0x000fc60000000013 */
[----:B------:R0:W-:Y:S04]  /*4450*/  STL.S16 [R1+0x120], R24 ;  /* 0x0001201801007387 */ /* 0x0001e80000100600 */
[----:B------:R1:W-:Y:S04]  /*4460*/  STL.S16 [R1+0x12a], R19 ;  /* 0x00012a1301007387 */ /* 0x0003e80000100600 */
[----:B0-----:R-:W4:Y:S04]  /*4470*/  LDL.LU R24, [R1+0x1d8] ;  /* 0x0001d80001187983 */ /* 0x001f280000300800 */
[----:B-1----:R-:W2:Y:S01]  /*4480*/  LDL.LU R19, [R1+0x1d4] ;  /* 0x0001d40001137983 */ /* 0x002ea20000300800 */
[----:B---3--:R-:W-:-:S03]  /*4490*/  @!P6 PRMT R76, R77, 0x7632, R76 ;  /* 0x000076324d4ce816 */ /* 0x008fc6000000004c */
[----:B------:R-:W3:Y:S01]  /*44a0*/  LDL.LU R77, [R1+0x1e4] ;  /* 0x0001e400014d7983 */ /* 0x000ee20000300800 */
[----:B------:R-:W-:Y:S02]  /*44b0*/  PRMT R51, RZ, 0x7610, R51 ;  /* 0x00007610ff337816 */ /* 0x000fe40000000033 */
[----:B------:R-:W-:Y:S01]  /*44c0*/  PRMT R50, RZ, 0x7610, R50 ;  /* 0x00007610ff327816 */ /* 0x000fe20000000032 */
[----:B------:R0:W-:Y:S04]  /*44d0*/  @!P6 STL.S16 [R1+0x116], R75 ;  /* 0x0001164b0100e387 */ /* 0x0001e80000100600 */
[----:B------:R1:W-:Y:S01]  /*44e0*/  @!P6 STL.S16 [R1+0x114], R76 ;  /* 0x0001144c0100e387 */ /* 0x0003e20000100600 */
[----:B------:R-:W-:-:S03]  /*44f0*/  PRMT R25, RZ, 0x7610, R25 ;  /* 0x00007610ff197816 */ /* 0x000fc60000000019 */
[----:B0-----:R-:W2:Y:S04]  /*4500*/  LDL.LU R75, [R1+0x1ec] ;  /* 0x0001ec00014b7983 */ /* 0x001ea80000300800 */
[----:B-1----:R-:W2:Y:S01]  /*4510*/  LDL.LU R76, [R1+0x1e8] ;  /* 0x0001e800014c7983 */ /* 0x002ea20000300800 */
[----:B----4-:R-:W-:Y:S02]  /*4520*/  PRMT R24, RZ, 0x7610, R24 ;  /* 0x00007610ff187816 */ /* 0x010fe40000000018 */
[C---:B---3--:R-:W-:Y:S02]  /*4530*/  @!P6 PRMT R51, R77.reuse, 0x7610, R51 ;  /* 0x000076104d33e816 */ /* 0x048fe40000000033 */
[----:B------:R-:W-:Y:S02]  /*4540*/  @!P6 PRMT R50, R77, 0x7632, R50 ;  /* 0x000076324d32e816 */ /* 0x000fe40000000032 */
[----:B------:R-:W-:-:S13]  /*4550*/  LOP3.LUT P6, RZ, R3, 0x800, RZ, 0xc0, !PT ;  /* 0x0000080003ff7812 */ /* 0x000fda00078cc0ff */
[----:B--2---:R-:W-:-:S05]  /*4560*/  @!P6 PRMT R24, R19, 0x7632, R24 ;  /* 0x000076321318e816 */ /* 0x004fca0000000018 */
[----:B------:R0:W-:Y:S01]  /*4570*/  STL.S16 [R1+0x138], R24 ;  /* 0x0001381801007387 */ /* 0x0001e20000100600 */
[----:B------:R-:W-:-:S03]  /*4580*/  @!P6 PRMT R25, R19, 0x7610, R25 ;  /* 0x000076101319e816 */ /* 0x000fc60000000019 */
[----:B0-----:R-:W2:Y:S04]  /*4590*/  LDL.LU R24, [R1+0x1cc] ;  /* 0x0001cc0001187983 */ /* 0x001ea80000300800 */
[----:B------:R0:W-:Y:S04]  /*45a0*/  STL.S16 [R1+0x122], R25 ;  /* 0x0001221901007387 */ /* 0x0001e80000100600 */
[----:B------:R-:W-:Y:S04]  /*45b0*/  STL.S16 [R1+0x118], R50 ;  /* 0x0001183201007387 */ /* 0x000fe80000100600 */
[----:B0-----:R-:W3:Y:S04]  /*45c0*/  LDL.LU R25, [R1+0x1d0] ;  /* 0x0001d00001197983 */ /* 0x001ee80000300800 */
[----:B------:R0:W-:Y:S04]  /*45d0*/  STL.S16 [R1+0x11a], R51 ;  /* 0x00011a3301007387 */ /* 0x0001e80000100600 */
[----:B0-----:R-:W4:Y:S01]  /*45e0*/  LDL.LU.64 R50, [R1+0x158] ;  /* 0x0001580001327983 */ /* 0x001f220000300a00 */
[----:B------:R-:W-:-:S04]  /*45f0*/  PRMT R71, RZ, 0x5410, RZ ;  /* 0x00005410ff477816 */ /* 0x000fc800000000ff */
[----:B------:R-:W-:Y:S01]  /*4600*/  @!P1 PRMT R71, R71, 0x5410, R12 ;  /* 0x0000541047479816 */ /* 0x000fe2000000000c */
[----:B------:R0:W-:Y:S03]  /*4610*/  STL [R1+0x30], R12 ;  /* 0x0000300c01007387 */ /* 0x0001e60000100800 */
[----:B------:R-:W-:Y:S02]  /*4620*/  @!P1 PRMT R71, R12, 0x7632, R71 ;  /* 0x000076320c479816 */ /* 0x000fe40000000047 */
[----:B0-----:R-:W4:Y:S01]  /*4630*/  LDL.LU R12, [R1+0x204] ;  /* 0x00020400010c7983 */ /* 0x001f220000300800 */
[----:B--2---:R-:W-:-:S05]  /*4640*/  @!P6 PRMT R2, R24, 0x7632, R2 ;  /* 0x000076321802e816 */ /* 0x004fca0000000002 */
[----:B------:R0:W-:Y:S02]  /*4650*/  STL.S16 [R1+0x13a], R2 ;  /* 0x00013a0201007387 */ /* 0x0001e40000100600 */
[----:B0-----:R-:W-:Y:S01]  /*4660*/  HFMA2 R2, -RZ, RZ, 0, 0 ;  /* 0x00000000ff027431 */ /* 0x001fe200000001ff */
[----:B---3--:R-:W-:-:S04]  /*4670*/  PRMT R25, RZ, 0x7610, R25 ;  /* 0x00007610ff197816 */ /* 0x008fc80000000019 */
[----:B------:R-:W-:Y:S01]  /*4680*/  @!P6 PRMT R25, R24, 0x7610, R25 ;  /* 0x000076101819e816 */ /* 0x000fe20000000019 */
[----:B----4-:R-:W2:Y:S04]  /*4690*/  @!P0 LDG.E R2, desc[UR10][R50.64] ;  /* 0x0000000a32028981 */ /* 0x010ea8000c1e1900 */
[----:B------:R0:W-:Y:S04]  /*46a0*/  STL.S16 [R1+0x124], R25 ;  /* 0x0001241901007387 */ /* 0x0001e80000100600 */
[----:B------:R-:W3:Y:S04]  /*46b0*/  LDL.LU.64 R50, [R1+0x1c0] ;  /* 0x0001c00001327983 */ /* 0x000ee80000300a00 */
[----:B0-----:R-:W4:Y:S01]  /*46c0*/  LDL.LU R25, [R1+0x1c8] ;  /* 0x0001c80001197983 */ /* 0x001f220000300800 */
[----:B------:R-:W-:-:S03]  /*46d0*/  LOP3.LUT P3, RZ, R3, 0x4000, RZ, 0xc0, !PT ;  /* 0x0000400003ff7812 */ /* 0x000fc6000786c0ff */
[----:B------:R0:W-:Y:S02]  /*46e0*/  STL [R1+0xb8], R77 ;  /* 0x0000b84d01007387 */ /* 0x0001e40000100800 */
[----:B0-----:R-:W-:-:S08]  /*46f0*/  PRMT R77, RZ, 0x5410, RZ ;  /* 0x00005410ff4d7816 */ /* 0x001fd000000000ff */
[----:B------:R-:W-:Y:S01]  /*4700*/  @!P3 PRMT R77, R77, 0x5410, R76 ;  /* 0x000054104d4db816 */ /* 0x000fe2000000004c */
[----:B------:R0:W-:Y:S03]  /*4710*/  STL [R1+0x3c], R76 ;  /* 0x00003c4c01007387 */ /* 0x0001e60000100800 */
[----:B------:R-:W-:Y:S02]  /*4720*/  @!P3 PRMT R77, R76, 0x7632, R77 ;  /* 0x000076324c4db816 */ /* 0x000fe4000000004d */
[----:B0-----:R-:W-:-:S04]  /*4730*/  PRMT R76, RZ, 0x5410, RZ ;  /* 0x00005410ff4c7816 */ /* 0x001fc800000000ff */
[----:B------:R-:W-:-:S04]  /*4740*/  @!P3 PRMT R76, R76, 0x5410, R75 ;  /* 0x000054104c4cb816 */ /* 0x000fc8000000004b */
[----:B------:R-:W-:Y:S02]  /*4750*/  @!P3 PRMT R76, R75, 0x7632, R76 ;  /* 0x000076324b4cb816 */ /* 0x000fe4000000004c */
[C---:B------:R-:W-:Y:S02]  /*4760*/  LOP3.LUT P3, RZ, R3.reuse, 0x400, RZ, 0xc0, !PT ;  /* 0x0000040003ff7812 */ /* 0x040fe4000786c0ff */
[C---:B------:R-:W-:Y:S01]  /*4770*/  LOP3.LUT P1, RZ, R3.reuse, 0x2000, RZ, 0xc0, !PT ;  /* 0x0000200003ff7812 */ /* 0x040fe2000782c0ff */
[----:B------:R0:W-:Y:S01]  /*4780*/  STL [R1+0xbc], R75 ;  /* 0x0000bc4b01007387 */ /* 0x0001e20000100800 */
[----:B------:R-:W-:Y:S02]  /*4790*/  LOP3.LUT P5, RZ, R3, 0x200, RZ, 0xc0, !PT ;  /* 0x0000020003ff7812 */ /* 0x000fe400078ac0ff */
[----:B0-----:R-:W-:-:S09]  /*47a0*/  PRMT R75, RZ, 0x5410, RZ ;  /* 0x00005410ff4b7816 */ /* 0x001fd200000000ff */
[----:B------:R-:W-:Y:S01]  /*47b0*/  @!P1 PRMT R75, R75, 0x5410, R74 ;  /* 0x000054104b4b9816 */ /* 0x000fe2000000004a */
[----:B------:R0:W-:Y:S03]  /*47c0*/  STL [R1+0x40], R74 ;  /* 0x0000404a01007387 */ /* 0x0001e60000100800 */
[----:B------:R-:W-:Y:S01]  /*47d0*/  @!P1 PRMT R75, R74, 0x7632, R75 ;  /* 0x000076324a4b9816 */ /* 0x000fe2000000004b */
[----:B------:R1:W-:Y:S01]  /*47e0*/  STL [R1+0x44], R13 ;  /* 0x0000440d01007387 */ /* 0x0003e20000100800 */
[----:B0-----:R-:W-:Y:S02]  /*47f0*/  PRMT R74, RZ, 0x5410, RZ ;  /* 0x00005410ff4a7816 */ /* 0x001fe400000000ff */
[----:B-1----:R-:W-:Y:S02]  /*4800*/  PRMT R13, RZ, 0x7610, R13 ;  /* 0x00007610ff0d7816 */ /* 0x002fe4000000000d */
[----:B------:R-:W-:-:S02]  /*4810*/  @!P1 PRMT R74, R74, 0x5410, R12 ;  /* 0x000054104a4a9816 */ /* 0x000fc4000000000c */
[----:B------:R-:W-:Y:S02]  /*4820*/  @!P5 PRMT R13, R36, 0x7632, R13 ;  /* 0x00007632240dd816 */ /* 0x000fe4000000000d */
[----:B------:R-:W-:Y:S02]  /*4830*/  @!P1 PRMT R74, R12, 0x7632, R74 ;  /* 0x000076320c4a9816 */ /* 0x000fe4000000004a */
[C---:B------:R-:W-:Y:S01]  /*4840*/  LOP3.LUT P1, RZ, R3.reuse, 0x80000000, RZ, 0xc0, !PT ;  /* 0x8000000003ff7812 */ /* 0x040fe2000782c0ff */
[----:B------:R0:W-:Y:S01]  /*4850*/  STL.S16 [R1+0x13e], R13 ;  /* 0x00013e0d01007387 */ /* 0x0001e20000100600 */
[----:B------:R-:W-:Y:S01]  /*4860*/  LOP3.LUT P6, RZ, R3, 0x100, RZ, 0xc0, !PT ;  /* 0x0000010003ff7812 */ /* 0x000fe200078cc0ff */
[----:B0-----:R-:W-:Y:S02]  /*4870*/  HFMA2 R13, -RZ, RZ, 0, 0 ;  /* 0x00000000ff0d7431 */ /* 0x001fe400000001ff */
[----:B------:R0:W-:Y:S08]  /*4880*/  STL [R1+0xc4], R18 ;  /* 0x0000c41201007387 */ /* 0x0001f00000100800 */
[----:B------:R1:W2:Y:S01]  /*4890*/  @!P1 LDG.E R13, desc[UR10][R48.64] ;  /* 0x0000000a300d9981 */ /* 0x0002a2000c1e1900 */
[----:B0-----:R-:W-:-:S02]  /*48a0*/  PRMT R18, RZ, 0x7610, R18 ;  /* 0x00007610ff127816 */ /* 0x001fc40000000012 */
[----:B-1----:R-:W-:Y:S02]  /*48b0*/  PRMT R49, RZ, 0x5410, RZ ;  /* 0x00005410ff317816 */ /* 0x002fe400000000ff */
[----:B------:R-:W-:Y:S02]  /*48c0*/  PRMT R48, RZ, 0x7610, R48 ;  /* 0x00007610ff307816 */ /* 0x000fe40000000030 */
[C---:B------:R-:W-:Y:S02]  /*48d0*/  @!P6 PRMT R49, R37.reuse, 0x7632, R49 ;  /* 0x000076322531e816 */ /* 0x040fe40000000031 */
[----:B------:R-:W-:Y:S02]  /*48e0*/  @!P6 PRMT R48, R37, 0x7610, R48 ;  /* 0x000076102530e816 */ /* 0x000fe40000000030 */
[----:B------:R-:W-:Y:S02]  /*48f0*/  @!P6 PRMT R49, R49, 0x5410, R42 ;  /* 0x000054103131e816 */ /* 0x000fe4000000002a */
[----:B------:R-:W-:-:S02]  /*4900*/  @!P6 PRMT R18, R42, 0x7632, R18 ;  /* 0x000076322a12e816 */ /* 0x000fc40000000012 */
[----:B------:R-:W-:Y:S01]  /*4910*/  LOP3.LUT P6, RZ, R3, 0x20, RZ, 0xc0, !PT ;  /* 0x0000002003ff7812 */ /* 0x000fe200078cc0ff */
[----:B------:R0:W-:Y:S02]  /*4920*/  STL [R1+0x1b4], R16 ;  /* 0x0001b41001007387 */ /* 0x0001e40000100800 */
[----:B0-----:R-:W-:-:S10]  /*4930*/  PRMT R16, RZ, 0x7610, R16 ;  /* 0x00007610ff107816 */ /* 0x001fd40000000010 */
[----:B------:R-:W-:-:S05]  /*4940*/  @!P6 PRMT R16, R9, 0x7610, R16 ;  /* 0x000076100910e816 */ /* 0x000fca0000000010 */
[----:B------:R0:W-:Y:S04]  /*4950*/  STL.S16 [R1+0x140], R16 ;  /* 0x0001401001007387 */ /* 0x0001e80000100600 */
[----:B0-----:R-:W2:Y:S01]  /*4960*/  LDL.LU R16, [R1+0x1b4] ;  /* 0x0001b40001107983 */ /* 0x001ea20000300800 */
[----:B---3--:R-:W-:Y:S02]  /*4970*/  PRMT R50, RZ, 0x7610, R50 ;  /* 0x00007610ff327816 */ /* 0x008fe40000000032 */
[----:B------:R-:W-:Y:S02]  /*4980*/  PRMT R51, RZ, 0x7610, R51 ;  /* 0x00007610ff337816 */ /* 0x000fe40000000033 */
[C---:B----4-:R-:W-:Y:S02]  /*4990*/  @!P3 PRMT R50, R25.reuse, 0x7610, R50 ;  /* 0x000076101932b816 */ /* 0x050fe40000000032 */
[----:B------:R-:W-:-:S03]  /*49a0*/  @!P3 PRMT R51, R25, 0x7632, R51 ;  /* 0x000076321933b816 */ /* 0x000fc60000000033 */
[----:B------:R0:W-:Y:S04]  /*49b0*/  STL.S16 [R1+0x126], R50 ;  /* 0x0001263201007387 */ /* 0x0001e80000100600 */
[----:B------:R1:W-:Y:S04]  /*49c0*/  STL.S16 [R1+0x12c], R51 ;  /* 0x00012c3301007387 */ /* 0x0003e80000100600 */
[----:B0-----:R-:W3:Y:S04]  /*49d0*/  LDL.LU R50, [R1+0x1bc] ;  /* 0x0001bc0001327983 */ /* 0x001ee80000300800 */
[----:B-1----:R-:W3:Y:S04]  /*49e0*/  LDL.LU R51, [R1+0x1b8] ;  /* 0x0001b80001337983 */ /* 0x002ee80000300800 */
[----:B------:R0:W-:Y:S04]  /*49f0*/  STL [R1+0x1a4], R10 ;  /* 0x0001a40a01007387 */ /* 0x0001e80000100800 */
[----:B------:R1:W-:Y:S01]  /*4a00*/  STL [R1+0x1a0], R11 ;  /* 0x0001a00b01007387 */ /* 0x0003e20000100800 */
[----:B0-----:R-:W-:-:S02]  /*4a10*/  PRMT R10, RZ, 0x7610, R10 ;  /* 0x00007610ff0a7816 */ /* 0x001fc4000000000a */
[----:B-1----:R-:W-:Y:S01]  /*4a20*/  PRMT R11, RZ, 0x7610, R11 ;  /* 0x00007610ff0b7816 */ /* 0x002fe2000000000b */
[----:B------:R0:W-:Y:S01]  /*4a30*/  STL [R1+0xc0], R12 ;  /* 0x0000c00c01007387 */ /* 0x0001e20000100800 */
[----:B------:R-:W-:Y:S02]  /*4a40*/  @!P4 PRMT R10, R17, 0x7632, R10 ;  /* 0x00007632110ac816 */ /* 0x000fe4000000000a */
[----:B------:R-:W-:-:S03]  /*4a50*/  @!P4 PRMT R11, R60, 0x7610, R11 ;  /* 0x000076103c0bc816 */ /* 0x000fc6000000000b */
[----:B------:R1:W-:Y:S01]  /*4a60*/  STL.S16 [R1+0x150], R10 ;  /* 0x0001500a01007387 */ /* 0x0003e20000100600 */
[----:B0-----:R-:W-:-:S03]  /*4a70*/  PRMT R12, RZ, 0x7610, R12 ;  /* 0x00007610ff0c7816 */ /* 0x001fc6000000000c */
[----:B------:R0:W-:Y:S01]  /*4a80*/  STL.S16 [R1+0x152], R11 ;  /* 0x0001520b01007387 */ /* 0x0001e20000100600 */
[----:B------:R-:W-:-:S03]  /*4a90*/  @!P3 PRMT R12, R30, 0x7632, R12 ;  /* 0x000076321e0cb816 */ /* 0x000fc6000000000c */
[----:B-1----:R-:W4:Y:S04]  /*4aa0*/  LDL.LU R10, [R1+0x1a4] ;  /* 0x0001a400010a7983 */ /* 0x002f280000300800 */
[----:B0-----:R-:W4:Y:S04]  /*4ab0*/  LDL.LU R11, [R1+0x1a0] ;  /* 0x0001a000010b7983 */ /* 0x001f280000300800 */
[----:B------:R0:W-:Y:S02]  /*4ac0*/  STL.S16 [R1+0x13c], R12 ;  /* 0x00013c0c01007387 */ /* 0x0001e40000100600 */
[----:B0-----:R-:W-:-:S02]  /*4ad0*/  MOV R12, RZ ;  /* 0x000000ff000c7202 */ /* 0x001fc40000000f00 */
[----:B------:R0:W-:Y:S02]  /*4ae0*/  STL [R1+0x48], R19 ;  /* 0x0000481301007387 */ /* 0x0001e40000100800 */
[----:B0-----:R-:W-:-:S04]  /*4af0*/  PRMT R19, RZ, 0x7610, R19 ;  /* 0x00007610ff137816 */ /* 0x001fc80000000013 */
[----:B------:R-:W-:Y:S01]  /*4b00*/  @!P3 PRMT R19, R30, 0x7610, R19 ;  /* 0x000076101e13b816 */ /* 0x000fe20000000013 */
[----:B------:R-:W-:Y:S04]  /*4b10*/  STL.S16 [R1+0x142], R18 ;  /* 0x0001421201007387 */ /* 0x000fe80000100600 */
[----:B------:R0:W-:Y:S02]  /*4b20*/  STL.S16 [R1+0x12e], R19 ;  /* 0x00012e1301007387 */ /* 0x0001e40000100600 */
[----:B0-----:R-:W-:Y:S02]  /*4b30*/  CS2R R18, SRZ ;  /* 0x0000000000127805 */ /* 0x001fe4000001ff00 */
[----:B------:R0:W-:Y:S04]  /*4b40*/  STL [R1+0xc8], R24 ;  /* 0x0000c81801007387 */ /* 0x0001e80000100800 */
[----:B------:R1:W4:Y:S04]  /*4b50*/  @!P2 LDG.E R19, desc[UR10][R52.64] ;  /* 0x0000000a3413a981 */ /* 0x000328000c1e1900 */
[----:B------:R1:W-:Y:S01]  /*4b60*/  STL [R1+0x1a8], R14 ;  /* 0x0001a80e01007387 */ /* 0x0003e20000100800 */
[----:B0-----:R-:W-:-:S03]  /*4b70*/  PRMT R24, RZ, 0x7610, R24 ;  /* 0x00007610ff187816 */ /* 0x001fc60000000018 */
[----:B------:R0:W-:Y:S01]  /*4b80*/  STL [R1+0x19c], R15 ;  /* 0x00019c0f01007387 */ /* 0x0001e20000100800 */
[----:B-1----:R-:W-:-:S03]  /*4b90*/  PRMT R52, RZ, 0x5410, RZ ;  /* 0x00005410ff347816 */ /* 0x002fc600000000ff */
[----:B------:R-:W-:Y:S01]  /*4ba0*/  STL [R1+0x1b0], R56 ;  /* 0x0001b03801007387 */ /* 0x000fe20000100800 */
[----:B------:R-:W-:-:S03]  /*4bb0*/  PRMT R14, RZ, 0x7610, R14 ;  /* 0x00007610ff0e7816 */ /* 0x000fc6000000000e */
[----:B------:R-:W-:Y:S01]  /*4bc0*/  STL [R1+0x1ac], R57 ;  /* 0x0001ac3901007387 */ /* 0x000fe20000100800 */
[----:B0-----:R-:W-:Y:S02]  /*4bd0*/  PRMT R15, RZ, 0x7610, R15 ;  /* 0x00007610ff0f7816 */ /* 0x001fe4000000000f */
[----:B------:R-:W-:Y:S01]  /*4be0*/  @!P4 PRMT R14, R17, 0x7610, R14 ;  /* 0x00007610110ec816 */ /* 0x000fe2000000000e */
[----:B------:R-:W-:Y:S04]  /*4bf0*/  STL [R1+0xcc], R30 ;  /* 0x0000cc1e01007387 */ /* 0x000fe80000100800 */
[----:B------:R0:W-:Y:S04]  /*4c00*/  STL.S16 [R1+0x144], R14 ;  /* 0x0001440e01007387 */ /* 0x0001e80000100600 */
[----:B---3--:R1:W3:Y:S04]  /*4c10*/  @!P1 LDG.E R12, desc[UR10][R50.64] ;  /* 0x0000000a320c9981 */ /* 0x0082e8000c1e1900 */
[----:B0-----:R-:W3:Y:S04]  /*4c20*/  LDL.LU R14, [R1+0x1a8] ;  /* 0x0001a800010e7983 */ /* 0x001ee80000300800 */
[----:B------:R-:W-:Y:S01]  /*4c30*/  STL [R1+0x4c], R25 ;  /* 0x00004c1901007387 */ /* 0x000fe20000100800 */
[----:B-1----:R-:W-:-:S02]  /*4c40*/  PRMT R50, RZ, 0x5410, RZ ;  /* 0x00005410ff327816 */ /* 0x002fc400000000ff */
[----:B------:R-:W-:Y:S01]  /*4c50*/  PRMT R51, RZ, 0x7610, R51 ;  /* 0x00007610ff337816 */ /* 0x000fe20000000033 */
[----:B------:R-:W-:Y:S01]  /*4c60*/  STL [R1+0x50], R31 ;  /* 0x0000501f01007387 */ /* 0x000fe20000100800 */
[----:B------:R-:W-:Y:S02]  /*4c70*/  @!P5 PRMT R50, R31, 0x7610, R50 ;  /* 0x000076101f32d816 */ /* 0x000fe40000000032 */
[----:B------:R-:W-:Y:S01]  /*4c80*/  @!P5 PRMT R51, R36, 0x7610, R51 ;  /* 0x000076102433d816 */ /* 0x000fe20000000033 */
[----:B------:R-:W-:Y:S01]  /*4c90*/  STL [R1+0xdc], R8 ;  /* 0x0000dc0801007387 */ /* 0x000fe20000100800 */
[----:B------:R-:W-:Y:S02]  /*4ca0*/  @!P5 PRMT R50, R50, 0x7610, R31 ;  /* 0x000076103232d816 */ /* 0x000fe4000000001f */
[----:B------:R-:W-:Y:S01]  /*4cb0*/  LOP3.LUT P5, RZ, R3, 0x40, RZ, 0xc0, !PT ;  /* 0x0000004003ff7812 */ /* 0x000fe200078ac0ff */
[----:B------:R-:W-:Y:S01]  /*4cc0*/  STL [R1+0x54], R37 ;  /* 0x0000542501007387 */ /* 0x000fe20000100800 */
[----:B------:R-:W-:-:S03]  /*4cd0*/  PRMT R51, R51, 0x5410, RZ ;  /* 0x0000541033337816 */ /* 0x000fc600000000ff */
[----:B--2---:R-:W-:Y:S04]  /*4ce0*/  STL [R1+0xe0], R16 ;  /* 0x0000e01001007387 */ /* 0x004fe80000100800 */
[----:B------:R-:W-:Y:S04]  /*4cf0*/  STL [R1+0x64], R17 ;  /* 0x0000641101007387 */ /* 0x000fe80000100800 */
[----:B------:R-:W-:Y:S01]  /*4d00*/  @!P5 PRMT R52, R45, 0x7632, R52 ;  /* 0x000076322d34d816 */ /* 0x000fe20000000034 */
[----:B------:R-:W-:Y:S01]  /*4d10*/  STL [R1+0x60], R9 ;  /* 0x0000600901007387 */ /* 0x000fe20000100800 */
[----:B------:R-:W-:-:S02]  /*4d20*/  @!P5 PRMT R51, R51, 0x5410, R45 ;  /* 0x000054103333d816 */ /* 0x000fc4000000002d */
[----:B------:R-:W-:Y:S01]  /*4d30*/  @!P5 PRMT R52, R52, 0x5410, R8 ;  /* 0x000054103434d816 */ /* 0x000fe20000000008 */
[----:B------:R-:W-:Y:S01]  /*4d40*/  UIMAD.WIDE UR6, UR8, 0x8, UR6 ;  /* 0x00000008080678a5 */ /* 0x000fe2000f8e0206 */
[----:B------:R-:W-:Y:S01]  /*4d50*/  @!P5 PRMT R24, R8, 0x7632, R24 ;  /* 0x000076320818d816 */ /* 0x000fe20000000018 */
[----:B------:R-:W2:Y:S01]  /*4d60*/  @!P2 LDG.E R18, desc[UR10][R54.64] ;  /* 0x0000000a3612a981 */ /* 0x000ea2000c1e1900 */
[----:B------:R-:W-:-:S13]  /*4d70*/  LOP3.LUT P5, RZ, R3, 0x8, RZ, 0xc0, !PT ;  /* 0x0000000803ff7812 */ /* 0x000fda00078ac0ff */
[----:B------:R-:W-:-:S05]  /*4d80*/  @!P5 PRMT R15, R61, 0x7610, R15 ;  /* 0x000076103d0fd816 */ /* 0x000fca000000000f */
[----:B------:R0:W-:Y:S04]  /*4d90*/  STL.S16 [R1+0x14e], R15 ;  /* 0x00014e0f01007387 */ /* 0x0001e80000100600 */
[----:B0-----:R-:W3:Y:S01]  /*4da0*/  LDL.LU R15, [R1+0x19c] ;  /* 0x00019c00010f7983 */ /* 0x001ee20000300800 */
[----:B------:R-:W-:Y:S02]  /*4db0*/  PRMT R56, RZ, 0x7610, R56 ;  /* 0x00007610ff387816 */ /* 0x000fe40000000038 */
[----:B------:R-:W-:Y:S02]  /*4dc0*/  PRMT R57, RZ, 0x7610, R57 ;  /* 0x00007610ff397816 */ /* 0x000fe40000000039 */
[----:B------:R-:W-:Y:S02]  /*4dd0*/  @!P6 PRMT R56, R9, 0x7632, R56 ;  /* 0x000076320938e816 */ /* 0x000fe40000000038 */
[----:B------:R-:W-:-:S03]  /*4de0*/  @!P6 PRMT R57, R16, 0x7610, R57 ;  /* 0x000076101039e816 */ /* 0x000fc60000000039 */
[----:B------:R0:W-:Y:S04]  /*4df0*/  STL.S16 [R1+0x146], R56 ;  /* 0x0001463801007387 */ /* 0x0001e80000100600 */
[----:B------:R1:W-:Y:S04]  /*4e00*/  STL.S16 [R1+0x14c], R57 ;  /* 0x00014c3901007387 */ /* 0x0003e80000100600 */
[----:B0-----:R-:W2:Y:S04]  /*4e10*/  LDL.LU R56, [R1+0x1b0] ;  /* 0x0001b00001387983 */ /* 0x001ea80000300800 */
[----:B-1----:R-:W2:Y:S01]  /*4e20*/  LDL.LU R57, [R1+0x1ac] ;  /* 0x0001ac0001397983 */ /* 0x002ea20000300800 */
[----:B------:R-:W-:-:S02]  /*4e30*/  PRMT R30, RZ, 0x7610, R30 ;  /* 0x00007610ff1e7816 */ /* 0x000fc4000000001e */
[----:B------:R-:W-:Y:S02]  /*4e40*/  PRMT R25, RZ, 0x7610, R25 ;  /* 0x00007610ff197816 */ /* 0x000fe40000000019 */
[----:B------:R-:W-:Y:S02]  /*4e50*/  @!P4 PRMT R30, R60, 0x7632, R30 ;  /* 0x000076323c1ec816 */ /* 0x000fe4000000001e */
[C---:B------:R-:W-:Y:S02]  /*4e60*/  LOP3.LUT P4, RZ, R3.reuse, 0x20000000, RZ, 0xc0, !PT ;  /* 0x2000000003ff7812 */ /* 0x040fe4000788c0ff */
[----:B------:R-:W-:Y:S01]  /*4e70*/  @!P6 PRMT R25, R16, 0x7632, R25 ;  /* 0x000076321019e816 */ /* 0x000fe20000000019 */
[----:B------:R0:W-:Y:S01]  /*4e80*/  STL.S16 [R1+0x158], R30 ;  /* 0x0001581e01007387 */ /* 0x0001e20000100600 */
[----:B------:R-:W-:Y:S02]  /*4e90*/  LOP3.LUT P6, RZ, R3, 0x2, RZ, 0xc0, !PT ;  /* 0x0000000203ff7812 */ /* 0x000fe400078cc0ff */
[----:B0-----:R-:W-:-:S07]  /*4ea0*/  MOV R30, RZ ;  /* 0x000000ff001e7202 */ /* 0x001fce0000000f00 */
[----:B----4-:R0:W4:Y:S02]  /*4eb0*/  @!P4 LDG.E R30, desc[UR10][R10.64] ;  /* 0x0000000a0a1ec981 */ /* 0x010124000c1e1900 */
[----:B0-----:R-:W-:-:S04]  /*4ec0*/  PRMT R10, RZ, 0x7610, R10 ;  /* 0x00007610ff0a7816 */ /* 0x001fc8000000000a */
[----:B------:R-:W-:-:S05]  /*4ed0*/  @!P6 PRMT R10, R35, 0x7632, R10 ;  /* 0x00007632230ae816 */ /* 0x000fca000000000a */
[----:B------:R0:W-:Y:S02]  /*4ee0*/  STL.S16 [R1+0x172], R10 ;  /* 0x0001720a01007387 */ /* 0x0001e40000100600 */
[----:B0-----:R-:W0:Y:S01]  /*4ef0*/  S2R R10, SR_TID.X ;  /* 0x00000000000a7919 */ /* 0x001e220000002100 */
[----:B------:R-:W-:-:S04]  /*4f00*/  PRMT R31, RZ, 0x7610, R31 ;  /* 0x00007610ff1f7816 */ /* 0x000fc8000000001f */
[----:B------:R-:W-:-:S05]  /*4f10*/  @!P5 PRMT R31, R26, 0x7632, R31 ;  /* 0x000076321a1fd816 */ /* 0x000fca000000001f */
[----:B------:R1:W-:Y:S02]  /*4f20*/  STL.S16 [R1+0x162], R31 ;  /* 0x0001621f01007387 */ /* 0x0003e40000100600 */
[----:B-1----:R-:W-:Y:S01]  /*4f30*/  HFMA2 R31, -RZ, RZ, 0, 0 ;  /* 0x00000000ff1f7431 */ /* 0x002fe200000001ff */
[----:B0-----:R-:W-:-:S05]  /*4f40*/  LOP3.LUT R8, R10, 0xffff, RZ, 0xc0, !PT ;  /* 0x0000ffff0a087812 */ /* 0x001fca00078ec0ff */
[----:B------:R-:W-:-:S05]  /*4f50*/  IMAD R8, R8, 0x556, RZ ;  /* 0x0000055608087824 */ /* 0x000fca00078e02ff */
[----:B------:R-:W-:Y:S02]  /*4f60*/  SHF.R.U32.HI R8, RZ, 0x10, R8 ;  /* 0x00000010ff087819 */ /* 0x000fe40000011608 */
[----:B------:R-:W-:Y:S02]  /*4f70*/  PRMT R37, RZ, 0x7610, R37 ;  /* 0x00007610ff257816 */ /* 0x000fe40000000025 */
[----:B------:R-:W-:Y:S02]  /*4f80*/  PRMT R8, R8, 0x9910, RZ ;  /* 0x0000991008087816 */ /* 0x000fe400000000ff */
[----:B------:R-:W-:Y:S02]  /*4f90*/  PRMT R11, RZ, 0x7610, R11 ;  /* 0x00007610ff0b7816 */ /* 0x000fe4000000000b */
[----:B------:R-:W-:Y:S01]  /*4fa0*/  @!P0 PRMT R37, R38, 0x7610, R37 ;  /* 0x0000761026258816 */ /* 0x000fe20000000025 */
[----:B------:R-:W-:Y:S01]  /*4fb0*/  IMAD R8, R8, 0x30, RZ ;  /* 0x0000003008087824 */ /* 0x000fe200078e02ff */
[----:B------:R-:W-:-:S04]  /*4fc0*/  @!P0 PRMT R11, R2, 0x7632, R11 ;  /* 0x00007632020b8816 */ /* 0x000fc8000000000b */
[----:B------:R-:W-:-:S04]  /*4fd0*/  IADD3 R8, PT, PT, RZ, -R8, RZ ;  /* 0x80000008ff087210 */ /* 0x000fc80007ffe0ff */
[----:B------:R-:W-:Y:S01]  /*4fe0*/  PRMT R8, R8, 0x7710, RZ ;  /* 0x0000771008087816 */ /* 0x000fe200000000ff */
[----:B------:R0:W-:Y:S03]  /*4ff0*/  STL.S16 [R1+0x178], R11 ;  /* 0x0001780b01007387 */ /* 0x0001e60000100600 */
[----:B------:R-:W-:Y:S02]  /*5000*/  IADD3 R8, PT, PT, R8, R10, RZ ;  /* 0x0000000a08087210 */ /* 0x000fe40007ffe0ff */
[----:B0-----:R-:W0:Y:S02]  /*5010*/  LDC.64 R10, c[0x0][0x3a8] ;  /* 0x0000ea00ff0a7b82 */ /* 0x001e240000000a00 */
[----:B------:R-:W-:-:S04]  /*5020*/  SHF.L.U32 R8, R8, 0x1, RZ ;  /* 0x0000000108087819 */ /* 0x000fc800000006ff */
[----:B------:R-:W-:-:S05]  /*5030*/  LOP3.LUT R9, R8, 0xffff, RZ, 0xc0, !PT ;  /* 0x0000ffff08097812 */ /* 0x000fca00078ec0ff */
[----:B------:R-:W-:Y:S01]  /*5040*/  STL [R1+0x190], R9 ;  /* 0x0001900901007387 */ /* 0x000fe20000100800 */
[----:B------:R-:W-:Y:S02]  /*5050*/  MOV R8, RZ ;  /* 0x000000ff00087202 */ /* 0x000fe40000000f00 */
[----:B------:R-:W-:Y:S02]  /*5060*/  LOP3.LUT P3, RZ, R3, 0x80, RZ, 0xc0, !PT ;  /* 0x0000008003ff7812 */ /* 0x000fe4000786c0ff */
[----:B------:R-:W-:Y:S02]  /*5070*/  PRMT R54, RZ, 0x5410, RZ ;  /* 0x00005410ff367816 */ /* 0x000fe400000000ff */
[----:B------:R-:W-:Y:S02]  /*5080*/  PRMT R48, R48, 0x5410, RZ ;  /* 0x0000541030307816 */ /* 0x000fe400000000ff */
[----:B------:R-:W-:-:S07]  /*5090*/  PRMT R55, RZ, 0x7610, R55 ;  /* 0x00007610ff377816 */ /* 0x000fce0000000037 */
[----:B------:R-:W-:Y:S02]  /*50a0*/  @!P3 PRMT R54, R43, 0x7632, R54 ;  /* 0x000076322b36b816 */ /* 0x000fe40000000036 */
[----:B------:R-:W-:Y:S02]  /*50b0*/  @!P3 PRMT R48, R48, 0x5410, R43 ;  /* 0x000054103030b816 */ /* 0x000fe4000000002b */
[----:B------:R-:W-:Y:S02]  /*50c0*/  @!P3 PRMT R54, R54, 0x5410, R44 ;  /* 0x000054103636b816 */ /* 0x000fe4000000002c */
[----:B------:R-:W-:Y:S02]  /*50d0*/  @!P3 PRMT R55, R44, 0x7632, R55 ;  /* 0x000076322c37b816 */ /* 0x000fe40000000037 */
[----:B------:R-:W-:Y:S01]  /*50e0*/  LOP3.LUT P3, RZ, R3, 0x40000000, RZ, 0xc0, !PT ;  /* 0x4000000003ff7812 */ /* 0x000fe2000786c0ff */
[----:B------:R1:W-:Y:S02]  /*50f0*/  STL.S16 [R1+0x154], R24 ;  /* 0x0001541801007387 */ /* 0x0003e40000100600 */
[----:B-1----:R-:W-:-:S02]  /*5100*/  MOV R24, RZ ;  /* 0x000000ff00187202 */ /* 0x002fc40000000f00 */
[----:B------:R1:W-:Y:S08]  /*5110*/  STL.S16 [R1+0x156], R25 ;  /* 0x0001561901007387 */ /* 0x0003f00000100600 */
[----:B------:R0:W4:Y:S01]  /*5120*/  @!P3 LDG.E R24, desc[UR10][R58.64] ;  /* 0x0000000a3a18b981 */ /* 0x000122000c1e1900 */
[----:B-1----:R-:W-:Y:S01]  /*5130*/  HFMA2 R25, -RZ, RZ, 0, 0 ;  /* 0x00000000ff197431 */ /* 0x002fe200000001ff */
[----:B0-----:R-:W-:-:S02]  /*5140*/  PRMT R59, RZ, 0x7610, R59 ;  /* 0x00007610ff3b7816 */ /* 0x001fc4000000003b */
[----:B---3--:R0:W3:Y:S02]  /*5150*/  @!P4 LDG.E R31, desc[UR10][R14.64] ;  /* 0x0000000a0e1fc981 */ /* 0x0080e4000c1e1900 */
[----:B0-----:R-:W-:Y:S02]  /*5160*/  PRMT R15, RZ, 0x7610, R15 ;  /* 0x00007610ff0f7816 */ /* 0x001fe4000000000f */
[----:B------:R-:W-:Y:S02]  /*5170*/  PRMT R14, RZ, 0x7610, R14 ;  /* 0x00007610ff0e7816 */ /* 0x000fe4000000000e */
[----:B------:R-:W-:Y:S02]  /*5180*/  @!P0 PRMT R15, R38, 0x7632, R15 ;  /* 0x00007632260f8816 */ /* 0x000fe4000000000f */
[----:B------:R-:W-:Y:S02]  /*5190*/  @!P0 PRMT R14, R2, 0x7610, R14 ;  /* 0x00007610020e8816 */ /* 0x000fe4000000000e */
[----:B------:R-:W-:-:S02]  /*51a0*/  ISETP.NE.AND P0, PT, RZ, UR9, PT ;  /* 0x00000009ff007c0c */ /* 0x000fc4000bf05270 */
[----:B------:R-:W-:Y:S01]  /*51b0*/  PRMT R58, RZ, 0x7610, R58 ;  /* 0x00007610ff3a7816 */ /* 0x000fe2000000003a */
[----:B------:R-:W-:Y:S01]  /*51c0*/  STL [R1+0xd0], R36 ;  /* 0x0000d02401007387 */ /* 0x000fe20000100800 */
[----:B------:R-:W-:-:S03]  /*51d0*/  PRMT R53, RZ, 0x7610, R53 ;  /* 0x00007610ff357816 */ /* 0x000fc60000000035 */
[----:B--2---:R0:W2:Y:S06]  /*51e0*/  @!P3 LDG.E R25, desc[UR10][R56.64] ;  /* 0x0000000a3819b981 */ /* 0x0040ac000c1e1900 */
[----:B------:R-:W1:Y:S01]  /*51f0*/  @P0 LDC.64 R16, c[0x0][0x3b0] ;  /* 0x0000ec00ff100b82 */ /* 0x000e620000000a00 */
[----:B------:R0:W-:Y:S02]  /*5200*/  STL.S16 [R1+0x170], R14 ;  /* 0x0001700e01007387 */ /* 0x0001e40000100600 */
[----:B0-----:R-:W-:-:S05]  /*5210*/  MOV R14, UR13 ;  /* 0x0000000d000e7c02 */ /* 0x001fca0008000f00 */
[----:B------:R-:W-:Y:S02]  /*5220*/  IMAD R14, R14, 0x60, R9 ;  /* 0x000000600e0e7824 */ /* 0x000fe400078e0209 */
[----:B------:R-:W-:Y:S01]  /*5230*/  HFMA2 R9, -RZ, RZ, 0, 0 ;  /* 0x00000000ff097431 */ /* 0x000fe200000001ff */
[----:B------:R1:W-:Y:S01]  /*5240*/  STL.S16 [R1+0x174], R15 ;  /* 0x0001740f01007387 */ /* 0x0003e20000100600 */
[----:B------:R-:W-:Y:S01]  /*5250*/  IMAD.WIDE R10, R14, 0x4, R10 ;  /* 0x000000040e0a7825 */ /* 0x000fe200078e020a */
[----:B------:R-:W-:-:S03]  /*5260*/  @!P5 PRMT R59, R61, 0x7632, R59 ;  /* 0x000076323d3bd816 */ /* 0x000fc6000000003b */
[----:B-1----:R-:W-:Y:S01]  /*5270*/  @P0 IMAD.WIDE R14, R14, 0x4, R16 ;  /* 0x000000040e0e0825 */ /* 0x002fe200078e0210 */
[----:B------:R-:W-:Y:S01]  /*5280*/  @!P5 PRMT R58, R26, 0x7610, R58 ;  /* 0x000076101a3ad816 */ /* 0x000fe2000000003a */
[----:B------:R-:W-:Y:S04]  /*5290*/  STL [R1+0xd4], R42 ;  /* 0x0000d42a01007387 */ /* 0x000fe80000100800 */
[----:B------:R0:W5:Y:S01]  /*52a0*/  @P0 LDG.E.64 R8, desc[UR10][R14.64] ;  /* 0x0000000a0e080981 */ /* 0x000162000c1e1b00 */
[----:B------:R-:W-:Y:S02]  /*52b0*/  PRMT R57, RZ, 0x7610, R57 ;  /* 0x00007610ff397816 */ /* 0x000fe40000000039 */
[----:B------:R-:W-:Y:S01]  /*52c0*/  PRMT R56, RZ, 0x7610, R56 ;  /* 0x00007610ff387816 */ /* 0x000fe20000000038 */
[----:B------:R-:W-:Y:S01]  /*52d0*/  STL [R1+0x58], R43 ;  /* 0x0000582b01007387 */ /* 0x000fe20000100800 */
[----:B------:R-:W-:-:S03]  /*52e0*/  PRMT R36, RZ, 0x7610, R36 ;  /* 0x00007610ff247816 */ /* 0x000fc60000000024 */
[----:B------:R1:W-:Y:S01]  /*52f0*/  STL [R1+0xd8], R44 ;  /* 0x0000d82c01007387 */ /* 0x0003e20000100800 */
[----:B0-----:R-:W-:Y:S02]  /*5300*/  MOV R14, UR6 ;  /* 0x00000006000e7c02 */ /* 0x001fe40008000f00 */
[----:B------:R-:W-:Y:S01]  /*5310*/  MOV R15, UR7 ;  /* 0x00000007000f7c02 */ /* 0x000fe20008000f00 */
[----:B------:R0:W-:Y:S04]  /*5320*/  STL [R1+0x198], R0 ;  /* 0x0001980001007387 */ /* 0x0001e80000100800 */
[----:B------:R-:W-:Y:S04]  /*5330*/  STL [R1+0x5c], R45 ;  /* 0x00005c2d01007387 */ /* 0x000fe80000100800 */
[----:B------:R-:W2:Y:S01]  /*5340*/  LDG.E.64 R14, desc[UR10][R14.64] ;  /* 0x0000000a0e0e7981 */ /* 0x000ea2000c1e1b00 */
[----:B------:R-:W-:-:S02]  /*5350*/  LOP3.LUT P5, RZ, R3, 0x10000000, RZ, 0xc0, !PT ;  /* 0x1000000003ff7812 */ /* 0x000fc400078ac0ff */
[----:B-1----:R-:W-:Y:S01]  /*5360*/  PRMT R44, RZ, 0x7610, R44 ;  /* 0x00007610ff2c7816 */ /* 0x002fe2000000002c */
[----:B------:R-:W-:Y:S01]  /*5370*/  STL.S16 [R1+0x15a], R37 ;  /* 0x00015a2501007387 */ /* 0x000fe20000100600 */
[----:B------:R-:W-:Y:S02]  /*5380*/  PRMT R43, RZ, 0x7610, R43 ;  /* 0x00007610ff2b7816 */ /* 0x000fe4000000002b */
[----:B------:R-:W-:Y:S01]  /*5390*/  PRMT R42, RZ, 0x7610, R42 ;  /* 0x00007610ff2a7816 */ /* 0x000fe2000000002a */
[----:B------:R-:W-:Y:S01]  /*53a0*/  STL.S16 [R1+0x15e], R59 ;  /* 0x00015e3b01007387 */ /* 0x000fe20000100600 */
[----:B0-----:R-:W-:-:S03]  /*53b0*/  PRMT R0, RZ, 0x7610, R0 ;  /* 0x00007610ff007816 */ /* 0x001fc60000000000 */
[----:B------:R-:W-:Y:S02]  /*53c0*/  STL.S16 [R1+0x160], R58 ;  /* 0x0001603a01007387 */ /* 0x000fe40000100600 */
[C---:B------:R-:W-:Y:S02]  /*53d0*/  @!P5 PRMT R57, R27.reuse, 0x7610, R57 ;  /* 0x000076101b39d816 */ /* 0x040fe40000000039 */
[----:B------:R-:W-:Y:S01]  /*53e0*/  @!P5 PRMT R56, R27, 0x7632, R56 ;  /* 0x000076321b38d816 */ /* 0x000fe20000000038 */
[----:B------:R-:W-:Y:S01]  /*53f0*/  STL [R1+0xe4], R60 ;  /* 0x0000e43c01007387 */ /* 0x000fe20000100800 */
[C---:B------:R-:W-:Y:S02]  /*5400*/  @!P5 PRMT R53, R62.reuse, 0x7610, R53 ;  /* 0x000076103e35d816 */ /* 0x040fe40000000035 */
[----:B------:R-:W-:Y:S01]  /*5410*/  @!P5 PRMT R36, R62, 0x7632, R36 ;  /* 0x000076323e24d816 */ /* 0x000fe20000000024 */
[----:B------:R-:W-:Y:S01]  /*5420*/  STL [R1+0x68], R61 ;  /* 0x0000683d01007387 */ /* 0x000fe20000100800 */
[----:B------:R-:W-:-:S02]  /*5430*/  LOP3.LUT P5, RZ, R3, 0x8000000, RZ, 0xc0, !PT ;  /* 0x0800000003ff7812 */ /* 0x000fc400078ac0ff */
[C---:B------:R-:W-:Y:S01]  /*5440*/  @!P6 PRMT R44, R34.reuse, 0x7610, R44 ;  /* 0x00007610222ce816 */ /* 0x040fe2000000002c */
[----:B------:R0:W-:Y:S01]  /*5450*/  STL.S16 [R1+0x16a], R36 ;  /* 0x00016a2401007387 */ /* 0x0001e20000100600 */
[----:B------:R-:W-:Y:S02]  /*5460*/  @!P6 PRMT R43, R34, 0x7632, R43 ;  /* 0x00007632222be816 */ /* 0x000fe4000000002b */
[----:B------:R-:W-:Y:S01]  /*5470*/  @!P6 PRMT R42, R35, 0x7610, R42 ;  /* 0x00007610232ae816 */ /* 0x000fe2000000002a */
[----:B------:R-:W-:Y:S01]  /*5480*/  STL [R1+0xec], R62 ;  /* 0x0000ec3e01007387 */ /* 0x000fe20000100800 */
[----:B------:R-:W-:Y:S01]  /*5490*/  LOP3.LUT P6, RZ, R3, 0x4000000, RZ, 0xc0, !PT ;  /* 0x0400000003ff7812 */ /* 0x000fe200078cc0ff */
[----:B------:R-:W-:Y:S01]  /*54a0*/  HFMA2 R3, -RZ, RZ, 0, 0 ;  /* 0x00000000ff037431 */ /* 0x000fe200000001ff */
[----:B------:R-:W-:Y:S01]  /*54b0*/  @!P1 PRMT R0, R13, 0x7632, R0 ;  /* 0x000076320d009816 */ /* 0x000fe20000000000 */
[----:B------:R-:W-:Y:S01]  /*54c0*/  STL.S16 [R1+0x15c], R57 ;  /* 0x00015c3901007387 */ /* 0x000fe20000100600 */
[----:B0-----:R-:W-:-:S03]  /*54d0*/  MOV R36, RZ ;  /* 0x000000ff00247202 */ /* 0x001fc60000000f00 */
[----:B------:R-:W-:Y:S04]  /*54e0*/  STL.S16 [R1+0x164], R56 ;  /* 0x0001643801007387 */ /* 0x000fe80000100600 */
[----:B------:R0:W2:Y:S04]  /*54f0*/  @!P5 LDG.E R36, desc[UR10][R20.64] ;  /* 0x0000000a1424d981 */ /* 0x0000a8000c1e1900 */
[----:B------:R-:W2:Y:S04]  /*5500*/  @!P5 LDG.E R3, desc[UR10][R22.64] ;  /* 0x0000000a1603d981 */ /* 0x000ea8000c1e1900 */
[----:B------:R-:W-:Y:S01]  /*5510*/  STL.S16 [R1+0x166], R53 ;  /* 0x0001663501007387 */ /* 0x000fe20000100600 */
[----:B0-----:R-:W-:-:S03]  /*5520*/  CS2R R20, SRZ ;  /* 0x0000000000147805 */ /* 0x001fc6000001ff00 */
[----:B------:R-:W-:Y:S04]  /*5530*/  STL.S16 [R1+0x168], R44 ;  /* 0x0001682c01007387 */ /* 0x000fe80000100600 */
[----:B------:R0:W2:Y:S04]  /*5540*/  @!P6 LDG.E R20, desc[UR10][R28.64] ;  /* 0x0000000a1c14e981 */ /* 0x0000a8000c1e1900 */
[----:B------:R-:W2:Y:S04]  /*5550*/  @!P6 LDG.E R21, desc[UR10][R32.64] ;  /* 0x0000000a2015e981 */ /* 0x000ea8000c1e1900 */
[----:B------:R-:W-:Y:S04]  /*5560*/  STL.S16 [R1+0x16c], R43 ;  /* 0x00016c2b01007387 */ /* 0x000fe80000100600 */
[----:B------:R1:W-:Y:S04]  /*5570*/  STL.S16 [R1+0x16e], R42 ;  /* 0x00016e2a01007387 */ /* 0x0003e80000100600 */
[----:B------:R0:W-:Y:S04]  /*5580*/  STL.S16 [R1+0x17a], R0 ;  /* 0x00017a0001007387 */ /* 0x0001e80000100600 */
[----:B------:R4:W-:Y:S04]  /*5590*/  STL [R1+0x70], R34 ;  /* 0x0000702201007387 */ /* 0x0009e80000100800 */
[----:B------:R4:W-:Y:S04]  /*55a0*/  STL [R1+0xf0], R35 ;  /* 0x0000f02301007387 */ /* 0x0009e80000100800 */
[----:B------:R4:W-:Y:S04]  /*55b0*/  STL [R1+0x74], R38 ;  /* 0x0000742601007387 */ /* 0x0009e80000100800 */
[----:B------:R0:W5:Y:S04]  /*55c0*/  LDL.S16 R32, [R1+0x136] ;  /* 0x0001360001207983 */ /* 0x0001680000100600 */
[----:B------:R0:W5:Y:S04]  /*55d0*/  LDL.S16 R33, [R1+0x134] ;  /* 0x0001340001217983 */ /* 0x0001680000100600 */
[----:B------:R0:W5:Y:S04]  /*55e0*/  LDL.S16 R29, [R1+0x148] ;  /* 0x00014800011d7983 */ /* 0x0001680000100600 */
[----:B-1----:R1:W5:Y:S04]  /*55f0*/  LDL.S16 R42, [R1+0x14a] ;  /* 0x00014a00012a7983 */ /* 0x0023680000100600 */
[----:B------:R1:W5:Y:S04]  /*5600*/  LDL.S16 R37, [R1+0x110] ;  /* 0x0001100001257983 */ /* 0x0003680000100600 */
        /* <DEDUP_REMOVED lines=10> */
[----:B------:R-:W5:Y:S04]  /*56b0*/  LDG.E.64 R10, desc[UR10][R10.64] ;  /* 0x0000000a0a0a7981 */ /* 0x000f68000c1e1b00 */
[----:B0-----:R1:W5:Y:S04]  /*56c0*/  LDL.LU R0, [R1+0x198] ;  /* 0x0001980001007983 */ /* 0x0013680000300800 */
[----:B------:R1:W5:Y:S04]  /*56d0*/  LDL.S16 R62, [R1+0x138] ;  /* 0x00013800013e7983 */ /* 0x0003680000100600 */
[----:B----4-:R1:W5:Y:S04]  /*56e0*/  LDL.S16 R34, [R1+0x132] ;  /* 0x0001320001227983 */ /* 0x0103680000100600 */
[----:B------:R1:W5:Y:S04]  /*56f0*/  LDL.S16 R35, [R1+0x116] ;  /* 0x0001160001237983 */ /* 0x0003680000100600 */
[----:B------:R1:W5:Y:S04]  /*5700*/  LDL.S16 R38, [R1+0x130] ;  /* 0x0001300001267983 */ /* 0x0003680000100600 */
[----:B------:R0:W-:Y:S01]  /*5710*/  STL [R1+0xf4], R2 ;  /* 0x0000f40201007387 */ /* 0x0001e20000100800 */
[----:B------:R-:W-:-:S02]  /*5720*/  PRMT R16, RZ, 0x7610, R16 ;  /* 0x00007610ff107816 */ /* 0x000fc40000000010 */
[----:B0-----:R-:W-:Y:S01]  /*5730*/  PRMT R2, RZ, 0x7610, R2 ;  /* 0x00007610ff027816 */ /* 0x001fe20000000002 */
[----:B------:R-:W-:Y:S01]  /*5740*/  STL [R1+0x78], R12 ;  /* 0x0000780c01007387 */ /* 0x000fe20000100800 */
[----:B------:R-:W-:Y:S02]  /*5750*/  @!P1 PRMT R16, R12, 0x7632, R16 ;  /* 0x000076320c109816 */ /* 0x000fe40000000010 */
[----:B------:R-:W-:Y:S01]  /*5760*/  PRMT R28, RZ, 0x7610, R28 ;  /* 0x00007610ff1c7816 */ /* 0x000fe2000000001c */
[----:B------:R0:W-:Y:S01]  /*5770*/  STL [R1+0x6c], R27 ;  /* 0x00006c1b01007387 */ /* 0x0001e20000100800 */
[----:B------:R-:W-:Y:S02]  /*5780*/  PRMT R23, RZ, 0x7610, R23 ;  /* 0x00007610ff177816 */ /* 0x000fe40000000017 */
[----:B------:R-:W-:Y:S02]  /*5790*/  PRMT R22, RZ, 0x7610, R22 ;  /* 0x00007610ff167816 */ /* 0x000fe40000000016 */
[----:B------:R-:W-:-:S02]  /*57a0*/  PRMT R17, RZ, 0x7610, R17 ;  /* 0x00007610ff117816 */ /* 0x000fc40000000011 */
[----:B------:R-:W-:Y:S02]  /*57b0*/  PRMT R16, R16, 0x5410, RZ ;  /* 0x0000541010107816 */ /* 0x000fe400000000ff */
[----:B0-----:R-:W-:Y:S01]  /*57c0*/  PRMT R27, RZ, 0x7610, R27 ;  /* 0x00007610ff1b7816 */ /* 0x001fe2000000001b */
[----:B------:R0:W-:Y:S01]  /*57d0*/  STL [R1+0xe8], R26 ;  /* 0x0000e81a01007387 */ /* 0x0001e20000100800 */
[C---:B------:R-:W-:Y:S02]  /*57e0*/  @!P2 PRMT R28, R19.reuse, 0x7610, R28 ;  /* 0x00007610131ca816 */ /* 0x040fe4000000001c */
[----:B------:R-:W-:Y:S01]  /*57f0*/  @!P2 PRMT R27, R19, 0x7632, R27 ;  /* 0x00007632131ba816 */ /* 0x000fe2000000001b */
[----:B------:R-:W-:Y:S01]  /*5800*/  STL [R1+0x7c], R18 ;  /* 0x00007c1201007387 */ /* 0x000fe20000100800 */
[----:B------:R-:W-:-:S03]  /*5810*/  @!P4 PRMT R23, R30, 0x7610, R23 ;  /* 0x000076101e17c816 */ /* 0x000fc60000000017 */
[----:B------:R4:W-:Y:S01]  /*5820*/  STL [R1+0xfc], R19 ;  /* 0x0000fc1301007387 */ /* 0x0009e20000100800 */
[----:B0-----:R-:W-:-:S03]  /*5830*/  PRMT R26, RZ, 0x7610, R26 ;  /* 0x00007610ff1a7816 */ /* 0x001fc6000000001a */
[----:B------:R-:W-:Y:S01]  /*5840*/  STL [R1+0x84], R30 ;  /* 0x0000841e01007387 */ /* 0x000fe20000100800 */
[----:B---3--:R-:W-:-:S03]  /*5850*/  @!P4 PRMT R22, R31, 0x7632, R22 ;  /* 0x000076321f16c816 */ /* 0x008fc60000000016 */
[----:B------:R-:W-:Y:S01]  /*5860*/  STL [R1+0x104], R31 ;  /* 0x0001041f01007387 */ /* 0x000fe20000100800 */
[----:B----4-:R-:W-:Y:S02]  /*5870*/  PRMT R19, RZ, 0x7610, R19 ;  /* 0x00007610ff137816 */ /* 0x010fe40000000013 */
[----:B--2---:R-:W-:Y:S02]  /*5880*/  @!P3 PRMT R2, R25, 0x7632, R2 ;  /* 0x000076321902b816 */ /* 0x004fe40000000002 */
[----:B------:R-:W-:-:S13]  /*5890*/  R2UR UR28, R14 ;  /* 0x000000000e1c72ca */ /* 0x000fda00000e0000 */
[----:B------:R-:W-:-:S05]  /*58a0*/  MOV R14, UR28 ;  /* 0x0000001c000e7c02 */ /* 0x000fca0008000f00 */
[----:B------:R-:W-:-:S05]  /*58b0*/  FFMA.FTZ R14, -R14, UR28, R15 ;  /* 0x0000001c0e0e7c23 */ /* 0x000fca000801010f */
[----:B------:R-:W-:-:S13]  /*58c0*/  FSETP.GTU.FTZ.AND P0, PT, R14, RZ, PT ;  /* 0x000000ff0e00720b */ /* 0x000fda0003f1c000 */
[----:B------:R-:W-:-:S05]  /*58d0*/  VOTEU.ANY UP0, P0 ;  /* 0x0000000000ff7886 */ /* 0x000fca0000000100 */
[----:B------:R-:W0:Y:S01]  /*58e0*/  @UP0 LDCU UR5, c[0x0][0x3c0] ;  /* 0x00007800ff0507ac */ /* 0x000e220008000800 */
[----:B------:R-:W-:Y:S02]  /*58f0*/  PLOP3.LUT P0, PT, PT, PT, UP0, 0x80, 0x8 ;  /* 0x000000000008781c */ /* 0x000fe40003f0f008 */
[----:B------:R-:W-:Y:S01]  /*5900*/  PRMT R15, RZ, 0x5410, RZ ;  /* 0x00005410ff0f7816 */ /* 0x000fe200000000ff */
[----:B------:R0:W-:Y:S03]  /*5910*/  STL.S16 [R1+0x180], R2 ;  /* 0x0001800201007387 */ /* 0x0001e60000100600 */
[----:B------:R-:W-:Y:S02]  /*5920*/  @!P1 PRMT R15, R12, 0x7610, R15 ;  /* 0x000076100c0f9816 */ /* 0x000fe4000000000f */
[----:B------:R-:W-:-:S04]  /*5930*/  PRMT R12, RZ, 0x5410, RZ ;  /* 0x00005410ff0c7816 */ /* 0x000fc800000000ff */
[----:B------:R-:W-:Y:S01]  /*5940*/  @!P2 PRMT R12, R18, 0x7610, R12 ;  /* 0x00007610120ca816 */ /* 0x000fe2000000000c */
[----:B0-----:R-:W-:Y:S01]  /*5950*/  @P0 FADD.FTZ R2, R14, UR5 ;  /* 0x000000050e020e21 */ /* 0x001fe20008010000 */
[----:B------:R-:W-:-:S04]  /*5960*/  PRMT R14, RZ, 0x5410, RZ ;  /* 0x00005410ff0e7816 */ /* 0x000fc800000000ff */
[----:B------:R-:W-:Y:S01]  /*5970*/  @!P4 PRMT R14, R14, 0x7610, R30 ;  /* 0x000076100e0ec816 */ /* 0x000fe2000000001e */
[----:B------:R0:W-:Y:S01]  /*5980*/  STL [R1+0x88], R36 ;  /* 0x0000882401007387 */ /* 0x0001e20000100800 */
[----:B------:R-:W-:Y:S02]  /*5990*/  @!P2 PRMT R12, R12, 0x7610, R18 ;  /* 0x000076100c0ca816 */ /* 0x000fe40000000012 */
[----:B------:R-:W-:Y:S02]  /*59a0*/  @!P4 PRMT R14, R31, 0x7610, R14 ;  /* 0x000076101f0ec816 */ /* 0x000fe4000000000e */
[----:B------:R-:W-:Y:S02]  /*59b0*/  @!P5 PRMT R17, R36, 0x7610, R17 ;  /* 0x000076102411d816 */ /* 0x000fe40000000011 */
[----:B------:R-:W-:Y:S02]  /*59c0*/  @!P5 PRMT R16, R16, 0x7610, R36 ;  /* 0x000076101010d816 */ /* 0x000fe40000000024 */
[----:B------:R-:W-:-:S02]  /*59d0*/  PRMT R18, RZ, 0x7610, R18 ;  /* 0x00007610ff127816 */ /* 0x000fc40000000012 */
[----:B------:R-:W-:Y:S02]  /*59e0*/  PRMT R31, RZ, 0x7610, R31 ;  /* 0x00007610ff1f7816 */ /* 0x000fe4000000001f */
[----:B0-----:R-:W-:Y:S02]  /*59f0*/  PRMT R36, RZ, 0x7610, R36 ;  /* 0x00007610ff247816 */ /* 0x001fe40000000024 */
[----:B------:R-:W-:Y:S01]  /*5a00*/  PRMT R30, RZ, 0x7610, R30 ;  /* 0x00007610ff1e7816 */ /* 0x000fe2000000001e */
[----:B------:R-:W0:Y:S01]  /*5a10*/  @P0 MUFU.RSQ R2, R2 ;  /* 0x0000000200020308 */ /* 0x000e220000001400 */
[----:B------:R-:W-:Y:S02]  /*5a20*/  @!P3 PRMT R26, R25, 0x7610, R26 ;  /* 0x00007610191ab816 */ /* 0x000fe4000000001a */
[C---:B------:R-:W-:Y:S02]  /*5a30*/  @!P5 PRMT R19, R3.reuse, 0x7610, R19 ;  /* 0x000076100313d816 */ /* 0x040fe40000000013 */
[----:B------:R-:W-:-:S02]  /*5a40*/  @!P5 PRMT R18, R3, 0x7632, R18 ;  /* 0x000076320312d816 */ /* 0x000fc40000000012 */
[----:B------:R-:W-:Y:S02]  /*5a50*/  @!P6 PRMT R31, R20, 0x7632, R31 ;  /* 0x00007632141fe816 */ /* 0x000fe4000000001f */
[C---:B------:R-:W-:Y:S02]  /*5a60*/  @!P6 PRMT R36, R21.reuse, 0x7610, R36 ;  /* 0x000076101524e816 */ /* 0x040fe40000000024 */
[----:B------:R-:W-:Y:S01]  /*5a70*/  @!P6 PRMT R30, R21, 0x7632, R30 ;  /* 0x00007632151ee816 */ /* 0x000fe2000000001e */
[----:B------:R-:W-:Y:S04]  /*5a80*/  STL.S16 [R1+0x176], R28 ;  /* 0x0001761c01007387 */ /* 0x000fe80000100600 */
[----:B------:R-:W-:Y:S04]  /*5a90*/  STL.S16 [R1+0x17c], R27 ;  /* 0x00017c1b01007387 */ /* 0x000fe80000100600 */
[----:B------:R-:W-:Y:S04]  /*5aa0*/  STL [R1+0x80], R24 ;  /* 0x0000801801007387 */ /* 0x000fe80000100800 */
[----:B------:R-:W-:Y:S04]  /*5ab0*/  STL [R1+0x100], R25 ;  /* 0x0001001901007387 */ /* 0x000fe80000100800 */
[----:B------:R-:W-:Y:S04]  /*5ac0*/  STL.S16 [R1+0x17e], R26 ;  /* 0x00017e1a01007387 */ /* 0x000fe80000100600 */
[----:B------:R-:W-:Y:S04]  /*5ad0*/  STL.S16 [R1+0x182], R23 ;  /* 0x0001821701007387 */ /* 0x000fe80000100600 */
[----:B------:R-:W-:Y:S04]  /*5ae0*/  STL.S16 [R1+0x186], R22 ;  /* 0x0001861601007387 */ /* 0x000fe80000100600 */
[----:B------:R-:W-:Y:S04]  /*5af0*/  STL [R1+0x108], R3 ;  /* 0x0001080301007387 */ /* 0x000fe80000100800 */
[----:B------:R-:W-:Y:S04]  /*5b00*/  STL [R1+0x8c], R20 ;  /* 0x00008c1401007387 */ /* 0x000fe80000100800 */
[----:B------:R-:W-:Y:S04]  /*5b10*/  STL [R1+0x10c], R21 ;  /* 0x00010c1501007387 */ /* 0x000fe80000100800 */
[----:B------:R-:W-:Y:S04]  /*5b20*/  STL.S16 [R1+0x184], R19 ;  /* 0x0001841301007387 */ /* 0x000fe80000100600 */
[----:B------:R-:W-:Y:S04]  /*5b30*/  STL.S16 [R1+0x18a], R18 ;  /* 0x00018a1201007387 */ /* 0x000fe80000100600 */
[----:B------:R-:W-:Y:S04]  /*5b40*/  STL.S16 [R1+0x128], R31 ;  /* 0x0001281f01007387 */ /* 0x000fe80000100600 */
[----:B------:R-:W-:Y:S04]  /*5b50*/  STL.S16 [R1+0x188], R36 ;  /* 0x0001882401007387 */ /* 0x000fe80000100600 */
[----:B------:R-:W-:Y:S01]  /*5b60*/  STL.S16 [R1+0x18c], R30 ;  /* 0x00018c1e01007387 */ /* 0x000fe20000100600 */
[----:B------:R-:W-:Y:S01]  /*5b70*/  UISETP.NE.AND UP1, UPT, UR9, URZ, UPT ;  /* 0x000000ff0900728c */ /* 0x000fe2000bf25270 */
[----:B0-----:R-:W-:-:S02]  /*5b80*/  @P0 R2UR UR5, R2 ;  /* 0x00000000020502ca */ /* 0x001fc400000e0000 */
[----:B------:R-:W-:Y:S01]  /*5b90*/  @!P1 PRMT R15, R15, 0x5410, R13 ;  /* 0x000054100f0f9816 */ /* 0x000fe2000000000d */
[----:B------:R0:W-:Y:S01]  /*5ba0*/  STL [R1+0xf8], R13 ;  /* 0x0000f80d01007387 */ /* 0x0001e20000100800 */
[----:B------:R-:W-:Y:S02]  /*5bb0*/  PRMT R17, R17, 0x5410, RZ ;  /* 0x0000541011117816 */ /* 0x000fe400000000ff */
[----:B0-----:R-:W-:-:S04]  /*5bc0*/  PRMT R13, RZ, 0x5410, RZ ;  /* 0x00005410ff0d7816 */ /* 0x001fc800000000ff */
[----:B------:R-:W-:Y:S02]  /*5bd0*/  @!P3 PRMT R13, R24, 0x7610, R13 ;  /* 0x00007610180db816 */ /* 0x000fe4000000000d */
[----:B------:R-:W-:Y:S02]  /*5be0*/  @!P6 PRMT R17, R17, 0x5410, R20 ;  /* 0x000054101111e816 */ /* 0x000fe40000000014 */
[----:B------:R-:W-:Y:S01]  /*5bf0*/  @!P3 PRMT R13, R13, 0x7610, R24 ;  /* 0x000076100d0db816 */ /* 0x000fe20000000018 */
[----:B------:R-:W-:Y:S01]  /*5c00*/  UMOV UR16, 0x3f800000 ;  /* 0x3f80000000107882 */ /* 0x000fe20000000000 */
[----:B------:R-:W-:Y:S01]  /*5c10*/  @UP0 UMOV UR16, UR5 ;  /* 0x0000000500100c82 */ /* 0x000fe20008000000 */
[----:B-1----:R-:W-:Y:S05]  /*5c20*/  BRA.U UP1, `(.L_x_794) ;  /* 0x0000002501a87547 */ /* 0x002fea000b800000 */
[----:B------:R-:W2:Y:S01]  /*5c30*/  LDL.LU.S16 R28, [R1+0x112] ;  /* 0x00011200011c7983 */ /* 0x000ea20000300600 */
[--C-:B------:R-:W-:Y:S02]  /*5c40*/  HADD2.F32 R3, -RZ, R66.reuse.H1_H1 ;  /* 0x30000042ff037230 */ /* 0x100fe40000004100 */
[--C-:B------:R-:W-:Y:S01]  /*5c50*/  HADD2.F32 R2, -RZ, R65.reuse.H1_H1 ;  /* 0x30000041ff027230 */ /* 0x100fe20000004100 */
[----:B------:R-:W3:Y:S01]  /*5c60*/  LDL.LU.S16 R27, [R1+0x12a] ;  /* 0x00012a00011b7983 */ /* 0x000ee20000300600 */
[----:B------:R-:W-:Y:S02]  /*5c70*/  HADD2.F32 R66, -RZ, R66.H0_H0 ;  /* 0x20000042ff427230 */ /* 0x000fe40000004100 */
[----:B------:R-:W-:Y:S01]  /*5c80*/  FADD.FTZ R3, R3, -UR28 ;  /* 0x8000001c03037e21 */ /* 0x000fe20008010000 */
[----:B------:R-:W-:Y:S02]  /*5c90*/  HADD2.F32 R65, -RZ, R65.H0_H0 ;  /* 0x20000041ff417230 */ /* 0x000fe40000004100 */
[----:B-----5:R-:W-:Y:S01]  /*5ca0*/  FMUL.FTZ R21, R10, R2 ;  /* 0x000000020a157220 */ /* 0x020fe20000410000 */
[----:B------:R-:W-:-:S02]  /*5cb0*/  HADD2.F32 R22, -RZ, R63.H1_H1 ;  /* 0x3000003fff167230 */ /* 0x000fc40000004100 */
[----:B------:R-:W-:Y:S01]  /*5cc0*/  FADD.FTZ R18, R66, -UR28 ;  /* 0x8000001c42127e21 */ /* 0x000fe20008010000 */
[----:B------:R-:W-:Y:S01]  /*5cd0*/  FMUL.FTZ R3, R3, UR16 ;  /* 0x0000001003037c20 */ /* 0x000fe20008410000 */
[----:B------:R-:W-:Y:S01]  /*5ce0*/  FADD.FTZ R20, RZ, R21 ;  /* 0x00000015ff147221 */ /* 0x000fe20000010000 */
[----:B------:R-:W-:Y:S01]  /*5cf0*/  FMUL.FTZ R19, R11, R65 ;  /* 0x000000410b137220 */ /* 0x000fe20000410000 */
[----:B------:R-:W-:Y:S01]  /*5d00*/  FMUL.FTZ R18, R18, UR16 ;  /* 0x0000001012127c20 */ /* 0x000fe20008410000 */
[----:B------:R-:W-:Y:S01]  /*5d10*/  FFMA.FTZ R21, R3, R21, RZ ;  /* 0x0000001503157223 */ /* 0x000fe200000100ff */
[----:B------:R-:W-:Y:S01]  /*5d20*/  FFMA.FTZ R3, R2, R3, RZ ;  /* 0x0000000302037223 */ /* 0x000fe200000100ff */
[----:B------:R-:W-:Y:S01]  /*5d30*/  FADD.FTZ R20, R19, R20 ;  /* 0x0000001413147221 */ /* 0x000fe20000010000 */
[----:B------:R-:W-:Y:S01]  /*5d40*/  FADD.FTZ R2, RZ, R2 ;  /* 0x00000002ff027221 */ /* 0x000fe20000010000 */
[----:B------:R-:W-:Y:S01]  /*5d50*/  FFMA.FTZ R21, R18, R19, R21 ;  /* 0x0000001312157223 */ /* 0x000fe20000010015 */
[----:B------:R-:W-:-:S02]  /*5d60*/  HADD2.F32 R19, -RZ, R64.H1_H1 ;  /* 0x30000040ff137230 */ /* 0x000fc40000004100 */
[----:B------:R-:W-:Y:S01]  /*5d70*/  FFMA.FTZ R18, R65, R18, RZ ;  /* 0x0000001241127223 */ /* 0x000fe200000100ff */
[C---:B------:R-:W-:Y:S01]  /*5d80*/  FADD.FTZ R2, R22.reuse, R2 ;  /* 0x0000000216027221 */ /* 0x040fe20000010000 */
[----:B------:R-:W-:Y:S02]  /*5d90*/  HADD2.F32 R63, -RZ, R63.H0_H0 ;  /* 0x2000003fff3f7230 */ /* 0x000fe40000004100 */
[----:B------:R-:W-:Y:S01]  /*5da0*/  FADD.FTZ R65, RZ, R65 ;  /* 0x00000041ff417221 */ /* 0x000fe20000010000 */
[----:B------:R-:W-:Y:S01]  /*5db0*/  FADD.FTZ R19, R19, -UR28 ;  /* 0x8000001c13137e21 */ /* 0x000fe20008010000 */
[----:B------:R-:W-:Y:S01]  /*5dc0*/  HADD2.F32 R23, -RZ, R33.H0_H0 ;  /* 0x20000021ff177230 */ /* 0x000fe20000004100 */
[----:B------:R-:W4:Y:S01]  /*5dd0*/  LDL.S16 R66, [R1+0x120] ;  /* 0x0001200001427983 */ /* 0x000f220000100600 */
[----:B------:R-:W-:Y:S01]  /*5de0*/  FADD.FTZ R65, R63, R65 ;  /* 0x000000413f417221 */ /* 0x000fe20000010000 */
[----:B------:R-:W-:Y:S02]  /*5df0*/  FMUL.FTZ R19, R19, UR16 ;  /* 0x0000001013137c20 */ /* 0x000fe40008410000 */
[----:B------:R-:W4:Y:S01]  /*5e00*/  LDL.LU.S16 R26, [R1+0x122] ;  /* 0x00012200011a7983 */ /* 0x000f220000300600 */
[----:B------:R-:W-:Y:S01]  /*5e10*/  FADD.FTZ R65, R65, R23 ;  /* 0x0000001741417221 */ /* 0x000fe20000010000 */
[----:B------:R-:W-:Y:S01]  /*5e20*/  FFMA.FTZ R3, R22, R19, R3 ;  /* 0x0000001316037223 */ /* 0x000fe20000010003 */
[----:B------:R-:W-:Y:S01]  /*5e30*/  FMUL.FTZ R22, R10, R22 ;  /* 0x000000160a167220 */ /* 0x000fe20000410000 */
[----:B------:R-:W-:Y:S01]  /*5e40*/  HADD2.F32 R25, -RZ, R77.H1_H1 ;  /* 0x3000004dff197230 */ /* 0x000fe20000004100 */
[----:B------:R-:W4:Y:S02]  /*5e50*/  LDL.S16 R33, [R1+0x16e] ;  /* 0x00016e0001217983 */ /* 0x000f240000100600 */
[----:B------:R-:W-:Y:S01]  /*5e60*/  FFMA.FTZ R21, R19, R22, R21 ;  /* 0x0000001613157223 */ /* 0x000fe20000010015 */
[----:B------:R-:W-:-:S02]  /*5e70*/  HADD2.F32 R19, -RZ, R64.H0_H0 ;  /* 0x20000040ff137230 */ /* 0x000fc40000004100 */
[----:B------:R-:W-:Y:S01]  /*5e80*/  FADD.FTZ R20, R20, R22 ;  /* 0x0000001614147221 */ /* 0x000fe20000010000 */
[----:B------:R-:W-:Y:S01]  /*5e90*/  HADD2.F32 R22, -RZ, R34.H0_H0 ;  /* 0x20000022ff167230 */ /* 0x000fe20000004100 */
[----:B------:R-:W4:Y:S01]  /*5ea0*/  LDL.LU.S16 R64, [R1+0x11c] ;  /* 0x00011c0001407983 */ /* 0x000f220000300600 */
[----:B------:R-:W-:-:S03]  /*5eb0*/  FADD.FTZ R19, R19, -UR28 ;  /* 0x8000001c13137e21 */ /* 0x000fc60008010000 */
[----:B------:R-:W-:Y:S01]  /*5ec0*/  FADD.FTZ R2, R2, R22 ;  /* 0x0000001602027221 */ /* 0x000fe20000010000 */
[----:B------:R-:W-:Y:S01]  /*5ed0*/  FADD.FTZ R25, R25, -UR28 ;  /* 0x8000001c19197e21 */ /* 0x000fe20008010000 */
[----:B------:R-:W-:Y:S01]  /*5ee0*/  FMUL.FTZ R19, R19, UR16 ;  /* 0x0000001013137c20 */ /* 0x000fe20008410000 */
[----:B------:R-:W-:Y:S01]  /*5ef0*/  HADD2.F32 R24, -RZ, R43.H0_H0 ;  /* 0x2000002bff187230 */ /* 0x000fe20000004100 */
[----:B------:R-:W4:Y:S02]  /*5f00*/  LDL.LU.S16 R34, [R1+0x156] ;  /* 0x0001560001227983 */ /* 0x000f240000300600 */
[----:B------:R-:W-:Y:S01]  /*5f10*/  FFMA.FTZ R18, R63, R19, R18 ;  /* 0x000000133f127223 */ /* 0x000fe20000010012 */
[----:B------:R-:W-:-:S04]  /*5f20*/  FMUL.FTZ R63, R11, R63 ;  /* 0x0000003f0b3f7220 */ /* 0x000fc80000410000 */
[----:B------:R-:W-:Y:S01]  /*5f30*/  FFMA.FTZ R21, R19, R63, R21 ;  /* 0x0000003f13157223 */ /* 0x000fe20000010015 */
[----:B------:R-:W-:Y:S02]  /*5f40*/  HADD2.F32 R19, -RZ, R38.H0_H0 ;  /* 0x20000026ff137230 */ /* 0x000fe40000004100 */
[----:B------:R-:W-:Y:S01]  /*5f50*/  FADD.FTZ R20, R63, R20 ;  /* 0x000000143f147221 */ /* 0x000fe20000010000 */
[----:B------:R-:W-:Y:S01]  /*5f60*/  FMUL.FTZ R25, R25, UR16 ;  /* 0x0000001019197c20 */ /* 0x000fe20008410000 */
[----:B------:R-:W3:Y:S01]  /*5f70*/  LDL.S16 R63, [R1+0x11e] ;  /* 0x00011e00013f7983 */ /* 0x000ee20000100600 */
[----:B------:R-:W-:Y:S01]  /*5f80*/  FADD.FTZ R19, R19, -UR28 ;  /* 0x8000001c13137e21 */ /* 0x000fe20008010000 */
[----:B------:R-:W-:Y:S02]  /*5f90*/  HADD2.F32 R77, -RZ, R77.H0_H0 ;  /* 0x2000004dff4d7230 */ /* 0x000fe40000004100 */
[----:B------:R-:W4:Y:S01]  /*5fa0*/  LDL.S16 R38, [R1+0x158] ;  /* 0x0001580001267983 */ /* 0x000f220000100600 */
[----:B------:R-:W-:-:S04]  /*5fb0*/  FMUL.FTZ R19, R19, UR16 ;  /* 0x0000001013137c20 */ /* 0x000fc80008410000 */
[----:B------:R-:W-:Y:S01]  /*5fc0*/  FFMA.FTZ R3, R22, R19, R3 ;  /* 0x0000001316037223 */ /* 0x000fe20000010003 */
[----:B------:R-:W-:-:S04]  /*5fd0*/  FMUL.FTZ R22, R10, R22 ;  /* 0x000000160a167220 */ /* 0x000fc80000410000 */
[----:B------:R-:W-:Y:S01]  /*5fe0*/  FFMA.FTZ R21, R19, R22, R21 ;  /* 0x0000001613157223 */ /* 0x000fe20000010015 */
[----:B------:R-:W-:Y:S02]  /*5ff0*/  HADD2.F32 R19, -RZ, R32.H0_H0 ;  /* 0x20000020ff137230 */ /* 0x000fe40000004100 */
[----:B------:R-:W-:Y:S01]  /*6000*/  FADD.FTZ R20, R20, R22 ;  /* 0x0000001614147221 */ /* 0x000fe20000010000 */
[--C-:B------:R-:W-:Y:S02]  /*6010*/  HADD2.F32 R22, -RZ, R47.reuse.H1_H1 ;  /* 0x3000002fff167230 */ /* 0x100fe40000004100 */
[----:B------:R-:W-:Y:S01]  /*6020*/  FADD.FTZ R77, R77, -UR28 ;  /* 0x8000001c4d4d7e21 */ /* 0x000fe20008010000 */
[----:B------:R-:W-:Y:S02]  /*6030*/  HADD2.F32 R47, -RZ, R47.H0_H0 ;  /* 0x2000002fff2f7230 */ /* 0x000fe40000004100 */
[----:B------:R-:W-:Y:S01]  /*6040*/  FADD.FTZ R19, R19, -UR28 ;  /* 0x8000001c13137e21 */ /* 0x000fe20008010000 */
[----:B------:R-:W-:-:S02]  /*6050*/  HADD2.F32 R55, -RZ, R55.H0_H0 ;  /* 0x20000037ff377230 */ /* 0x000fc40000004100 */
[----:B------:R-:W-:Y:S01]  /*6060*/  FADD.FTZ R2, R2, R22 ;  /* 0x0000001602027221 */ /* 0x000fe20000010000 */
[----:B------:R-:W4:Y:S01]  /*6070*/  LDL.LU.S16 R32, [R1+0x16c] ;  /* 0x00016c0001207983 */ /* 0x000f220000300600 */
[----:B------:R-:W-:Y:S01]  /*6080*/  FMUL.FTZ R19, R19, UR16 ;  /* 0x0000001013137c20 */ /* 0x000fe20008410000 */
[----:B------:R-:W-:-:S03]  /*6090*/  FADD.FTZ R65, R65, R47 ;  /* 0x0000002f41417221 */ /* 0x000fc60000010000 */
[----:B------:R-:W-:Y:S01]  /*60a0*/  FFMA.FTZ R18, R23, R19, R18 ;  /* 0x0000001317127223 */ /* 0x000fe20000010012 */
[----:B------:R-:W-:-:S04]  /*60b0*/  FMUL.FTZ R23, R11, R23 ;  /* 0x000000170b177220 */ /* 0x000fc80000410000 */
[----:B------:R-:W-:Y:S01]  /*60c0*/  FFMA.FTZ R21, R19, R23, R21 ;  /* 0x0000001713157223 */ /* 0x000fe20000010015 */
[----:B------:R-:W-:Y:S02]  /*60d0*/  HADD2.F32 R19, -RZ, R29.H0_H0 ;  /* 0x2000001dff137230 */ /* 0x000fe40000004100 */
[----:B------:R-:W-:-:S03]  /*60e0*/  FADD.FTZ R20, R23, R20 ;  /* 0x0000001417147221 */ /* 0x000fc60000010000 */
[----:B------:R-:W-:-:S04]  /*60f0*/  FADD.FTZ R19, R19, -UR28 ;  /* 0x8000001c13137e21 */ /* 0x000fc80008010000 */
[----:B------:R-:W-:-:S04]  /*6100*/  FMUL.FTZ R19, R19, UR16 ;  /* 0x0000001013137c20 */ /* 0x000fc80008410000 */
[----:B------:R-:W-:Y:S01]  /*6110*/  FFMA.FTZ R3, R22, R19, R3 ;  /* 0x0000001316037223 */ /* 0x000fe20000010003 */
[----:B------:R-:W-:-:S04]  /*6120*/  FMUL.FTZ R22, R10, R22 ;  /* 0x000000160a167220 */ /* 0x000fc80000410000 */
[----:B------:R-:W-:Y:S01]  /*6130*/  FFMA.FTZ R21, R19, R22, R21 ;  /* 0x0000001613157223 */ /* 0x000fe20000010015 */
[----:B------:R-:W-:Y:S02]  /*6140*/  HADD2.F32 R19, -RZ, R42.H0_H0 ;  /* 0x2000002aff137230 */ /* 0x000fe40000004100 */
[----:B------:R-:W-:Y:S01]  /*6150*/  FADD.FTZ R20, R20, R22 ;  /* 0x0000001614147221 */ /* 0x000fe20000010000 */
[--C-:B------:R-:W-:Y:S02]  /*6160*/  HADD2.F32 R22, -RZ, R41.reuse.H1_H1 ;  /* 0x30000029ff167230 */ /* 0x100fe40000004100 */
[----:B------:R-:W-:Y:S02]  /*6170*/  HADD2.F32 R41, -RZ, R41.H0_H0 ;  /* 0x20000029ff297230 */ /* 0x000fe40000004100 */
[----:B------:R-:W-:Y:S01]  /*6180*/  FADD.FTZ R19, R19, -UR28 ;  /* 0x8000001c13137e21 */ /* 0x000fe20008010000 */
[----:B------:R-:W-:-:S03]  /*6190*/  FADD.FTZ R2, R2, R22 ;  /* 0x0000001602027221 */ /* 0x000fc60000010000 */
[----:B------:R-:W-:Y:S01]  /*61a0*/  FMUL.FTZ R19, R19, UR16 ;  /* 0x0000001013137c20 */ /* 0x000fe20008410000 */
[----:B------:R-:W-:-:S03]  /*61b0*/  FADD.FTZ R65, R65, R41 ;  /* 0x0000002941417221 */ /* 0x000fc60000010000 */
[----:B------:R-:W-:Y:S01]  /*61c0*/  FFMA.FTZ R18, R47, R19, R18 ;  /* 0x000000132f127223 */ /* 0x000fe20000010012 */
[----:B------:R-:W-:-:S04]  /*61d0*/  FMUL.FTZ R47, R11, R47 ;  /* 0x0000002f0b2f7220 */ /* 0x000fc80000410000 */
[----:B------:R-:W-:Y:S01]  /*61e0*/  FFMA.FTZ R21, R19, R47, R21 ;  /* 0x0000002f13157223 */ /* 0x000fe20000010015 */
[--C-:B------:R-:W-:Y:S02]  /*61f0*/  HADD2.F32 R19, -RZ, R46.reuse.H1_H1 ;  /* 0x3000002eff137230 */ /* 0x100fe40000004100 */
[----:B------:R-:W-:Y:S01]  /*6200*/  FADD.FTZ R20, R47, R20 ;  /* 0x000000142f147221 */ /* 0x000fe20000010000 */
[----:B------:R-:W-:Y:S02]  /*6210*/  HADD2.F32 R46, -RZ, R46.H0_H0 ;  /* 0x2000002eff2e7230 */ /* 0x000fe40000004100 */
[----:B------:R-:W-:-:S03]  /*6220*/  FADD.FTZ R19, R19, -UR28 ;  /* 0x8000001c13137e21 */ /* 0x000fc60008010000 */
        /* <DEDUP_REMOVED lines=8> */
[----:B------:R-:W-:Y:S02]  /*62b0*/  HADD2.F32 R19, -RZ, R40.H1_H1 ;  /* 0x30000028ff137230 */ /* 0x000fe40000004100 */
[----:B------:R-:W-:Y:S01]  /*62c0*/  FADD.FTZ R20, R20, R22 ;  /* 0x0000001614147221 */ /* 0x000fe20000010000 */
[----:B------:R-:W-:-:S02]  /*62d0*/  HADD2.F32 R22, -RZ, R39.H1_H1 ;  /* 0x30000027ff167230 */ /* 0x000fc40000004100 */
[----:B------:R-:W-:Y:S01]  /*62e0*/  FFMA.FTZ R21, R46, R41, R21 ;  /* 0x000000292e157223 */ /* 0x000fe20000010015 */
[----:B------:R-:W-:Y:S02]  /*62f0*/  HADD2.F32 R40, -RZ, R40.H0_H0 ;  /* 0x20000028ff287230 */ /* 0x000fe40000004100 */
[----:B------:R-:W-:Y:S01]  /*6300*/  FADD.FTZ R19, R19, -UR28 ;  /* 0x8000001c13137e21 */ /* 0x000fe20008010000 */
[----:B------:R-:W-:Y:S01]  /*6310*/  FADD.FTZ R20, R41, R20 ;  /* 0x0000001429147221 */ /* 0x000fe20000010000 */
[----:B------:R-:W-:Y:S01]  /*6320*/  FADD.FTZ R2, R2, R22 ;  /* 0x0000001602027221 */ /* 0x000fe20000010000 */
[----:B------:R-:W-:Y:S02]  /*6330*/  HADD2.F32 R39, -RZ, R39.H0_H0 ;  /* 0x20000027ff277230 */ /* 0x000fe40000004100 */
[----:B------:R-:W-:Y:S01]  /*6340*/  FMUL.FTZ R19, R19, UR16 ;  /* 0x0000001013137c20 */ /* 0x000fe20008410000 */
[----:B------:R-:W-:-:S03]  /*6350*/  FADD.FTZ R40, R40, -UR28 ;  /* 0x8000001c28287e21 */ /* 0x000fc60008010000 */
[----:B------:R-:W-:Y:S01]  /*6360*/  FFMA.FTZ R3, R22, R19, R3 ;  /* 0x0000001316037223 */ /* 0x000fe20000010003 */
[----:B------:R-:W-:Y:S01]  /*6370*/  FMUL.FTZ R22, R10, R22 ;  /* 0x000000160a167220 */ /* 0x000fe20000410000 */
[----:B------:R-:W-:Y:S01]  /*6380*/  FMUL.FTZ R40, R40, UR16 ;  /* 0x0000001028287c20 */ /* 0x000fe20008410000 */
[----:B------:R-:W-:Y:S02]  /*6390*/  FADD.FTZ R65, R65, R39 ;  /* 0x0000002741417221 */ /* 0x000fe40000010000 */
[----:B------:R-:W-:Y:S01]  /*63a0*/  FFMA.FTZ R21, R19, R22, R21 ;  /* 0x0000001613157223 */ /* 0x000fe20000010015 */
[----:B------:R-:W-:Y:S02]  /*63b0*/  HADD2.F32 R19, -RZ, R67.H1_H1 ;  /* 0x30000043ff137230 */ /* 0x000fe40000004100 */
[----:B------:R-:W-:Y:S01]  /*63c0*/  FADD.FTZ R20, R20, R22 ;  /* 0x0000001614147221 */ /* 0x000fe20000010000 */
[----:B------:R-:W-:Y:S01]  /*63d0*/  FFMA.FTZ R18, R39, R40, R18 ;  /* 0x0000002827127223 */ /* 0x000fe20000010012 */
[----:B------:R-:W-:-:S02]  /*63e0*/  HADD2.F32 R22, -RZ, R68.H1_H1 ;  /* 0x30000044ff167230 */ /* 0x000fc40000004100 */
[----:B------:R-:W-:Y:S01]  /*63f0*/  FMUL.FTZ R39, R11, R39 ;  /* 0x000000270b277220 */ /* 0x000fe20000410000 */
[----:B------:R-:W-:Y:S01]  /*6400*/  FADD.FTZ R19, R19, -UR28 ;  /* 0x8000001c13137e21 */ /* 0x000fe20008010000 */
[----:B------:R-:W-:Y:S02]  /*6410*/  HADD2.F32 R67, -RZ, R67.H0_H0 ;  /* 0x20000043ff437230 */ /* 0x000fe40000004100 */
[----:B------:R-:W-:Y:S01]  /*6420*/  FFMA.FTZ R21, R40, R39, R21 ;  /* 0x0000002728157223 */ /* 0x000fe20000010015 */
[----:B------:R-:W-:Y:S01]  /*6430*/  FMUL.FTZ R19, R19, UR16 ;  /* 0x0000001013137c20 */ /* 0x000fe20008410000 */
[----:B------:R-:W-:Y:S01]  /*6440*/  FMUL.FTZ R23, R10, R22 ;  /* 0x000000160a177220 */ /* 0x000fe20000410000 */
[----:B------:R-:W-:Y:S02]  /*6450*/  HADD2.F32 R68, -RZ, R68.H0_H0 ;  /* 0x20000044ff447230 */ /* 0x000fe40000004100 */
[----:B------:R-:W-:Y:S01]  /*6460*/  FADD.FTZ R20, R39, R20 ;  /* 0x0000001427147221 */ /* 0x000fe20000010000 */
[----:B------:R-:W-:Y:S01]  /*6470*/  FFMA.FTZ R3, R22, R19, R3 ;  /* 0x0000001316037223 */ /* 0x000fe20000010003 */
[----:B------:R-:W-:Y:S01]  /*6480*/  FADD.FTZ R67, R67, -UR28 ;  /* 0x8000001c43437e21 */ /* 0x000fe20008010000 */
[----:B------:R-:W-:Y:S01]  /*6490*/  FFMA.FTZ R21, R19, R23, R21 ;  /* 0x0000001713157223 */ /* 0x000fe20000010015 */
[----:B------:R-:W-:-:S02]  /*64a0*/  HADD2.F32 R19, -RZ, R69.H1_H1 ;  /* 0x30000045ff137230 */ /* 0x000fc40000004100 */
[----:B------:R-:W-:Y:S01]  /*64b0*/  FADD.FTZ R2, R2, R22 ;  /* 0x0000001602027221 */ /* 0x000fe20000010000 */
[----:B------:R-:W-:Y:S01]  /*64c0*/  FADD.FTZ R20, R20, R23 ;  /* 0x0000001714147221 */ /* 0x000fe20000010000 */
[----:B------:R-:W-:Y:S01]  /*64d0*/  FMUL.FTZ R67, R67, UR16 ;  /* 0x0000001043437c20 */ /* 0x000fe20008410000 */
[----:B------:R-:W-:Y:S01]  /*64e0*/  FMUL.FTZ R22, R11, R68 ;  /* 0x000000440b167220 */ /* 0x000fe20000410000 */
[----:B------:R-:W-:Y:S01]  /*64f0*/  FADD.FTZ R19, R19, -UR28 ;  /* 0x8000001c13137e21 */ /* 0x000fe20008010000 */
[----:B------:R-:W-:Y:S02]  /*6500*/  HADD2.F32 R69, -RZ, R69.H0_H0 ;  /* 0x20000045ff457230 */ /* 0x000fe40000004100 */
[----:B------:R-:W-:Y:S01]  /*6510*/  FADD.FTZ R65, R65, R68 ;  /* 0x0000004441417221 */ /* 0x000fe20000010000 */
[----:B------:R-:W-:Y:S01]  /*6520*/  FADD.FTZ R20, R22, R20 ;  /* 0x0000001416147221 */ /* 0x000fe20000010000 */
[----:B------:R-:W-:Y:S01]  /*6530*/  FFMA.FTZ R21, R67, R22, R21 ;  /* 0x0000001643157223 */ /* 0x000fe20000010015 */
[----:B------:R-:W-:-:S02]  /*6540*/  HADD2.F32 R22, -RZ, R70.H0_H0 ;  /* 0x20000046ff167230 */ /* 0x000fc40000004100 */
[----:B------:R-:W-:Y:S01]  /*6550*/  FMUL.FTZ R19, R19, UR16 ;  /* 0x0000001013137c20 */ /* 0x000fe20008410000 */
[----:B------:R-:W-:Y:S01]  /*6560*/  FADD.FTZ R69, R69, -UR28 ;  /* 0x8000001c45457e21 */ /* 0x000fe20008010000 */
[----:B------:R-:W-:Y:S02]  /*6570*/  HADD2.F32 R70, -RZ, R70.H1_H1 ;  /* 0x30000046ff467230 */ /* 0x000fe40000004100 */
[----:B------:R-:W-:Y:S01]  /*6580*/  FFMA.FTZ R18, R68, R67, R18 ;  /* 0x0000004344127223 */ /* 0x000fe20000010012 */
[----:B------:R-:W-:Y:S01]  /*6590*/  FADD.FTZ R2, R2, R22 ;  /* 0x0000001602027221 */ /* 0x000fe20000010000 */
[----:B------:R-:W-:Y:S01]  /*65a0*/  FFMA.FTZ R3, R22, R19, R3 ;  /* 0x0000001316037223 */ /* 0x000fe20000010003 */
[----:B------:R-:W-:Y:S01]  /*65b0*/  FMUL.FTZ R22, R10, R22 ;  /* 0x000000160a167220 */ /* 0x000fe20000410000 */
[----:B------:R-:W-:Y:S02]  /*65c0*/  HADD2.F32 R23, -RZ, R71.H1_H1 ;  /* 0x30000047ff177230 */ /* 0x000fe40000004100 */
[----:B------:R-:W-:Y:S01]  /*65d0*/  FMUL.FTZ R69, R69, UR16 ;  /* 0x0000001045457c20 */ /* 0x000fe20008410000 */
[----:B------:R-:W-:Y:S01]  /*65e0*/  FADD.FTZ R65, R65, R70 ;  /* 0x0000004641417221 */ /* 0x000fe20000010000 */
[----:B------:R-:W-:Y:S01]  /*65f0*/  FFMA.FTZ R21, R19, R22, R21 ;  /* 0x0000001613157223 */ /* 0x000fe20000010015 */
[----:B------:R-:W-:-:S02]  /*6600*/  HADD2.F32 R19, -RZ, R72.H1_H1 ;  /* 0x30000048ff137230 */ /* 0x000fc40000004100 */
[----:B------:R-:W-:Y:S01]  /*6610*/  FFMA.FTZ R18, R70, R69, R18 ;  /* 0x0000004546127223 */ /* 0x000fe20000010012 */
[----:B------:R-:W-:Y:S01]  /*6620*/  FMUL.FTZ R70, R11, R70 ;  /* 0x000000460b467220 */ /* 0x000fe20000410000 */
[----:B------:R-:W-:Y:S01]  /*6630*/  FADD.FTZ R20, R20, R22 ;  /* 0x0000001614147221 */ /* 0x000fe20000010000 */
[----:B------:R-:W-:Y:S01]  /*6640*/  FADD.FTZ R23, R23, -UR28 ;  /* 0x8000001c17177e21 */ /* 0x000fe20008010000 */
[----:B------:R-:W-:Y:S01]  /*6650*/  FMUL.FTZ R22, R10, R19 ;  /* 0x000000130a167220 */ /* 0x000fe20000410000 */
[----:B------:R-:W-:Y:S01]  /*6660*/  FFMA.FTZ R21, R69, R70, R21 ;  /* 0x0000004645157223 */ /* 0x000fe20000010015 */
[----:B------:R-:W-:Y:S01]  /*6670*/  FADD.FTZ R20, R70, R20 ;  /* 0x0000001446147221 */ /* 0x000fe20000010000 */
[----:B------:R-:W-:Y:S01]  /*6680*/  FMUL.FTZ R23, R23, UR16 ;  /* 0x0000001017177c20 */ /* 0x000fe20008410000 */
[----:B------:R-:W-:Y:S02]  /*6690*/  HADD2.F32 R71, -RZ, R71.H0_H0 ;  /* 0x20000047ff477230 */ /* 0x000fe40000004100 */
[----:B------:R-:W-:Y:S01]  /*66a0*/  FADD.FTZ R2, R2, R19 ;  /* 0x0000001302027221 */ /* 0x000fe20000010000 */
[----:B------:R-:W-:Y:S01]  /*66b0*/  FADD.FTZ R20, R20, R22 ;  /* 0x0000001614147221 */ /* 0x000fe20000010000 */
[----:B------:R-:W-:Y:S01]  /*66c0*/  FFMA.FTZ R21, R23, R22, R21 ;  /* 0x0000001617157223 */ /* 0x000fe20000010015 */
[----:B------:R-:W-:Y:S01]  /*66d0*/  FFMA.FTZ R3, R19, R23, R3 ;  /* 0x0000001713037223 */ /* 0x000fe20000010003 */
[----:B------:R-:W-:-:S02]  /*66e0*/  HADD2.F32 R19, -RZ, R73.H1_H1 ;  /* 0x30000049ff137230 */ /* 0x000fc40000004100 */
[----:B------:R-:W-:Y:S01]  /*66f0*/  FADD.FTZ R71, R71, -UR28 ;  /* 0x8000001c47477e21 */ /* 0x000fe20008010000 */
[----:B------:R-:W-:Y:S02]  /*6700*/  HADD2.F32 R72, -RZ, R72.H0_H0 ;  /* 0x20000048ff487230 */ /* 0x000fe40000004100 */
[----:B------:R-:W-:Y:S01]  /*6710*/  FADD.FTZ R19, R19, -UR28 ;  /* 0x8000001c13137e21 */ /* 0x000fe20008010000 */
[----:B--2---:R-:W-:Y:S02]  /*6720*/  HADD2.F32 R22, -RZ, R28.H0_H0 ;  /* 0x2000001cff167230 */ /* 0x004fe40000004100 */
[----:B------:R-:W2:Y:S01]  /*6730*/  LDL.LU.S16 R28, [R1+0x124] ;  /* 0x00012400011c7983 */ /* 0x000ea20000300600 */
[----:B------:R-:W-:Y:S01]  /*6740*/  FMUL.FTZ R71, R71, UR16 ;  /* 0x0000001047477c20 */ /* 0x000fe20008410000 */
[----:B------:R-:W-:Y:S01]  /*6750*/  FMUL.FTZ R19, R19, UR16 ;  /* 0x0000001013137c20 */ /* 0x000fe20008410000 */
[----:B------:R-:W-:Y:S02]  /*6760*/  FADD.FTZ R65, R65, R72 ;  /* 0x0000004841417221 */ /* 0x000fe40000010000 */
[----:B------:R-:W-:Y:S01]  /*6770*/  FFMA.FTZ R18, R72, R71, R18 ;  /* 0x0000004748127223 */ /* 0x000fe20000010012 */
[----:B------:R-:W-:Y:S01]  /*6780*/  FMUL.FTZ R72, R11, R72 ;  /* 0x000000480b487220 */ /* 0x000fe20000410000 */
[----:B------:R-:W-:-:S02]  /*6790*/  HADD2.F32 R73, -RZ, R73.H0_H0 ;  /* 0x20000049ff497230 */ /* 0x000fc40000004100 */
[----:B------:R-:W-:Y:S01]  /*67a0*/  FADD.FTZ R2, R2, R22 ;  /* 0x0000001602027221 */ /* 0x000fe20000010000 */
[----:B------:R-:W-:Y:S01]  /*67b0*/  FFMA.FTZ R3, R22, R19, R3 ;  /* 0x0000001316037223 */ /* 0x000fe20000010003 */
[----:B------:R-:W-:Y:S01]  /*67c0*/  FMUL.FTZ R22, R10, R22 ;  /* 0x000000160a167220 */ /* 0x000fe20000410000 */
[----:B------:R-:W-:Y:S01]  /*67d0*/  FFMA.FTZ R21, R71, R72, R21 ;  /* 0x0000004847157223 */ /* 0x000fe20000010015 */
[----:B------:R-:W-:Y:S01]  /*67e0*/  FADD.FTZ R20, R72, R20 ;  /* 0x0000001448147221 */ /* 0x000fe20000010000 */
[----:B------:R-:W-:Y:S02]  /*67f0*/  HADD2.F32 R23, -RZ, R37.H0_H0 ;  /* 0x20000025ff177230 */ /* 0x000fe40000004100 */
[----:B------:R-:W-:Y:S01]  /*6800*/  FADD.FTZ R73, R73, -UR28 ;  /* 0x8000001c49497e21 */ /* 0x000fe20008010000 */
[----:B------:R-:W-:Y:S01]  /*6810*/  FFMA.FTZ R21, R19, R22, R21 ;  /* 0x0000001613157223 */ /* 0x000fe20000010015 */
[----:B------:R-:W-:Y:S02]  /*6820*/  HADD2.F32 R19, -RZ, R35.H0_H0 ;  /* 0x20000023ff137230 */ /* 0x000fe40000004100 */
[----:B------:R-:W-:Y:S01]  /*6830*/  FADD.FTZ R20, R20, R22 ;  /* 0x0000001614147221 */ /* 0x000fe20000010000 */
[----:B------:R-:W-:Y:S01]  /*6840*/  FMUL.FTZ R73, R73, UR16 ;  /* 0x0000001049497c20 */ /* 0x000fe20008410000 */
[----:B------:R-:W-:Y:S01]  /*6850*/  FMUL.FTZ R22, R11, R23 ;  /* 0x000000170b167220 */ /* 0x000fe20000410000 */
[----:B------:R-:W-:-:S03]  /*6860*/  FADD.FTZ R19, R19, -UR28 ;  /* 0x8000001c13137e21 */ /* 0x000fc60008010000 */
[----:B------:R-:W-:Y:S01]  /*6870*/  FADD.FTZ R20, R22, R20 ;  /* 0x0000001416147221 */ /* 0x000fe20000010000 */
[----:B------:R-:W-:Y:S01]  /*6880*/  FFMA.FTZ R21, R73, R22, R21 ;  /* 0x0000001649157223 */ /* 0x000fe20000010015 */
[----:B------:R-:W-:Y:S02]  /*6890*/  HADD2.F32 R22, -RZ, R45.H0_H0 ;  /* 0x2000002dff167230 */ /* 0x000fe40000004100 */
[----:B------:R-:W-:Y:S01]  /*68a0*/  FADD.FTZ R65, R65, R23 ;  /* 0x0000001741417221 */ /* 0x000fe20000010000 */
[----:B------:R-:W-:Y:S01]  /*68b0*/  FFMA.FTZ R18, R23, R73, R18 ;  /* 0x0000004917127223 */ /* 0x000fe20000010012 */
[----:B------:R-:W-:Y:S01]  /*68c0*/  FMUL.FTZ R19, R19, UR16 ;  /* 0x0000001013137c20 */ /* 0x000fe20008410000 */
[----:B------:R-:W-:Y:S02]  /*68d0*/  HADD2.F32 R23, -RZ, R44.H0_H0 ;  /* 0x2000002cff177230 */ /* 0x000fe40000004100 */
[----:B------:R-:W-:Y:S01]  /*68e0*/  FADD.FTZ R2, R2, R22 ;  /* 0x0000001602027221 */ /* 0x000fe20000010000 */
[----:B------:R-:W-:Y:S01]  /*68f0*/  FFMA.FTZ R3, R22, R19, R3 ;  /* 0x0000001316037223 */ /* 0x000fe20000010003 */
[----:B------:R-:W-:Y:S01]  /*6900*/  FMUL.FTZ R22, R10, R22 ;  /* 0x000000160a167220 */ /* 0x000fe20000410000 */
[----:B------:R-:W-:-:S03]  /*6910*/  FADD.FTZ R23, R23, -UR28 ;  /* 0x8000001c17177e21 */ /* 0x000fc60008010000 */
[----:B------:R-:W-:Y:S01]  /*6920*/  FFMA.FTZ R21, R19, R22, R21 ;  /* 0x0000001613157223 */ /* 0x000fe20000010015 */
[----:B------:R-:W-:Y:S01]  /*6930*/  FMUL.FTZ R23, R23, UR16 ;  /* 0x0000001017177c20 */ /* 0x000fe20008410000 */
[----:B------:R-:W-:Y:S02]  /*6940*/  HADD2.F32 R19, -RZ, R76.H1_H1 ;  /* 0x3000004cff137230 */ /* 0x000fe40000004100 */
[----:B------:R-:W-:Y:S01]  /*6950*/  FADD.FTZ R65, R65, R24 ;  /* 0x0000001841417221 */ /* 0x000fe20000010000 */
[----:B------:R-:W-:Y:S01]  /*6960*/  FADD.FTZ R20, R20, R22 ;  /* 0x0000001614147221 */ /* 0x000fe20000010000 */
[----:B------:R-:W-:Y:S01]  /*6970*/  FFMA.FTZ R18, R24, R23, R18 ;  /* 0x0000001718127223 */ /* 0x000fe20000010012 */
[----:B------:R-:W-:Y:S01]  /*6980*/  FMUL.FTZ R24, R11, R24 ;  /* 0x000000180b187220 */ /* 0x000fe20000410000 */
[----:B------:R-:W-:Y:S01]  /*6990*/  FMUL.FTZ R22, R10, R19 ;  /* 0x000000130a167220 */ /* 0x000fe20000410000 */
[----:B------:R-:W-:Y:S01]  /*69a0*/  FADD.FTZ R2, R2, R19 ;  /* 0x0000001302027221 */ /* 0x000fe20000010000 */
[----:B------:R-:W-:Y:S01]  /*69b0*/  FFMA.FTZ R3, R19, R25, R3 ;  /* 0x0000001913037223 */ /* 0x000fe20000010003 */
[----:B------:R-:W-:-:S02]  /*69c0*/  HADD2.F32 R19, -RZ, R75.H1_H1 ;  /* 0x3000004bff137230 */ /* 0x000fc40000004100 */
[----:B------:R-:W-:Y:S01]  /*69d0*/  FADD.FTZ R20, R24, R20 ;  /* 0x0000001418147221 */ /* 0x000fe20000010000 */
[----:B------:R-:W-:Y:S01]  /*69e0*/  FFMA.FTZ R21, R23, R24, R21 ;  /* 0x0000001817157223 */ /* 0x000fe20000010015 */
[----:B------:R-:W-:Y:S02]  /*69f0*/  HADD2.F32 R76, -RZ, R76.H0_H0 ;  /* 0x2000004cff4c7230 */ /* 0x000fe40000004100 */
[----:B------:R-:W-:Y:S01]  /*6a00*/  FMUL.FTZ R77, R77, UR16 ;  /* 0x000000104d4d7c20 */ /* 0x000fe20008410000 */
[----:B------:R-:W-:Y:S01]  /*6a10*/  FADD.FTZ R19, R19, -UR28 ;  /* 0x8000001c13137e21 */ /* 0x000fe20008010000 */
[----:B------:R-:W-:Y:S01]  /*6a20*/  FADD.FTZ R20, R20, R22 ;  /* 0x0000001614147221 */ /* 0x000fe20000010000 */
[----:B------:R-:W-:Y:S01]  /*6a30*/  FFMA.FTZ R21, R25, R22, R21 ;  /* 0x0000001619157223 */ /* 0x000fe20000010015 */
[----:B------:R-:W-:Y:S02]  /*6a40*/  HADD2.F32 R22, -RZ, R74.H1_H1 ;  /* 0x3000004aff167230 */ /* 0x000fe40000004100 */
[----:B------:R-:W-:Y:S01]  /*6a50*/  FMUL.FTZ R19, R19, UR16 ;  /* 0x0000001013137c20 */ /* 0x000fe20008410000 */
[----:B------:R-:W-:Y:S01]  /*6a60*/  FADD.FTZ R65, R65, R76 ;  /* 0x0000004c41417221 */ /* 0x000fe20000010000 */
        /* <DEDUP_REMOVED lines=11> */
[----:B---3--:R-:W-:Y:S02]  /*6b20*/  HADD2.F32 R19, -RZ, R63.H0_H0 ;  /* 0x2000003fff137230 */ /* 0x008fe40000004100 */
[----:B------:R-:W-:Y:S01]  /*6b30*/  FADD.FTZ R20, R20, R22 ;  /* 0x0000001614147221 */ /* 0x000fe20000010000 */
[----:B------:R-:W-:Y:S01]  /*6b40*/  FMUL.FTZ R75, R75, UR16 ;  /* 0x000000104b4b7c20 */ /* 0x000fe20008410000 */
[----:B------:R-:W-:Y:S01]  /*6b50*/  FMUL.FTZ R22, R11, R74 ;  /* 0x0000004a0b167220 */ /* 0x000fe20000410000 */
[----:B------:R-:W-:-:S02]  /*6b60*/  HADD2.F32 R24, -RZ, R27.H0_H0 ;  /* 0x2000001bff187230 */ /* 0x000fc40000004100 */
[----:B------:R-:W-:Y:S01]  /*6b70*/  FADD.FTZ R19, R19, -UR28 ;  /* 0x8000001c13137e21 */ /* 0x000fe20008010000 */
[----:B------:R-:W3:Y:S01]  /*6b80*/  LDL.S16 R27, [R1+0x154] ;  /* 0x00015400011b7983 */ /* 0x000ee20000100600 */
[----:B------:R-:W-:Y:S01]  /*6b90*/  FADD.FTZ R20, R22, R20 ;  /* 0x0000001416147221 */ /* 0x000fe20000010000 */
[----:B------:R-:W-:Y:S01]  /*6ba0*/  FFMA.FTZ R21, R75, R22, R21 ;  /* 0x000000164b157223 */ /* 0x000fe20000010015 */
[----:B----4-:R-:W-:Y:S02]  /*6bb0*/  HADD2.F32 R22, -RZ, R66.H0_H0 ;  /* 0x20000042ff167230 */ /* 0x010fe40000004100 */
[----:B------:R-:W-:Y:S01]  /*6bc0*/  FMUL.FTZ R19, R19, UR16 ;  /* 0x0000001013137c20 */ /* 0x000fe20008410000 */
[----:B------:R-:W4:Y:S02]  /*6bd0*/  LDL.LU.S16 R66, [R1+0x144] ;  /* 0x0001440001427983 */ /* 0x000f240000300600 */
[----:B------:R-:W-:Y:S01]  /*6be0*/  FADD.FTZ R2, R2, R22 ;  /* 0x0000001602027221 */ /* 0x000fe20000010000 */
[----:B------:R-:W-:Y:S01]  /*6bf0*/  FFMA.FTZ R3, R22, R19, R3 ;  /* 0x0000001316037223 */ /* 0x000fe20000010003 */
[----:B------:R-:W-:Y:S01]  /*6c00*/  FMUL.FTZ R22, R10, R22 ;  /* 0x000000160a167220 */ /* 0x000fe20000410000 */
[----:B------:R-:W-:-:S02]  /*6c10*/  HADD2.F32 R23, -RZ, R64.H0_H0 ;  /* 0x20000040ff177230 */ /* 0x000fc40000004100 */
[----:B------:R-:W-:Y:S02]  /*6c20*/  HADD2.F32 R25, -RZ, R26.H0_H0 ;  /* 0x2000001aff197230 */ /* 0x000fe40000004100 */
[----:B------:R-:W-:Y:S01]  /*6c30*/  FFMA.FTZ R21, R19, R22, R21 ;  /* 0x0000001613157223 */ /* 0x000fe20000010015 */
[----:B------:R-:W-:Y:S01]  /*6c40*/  FADD.FTZ R65, R65, R74 ;  /* 0x0000004a41417221 */ /* 0x000fe20000010000 */
[----:B------:R-:W-:Y:S01]  /*6c50*/  FADD.FTZ R23, R23, -UR28 ;  /* 0x8000001c17177e21 */ /* 0x000fe20008010000 */
[----:B------:R-:W-:Y:S01]  /*6c60*/  FFMA.FTZ R18, R74, R75, R18 ;  /* 0x0000004b4a127223 */ /* 0x000fe20000010012 */
[----:B------:R-:W-:Y:S01]  /*6c70*/  FADD.FTZ R20, R20, R22 ;  /* 0x0000001614147221 */ /* 0x000fe20000010000 */
[----:B------:R-:W4:Y:S04]  /*6c80*/  LDL.S16 R26, [R1+0x14c] ;  /* 0x00014c00011a7983 */ /* 0x000f280000100600 */
[----:B------:R-:W4:Y:S04]  /*6c90*/  LDL.S16 R63, [R1+0x146] ;  /* 0x00014600013f7983 */ /* 0x000f280000100600 */
[----:B------:R-:W4:Y:S01]  /*6ca0*/  LDL.S16 R64, [R1+0x152] ;  /* 0x0001520001407983 */ /* 0x000f220000100600 */
[----:B--2---:R-:W-:-:S03]  /*6cb0*/  HADD2.F32 R19, -RZ, R28.H0_H0 ;  /* 0x2000001cff137230 */ /* 0x004fc60000004100 */
[----:B------:R-:W2:Y:S01]  /*6cc0*/  LDL.LU.S16 R28, [R1+0x140] ;  /* 0x00014000011c7983 */ /* 0x000ea20000300600 */
[----:B------:R-:W-:Y:S01]  /*6cd0*/  FMUL.FTZ R23, R23, UR16 ;  /* 0x0000001017177c20 */ /* 0x000fe20008410000 */
[----:B------:R-:W-:Y:S01]  /*6ce0*/  FADD.FTZ R25, R25, -UR28 ;  /* 0x8000001c19197e21 */ /* 0x000fe20008010000 */
[----:B------:R-:W-:Y:S02]  /*6cf0*/  FADD.FTZ R65, R65, R24 ;  /* 0x0000001841417221 */ /* 0x000fe40000010000 */
[----:B------:R-:W-:Y:S01]  /*6d00*/  FFMA.FTZ R18, R24, R23, R18 ;  /* 0x0000001718127223 */ /* 0x000fe20000010012 */
[----:B------:R-:W-:Y:S01]  /*6d10*/  FMUL.FTZ R24, R11, R24 ;  /* 0x000000180b187220 */ /* 0x000fe20000410000 */
[----:B------:R-:W-:Y:S01]  /*6d20*/  FMUL.FTZ R25, R25, UR16 ;  /* 0x0000001019197c20 */ /* 0x000fe20008410000 */
[----:B------:R-:W-:Y:S02]  /*6d30*/  HADD2.F32 R22, -RZ, R62.H0_H0 ;  /* 0x2000003eff167230 */ /* 0x000fe40000004100 */
[----:B------:R-:W-:Y:S01]  /*6d40*/  FADD.FTZ R2, R2, R19 ;  /* 0x0000001302027221 */ /* 0x000fe20000010000 */
[----:B------:R-:W-:Y:S01]  /*6d50*/  FFMA.FTZ R21, R23, R24, R21 ;  /* 0x0000001817157223 */ /* 0x000fe20000010015 */
[----:B------:R-:W-:Y:S01]  /*6d60*/  FADD.FTZ R20, R24, R20 ;  /* 0x0000001418147221 */ /* 0x000fe20000010000 */
[----:B------:R-:W-:Y:S01]  /*6d70*/  FMUL.FTZ R23, R10, R19 ;  /* 0x000000130a177220 */ /* 0x000fe20000410000 */
[----:B------:R-:W-:Y:S01]  /*6d80*/  FFMA.FTZ R3, R19, R25, R3 ;  /* 0x0000001913037223 */ /* 0x000fe20000010003 */
[----:B------:R-:W-:-:S02]  /*6d90*/  HADD2.F32 R19, -RZ, R61.H0_H0 ;  /* 0x2000003dff137230 */ /* 0x000fc40000004100 */
[----:B------:R-:W-:Y:S01]  /*6da0*/  FADD.FTZ R22, R22, -UR28 ;  /* 0x8000001c16167e21 */ /* 0x000fe20008010000 */
[----:B------:R-:W-:Y:S01]  /*6db0*/  FADD.FTZ R20, R20, R23 ;  /* 0x0000001714147221 */ /* 0x000fe20000010000 */
[----:B------:R-:W-:Y:S01]  /*6dc0*/  FFMA.FTZ R21, R25, R23, R21 ;  /* 0x0000001719157223 */ /* 0x000fe20000010015 */
[----:B------:R-:W-:Y:S02]  /*6dd0*/  HADD2.F32 R23, -RZ, R53.H0_H0 ;  /* 0x20000035ff177230 */ /* 0x000fe40000004100 */
[----:B------:R-:W-:Y:S01]  /*6de0*/  FADD.FTZ R19, R19, -UR28 ;  /* 0x8000001c13137e21 */ /* 0x000fe20008010000 */
[----:B------:R-:W-:Y:S01]  /*6df0*/  FMUL.FTZ R22, R22, UR16 ;  /* 0x0000001016167c20 */ /* 0x000fe20008410000 */
[----:B------:R-:W-:Y:S02]  /*6e00*/  HADD2.F32 R24, -RZ, R59.H0_H0 ;  /* 0x2000003bff187230 */ /* 0x000fe40000004100 */
        /* <DEDUP_REMOVED lines=9> */
[----:B------:R-:W-:-:S03]  /*6ea0*/  FADD.FTZ R25, R25, -UR28 ;  /* 0x8000001c19197e21 */ /* 0x000fc60008010000 */
[----:B------:R-:W-:Y:S01]  /*6eb0*/  FFMA.FTZ R21, R19, R24, R21 ;  /* 0x0000001813157223 */ /* 0x000fe20000010015 */
[----:B------:R-:W-:Y:S02]  /*6ec0*/  HADD2.F32 R19, -RZ, R50.H0_H0 ;  /* 0x20000032ff137230 */ /* 0x000fe40000004100 */
[----:B------:R-:W-:Y:S01]  /*6ed0*/  FMUL.FTZ R25, R25, UR16 ;  /* 0x0000001019197c20 */ /* 0x000fe20008410000 */
[----:B------:R-:W-:Y:S02]  /*6ee0*/  HADD2.F32 R22, -RZ, R56.H0_H0 ;  /* 0x20000038ff167230 */ /* 0x000fe40000004100 */
[----:B------:R-:W-:Y:S01]  /*6ef0*/  FADD.FTZ R20, R23, R20 ;  /* 0x0000001417147221 */ /* 0x000fe20000010000 */
[----:B------:R-:W-:Y:S02]  /*6f00*/  HADD2.F32 R50, -RZ, R50.H1_H1 ;  /* 0x30000032ff327230 */ /* 0x000fe40000004100 */
[----:B------:R-:W-:Y:S01]  /*6f10*/  FADD.FTZ R19, R19, -UR28 ;  /* 0x8000001c13137e21 */ /* 0x000fe20008010000 */
[----:B------:R-:W-:Y:S01]  /*6f20*/  FMUL.FTZ R23, R11, R22 ;  /* 0x000000160b177220 */ /* 0x000fe20000410000 */
[----:B------:R-:W-:Y:S01]  /*6f30*/  FADD.FTZ R65, R65, R22 ;  /* 0x0000001641417221 */ /* 0x000fe20000010000 */
[----:B------:R-:W-:Y:S01]  /*6f40*/  FFMA.FTZ R18, R22, R25, R18 ;  /* 0x0000001916127223 */ /* 0x000fe20000010012 */
[----:B------:R-:W-:-:S02]  /*6f50*/  HADD2.F32 R22, -RZ, R51.H0_H0 ;  /* 0x20000033ff167230 */ /* 0x000fc40000004100 */
[----:B------:R-:W-:Y:S01]  /*6f60*/  FADD.FTZ R20, R20, R24 ;  /* 0x0000001814147221 */ /* 0x000fe20000010000 */
[----:B------:R-:W-:Y:S01]  /*6f70*/  FMUL.FTZ R19, R19, UR16 ;  /* 0x0000001013137c20 */ /* 0x000fe20008410000 */
[----:B------:R-:W-:Y:S01]  /*6f80*/  FADD.FTZ R50, R50, -UR28 ;  /* 0x8000001c32327e21 */ /* 0x000fe20008010000 */
[----:B------:R-:W-:Y:S01]  /*6f90*/  FFMA.FTZ R21, R25, R23, R21 ;  /* 0x0000001719157223 */ /* 0x000fe20000010015 */
[----:B------:R-:W-:Y:S01]  /*6fa0*/  FADD.FTZ R20, R23, R20 ;  /* 0x0000001417147221 */ /* 0x000fe20000010000 */
[----:B------:R-:W-:Y:S01]  /*6fb0*/  FADD.FTZ R2, R2, R22 ;  /* 0x0000001602027221 */ /* 0x000fe20000010000 */
[----:B------:R-:W-:Y:S01]  /*6fc0*/  FFMA.FTZ R3, R22, R19, R3 ;  /* 0x0000001316037223 */ /* 0x000fe20000010003 */
[----:B------:R-:W-:Y:S02]  /*6fd0*/  HADD2.F32 R23, -RZ, R57.H0_H0 ;  /* 0x20000039ff177230 */ /* 0x000fe40000004100 */
[----:B------:R-:W-:Y:S01]  /*6fe0*/  FMUL.FTZ R22, R10, R22 ;  /* 0x000000160a167220 */ /* 0x000fe20000410000 */
[----:B------:R-:W-:-:S02]  /*6ff0*/  HADD2.F32 R24, -RZ, R48.H0_H0 ;  /* 0x20000030ff187230 */ /* 0x000fc40000004100 */
[----:B------:R-:W-:Y:S01]  /*7000*/  FMUL.FTZ R50, R50, UR16 ;  /* 0x0000001032327c20 */ /* 0x000fe20008410000 */
[----:B------:R-:W-:Y:S01]  /*7010*/  FFMA.FTZ R21, R19, R22, R21 ;  /* 0x0000001613157223 */ /* 0x000fe20000010015 */
[----:B------:R-:W-:Y:S02]  /*7020*/  FADD.FTZ R65, R65, R23 ;  /* 0x0000001741417221 */ /* 0x000fe40000010000 */
[----:B------:R-:W-:Y:S01]  /*7030*/  FFMA.FTZ R18, R23, R50, R18 ;  /* 0x0000003217127223 */ /* 0x000fe20000010012 */
[----:B------:R-:W-:Y:S01]  /*7040*/  FADD.FTZ R24, R24, -UR28 ;  /* 0x8000001c18187e21 */ /* 0x000fe20008010000 */
[--C-:B------:R-:W-:Y:S02]  /*7050*/  HADD2.F32 R19, -RZ, R49.reuse.H1_H1 ;  /* 0x30000031ff137230 */ /* 0x100fe40000004100 */
[----:B------:R-:W-:Y:S01]  /*7060*/  FMUL.FTZ R23, R11, R23 ;  /* 0x000000170b177220 */ /* 0x000fe20000410000 */
[----:B------:R-:W-:Y:S02]  /*7070*/  HADD2.F32 R49, -RZ, R49.H0_H0 ;  /* 0x20000031ff317230 */ /* 0x000fe40000004100 */
[----:B------:R-:W-:Y:S01]  /*7080*/  FADD.FTZ R20, R20, R22 ;  /* 0x0000001614147221 */ /* 0x000fe20000010000 */
[----:B------:R-:W-:Y:S01]  /*7090*/  FMUL.FTZ R24, R24, UR16 ;  /* 0x0000001018187c20 */ /* 0x000fe20008410000 */
[----:B------:R-:W-:Y:S01]  /*70a0*/  FFMA.FTZ R21, R50, R23, R21 ;  /* 0x0000001732157223 */ /* 0x000fe20000010015 */
[----:B------:R-:W-:Y:S01]  /*70b0*/  FMUL.FTZ R22, R10, R19 ;  /* 0x000000130a167220 */ /* 0x000fe20000410000 */
[----:B------:R-:W-:Y:S01]  /*70c0*/  FADD.FTZ R49, R49, -UR28 ;  /* 0x8000001c31317e21 */ /* 0x000fe20008010000 */
[----:B------:R-:W-:Y:S01]  /*70d0*/  FADD.FTZ R2, R2, R19 ;  /* 0x0000001302027221 */ /* 0x000fe20000010000 */
[----:B------:R-:W-:Y:S01]  /*70e0*/  FFMA.FTZ R3, R19, R24, R3 ;  /* 0x0000001813037223 */ /* 0x000fe20000010003 */
[----:B------:R-:W-:Y:S01]  /*70f0*/  FADD.FTZ R20, R23, R20 ;  /* 0x0000001417147221 */ /* 0x000fe20000010000 */
[----:B------:R-:W-:Y:S01]  /*7100*/  FFMA.FTZ R21, R24, R22, R21 ;  /* 0x0000001618157223 */ /* 0x000fe20000010015 */
[----:B------:R-:W-:-:S02]  /*7110*/  HADD2.F32 R19, -RZ, R58.H0_H0 ;  /* 0x2000003aff137230 */ /* 0x000fc40000004100 */
[----:B------:R-:W-:Y:S01]  /*7120*/  FMUL.FTZ R24, R49, UR16 ;  /* 0x0000001031187c20 */ /* 0x000fe20008410000 */
[----:B------:R-:W-:Y:S02]  /*7130*/  HADD2.F32 R48, -RZ, R48.H1_H1 ;  /* 0x30000030ff307230 */ /* 0x000fe40000004100 */
[----:B------:R-:W-:Y:S01]  /*7140*/  FADD.FTZ R20, R20, R22 ;  /* 0x0000001614147221 */ /* 0x000fe20000010000 */
[--C-:B------:R-:W-:Y:S02]  /*7150*/  HADD2.F32 R22, -RZ, R54.reuse.H1_H1 ;  /* 0x30000036ff167230 */ /* 0x100fe40000004100 */
[----:B------:R-:W-:Y:S01]  /*7160*/  FADD.FTZ R65, R65, R19 ;  /* 0x0000001341417221 */ /* 0x000fe20000010000 */
[----:B------:R-:W-:Y:S01]  /*7170*/  FFMA.FTZ R18, R19, R24, R18 ;  /* 0x0000001813127223 */ /* 0x000fe20000010012 */
[----:B------:R-:W-:Y:S02]  /*7180*/  HADD2.F32 R54, -RZ, R54.H0_H0 ;  /* 0x20000036ff367230 */ /* 0x000fe40000004100 */
[----:B------:R-:W-:Y:S01]  /*7190*/  FMUL.FTZ R19, R11, R19 ;  /* 0x000000130b137220 */ /* 0x000fe20000410000 */
[----:B------:R-:W-:Y:S01]  /*71a0*/  FADD.FTZ R48, R48, -UR28 ;  /* 0x8000001c30307e21 */ /* 0x000fe20008010000 */
[----:B------:R-:W-:-:S02]  /*71b0*/  FMUL.FTZ R23, R10, R22 ;  /* 0x000000160a177220 */ /* 0x000fc40000410000 */
[----:B------:R-:W-:Y:S01]  /*71c0*/  FADD.FTZ R20, R19, R20 ;  /* 0x0000001413147221 */ /* 0x000fe20000010000 */
[----:B------:R-:W-:Y:S01]  /*71d0*/  FMUL.FTZ R48, R48, UR16 ;  /* 0x0000001030307c20 */ /* 0x000fe20008410000 */
[----:B------:R-:W-:Y:S01]  /*71e0*/  FFMA.FTZ R21, R24, R19, R21 ;  /* 0x0000001318157223 */ /* 0x000fe20000010015 */
[----:B------:R-:W-:Y:S01]  /*71f0*/  FADD.FTZ R54, R54, -UR28 ;  /* 0x8000001c36367e21 */ /* 0x000fe20008010000 */
[----:B------:R-:W-:Y:S01]  /*7200*/  FADD.FTZ R20, R20, R23 ;  /* 0x0000001714147221 */ /* 0x000fe20000010000 */
[----:B------:R-:W-:Y:S01]  /*7210*/  FMUL.FTZ R19, R11, R55 ;  /* 0x000000370b137220 */ /* 0x000fe20000410000 */
[----:B------:R-:W-:Y:S01]  /*7220*/  FFMA.FTZ R23, R48, R23, R21 ;  /* 0x0000001730177223 */ /* 0x000fe20000010015 */
[----:B------:R-:W-:Y:S01]  /*7230*/  FMUL.FTZ R54, R54, UR16 ;  /* 0x0000001036367c20 */ /* 0x000fe20008410000 */
[----:B------:R-:W-:Y:S02]  /*7240*/  HADD2.F32 R51, -RZ, R51.H1_H1 ;  /* 0x30000033ff337230 */ /* 0x000fe40000004100 */
[----:B------:R-:W-:Y:S01]  /*7250*/  FADD.FTZ R20, R19, R20 ;  /* 0x0000001413147221 */ /* 0x000fe20000010000 */
[----:B------:R-:W-:Y:S01]  /*7260*/  FFMA.FTZ R23, R54, R19, R23 ;  /* 0x0000001336177223 */ /* 0x000fe20000010017 */
[----:B------:R-:W-:Y:S01]  /*7270*/  FADD.FTZ R2, R2, R22 ;  /* 0x0000001602027221 */ /* 0x000fe20000010000 */
[----:B------:R-:W-:Y:S01]  /*7280*/  FFMA.FTZ R3, R22, R48, R3 ;  /* 0x0000003016037223 */ /* 0x000fe20000010003 */
[----:B------:R-:W-:-:S02]  /*7290*/  HADD2.F32 R21, -RZ, R52.H0_H0 ;  /* 0x20000034ff157230 */ /* 0x000fc40000004100 */
[----:B------:R-:W-:Y:S01]  /*72a0*/  FADD.FTZ R22, R51, -UR28 ;  /* 0x8000001c33167e21 */ /* 0x000fe20008010000 */
[----:B------:R-:W-:-:S03]  /*72b0*/  HADD2.F32 R52, -RZ, R52.H1_H1 ;  /* 0x30000034ff347230 */ /* 0x000fc60000004100 */
[----:B------:R-:W-:Y:S02]  /*72c0*/  FMUL.FTZ R22, R22, UR16 ;  /* 0x0000001016167c20 */ /* 0x000fe40008410000 */
[----:B------:R-:W-:Y:S01]  /*72d0*/  FMUL.FTZ R25, R10, R52 ;  /* 0x000000340a197220 */ /* 0x000fe20000410000 */
[----:B---3--:R-:W-:Y:S02]  /*72e0*/  HADD2.F32 R24, -RZ, R27.H0_H0 ;  /* 0x2000001bff187230 */ /* 0x008fe40000004100 */
[----:B------:R-:W-:Y:S01]  /*72f0*/  FFMA.FTZ R3, R52, R22, R3 ;  /* 0x0000001634037223 */ /* 0x000fe20000010003 */
[----:B------:R-:W-:Y:S01]  /*7300*/  FADD.FTZ R27, R20, R25 ;  /* 0x00000019141b7221 */ /* 0x000fe20000010000 */
[----:B------:R-:W-:Y:S01]  /*7310*/  FFMA.FTZ R22, R22, R25, R23 ;  /* 0x0000001916167223 */ /* 0x000fe20000010017 */
[----:B----4-:R-:W-:Y:S02]  /*7320*/  HADD2.F32 R25, -RZ, R66.H0_H0 ;  /* 0x20000042ff197230 */ /* 0x010fe40000004100 */
[----:B------:R-:W3:Y:S01]  /*7330*/  LDL.S16 R66, [R1+0x15e] ;  /* 0x00015e0001427983 */ /* 0x000ee20000100600 */
[----:B--2---:R-:W-:-:S03]  /*7340*/  HADD2.F32 R19, -RZ, R28.H0_H0 ;  /* 0x2000001cff137230 */ /* 0x004fc60000004100 */
[----:B------:R-:W2:Y:S01]  /*7350*/  LDL.LU.S16 R28, [R1+0x150] ;  /* 0x00015000011c7983 */ /* 0x000ea20000300600 */
[----:B------:R-:W-:Y:S01]  /*7360*/  FADD.FTZ R21, R21, -UR28 ;  /* 0x8000001c15157e21 */ /* 0x000fe20008010000 */
[----:B------:R-:W-:Y:S01]  /*7370*/  FADD.FTZ R65, R65, R55 ;  /* 0x0000003741417221 */ /* 0x000fe20000010000 */
[----:B------:R-:W-:Y:S02]  /*7380*/  FFMA.FTZ R18, R55, R54, R18 ;  /* 0x0000003637127223 */ /* 0x000fe40000010012 */
[----:B------:R-:W-:Y:S01]  /*7390*/  FMUL.FTZ R21, R21, UR16 ;  /* 0x0000001015157c20 */ /* 0x000fe20008410000 */
[----:B------:R-:W-:Y:S01]  /*73a0*/  FADD.FTZ R65, R65, R24 ;  /* 0x0000001841417221 */ /* 0x000fe20000010000 */
[----:B------:R-:W-:Y:S02]  /*73b0*/  FADD.FTZ R20, R19, -UR28 ;  /* 0x8000001c13147e21 */ /* 0x000fe40008010000 */
[----:B------:R-:W-:Y:S01]  /*73c0*/  FFMA.FTZ R18, R24, R21, R18 ;  /* 0x0000001518127223 */ /* 0x000fe20000010012 */
[----:B------:R-:W-:Y:S01]  /*73d0*/  FMUL.FTZ R24, R11, R24 ;  /* 0x000000180b187220 */ /* 0x000fe20000410000 */
[----:B------:R-:W-:-:S03]  /*73e0*/  HADD2.F32 R26, -RZ, R26.H0_H0 ;  /* 0x2000001aff1a7230 */ /* 0x000fc60000004100 */
[----:B------:R-:W-:Y:S01]  /*73f0*/  FFMA.FTZ R22, R21, R24, R22 ;  /* 0x0000001815167223 */ /* 0x000fe20000010016 */
[----:B------:R-:W-:Y:S01]  /*7400*/  FMUL.FTZ R21, R20, UR16 ;  /* 0x0000001014157c20 */ /* 0x000fe20008410000 */
[----:B------:R-:W-:Y:S02]  /*7410*/  HADD2.F32 R20, -RZ, R63.H0_H0 ;  /* 0x2000003fff147230 */ /* 0x000fe40000004100 */
[----:B------:R-:W-:Y:S01]  /*7420*/  FADD.FTZ R19, R24, R27 ;  /* 0x0000001b18137221 */ /* 0x000fe20000010000 */
[----:B------:R-:W4:Y:S01]  /*7430*/  LDL.LU.S16 R63, [R1+0x14e] ;  /* 0x00014e00013f7983 */ /* 0x000f220000300600 */
[----:B------:R-:W-:Y:S01]  /*7440*/  FMUL.FTZ R24, R10, R26 ;  /* 0x0000001a0a187220 */ /* 0x000fe20000410000 */
[----:B------:R-:W-:Y:S01]  /*7450*/  FFMA.FTZ R3, R26, R21, R3 ;  /* 0x000000151a037223 */ /* 0x000fe20000010003 */
[----:B------:R-:W-:Y:S02]  /*7460*/  FADD.FTZ R20, R20, -UR28 ;  /* 0x8000001c14147e21 */ /* 0x000fe40008010000 */
[----:B------:R-:W-:Y:S01]  /*7470*/  FADD.FTZ R19, R19, R24 ;  /* 0x0000001813137221 */ /* 0x000fe20000010000 */
[----:B------:R-:W-:Y:S01]  /*7480*/  FFMA.FTZ R23, R21, R24, R22 ;  /* 0x0000001815177223 */ /* 0x000fe20000010016 */
[----:B------:R-:W-:-:S02]  /*7490*/  HADD2.F32 R24, -RZ, R64.H0_H0 ;  /* 0x20000040ff187230 */ /* 0x000fc40000004100 */
[----:B------:R-:W4:Y:S01]  /*74a0*/  LDL.LU.S16 R64, [R1+0x162] ;  /* 0x0001620001407983 */ /* 0x000f220000300600 */
[----:B------:R-:W-:Y:S02]  /*74b0*/  HADD2.F32 R21, -RZ, R34.H0_H0 ;  /* 0x20000022ff157230 */ /* 0x000fe40000004100 */
[----:B------:R-:W-:Y:S01]  /*74c0*/  FADD.FTZ R2, R2, R52 ;  /* 0x0000003402027221 */ /* 0x000fe20000010000 */
[----:B------:R-:W4:Y:S01]  /*74d0*/  LDL.S16 R34, [R1+0x160] ;  /* 0x0001600001227983 */ /* 0x000f220000100600 */
[----:B------:R-:W-:Y:S01]  /*74e0*/  FMUL.FTZ R20, R20, UR16 ;  /* 0x0000001014147c20 */ /* 0x000fe20008410000 */
[----:B------:R-:W-:Y:S01]  /*74f0*/  FADD.FTZ R25, R25, -UR28 ;  /* 0x8000001c19197e21 */ /* 0x000fe20008010000 */
[----:B------:R-:W-:Y:S01]  /*7500*/  FADD.FTZ R2, R2, R26 ;  /* 0x0000001a02027221 */ /* 0x000fe20000010000 */
[----:B------:R-:W-:Y:S01]  /*7510*/  FADD.FTZ R65, R65, R21 ;  /* 0x0000001541417221 */ /* 0x000fe20000010000 */
[----:B------:R-:W-:Y:S01]  /*7520*/  FFMA.FTZ R18, R21, R20, R18 ;  /* 0x0000001415127223 */ /* 0x000fe20000010012 */
[----:B------:R-:W-:Y:S01]  /*7530*/  FMUL.FTZ R26, R25, UR16 ;  /* 0x00000010191a7c20 */ /* 0x000fe20008410000 */
[----:B------:R-:W-:Y:S01]  /*7540*/  FMUL.FTZ R21, R11, R21 ;  /* 0x000000150b157220 */ /* 0x000fe20000410000 */
[----:B------:R-:W-:-:S02]  /*7550*/  FADD.FTZ R2, R2, R24 ;  /* 0x0000001802027221 */ /* 0x000fc40000010000 */
[----:B------:R-:W-:Y:S01]  /*7560*/  FFMA.FTZ R3, R24, R26, R3 ;  /* 0x0000001a18037223 */ /* 0x000fe20000010003 */
[----:B------:R-:W-:Y:S01]  /*7570*/  FADD.FTZ R19, R21, R19 ;  /* 0x0000001315137221 */ /* 0x000fe20000010000 */
[----:B------:R-:W-:Y:S01]  /*7580*/  FFMA.FTZ R23, R20, R21, R23 ;  /* 0x0000001514177223 */ /* 0x000fe20000010017 */
[----:B------:R-:W-:Y:S01]  /*7590*/  FMUL.FTZ R24, R10, R24 ;  /* 0x000000180a187220 */ /* 0x000fe20000410000 */
[----:B------:R-:W-:Y:S02]  /*75a0*/  HADD2.F32 R21, -RZ, R38.H0_H0 ;  /* 0x20000026ff157230 */ /* 0x000fe40000004100 */
[----:B------:R-:W4:Y:S01]  /*75b0*/  LDL.S16 R38, [R1+0x166] ;  /* 0x0001660001267983 */ /* 0x000f220000100600 */
[----:B------:R-:W-:Y:S02]  /*75c0*/  FADD.FTZ R20, R19, R24 ;  /* 0x0000001813147221 */ /* 0x000fe40000010000 */
[----:B------:R-:W-:Y:S01]  /*75d0*/  FMUL.FTZ R19, R11, R21 ;  /* 0x000000150b137220 */ /* 0x000fe20000410000 */
[----:B------:R-:W-:Y:S01]  /*75e0*/  FADD.FTZ R65, R65, R21 ;  /* 0x0000001541417221 */ /* 0x000fe20000010000 */
[----:B--2---:R-:W-:-:S02]  /*75f0*/  HADD2.F32 R22, -RZ, R28.H0_H0 ;  /* 0x2000001cff167230 */ /* 0x004fc40000004100 */
[----:B------:R-:W2:Y:S03]  /*7600*/  LDL.LU.S16 R28, [R1+0x15c] ;  /* 0x00015c00011c7983 */ /* 0x000ea60000300600 */
[----:B------:R-:W-:-:S04]  /*7610*/  FADD.FTZ R22, R22, -UR28 ;  /* 0x8000001c16167e21 */ /* 0x000fc80008010000 */
[----:B------:R-:W-:-:S04]  /*7620*/  FMUL.FTZ R22, R22, UR16 ;  /* 0x0000001016167c20 */ /* 0x000fc80008410000 */
[----:B------:R-:W-:Y:S01]  /*7630*/  FFMA.FTZ R18, R21, R22, R18 ;  /* 0x0000001615127223 */ /* 0x000fe20000010012 */
[----:B---3--:R-:W-:Y:S02]  /*7640*/  HADD2.F32 R21, -RZ, R66.H0_H0 ;  /* 0x20000042ff157230 */ /* 0x008fe40000004100 */
[----:B------:R-:W3:Y:S01]  /*7650*/  LDL.S16 R66, [R1+0x168] ;  /* 0x0001680001427983 */ /* 0x000ee20000100600 */
[----:B------:R-:W-:Y:S01]  /*7660*/  FFMA.FTZ R23, R26, R24, R23 ;  /* 0x000000181a177223 */ /* 0x000fe20000010017 */
[----:B----4-:R-:W-:Y:S02]  /*7670*/  HADD2.F32 R24, -RZ, R63.H0_H0 ;  /* 0x2000003fff187230 */ /* 0x010fe40000004100 */
[----:B------:R-:W4:Y:S01]  /*7680*/  LDL.LU.S16 R63, [R1+0x164] ;  /* 0x00016400013f7983 */ /* 0x000f220000300600 */
[----:B------:R-:W-:Y:S01]  /*7690*/  FADD.FTZ R20, R19, R20 ;  /* 0x0000001413147221 */ /* 0x000fe20000010000 */
[----:B------:R-:W-:Y:S01]  /*76a0*/  FFMA.FTZ R23, R22, R19, R23 ;  /* 0x0000001316177223 */ /* 0x000fe20000010017 */
[----:B------:R-:W-:Y:S01]  /*76b0*/  FADD.FTZ R24, R24, -UR28 ;  /* 0x8000001c18187e21 */ /* 0x000fe20008010000 */
[----:B------:R-:W-:Y:S01]  /*76c0*/  FADD.FTZ R21, R21, -UR28 ;  /* 0x8000001c15157e21 */ /* 0x000fe20008010000 */
[----:B------:R-:W-:-:S02]  /*76d0*/  HADD2.F32 R19, -RZ, R64.H0_H0 ;  /* 0x20000040ff137230 */ /* 0x000fc40000004100 */
[----:B------:R-:W4:Y:S01]  /*76e0*/  LDL.LU.S16 R64, [R1+0x16a] ;  /* 0x00016a0001407983 */ /* 0x000f220000300600 */
[----:B------:R-:W-:Y:S02]  /*76f0*/  HADD2.F32 R22, -RZ, R34.H0_H0 ;  /* 0x20000022ff167230 */ /* 0x000fe40000004100 */
[----:B------:R-:W-:Y:S01]  /*7700*/  FMUL.FTZ R24, R24, UR16 ;  /* 0x0000001018187c20 */ /* 0x000fe20008410000 */
[----:B------:R-:W-:Y:S01]  /*7710*/  FMUL.FTZ R21, R21, UR16 ;  /* 0x0000001015157c20 */ /* 0x000fe20008410000 */
[----:B------:R-:W4:Y:S01]  /*7720*/  LDL.S16 R34, [R1+0x172] ;  /* 0x0001720001227983 */ /* 0x000f220000100600 */
[----:B------:R-:W-:Y:S01]  /*7730*/  FMUL.FTZ R27, R10, R22 ;  /* 0x000000160a1b7220 */ /* 0x000fe20000410000 */
[----:B------:R-:W-:Y:S01]  /*7740*/  FADD.FTZ R25, R2, R22 ;  /* 0x0000001602197221 */ /* 0x000fe20000010000 */
[----:B------:R-:W-:Y:S01]  /*7750*/  FFMA.FTZ R26, R22, R24, R3 ;  /* 0x00000018161a7223 */ /* 0x000fe20000010003 */
[----:B------:R-:W-:Y:S01]  /*7760*/  FFMA.FTZ R2, R19, R21, R18 ;  /* 0x0000001513027223 */ /* 0x000fe20000010012 */
[----:B------:R-:W-:Y:S01]  /*7770*/  FMUL.FTZ R18, R11, R19 ;  /* 0x000000130b127220 */ /* 0x000fe20000410000 */
[----:B------:R-:W-:Y:S01]  /*7780*/  FFMA.FTZ R24, R24, R27, R23 ;  /* 0x0000001b18187223 */ /* 0x000fe20000010017 */
[----:B------:R-:W-:-:S03]  /*7790*/  FADD.FTZ R3, R65, R19 ;  /* 0x0000001341037221 */ /* 0x000fc60000010000 */
[----:B------:R-:W-:Y:S01]  /*77a0*/  FFMA.FTZ R24, R21, R18, R24 ;  /* 0x0000001215187223 */ /* 0x000fe20000010018 */
[----:B------:R-:W-:Y:S02]  /*77b0*/  HADD2.F32 R23, -RZ, R38.H0_H0 ;  /* 0x20000026ff177230 */ /* 0x000fe40000004100 */
[----:B------:R-:W-:Y:S01]  /*77c0*/  FADD.FTZ R19, R20, R27 ;  /* 0x0000001b14137221 */ /* 0x000fe20000010000 */
[----:B------:R-:W4:Y:S02]  /*77d0*/  LDL.LU.S16 R38, [R1+0x15a] ;  /* 0x00015a0001267983 */ /* 0x000f240000300600 */
[----:B------:R-:W-:Y:S01]  /*77e0*/  FMUL.FTZ R20, R10, R23 ;  /* 0x000000170a147220 */ /* 0x000fe20000410000 */
[----:B------:R-:W-:Y:S01]  /*77f0*/  FADD.FTZ R25, R25, R23 ;  /* 0x0000001719197221 */ /* 0x000fe20000010000 */
[----:B--2---:R-:W-:-:S05]  /*7800*/  HADD2.F32 R28, -RZ, R28.H0_H0 ;  /* 0x2000001cff1c7230 */ /* 0x004fca0000004100 */
[----:B------:R-:W-:-:S04]  /*7810*/  FADD.FTZ R28, R28, -UR28 ;  /* 0x8000001c1c1c7e21 */ /* 0x000fc80008010000 */
[----:B------:R-:W-:-:S04]  /*7820*/  FMUL.FTZ R21, R28, UR16 ;  /* 0x000000101c157c20 */ /* 0x000fc80008410000 */
[----:B------:R-:W-:Y:S01]  /*7830*/  FFMA.FTZ R26, R23, R21, R26 ;  /* 0x00000015171a7223 */ /* 0x000fe2000001001a */
[----:B---3--:R-:W-:Y:S02]  /*7840*/  HADD2.F32 R23, -RZ, R66.H0_H0 ;  /* 0x20000042ff177230 */ /* 0x008fe40000004100 */
[----:B------:R-:W2:Y:S01]  /*7850*/  LDL.LU.S16 R66, [R1+0x170] ;  /* 0x0001700001427983 */ /* 0x000ea20000300600 */
[----:B------:R-:W-:Y:S01]  /*7860*/  FADD.FTZ R19, R18, R19 ;  /* 0x0000001312137221 */ /* 0x000fe20000010000 */
[----:B----4-:R-:W-:Y:S02]  /*7870*/  HADD2.F32 R18, -RZ, R63.H0_H0 ;  /* 0x2000003fff127230 */ /* 0x010fe40000004100 */
[----:B------:R-:W3:Y:S01]  /*7880*/  LDL.S16 R63, [R1+0x174] ;  /* 0x00017400013f7983 */ /* 0x000ee20000100600 */
[----:B------:R-:W-:Y:S02]  /*7890*/  FADD.FTZ R22, R19, R20 ;  /* 0x0000001413167221 */ /* 0x000fe40000010000 */
[----:B------:R-:W-:Y:S01]  /*78a0*/  FADD.FTZ R18, R18, -UR28 ;  /* 0x8000001c12127e21 */ /* 0x000fe20008010000 */
[----:B------:R-:W-:Y:S01]  /*78b0*/  FFMA.FTZ R21, R21, R20, R24 ;  /* 0x0000001415157223 */ /* 0x000fe20000010018 */
[----:B------:R-:W-:Y:S01]  /*78c0*/  FADD.FTZ R24, R23, -UR28 ;  /* 0x8000001c17187e21 */ /* 0x000fe20008010000 */
[----:B------:R-:W-:-:S02]  /*78d0*/  HADD2.F32 R19, -RZ, R64.H0_H0 ;  /* 0x20000040ff137230 */ /* 0x000fc40000004100 */
[----:B------:R-:W-:Y:S01]  /*78e0*/  FMUL.FTZ R18, R18, UR16 ;  /* 0x0000001012127c20 */ /* 0x000fe20008410000 */
[----:B------:R-:W-:Y:S02]  /*78f0*/  HADD2.F32 R23, -RZ, R33.H0_H0 ;  /* 0x20000021ff177230 */ /* 0x000fe40000004100 */
[----:B------:R-:W-:Y:S01]  /*7900*/  FMUL.FTZ R24, R24, UR16 ;  /* 0x0000001018187c20 */ /* 0x000fe20008410000 */
[----:B------:R-:W4:Y:S01]  /*7910*/  LDL.S16 R64, [R1+0x178] ;  /* 0x0001780001407983 */ /* 0x000f220000100600 */
[----:B------:R-:W-:Y:S01]  /*7920*/  FADD.FTZ R3, R3, R19 ;  /* 0x0000001303037221 */ /* 0x000fe20000010000 */
[----:B------:R-:W-:Y:S01]  /*7930*/  FFMA.FTZ R2, R19, R18, R2 ;  /* 0x0000001213027223 */ /* 0x000fe20000010002 */
[----:B------:R-:W-:Y:S01]  /*7940*/  FMUL.FTZ R19, R11, R19 ;  /* 0x000000130b137220 */ /* 0x000fe20000410000 */
[----:B------:R-:W-:Y:S02]  /*7950*/  HADD2.F32 R20, -RZ, R32.H0_H0 ;  /* 0x20000020ff147230 */ /* 0x000fe40000004100 */
[----:B------:R-:W-:Y:S01]  /*7960*/  FADD.FTZ R25, R25, R23 ;  /* 0x0000001719197221 */ /* 0x000fe20000010000 */
[----:B------:R-:W-:Y:S01]  /*7970*/  FFMA.FTZ R26, R23, R24, R26 ;  /* 0x00000018171a7223 */ /* 0x000fe2000001001a */
[----:B------:R-:W-:Y:S01]  /*7980*/  FMUL.FTZ R23, R10, R23 ;  /* 0x000000170a177220 */ /* 0x000fe20000410000 */
[----:B------:R-:W-:Y:S01]  /*7990*/  FADD.FTZ R22, R19, R22 ;  /* 0x0000001613167221 */ /* 0x000fe20000010000 */
[----:B------:R-:W-:Y:S01]  /*79a0*/  FFMA.FTZ R21, R18, R19, R21 ;  /* 0x0000001312157223 */ /* 0x000fe20000010015 */
[----:B------:R-:W-:-:S02]  /*79b0*/  HADD2.F32 R19, -RZ, R34.H0_H0 ;  /* 0x20000022ff137230 */ /* 0x000fc40000004100 */
[----:B------:R-:W-:Y:S01]  /*79c0*/  FADD.FTZ R20, R20, -UR28 ;  /* 0x8000001c14147e21 */ /* 0x000fe20008010000 */
[----:B------:R-:W-:Y:S01]  /*79d0*/  FADD.FTZ R22, R22, R23 ;  /* 0x0000001716167221 */ /* 0x000fe20000010000 */
[----:B------:R-:W-:Y:S01]  /*79e0*/  FFMA.FTZ R23, R24, R23, R21 ;  /* 0x0000001718177223 */ /* 0x000fe20000010015 */
[----:B------:R-:W4:Y:S01]  /*79f0*/  LDL.LU.S16 R34, [R1+0x17e] ;  /* 0x00017e0001227983 */ /* 0x000f220000300600 */
[----:B------:R-:W-:Y:S01]  /*7a00*/  FMUL.FTZ R20, R20, UR16 ;  /* 0x0000001014147c20 */ /* 0x000fe20008410000 */
[----:B------:R-:W-:-:S04]  /*7a10*/  FMUL.FTZ R21, R11, R19 ;  /* 0x000000130b157220 */ /* 0x000fc80000410000 */
[----:B------:R-:W-:Y:S01]  /*7a20*/  FADD.FTZ R22, R21, R22 ;  /* 0x0000001615167221 */ /* 0x000fe20000010000 */
[----:B------:R-:W-:Y:S01]  /*7a30*/  FFMA.FTZ R23, R20, R21, R23 ;  /* 0x0000001514177223 */ /* 0x000fe20000010017 */
[----:B--2---:R-:W-:Y:S02]  /*7a40*/  HADD2.F32 R21, -RZ, R66.H0_H0 ;  /* 0x20000042ff157230 */ /* 0x004fe40000004100 */
[----:B------:R-:W2:Y:S01]  /*7a50*/  LDL.LU.S16 R66, [R1+0x176] ;  /* 0x0001760001427983 */ /* 0x000ea20000300600 */
[----:B------:R-:W-:Y:S02]  /*7a60*/  HADD2.F32 R18, -RZ, R38.H0_H0 ;  /* 0x20000026ff127230 */ /* 0x000fe40000004100 */
[----:B------:R-:W-:Y:S01]  /*7a70*/  FADD.FTZ R3, R3, R19 ;  /* 0x0000001303037221 */ /* 0x000fe20000010000 */
[----:B------:R-:W-:Y:S01]  /*7a80*/  FFMA.FTZ R2, R19, R20, R2 ;  /* 0x0000001413027223 */ /* 0x000fe20000010002 */
[----:B---3--:R-:W-:Y:S02]  /*7a90*/  HADD2.F32 R19, -RZ, R63.H0_H0 ;  /* 0x2000003fff137230 */ /* 0x008fe40000004100 */
[----:B------:R-:W-:Y:S01]  /*7aa0*/  FADD.FTZ R25, R25, R21 ;  /* 0x0000001519197221 */ /* 0x000fe20000010000 */
[----:B------:R-:W-:Y:S01]  /*7ab0*/  FADD.FTZ R18, R18, -UR28 ;  /* 0x8000001c12127e21 */ /* 0x000fe20008010000 */
[----:B------:R-:W3:Y:S01]  /*7ac0*/  LDL.LU.S16 R63, [R1+0x17a] ;  /* 0x00017a00013f7983 */ /* 0x000ee20000300600 */
[----:B------:R-:W-:-:S02]  /*7ad0*/  FADD.FTZ R20, R19, -UR28 ;  /* 0x8000001c13147e21 */ /* 0x000fc40008010000 */
[----:B------:R-:W-:Y:S01]  /*7ae0*/  FMUL.FTZ R18, R18, UR16 ;  /* 0x0000001012127c20 */ /* 0x000fe20008410000 */
[--C-:B------:R-:W-:Y:S01]  /*7af0*/  HADD2.F32 R24, -RZ, R15.reuse.H0_H0 ;  /* 0x2000000fff187230 */ /* 0x100fe20000004100 */
[----:B------:R-:W3:Y:S01]  /*7b00*/  LDL.S16 R38, [R1+0x180] ;  /* 0x0001800001267983 */ /* 0x000ee20000100600 */
[----:B----4-:R-:W-:Y:S02]  /*7b10*/  HADD2.F32 R19, -RZ, R64.H0_H0 ;  /* 0x20000040ff137230 */ /* 0x010fe40000004100 */
[----:B------:R-:W-:Y:S01]  /*7b20*/  FFMA.FTZ R26, R21, R18, R26 ;  /* 0x00000012151a7223 */ /* 0x000fe2000001001a */
[----:B------:R-:W-:Y:S01]  /*7b30*/  FMUL.FTZ R20, R20, UR16 ;  /* 0x0000001014147c20 */ /* 0x000fe20008410000 */
[----:B------:R-:W-:Y:S01]  /*7b40*/  FMUL.FTZ R21, R10, R21 ;  /* 0x000000150a157220 */ /* 0x000fe20000410000 */
[----:B------:R-:W4:Y:S01]  /*7b50*/  LDL.S16 R64, [R1+0x17c] ;  /* 0x00017c0001407983 */ /* 0x000f220000100600 */
[----:B------:R-:W-:Y:S01]  /*7b60*/  FADD.FTZ R3, R3, R19 ;  /* 0x0000001303037221 */ /* 0x000fe20000010000 */
[----:B------:R-:W-:Y:S01]  /*7b70*/  FFMA.FTZ R2, R19, R20, R2 ;  /* 0x0000001413027223 */ /* 0x000fe20000010002 */
[----:B------:R-:W-:Y:S01]  /*7b80*/  FADD.FTZ R22, R22, R21 ;  /* 0x0000001516167221 */ /* 0x000fe20000010000 */
[----:B------:R-:W-:Y:S01]  /*7b90*/  FFMA.FTZ R23, R18, R21, R23 ;  /* 0x0000001512177223 */ /* 0x000fe20000010017 */
[----:B------:R-:W-:Y:S01]  /*7ba0*/  FMUL.FTZ R19, R11, R19 ;  /* 0x000000130b137220 */ /* 0x000fe20000410000 */
[----:B------:R-:W-:-:S02]  /*7bb0*/  HADD2.F32 R21, -RZ, R15.H1_H1 ;  /* 0x3000000fff157230 */ /* 0x000fc40000004100 */
[----:B------:R-:W-:Y:S01]  /*7bc0*/  FADD.FTZ R24, R24, -UR28 ;  /* 0x8000001c18187e21 */ /* 0x000fe20008010000 */
[----:B------:R-:W-:Y:S01]  /*7bd0*/  FADD.FTZ R22, R19, R22 ;  /* 0x0000001613167221 */ /* 0x000fe20000010000 */
[----:B------:R-:W-:Y:S02]  /*7be0*/  FFMA.FTZ R23, R20, R19, R23 ;  /* 0x0000001314177223 */ /* 0x000fe40000010017 */
[----:B------:R-:W-:Y:S01]  /*7bf0*/  FMUL.FTZ R24, R24, UR16 ;  /* 0x0000001018187c20 */ /* 0x000fe20008410000 */
[----:B------:R-:W-:-:S04]  /*7c00*/  FMUL.FTZ R19, R10, R21 ;  /* 0x000000150a137220 */ /* 0x000fc80000410000 */
[----:B------:R-:W-:Y:S01]  /*7c10*/  FADD.FTZ R22, R22, R19 ;  /* 0x0000001316167221 */ /* 0x000fe20000010000 */
[----:B------:R-:W-:Y:S01]  /*7c20*/  FFMA.FTZ R23, R24, R19, R23 ;  /* 0x0000001318177223 */ /* 0x000fe20000010017 */
[----:B--2---:R-:W-:Y:S02]  /*7c30*/  HADD2.F32 R19, -RZ, R66.H0_H0 ;  /* 0x20000042ff137230 */ /* 0x004fe40000004100 */
[----:B------:R-:W2:Y:S01]  /*7c40*/  LDL.LU.S16 R66, [R1+0x182] ;  /* 0x0001820001427983 */ /* 0x000ea20000300600 */
[----:B------:R-:W-:Y:S02]  /*7c50*/  HADD2.F32 R15, -RZ, R16.H0_H0 ;  /* 0x20000010ff0f7230 */ /* 0x000fe40000004100 */
[----:B------:R-:W-:-:S03]  /*7c60*/  HADD2.F32 R20, -RZ, R12.H0_H0 ;  /* 0x2000000cff147230 */ /* 0x000fc60000004100 */
[----:B------:R-:W-:Y:S01]  /*7c70*/  FADD.FTZ R18, R15, -UR28 ;  /* 0x8000001c0f127e21 */ /* 0x000fe20008010000 */
[----:B---3--:R-:W-:Y:S02]  /*7c80*/  HADD2.F32 R15, -RZ, R63.H0_H0 ;  /* 0x2000003fff0f7230 */ /* 0x008fe40000004100 */
[----:B------:R-:W-:Y:S01]  /*7c90*/  FADD.FTZ R20, R20, -UR28 ;  /* 0x8000001c14147e21 */ /* 0x000fe20008010000 */
[----:B------:R-:W-:Y:S01]  /*7ca0*/  FADD.FTZ R25, R25, R21 ;  /* 0x0000001519197221 */ /* 0x000fe20000010000 */
[----:B------:R-:W-:Y:S01]  /*7cb0*/  FMUL.FTZ R18, R18, UR16 ;  /* 0x0000001012127c20 */ /* 0x000fe20008410000 */
[----:B------:R-:W-:Y:S01]  /*7cc0*/  FFMA.FTZ R26, R21, R24, R26 ;  /* 0x00000018151a7223 */ /* 0x000fe2000001001a */
[----:B------:R-:W-:Y:S01]  /*7cd0*/  FADD.FTZ R3, R3, R15 ;  /* 0x0000000f03037221 */ /* 0x000fe20000010000 */
[----:B------:R-:W-:Y:S01]  /*7ce0*/  FMUL.FTZ R20, R20, UR16 ;  /* 0x0000001014147c20 */ /* 0x000fe20008410000 */
[----:B------:R-:W-:Y:S01]  /*7cf0*/  FFMA.FTZ R2, R15, R18, R2 ;  /* 0x000000120f027223 */ /* 0x000fe20000010002 */
[----:B------:R-:W-:Y:S01]  /*7d00*/  FMUL.FTZ R15, R11, R15 ;  /* 0x0000000f0b0f7220 */ /* 0x000fe20000410000 */
[----:B------:R-:W-:-:S02]  /*7d10*/  HADD2.F32 R12, -RZ, R12.H1_H1 ;  /* 0x3000000cff0c7230 */ /* 0x000fc40000004100 */
[----:B------:R-:W-:Y:S01]  /*7d20*/  FADD.FTZ R25, R25, R19 ;  /* 0x0000001319197221 */ /* 0x000fe20000010000 */
[----:B------:R-:W-:Y:S01]  /*7d30*/  FFMA.FTZ R26, R19, R20, R26 ;  /* 0x00000014131a7223 */ /* 0x000fe2000001001a */
[----:B------:R-:W-:Y:S01]  /*7d40*/  FADD.FTZ R22, R15, R22 ;  /* 0x000000160f167221 */ /* 0x000fe20000010000 */
[----:B------:R-:W-:Y:S01]  /*7d50*/  FFMA.FTZ R23, R18, R15, R23 ;  /* 0x0000000f12177223 */ /* 0x000fe20000010017 */
[----:B------:R-:W-:Y:S01]  /*7d60*/  FMUL.FTZ R19, R10, R19 ;  /* 0x000000130a137220 */ /* 0x000fe20000410000 */
[----:B----4-:R-:W-:Y:S02]  /*7d70*/  HADD2.F32 R15, -RZ, R64.H0_H0 ;  /* 0x20000040ff0f7230 */ /* 0x010fe40000004100 */
[----:B------:R-:W-:Y:S01]  /*7d80*/  FADD.FTZ R12, R12, -UR28 ;  /* 0x8000001c0c0c7e21 */ /* 0x000fe20008010000 */
[----:B------:R-:W3:Y:S01]  /*7d90*/  LDL.S16 R63, [R1+0x186] ;  /* 0x00018600013f7983 */ /* 0x000ee20000100600 */
[----:B------:R-:W-:Y:S01]  /*7da0*/  FADD.FTZ R22, R22, R19 ;  /* 0x0000001316167221 */ /* 0x000fe20000010000 */
[----:B------:R-:W-:Y:S01]  /*7db0*/  FFMA.FTZ R23, R20, R19, R23 ;  /* 0x0000001314177223 */ /* 0x000fe20000010017 */
[----:B------:R-:W-:Y:S01]  /*7dc0*/  FMUL.FTZ R12, R12, UR16 ;  /* 0x000000100c0c7c20 */ /* 0x000fe20008410000 */
[----:B------:R-:W-:Y:S01]  /*7dd0*/  FMUL.FTZ R19, R11, R15 ;  /* 0x0000000f0b137220 */ /* 0x000fe20000410000 */
[----:B------:R-:W4:Y:S03]  /*7de0*/  LDL.LU.S16 R64, [R1+0x184] ;  /* 0x0001840001407983 */ /* 0x000f260000300600 */
[----:B------:R-:W-:Y:S01]  /*7df0*/  FADD.FTZ R22, R19, R22 ;  /* 0x0000001613167221 */ /* 0x000fe20000010000 */
[----:B------:R-:W-:Y:S01]  /*7e00*/  FFMA.FTZ R23, R12, R19, R23 ;  /* 0x000000130c177223 */ /* 0x000fe20000010017 */
[----:B------:R-:W-:-:S02]  /*7e10*/  HADD2.F32 R18, -RZ, R13.H0_H0 ;  /* 0x2000000dff127230 */ /* 0x000fc40000004100 */
[----:B--2---:R-:W-:Y:S02]  /*7e20*/  HADD2.F32 R19, -RZ, R66.H0_H0 ;  /* 0x20000042ff137230 */ /* 0x004fe40000004100 */
[----:B------:R-:W2:Y:S01]  /*7e30*/  LDL.LU.S16 R66, [R1+0x18a] ;  /* 0x00018a0001427983 */ /* 0x000ea20000300600 */
[----:B------:R-:W-:Y:S02]  /*7e40*/  HADD2.F32 R13, -RZ, R13.H1_H1 ;  /* 0x3000000dff0d7230 */ /* 0x000fe40000004100 */
[----:B------:R-:W-:Y:S01]  /*7e50*/  FADD.FTZ R18, R18, -UR28 ;  /* 0x8000001c12127e21 */ /* 0x000fe20008010000 */
[----:B------:R-:W-:Y:S01]  /*7e60*/  FADD.FTZ R3, R3, R15 ;  /* 0x0000000f03037221 */ /* 0x000fe20000010000 */
[----:B------:R-:W-:Y:S01]  /*7e70*/  FFMA.FTZ R2, R15, R12, R2 ;  /* 0x0000000c0f027223 */ /* 0x000fe20000010002 */
[----:B------:R-:W-:Y:S02]  /*7e80*/  HADD2.F32 R15, -RZ, R34.H0_H0 ;  /* 0x20000022ff0f7230 */ /* 0x000fe40000004100 */
[----:B------:R-:W-:Y:S01]  /*7e90*/  FADD.FTZ R12, R13, -UR28 ;  /* 0x8000001c0d0c7e21 */ /* 0x000fe20008010000 */
[----:B------:R-:W-:Y:S01]  /*7ea0*/  FMUL.FTZ R18, R18, UR16 ;  /* 0x0000001012127c20 */ /* 0x000fe20008410000 */
[----:B------:R-:W-:-:S02]  /*7eb0*/  HADD2.F32 R13, -RZ, R38.H0_H0 ;  /* 0x20000026ff0d7230 */ /* 0x000fc40000004100 */
[----:B------:R-:W-:Y:S01]  /*7ec0*/  FMUL.FTZ R12, R12, UR16 ;  /* 0x000000100c0c7c20 */ /* 0x000fe20008410000 */
[----:B------:R-:W-:Y:S01]  /*7ed0*/  FADD.FTZ R25, R25, R15 ;  /* 0x0000000f19197221 */ /* 0x000fe20000010000 */
[----:B------:R-:W-:Y:S01]  /*7ee0*/  FFMA.FTZ R26, R15, R18, R26 ;  /* 0x000000120f1a7223 */ /* 0x000fe2000001001a */
[----:B------:R-:W-:Y:S01]  /*7ef0*/  FMUL.FTZ R15, R10, R15 ;  /* 0x0000000f0a0f7220 */ /* 0x000fe20000410000 */
[----:B------:R-:W-:Y:S01]  /*7f00*/  FADD.FTZ R3, R3, R13 ;  /* 0x0000000d03037221 */ /* 0x000fe20000010000 */
[----:B------:R-:W-:Y:S01]  /*7f10*/  FFMA.FTZ R2, R13, R12, R2 ;  /* 0x0000000c0d027223 */ /* 0x000fe20000010002 */
[----:B------:R-:W-:Y:S01]  /*7f20*/  FMUL.FTZ R13, R11, R13 ;  /* 0x0000000d0b0d7220 */ /* 0x000fe20000410000 */
[----:B------:R-:W-:Y:S01]  /*7f30*/  FADD.FTZ R22, R22, R15 ;  /* 0x0000000f16167221 */ /* 0x000fe20000010000 */
[----:B------:R-:W-:Y:S01]  /*7f40*/  FFMA.FTZ R23, R18, R15, R23 ;  /* 0x0000000f12177223 */ /* 0x000fe20000010017 */
[----:B------:R-:W-:Y:S01]  /*7f50*/  FADD.FTZ R19, R19, -UR28 ;  /* 0x8000001c13137e21 */ /* 0x000fe20008010000 */
[----:B------:R-:W-:-:S02]  /*7f60*/  HADD2.F32 R15, -RZ, R14.H0_H0 ;  /* 0x2000000eff0f7230 */ /* 0x000fc40000004100 */
[----:B------:R-:W-:Y:S01]  /*7f70*/  FFMA.FTZ R23, R12, R13, R23 ;  /* 0x0000000d0c177223 */ /* 0x000fe20000010017 */
[----:B------:R-:W-:Y:S01]  /*7f80*/  FMUL.FTZ R12, R19, UR16 ;  /* 0x00000010130c7c20 */ /* 0x000fe20008410000 */
[----:B------:R-:W-:Y:S02]  /*7f90*/  HADD2.F32 R14, -RZ, R14.H1_H1 ;  /* 0x3000000eff0e7230 */ /* 0x000fe40000004100 */
[----:B------:R-:W-:Y:S01]  /*7fa0*/  FMUL.FTZ R19, R10, R15 ;  /* 0x0000000f0a137220 */ /* 0x000fe20000410000 */
[----:B------:R-:W-:Y:S01]  /*7fb0*/  FADD.FTZ R22, R13, R22 ;  /* 0x000000160d167221 */ /* 0x000fe20000010000 */
[----:B---3--:R-:W-:Y:S02]  /*7fc0*/  HADD2.F32 R13, -RZ, R63.H0_H0 ;  /* 0x2000003fff0d7230 */ /* 0x008fe40000004100 */
[----:B------:R-:W-:Y:S01]  /*7fd0*/  FFMA.FTZ R26, R15, R12, R26 ;  /* 0x0000000c0f1a7223 */ /* 0x000fe2000001001a */
[----:B------:R-:W-:Y:S01]  /*7fe0*/  FFMA.FTZ R23, R12, R19, R23 ;  /* 0x000000130c177223 */ /* 0x000fe20000010017 */
[----:B------:R-:W-:Y:S01]  /*7ff0*/  FADD.FTZ R14, R14, -UR28 ;  /* 0x8000001c0e0e7e21 */ /* 0x000fe20008010000 */
[----:B------:R-:W-:-:S02]  /*8000*/  HADD2.F32 R12, -RZ, R17.H0_H0 ;  /* 0x20000011ff0c7230 */ /* 0x000fc40000004100 */
[----:B------:R-:W-:Y:S01]  /*8010*/  FADD.FTZ R25, R25, R15 ;  /* 0x0000000f19197221 */ /* 0x000fe20000010000 */
[----:B------:R-:W-:Y:S01]  /*8020*/  FADD.FTZ R22, R22, R19 ;  /* 0x0000001316167221 */ /* 0x000fe20000010000 */
[----:B------:R-:W-:Y:S01]  /*8030*/  FMUL.FTZ R15, R11, R13 ;  /* 0x0000000d0b0f7220 */ /* 0x000fe20000410000 */
[----:B------:R-:W-:Y:S01]  /*8040*/  FMUL.FTZ R14, R14, UR16 ;  /* 0x000000100e0e7c20 */ /* 0x000fe20008410000 */
[----:B----4-:R-:W-:Y:S02]  /*8050*/  HADD2.F32 R19, -RZ, R64.H0_H0 ;  /* 0x20000040ff137230 */ /* 0x010fe40000004100 */
[----:B------:R-:W-:Y:S01]  /*8060*/  FADD.FTZ R12, R12, -UR28 ;  /* 0x8000001c0c0c7e21 */ /* 0x000fe20008010000 */
[----:B------:R-:W-:Y:S02]  /*8070*/  HADD2.F32 R16, -RZ, R16.H1_H1 ;  /* 0x30000010ff107230 */ /* 0x000fe40000004100 */
[----:B------:R-:W-:Y:S01]  /*8080*/  FADD.FTZ R22, R15, R22 ;  /* 0x000000160f167221 */ /* 0x000fe20000010000 */
[----:B------:R-:W-:Y:S01]  /*8090*/  FFMA.FTZ R23, R14, R15, R23 ;  /* 0x0000000f0e177223 */ /* 0x000fe20000010017 */
[----:B------:R-:W-:Y:S01]  /*80a0*/  FMUL.FTZ R21, R10, R19 ;  /* 0x000000130a157220 */ /* 0x000fe20000410000 */
[----:B------:R-:W-:Y:S01]  /*80b0*/  FMUL.FTZ R12, R12, UR16 ;  /* 0x000000100c0c7c20 */ /* 0x000fe20008410000 */
[----:B------:R-:W-:Y:S01]  /*80c0*/  FADD.FTZ R16, R16, -UR28 ;  /* 0x8000001c10107e21 */ /* 0x000fe20008010000 */
[----:B------:R-:W-:-:S02]  /*80d0*/  HADD2.F32 R18, -RZ, R17.H1_H1 ;  /* 0x30000011ff127230 */ /* 0x000fc40000004100 */
[----:B------:R-:W-:Y:S01]  /*80e0*/  FADD.FTZ R22, R22, R21 ;  /* 0x0000001516167221 */ /* 0x000fe20000010000 */
[----:B------:R-:W-:Y:S01]  /*80f0*/  FFMA.FTZ R23, R12, R21, R23 ;  /* 0x000000150c177223 */ /* 0x000fe20000010017 */
[----:B------:R-:W-:Y:S01]  /*8100*/  FMUL.FTZ R16, R16, UR16 ;  /* 0x0000001010107c20 */ /* 0x000fe20008410000 */
[----:B------:R-:W-:Y:S01]  /*8110*/  FADD.FTZ R3, R3, R13 ;  /* 0x0000000d03037221 */ /* 0x000fe20000010000 */
[----:B------:R-:W-:Y:S01]  /*8120*/  FFMA.FTZ R2, R13, R14, R2 ;  /* 0x0000000e0d027223 */ /* 0x000fe20000010002 */
[----:B------:R-:W-:Y:S02]  /*8130*/  HADD2.F32 R21, -RZ, R36.H0_H0 ;  /* 0x20000024ff157230 */ /* 0x000fe40000004100 */
[----:B------:R-:W-:Y:S01]  /*8140*/  FADD.FTZ R18, R18, -UR28 ;  /* 0x8000001c12127e21 */ /* 0x000fe20008010000 */
[----:B------:R-:W-:Y:S02]  /*8150*/  HADD2.F32 R13, -RZ, R31.H0_H0 ;  /* 0x2000001fff0d7230 */ /* 0x000fe40000004100 */
[----:B------:R-:W-:Y:S01]  /*8160*/  FMUL.FTZ R27, R10, R21 ;  /* 0x000000150a1b7220 */ /* 0x000fe20000410000 */
[----:B------:R-:W-:-:S02]  /*8170*/  FMUL.FTZ R18, R18, UR16 ;  /* 0x0000001012127c20 */ /* 0x000fc40008410000 */
[----:B------:R-:W-:Y:S01]  /*8180*/  FADD.FTZ R13, R13, -UR28 ;  /* 0x8000001c0d0d7e21 */ /* 0x000fe20008010000 */
[----:B------:R-:W-:Y:S01]  /*8190*/  FADD.FTZ R25, R25, R19 ;  /* 0x0000001319197221 */ /* 0x000fe20000010000 */
[----:B------:R-:W-:Y:S02]  /*81a0*/  FFMA.FTZ R12, R19, R12, R26 ;  /* 0x0000000c130c7223 */ /* 0x000fe4000001001a */
[----:B------:R-:W-:Y:S02]  /*81b0*/  FMUL.FTZ R13, R13, UR16 ;  /* 0x000000100d0d7c20 */ /* 0x000fe40008410000 */
[----:B------:R-:W-:Y:S01]  /*81c0*/  FFMA.FTZ R12, R21, R18, R12 ;  /* 0x00000012150c7223 */ /* 0x000fe2000001000c */
[----:B--2---:R-:W-:-:S05]  /*81d0*/  HADD2.F32 R15, -RZ, R66.H0_H0 ;  /* 0x20000042ff0f7230 */ /* 0x004fca0000004100 */
[----:B------:R-:W-:-:S04]  /*81e0*/  FMUL.FTZ R17, R11, R15 ;  /* 0x0000000f0b117220 */ /* 0x000fc80000410000 */
[----:B------:R-:W-:Y:S01]  /*81f0*/  FADD.FTZ R22, R17, R22 ;  /* 0x0000001611167221 */ /* 0x000fe20000010000 */
[----:B------:R-:W-:Y:S01]  /*8200*/  FFMA.FTZ R23, R16, R17, R23 ;  /* 0x0000001110177223 */ /* 0x000fe20000010017 */
[----:B------:R-:W-:Y:S02]  /*8210*/  HADD2.F32 R17, -RZ, R30.H0_H0 ;  /* 0x2000001eff117230 */ /* 0x000fe40000004100 */
[----:B------:R-:W-:Y:S01]  /*8220*/  FADD.FTZ R3, R3, R15 ;  /* 0x0000000f03037221 */ /* 0x000fe20000010000 */
[----:B------:R-:W-:Y:S01]  /*8230*/  FADD.FTZ R19, R22, R27 ;  /* 0x0000001b16137221 */ /* 0x000fe20000010000 */
[----:B------:R-:W-:Y:S01]  /*8240*/  FFMA.FTZ R20, R18, R27, R23 ;  /* 0x0000001b12147223 */ /* 0x000fe20000010017 */
[----:B------:R-:W-:Y:S01]  /*8250*/  FFMA.FTZ R2, R15, R16, R2 ;  /* 0x000000100f027223 */ /* 0x000fe20000010002 */
[----:B------:R-:W-:Y:S01]  /*8260*/  FMUL.FTZ R14, R11, R17 ;  /* 0x000000110b0e7220 */ /* 0x000fe20000410000 */
[----:B------:R-:W-:-:S03]  /*8270*/  FADD.FTZ R15, R3, R17 ;  /* 0x00000011030f7221 */ /* 0x000fc60000010000 */
[----:B------:R-:W-:Y:S01]  /*8280*/  FADD.FTZ R19, R14, R19 ;  /* 0x000000130e137221 */ /* 0x000fe20000010000 */
[----:B------:R-:W-:Y:S01]  /*8290*/  FFMA.FTZ R20, R13, R14, R20 ;  /* 0x0000000e0d147223 */ /* 0x000fe20000010014 */
[----:B------:R-:W-:Y:S01]  /*82a0*/  FADD.FTZ R14, R25, R21 ;  /* 0x00000015190e7221 */ /* 0x000fe20000010000 */
[----:B------:R-:W-:Y:S01]  /*82b0*/  FFMA.FTZ R13, R17, R13, R2 ;  /* 0x0000000d110d7223 */ /* 0x000fe20000010002 */
[----:B------:R-:W-:Y:S06]  /*82c0*/  BRA `(.L_x_795) ;  /* 0x0000004800b07947 */ /* 0x000fec0003800000 */
.L_x_794:
[--C-:B------:R-:W-:Y:S02]  /*82d0*/  HADD2.F32 R2, -RZ, R66.reuse.H1_H1 ;  /* 0x30000042ff027230 */ /* 0x100fe40000004100 */
[--C-:B------:R-:W-:Y:S02]  /*82e0*/  HADD2.F32 R19, -RZ, R65.reuse.H1_H1 ;  /* 0x30000041ff137230 */ /* 0x100fe40000004100 */
[----:B------:R-:W-:Y:S02]  /*82f0*/  HADD2.F32 R66, -RZ, R66.H0_H0 ;  /* 0x20000042ff427230 */ /* 0x000fe40000004100 */
[----:B------:R-:W-:Y:S01]  /*8300*/  FADD.FTZ R2, R2, -UR28 ;  /* 0x8000001c02027e21 */ /* 0x000fe20008010000 */
[----:B------:R-:W-:Y:S02]  /*8310*/  HADD2.F32 R21, -RZ, R65.H0_H0 ;  /* 0x20000041ff157230 */ /* 0x000fe40000004100 */
[--C-:B------:R-:W-:Y:S02]  /*8320*/  HADD2.F32 R25, -RZ, R63.reuse.H1_H1 ;  /* 0x3000003fff197230 */ /* 0x100fe40000004100 */
[----:B------:R-:W-:Y:S01]  /*8330*/  FMUL.FTZ R2, R2, UR16 ;  /* 0x0000001002027c20 */ /* 0x000fe20008410000 */
[----:B------:R-:W-:Y:S01]  /*8340*/  FADD.FTZ R66, R66, -UR28 ;  /* 0x8000001c42427e21 */ /* 0x000fe20008010000 */
[----:B------:R-:W-:Y:S01]  /*8350*/  HADD2.F32 R26, -RZ, R63.H0_H0 ;  /* 0x2000003fff1a7230 */ /* 0x000fe20000004100 */
[----:B------:R-:W2:Y:S01]  /*8360*/  LDL.S16 R65, [R1+0x11e] ;  /* 0x00011e0001417983 */ /* 0x000ea20000100600 */
[----:B-----5:R-:W-:Y:S01]  /*8370*/  FFMA.FTZ R18, R10, R2, R8 ;  /* 0x000000020a127223 */ /* 0x020fe20000010008 */
[----:B------:R-:W-:-:S02]  /*8380*/  HADD2.F32 R27, -RZ, R47.H0_H0 ;  /* 0x2000002fff1b7230 */ /* 0x000fc40000004100 */
[----:B------:R-:W-:Y:S02]  /*8390*/  HADD2.F32 R28, -RZ, R41.H1_H1 ;  /* 0x30000029ff1c7230 */ /* 0x000fe40000004100 */
[----:B------:R-:W-:Y:S01]  /*83a0*/  FMUL.FTZ R3, R18, -1.4426950216293334961 ;  /* 0xbfb8aa3b12037820 */ /* 0x000fe20000410000 */
[----:B------:R-:W-:Y:S01]  /*83b0*/  HADD2.F32 R36, -RZ, R73.H1_H1 ;  /* 0x30000049ff247230 */ /* 0x000fe20000004100 */
[----:B------:R-:W3:Y:S04]  /*83c0*/  LDL.LU.S16 R63, [R1+0x11c] ;  /* 0x00011c00013f7983 */ /* 0x000ee80000300600 */
[----:B------:R-:W0:Y:S02]  /*83d0*/  MUFU.EX2 R3, R3 ;  /* 0x0000000300037308 */ /* 0x000e240000000800 */
[----:B0-----:R-:W-:-:S06]  /*83e0*/  FADD.FTZ R3, R3, 1 ;  /* 0x3f80000003037421 */ /* 0x001fcc0000010000 */
[----:B------:R-:W0:Y:S02]  /*83f0*/  MUFU.RCP R3, R3 ;  /* 0x0000000300037308 */ /* 0x000e240000001000 */
[----:B0-----:R-:W-:Y:S01]  /*8400*/  FMUL.FTZ R19, R19, R3 ;  /* 0x0000000313137220 */ /* 0x001fe20000410000 */
[----:B------:R-:W-:-:S04]  /*8410*/  FADD.FTZ R3, -R3, 1 ;  /* 0x3f80000003037421 */ /* 0x000fc80000010100 */
[----:B------:R-:W-:Y:S01]  /*8420*/  FFMA.FTZ R18, R18, R3, 1 ;  /* 0x3f80000012127423 */ /* 0x000fe20000010003 */
[----:B------:R-:W-:Y:S02]  /*8430*/  FMUL.FTZ R3, R66, UR16 ;  /* 0x0000001042037c20 */ /* 0x000fe40008410000 */
[----:B------:R-:W4:Y:S01]  /*8440*/  LDL.LU.S16 R66, [R1+0x112] ;  /* 0x0001120001427983 */ /* 0x000f220000300600 */
[----:B------:R-:W-:Y:S01]  /*8450*/  FMUL.FTZ R18, R19, R18 ;  /* 0x0000001213127220 */ /* 0x000fe20000410000 */
        /* <DEDUP_REMOVED lines=9> */
[----:B------:R-:W-:-:S03]  /*84f0*/  FMUL.FTZ R21, R10, R18 ;  /* 0x000000120a157220 */ /* 0x000fc60000410000 */
[----:B------:R-:W-:Y:S01]  /*8500*/  FMUL.FTZ R22, R11, R19 ;  /* 0x000000130b167220 */ /* 0x000fe20000410000 */
[----:B------:R-:W-:Y:S01]  /*8510*/  FFMA.FTZ R20, R2, R21, RZ ;  /* 0x0000001502147223 */ /* 0x000fe200000100ff */
[----:B------:R-:W-:-:S03]  /*8520*/  FADD.FTZ R21, RZ, R21 ;  /* 0x00000015ff157221 */ /* 0x000fc60000010000 */
[C---:B------:R-:W-:Y:S01]  /*8530*/  FFMA.FTZ R20, R3.reuse, R22, R20 ;  /* 0x0000001603147223 */ /* 0x040fe20000010014 */
[----:B------:R-:W-:Y:S01]  /*8540*/  FADD.FTZ R21, R22, R21 ;  /* 0x0000001516157221 */ /* 0x000fe20000010000 */
[--C-:B------:R-:W-:Y:S02]  /*8550*/  HADD2.F32 R22, -RZ, R64.reuse.H1_H1 ;  /* 0x30000040ff167230 */ /* 0x100fe40000004100 */
[----:B------:R-:W-:Y:S01]  /*8560*/  FFMA.FTZ R3, R3, R19, RZ ;  /* 0x0000001303037223 */ /* 0x000fe200000100ff */
[----:B------:R-:W-:Y:S02]  /*8570*/  HADD2.F32 R64, -RZ, R64.H0_H0 ;  /* 0x20000040ff407230 */ /* 0x000fe40000004100 */
[----:B------:R-:W-:Y:S01]  /*8580*/  FADD.FTZ R19, RZ, R19 ;  /* 0x00000013ff137221 */ /* 0x000fe20000010000 */
        /* <DEDUP_REMOVED lines=12> */
[----:B------:R-:W-:-:S04]  /*8650*/  FMUL.FTZ R25, R25, R24 ;  /* 0x0000001819197220 */ /* 0x000fc80000410000 */
[----:B------:R-:W-:Y:S01]  /*8660*/  FADD.FTZ R2, R2, R25 ;  /* 0x0000001902027221 */ /* 0x000fe20000010000 */
[-C--:B------:R-:W-:Y:S01]  /*8670*/  FFMA.FTZ R18, R22, R25.reuse, R23 ;  /* 0x0000001916127223 */ /* 0x080fe20000010017 */
[----:B------:R-:W-:-:S04]  /*8680*/  FMUL.FTZ R25, R10, R25 ;  /* 0x000000190a197220 */ /* 0x000fc80000410000 */
[----:B------:R-:W-:Y:S01]  /*8690*/  FFMA.FTZ R20, R22, R25, R20 ;  /* 0x0000001916147223 */ /* 0x000fe20000010014 */
[----:B------:R-:W-:Y:S01]  /*86a0*/  FADD.FTZ R22, R64, -UR28 ;  /* 0x8000001c40167e21 */ /* 0x000fe20008010000 */
[----:B------:R-:W-:Y:S01]  /*86b0*/  FADD.FTZ R21, R21, R25 ;  /* 0x0000001915157221 */ /* 0x000fe20000010000 */
[----:B------:R-:W-:Y:S02]  /*86c0*/  HADD2.F32 R25, -RZ, R34.H0_H0 ;  /* 0x20000022ff197230 */ /* 0x000fe40000004100 */
[----:B------:R-:W-:Y:S01]  /*86d0*/  FADD.FTZ R36, R36, -UR28 ;  /* 0x8000001c24247e21 */ /* 0x000fe20008010000 */
[----:B------:R-:W-:Y:S01]  /*86e0*/  FMUL.FTZ R22, R22, UR16 ;  /* 0x0000001016167c20 */ /* 0x000fe20008410000 */
[----:B------:R-:W-:Y:S01]  /*86f0*/  HADD2.F32 R37, -RZ, R37.H0_H0 ;  /* 0x20000025ff257230 */ /* 0x000fe20000004100 */
[----:B------:R-:W2:Y:S02]  /*8700*/  LDL.S16 R64, [R1+0x12a] ;  /* 0x00012a0001407983 */ /* 0x000ea40000100600 */
        /* <DEDUP_REMOVED lines=9> */
[----:B------:R-:W-:-:S03]  /*87a0*/  HADD2.F32 R26, -RZ, R33.H0_H0 ;  /* 0x20000021ff1a7230 */ /* 0x000fc60000004100 */
[----:B------:R-:W-:Y:S01]  /*87b0*/  FADD.FTZ R19, R19, R24 ;  /* 0x0000001813137221 */ /* 0x000fe20000010000 */
[-C--:B------:R-:W-:Y:S01]  /*87c0*/  FFMA.FTZ R3, R22, R24.reuse, R3 ;  /* 0x0000001816037223 */ /* 0x080fe20000010003 */
[----:B------:R-:W-:-:S04]  /*87d0*/  FMUL.FTZ R24, R11, R24 ;  /* 0x000000180b187220 */ /* 0x000fc80000410000 */
[----:B------:R-:W-:Y:S01]  /*87e0*/  FFMA.FTZ R20, R22, R24, R20 ;  /* 0x0000001816147223 */ /* 0x000fe20000010014 */
[----:B------:R-:W-:Y:S02]  /*87f0*/  HADD2.F32 R22, -RZ, R38.H0_H0 ;  /* 0x20000026ff167230 */ /* 0x000fe40000004100 */
[----:B------:R-:W-:-:S03]  /*8800*/  FADD.FTZ R21, R24, R21 ;  /* 0x0000001518157221 */ /* 0x000fc60000010000 */
        /* <DEDUP_REMOVED lines=10> */
[----:B------:R-:W-:-:S03]  /*88b0*/  HADD2.F32 R23, -RZ, R32.H0_H0 ;  /* 0x20000020ff177230 */ /* 0x000fc60000004100 */
[----:B------:R-:W-:Y:S02]  /*88c0*/  FMUL.FTZ R25, R25, R24 ;  /* 0x0000001819197220 */ /* 0x000fe40000410000 */
[----:B------:R-:W-:Y:S02]  /*88d0*/  FADD.FTZ R23, R23, -UR28 ;  /* 0x8000001c17177e21 */ /* 0x000fe40008010000 */
[----:B------:R-:W-:Y:S01]  /*88e0*/  FADD.FTZ R2, R2, R25 ;  /* 0x0000001902027221 */ /* 0x000fe20000010000 */
[-C--:B------:R-:W-:Y:S01]  /*88f0*/  FFMA.FTZ R18, R22, R25.reuse, R18 ;  /* 0x0000001916127223 */ /* 0x080fe20000010012 */
[----:B------:R-:W-:Y:S01]  /*8900*/  FMUL.FTZ R25, R10, R25 ;  /* 0x000000190a197220 */ /* 0x000fe20000410000 */
[----:B------:R-:W-:-:S03]  /*8910*/  FMUL.FTZ R23, R23, UR16 ;  /* 0x0000001017177c20 */ /* 0x000fc60008410000 */
        /* <DEDUP_REMOVED lines=11> */
[----:B------:R-:W-:Y:S01]  /*89d0*/  FMUL.FTZ R24, R26, R24 ;  /* 0x000000181a187220 */ /* 0x000fe20000410000 */
[----:B------:R-:W-:Y:S02]  /*89e0*/  HADD2.F32 R26, -RZ, R47.H1_H1 ;  /* 0x3000002fff1a7230 */ /* 0x000fe40000004100 */
[----:B------:R-:W-:Y:S01]  /*89f0*/  FADD.FTZ R22, R22, -UR28 ;  /* 0x8000001c16167e21 */ /* 0x000fe20008010000 */
[----:B------:R-:W-:Y:S01]  /*8a00*/  FADD.FTZ R19, R19, R24 ;  /* 0x0000001813137221 */ /* 0x000fe20000010000 */
[-C--:B------:R-:W-:Y:S01]  /*8a10*/  FFMA.FTZ R3, R23, R24.reuse, R3 ;  /* 0x0000001817037223 */ /* 0x080fe20000010003 */
[----:B------:R-:W-:Y:S01]  /*8a20*/  FMUL.FTZ R24, R11, R24 ;  /* 0x000000180b187220 */ /* 0x000fe20000410000 */
[----:B------:R-:W-:-:S03]  /*8a30*/  FMUL.FTZ R22, R22, UR16 ;  /* 0x0000001016167c20 */ /* 0x000fc60008410000 */
[----:B------:R-:W-:Y:S01]  /*8a40*/  FFMA.FTZ R20, R23, R24, R20 ;  /* 0x0000001817147223 */ /* 0x000fe20000010014 */
        /* <DEDUP_REMOVED lines=8> */
[----:B------:R-:W-:-:S05]  /*8ad0*/  HADD2.F32 R23, -RZ, R42.H0_H0 ;  /* 0x2000002aff177230 */ /* 0x000fca0000004100 */
[----:B------:R-:W-:Y:S01]  /*8ae0*/  FADD.FTZ R23, R23, -UR28 ;  /* 0x8000001c17177e21 */ /* 0x000fe20008010000 */
[----:B------:R-:W-:-:S03]  /*8af0*/  FADD.FTZ R21, R24, R21 ;  /* 0x0000001518157221 */ /* 0x000fc60000010000 */
[----:B------:R-:W-:Y:S01]  /*8b00*/  FMUL.FTZ R23, R23, UR16 ;  /* 0x0000001017177c20 */ /* 0x000fe20008410000 */
[----:B------:R-:W-:-:S03]  /*8b10*/  FMUL.FTZ R26, R26, R25 ;  /* 0x000000191a1a7220 */ /* 0x000fc60000410000 */
[----:B------:R-:W-:-:S04]  /*8b20*/  FFMA.FTZ R24, R11, R23, R9 ;  /* 0x000000170b187223 */ /* 0x000fc80000010009 */
[----:B------:R-:W-:-:S06]  /*8b30*/  FMUL.FTZ R25, R24, -1.4426950216293334961 ;  /* 0xbfb8aa3b18197820 */ /* 0x000fcc0000410000 */
[----:B------:R-:W0:Y:S02]  /*8b40*/  MUFU.EX2 R25, R25 ;  /* 0x0000001900197308 */ /* 0x000e240000000800 */
[----:B0-----:R-:W-:-:S06]  /*8b50*/  FADD.FTZ R25, R25, 1 ;  /* 0x3f80000019197421 */ /* 0x001fcc0000010000 */
[----:B------:R-:W0:Y:S01]  /*8b60*/  MUFU.RCP R25, R25 ;  /* 0x0000001900197308 */ /* 0x000e220000001000 */
[----:B------:R-:W-:Y:S01]  /*8b70*/  FADD.FTZ R2, R2, R26 ;  /* 0x0000001a02027221 */ /* 0x000fe20000010000 */
[-C--:B------:R-:W-:Y:S01]  /*8b80*/  FFMA.FTZ R18, R22, R26.reuse, R18 ;  /* 0x0000001a16127223 */ /* 0x080fe20000010012 */
[----:B------:R-:W-:Y:S01]  /*8b90*/  FMUL.FTZ R26, R10, R26 ;  /* 0x0000001a0a1a7220 */ /* 0x000fe20000410000 */
[----:B0-----:R-:W-:Y:S01]  /*8ba0*/  FMUL.FTZ R27, R27, R25 ;  /* 0x000000191b1b7220 */ /* 0x001fe20000410000 */
[----:B------:R-:W-:-:S04]  /*8bb0*/  FADD.FTZ R25, -R25, 1 ;  /* 0x3f80000019197421 */ /* 0x000fc80000010100 */
[----:B------:R-:W-:Y:S01]  /*8bc0*/  FFMA.FTZ R24, R24, R25, 1 ;  /* 0x3f80000018187423 */ /* 0x000fe20000010019 */
[----:B------:R-:W-:-:S05]  /*8bd0*/  HADD2.F32 R25, -RZ, R46.H1_H1 ;  /* 0x3000002eff197230 */ /* 0x000fca0000004100 */
[----:B------:R-:W-:Y:S01]  /*8be0*/  FADD.FTZ R25, R25, -UR28 ;  /* 0x8000001c19197e21 */ /* 0x000fe20008010000 */
[----:B------:R-:W-:-:S03]  /*8bf0*/  FFMA.FTZ R20, R22, R26, R20 ;  /* 0x0000001a16147223 */ /* 0x000fc60000010014 */
[----:B------:R-:W-:Y:S01]  /*8c00*/  FMUL.FTZ R25, R25, UR16 ;  /* 0x0000001019197c20 */ /* 0x000fe20008410000 */
[----:B------:R-:W-:-:S03]  /*8c10*/  FMUL.FTZ R24, R27, R24 ;  /* 0x000000181b187220 */ /* 0x000fc60000410000 */
        /* <DEDUP_REMOVED lines=18> */
[----:B------:R-:W-:Y:S02]  /*8d40*/  HADD2.F32 R29, -RZ, R41.H0_H0 ;  /* 0x20000029ff1d7230 */ /* 0x000fe40000004100 */
[----:B------:R-:W-:Y:S01]  /*8d50*/  FADD.FTZ R19, R19, R24 ;  /* 0x0000001813137221 */ /* 0x000fe20000010000 */
[----:B------:R-:W-:Y:S02]  /*8d60*/  FFMA.FTZ R3, R23, R24, R3 ;  /* 0x0000001817037223 */ /* 0x000fe40000010003 */
[----:B0-----:R-:W-:Y:S01]  /*8d70*/  FMUL.FTZ R29, R29, R28 ;  /* 0x0000001c1d1d7220 */ /* 0x001fe20000410000 */
[----:B------:R-:W-:-:S04]  /*8d80*/  FADD.FTZ R28, -R28, 1 ;  /* 0x3f8000001c1c7421 */ /* 0x000fc80000010100 */
[----:B------:R-:W-:Y:S01]  /*8d90*/  FFMA.FTZ R26, R26, R28, 1 ;  /* 0x3f8000001a1a7423 */ /* 0x000fe2000001001c */
[----:B------:R-:W-:Y:S02]  /*8da0*/  HADD2.F32 R28, -RZ, R40.H1_H1 ;  /* 0x30000028ff1c7230 */ /* 0x000fe40000004100 */
[----:B------:R-:W-:-:S03]  /*8db0*/  FMUL.FTZ R32, R11, R24 ;  /* 0x000000180b207220 */ /* 0x000fc60000410000 */
[----:B------:R-:W-:Y:S01]  /*8dc0*/  FADD.FTZ R28, R28, -UR28 ;  /* 0x8000001c1c1c7e21 */ /* 0x000fe20008010000 */
[----:B------:R-:W-:-:S03]  /*8dd0*/  FFMA.FTZ R30, R23, R32, R20 ;  /* 0x00000020171e7223 */ /* 0x000fc60000010014 */
[----:B------:R-:W-:-:S04]  /*8de0*/  FMUL.FTZ R24, R28, UR16 ;  /* 0x000000101c187c20 */ /* 0x000fc80008410000 */
[----:B------:R-:W-:-:S04]  /*8df0*/  FFMA.FTZ R20, R10, R24, R8 ;  /* 0x000000180a147223 */ /* 0x000fc80000010008 */
[----:B------:R-:W-:-:S06]  /*8e00*/  FMUL.FTZ R23, R20, -1.4426950216293334961 ;  /* 0xbfb8aa3b14177820 */ /* 0x000fcc0000410000 */
[----:B------:R-:W0:Y:S02]  /*8e10*/  MUFU.EX2 R23, R23 ;  /* 0x0000001700177308 */ /* 0x000e240000000800 */
[----:B0-----:R-:W-:-:S06]  /*8e20*/  FADD.FTZ R23, R23, 1 ;  /* 0x3f80000017177421 */ /* 0x001fcc0000010000 */
[----:B------:R-:W0:Y:S01]  /*8e30*/  MUFU.RCP R23, R23 ;  /* 0x0000001700177308 */ /* 0x000e220000001000 */
[----:B------:R-:W-:-:S05]  /*8e40*/  HADD2.F32 R28, -RZ, R39.H1_H1 ;  /* 0x30000027ff1c7230 */ /* 0x000fca0000004100 */
        /* <DEDUP_REMOVED lines=13> */
[----:B------:R-:W-:Y:S01]  /*8f20*/  FMUL.FTZ R26, R29, R26 ;  /* 0x0000001a1d1a7220 */ /* 0x000fe20000410000 */
[----:B------:R-:W-:-:S05]  /*8f30*/  HADD2.F32 R29, -RZ, R39.H0_H0 ;  /* 0x20000027ff1d7230 */ /* 0x000fca0000004100 */
[----:B0-----:R-:W-:Y:S01]  /*8f40*/  FMUL.FTZ R29, R29, R23 ;  /* 0x000000171d1d7220 */ /* 0x001fe20000410000 */
[----:B------:R-:W-:-:S04]  /*8f50*/  FADD.FTZ R23, -R23, 1 ;  /* 0x3f80000017177421 */ /* 0x000fc80000010100 */
[----:B------:R-:W-:Y:S01]  /*8f60*/  FFMA.FTZ R23, R21, R23, 1 ;  /* 0x3f80000015177423 */ /* 0x000fe20000010017 */
[----:B------:R-:W-:-:S05]  /*8f70*/  HADD2.F32 R21, -RZ, R67.H1_H1 ;  /* 0x30000043ff157230 */ /* 0x000fca0000004100 */
[----:B------:R-:W-:Y:S01]  /*8f80*/  FADD.FTZ R21, R21, -UR28 ;  /* 0x8000001c15157e21 */ /* 0x000fe20008010000 */
[----:B------:R-:W-:Y:S01]  /*8f90*/  FMUL.FTZ R23, R29, R23 ;  /* 0x000000171d177220 */ /* 0x000fe20000410000 */
[----:B------:R-:W-:Y:S02]  /*8fa0*/  FADD.FTZ R29, R2, R22 ;  /* 0x00000016021d7221 */ /* 0x000fe40000010000 */
[----:B------:R-:W-:Y:S01]  /*8fb0*/  FMUL.FTZ R21, R21, UR16 ;  /* 0x0000001015157c20 */ /* 0x000fe20008410000 */
[CC--:B------:R-:W-:Y:S01]  /*8fc0*/  FFMA.FTZ R31, R25.reuse, R22.reuse, R18 ;  /* 0x00000016191f7223 */ /* 0x0c0fe20000010012 */
[C---:B------:R-:W-:Y:S02]  /*8fd0*/  FMUL.FTZ R22, R10.reuse, R22 ;  /* 0x000000160a167220 */ /* 0x040fe40000410000 */
[----:B------:R-:W-:Y:S02]  /*8fe0*/  FFMA.FTZ R18, R10, R21, R8 ;  /* 0x000000150a127223 */ /* 0x000fe40000010008 */
[----:B------:R-:W-:-:S02]  /*8ff0*/  FFMA.FTZ R2, R25, R22, R30 ;  /* 0x0000001619027223 */ /* 0x000fc4000001001e */
        /* <DEDUP_REMOVED lines=8> */
[----:B------:R-:W-:Y:S02]  /*9080*/  HADD2.F32 R18, -RZ, R67.H0_H0 ;  /* 0x20000043ff127230 */ /* 0x000fe40000004100 */
[----:B------:R-:W-:Y:S01]  /*9090*/  FADD.FTZ R33, R32, R22 ;  /* 0x0000001620217221 */ /* 0x000fe20000010000 */
[----:B------:R-:W-:Y:S02]  /*90a0*/  HADD2.F32 R34, -RZ, R69.H1_H1 ;  /* 0x30000045ff227230 */ /* 0x000fe40000004100 */
[----:B------:R-:W-:Y:S01]  /*90b0*/  FMUL.FTZ R25, R30, R25 ;  /* 0x000000191e197220 */ /* 0x000fe20000410000 */
[----:B------:R-:W-:Y:S02]  /*90c0*/  HADD2.F32 R42, -RZ, R70.H0_H0 ;  /* 0x20000046ff2a7230 */ /* 0x000fe40000004100 */
[----:B------:R-:W-:Y:S01]  /*90d0*/  FADD.FTZ R18, R18, -UR28 ;  /* 0x8000001c12127e21 */ /* 0x000fe20008010000 */
[----:B------:R-:W-:Y:S01]  /*90e0*/  FADD.FTZ R29, R29, R28 ;  /* 0x0000001c1d1d7221 */ /* 0x000fe20000010000 */
[----:B------:R-:W-:Y:S01]  /*90f0*/  FFMA.FTZ R31, R24, R28, R31 ;  /* 0x0000001c181f7223 */ /* 0x000fe2000001001f */
[----:B------:R-:W-:-:S02]  /*9100*/  HADD2.F32 R38, -RZ, R71.H0_H0 ;  /* 0x20000047ff267230 */ /* 0x000fc40000004100 */
[----:B------:R-:W-:Y:S01]  /*9110*/  FMUL.FTZ R18, R18, UR16 ;  /* 0x0000001012127c20 */ /* 0x000fe20008410000 */
[--C-:B------:R-:W-:Y:S02]  /*9120*/  HADD2.F32 R41, -RZ, R72.reuse.H1_H1 ;  /* 0x30000048ff297230 */ /* 0x100fe40000004100 */
[----:B------:R-:W-:Y:S01]  /*9130*/  FMUL.FTZ R36, R36, UR16 ;  /* 0x0000001024247c20 */ /* 0x000fe20008410000 */
[----:B------:R-:W-:Y:S02]  /*9140*/  HADD2.F32 R39, -RZ, R72.H0_H0 ;  /* 0x20000048ff277230 */ /* 0x000fe40000004100 */
[----:B------:R-:W-:Y:S01]  /*9150*/  FFMA.FTZ R22, R11, R18, R9 ;  /* 0x000000120b167223 */ /* 0x000fe20000010009 */
[----:B------:R-:W-:Y:S02]  /*9160*/  HADD2.F32 R32, -RZ, R68.H0_H0 ;  /* 0x20000044ff207230 */ /* 0x000fe40000004100 */
[----:B------:R-:W-:Y:S01]  /*9170*/  FADD.FTZ R34, R34, -UR28 ;  /* 0x8000001c22227e21 */ /* 0x000fe20008010000 */
[----:B------:R-:W-:Y:S01]  /*9180*/  FMUL.FTZ R28, R10, R28 ;  /* 0x0000001c0a1c7220 */ /* 0x000fe20000410000 */
[----:B------:R-:W-:Y:S01]  /*9190*/  FMUL.FTZ R30, R22, -1.4426950216293334961 ;  /* 0xbfb8aa3b161e7820 */ /* 0x000fe20000410000 */
[----:B------:R-:W-:Y:S01]  /*91a0*/  FADD.FTZ R38, R38, -UR28 ;  /* 0x8000001c26267e21 */ /* 0x000fe20008010000 */
[----:B----4-:R-:W-:Y:S01]  /*91b0*/  HADD2.F32 R40, -RZ, R66.H0_H0 ;  /* 0x20000042ff287230 */ /* 0x010fe20000004100 */
[----:B------:R-:W4:Y:S03]  /*91c0*/  LDL.S16 R67, [R1+0x154] ;  /* 0x0001540001437983 */ /* 0x000f260000100600 */
[----:B------:R-:W0:Y:S01]  /*91d0*/  MUFU.EX2 R30, R30 ;  /* 0x0000001e001e7308 */ /* 0x000e220000000800 */
[----:B------:R-:W-:Y:S01]  /*91e0*/  FMUL.FTZ R38, R38, UR16 ;  /* 0x0000001026267c20 */ /* 0x000fe20008410000 */
[----:B------:R-:W3:Y:S01]  /*91f0*/  LDL.S16 R66, [R1+0x120] ;  /* 0x0001200001427983 */ /* 0x000ee20000100600 */
[----:B------:R-:W-:-:S02]  /*9200*/  HADD2.F32 R53, -RZ, R53.H0_H0 ;  /* 0x20000035ff357230 */ /* 0x000fc40000004100 */
[----:B------:R-:W-:Y:S01]  /*9210*/  HADD2.F32 R59, -RZ, R59.H0_H0 ;  /* 0x2000003bff3b7230 */ /* 0x000fe20000004100 */
[----:B------:R-:W4:Y:S01]  /*9220*/  LDL.S16 R68, [R1+0x146] ;  /* 0x0001460001447983 */ /* 0x000f220000100600 */
[----:B------:R-:W-:-:S03]  /*9230*/  HADD2.F32 R56, -RZ, R56.H0_H0 ;  /* 0x20000038ff387230 */ /* 0x000fc60000004100 */
[----:B------:R-:W4:Y:S01]  /*9240*/  LDL.LU.S16 R72, [R1+0x16c] ;  /* 0x00016c0001487983 */ /* 0x000f220000300600 */
[----:B0-----:R-:W-:-:S06]  /*9250*/  FADD.FTZ R30, R30, 1 ;  /* 0x3f8000001e1e7421 */ /* 0x001fcc0000010000 */
[----:B------:R-:W0:Y:S02]  /*9260*/  MUFU.RCP R30, R30 ;  /* 0x0000001e001e7308 */ /* 0x000e240000001000 */
[----:B0-----:R-:W-:Y:S01]  /*9270*/  FMUL.FTZ R32, R32, R30 ;  /* 0x0000001e20207220 */ /* 0x001fe20000410000 */
[----:B------:R-:W-:-:S04]  /*9280*/  FADD.FTZ R30, -R30, 1 ;  /* 0x3f8000001e1e7421 */ /* 0x000fc80000010100 */
[----:B------:R-:W-:Y:S01]  /*9290*/  FFMA.FTZ R22, R22, R30, 1 ;  /* 0x3f80000016167423 */ /* 0x000fe2000001001e */
[----:B------:R-:W-:-:S03]  /*92a0*/  FADD.FTZ R30, R19, R26 ;  /* 0x0000001a131e7221 */ /* 0x000fc60000010000 */
[----:B------:R-:W-:Y:S01]  /*92b0*/  FMUL.FTZ R22, R32, R22 ;  /* 0x0000001620167220 */ /* 0x000fe20000410000 */
        /* <DEDUP_REMOVED lines=22> */
[----:B------:R-:W-:Y:S02]  /*9420*/  HADD2.F32 R34, -RZ, R70.H1_H1 ;  /* 0x30000046ff227230 */ /* 0x000fe40000004100 */
[----:B------:R-:W-:Y:S01]  /*9430*/  FFMA.FTZ R26, R24, R28, R26 ;  /* 0x0000001c181a7223 */ /* 0x000fe2000001001a */
[----:B------:R-:W-:Y:S01]  /*9440*/  FADD.FTZ R33, R33, R28 ;  /* 0x0000001c21217221 */ /* 0x000fe20000010000 */
[----:B--2---:R-:W-:Y:S01]  /*9450*/  HADD2.F32 R69, -RZ, R64.H0_H0 ;  /* 0x20000040ff457230 */ /* 0x004fe20000004100 */
[----:B------:R-:W2:Y:S04]  /*9460*/  LDL.S16 R70, [R1+0x14c] ;  /* 0x00014c0001467983 */ /* 0x000ea80000100600 */
[----:B------:R-:W4:Y:S01]  /*9470*/  LDL.LU.S16 R64, [R1+0x140] ;  /* 0x0001400001407983 */ /* 0x000f220000300600 */
[----:B0-----:R-:W-:Y:S01]  /*9480*/  FMUL.FTZ R34, R34, R27 ;  /* 0x0000001b22227220 */ /* 0x001fe20000410000 */
[----:B------:R-:W-:-:S04]  /*9490*/  FADD.FTZ R27, -R27, 1 ;  /* 0x3f8000001b1b7421 */ /* 0x000fc80000010100 */
[----:B------:R-:W-:Y:S01]  /*94a0*/  FFMA.FTZ R27, R3, R27, 1 ;  /* 0x3f800000031b7423 */ /* 0x000fe2000001001b */
[----:B------:R-:W-:Y:S02]  /*94b0*/  HADD2.F32 R3, -RZ, R71.H1_H1 ;  /* 0x30000047ff037230 */ /* 0x000fe40000004100 */
[----:B------:R-:W2:Y:S03]  /*94c0*/  LDL.S16 R71, [R1+0x158] ;  /* 0x0001580001477983 */ /* 0x000ea60000100600 */
[----:B------:R-:W-:-:S04]  /*94d0*/  FADD.FTZ R3, R3, -UR28 ;  /* 0x8000001c03037e21 */ /* 0x000fc80008010000 */
        /* <DEDUP_REMOVED lines=21> */
[----:B------:R-:W-:-:S04]  /*9630*/  FMUL.FTZ R23, R11, R23 ;  /* 0x000000170b177220 */ /* 0x000fc80000410000 */
[----:B------:R-:W-:Y:S01]  /*9640*/  FFMA.FTZ R26, R20, R23, R26 ;  /* 0x00000017141a7223 */ /* 0x000fe2000001001a */
[----:B------:R-:W-:-:S04]  /*9650*/  FFMA.FTZ R20, R10, R36, R8 ;  /* 0x000000240a147223 */ /* 0x000fc80000010008 */
[----:B------:R-:W-:-:S06]  /*9660*/  FMUL.FTZ R30, R20, -1.4426950216293334961 ;  /* 0xbfb8aa3b141e7820 */ /* 0x000fcc0000410000 */
[----:B------:R-:W0:Y:S01]  /*9670*/  MUFU.EX2 R30, R30 ;  /* 0x0000001e001e7308 */ /* 0x000e220000000800 */
[----:B------:R-:W-:Y:S01]  /*9680*/  FMUL.FTZ R41, R41, R34 ;  /* 0x0000002229297220 */ /* 0x000fe20000410000 */
[----:B0-----:R-:W-:-:S06]  /*9690*/  FADD.FTZ R30, R30, 1 ;  /* 0x3f8000001e1e7421 */ /* 0x001fcc0000010000 */
[----:B------:R-:W0:Y:S01]  /*96a0*/  MUFU.RCP R30, R30 ;  /* 0x0000001e001e7308 */ /* 0x000e220000001000 */
[----:B------:R-:W-:Y:S02]  /*96b0*/  HADD2.F32 R34, -RZ, R73.H0_H0 ;  /* 0x20000049ff227230 */ /* 0x000fe40000004100 */
[----:B------:R-:W-:Y:S01]  /*96c0*/  FADD.FTZ R33, R23, R33 ;  /* 0x0000002117217221 */ /* 0x000fe20000010000 */
[----:B------:R-:W-:Y:S02]  /*96d0*/  HADD2.F32 R32, -RZ, R35.H0_H0 ;  /* 0x20000023ff207230 */ /* 0x000fe40000004100 */
[----:B------:R-:W-:Y:S01]  /*96e0*/  FFMA.FTZ R28, R18, R22, R28 ;  /* 0x00000016121c7223 */ /* 0x000fe2000001001c */
[----:B------:R-:W-:Y:S01]  /*96f0*/  FMUL.FTZ R46, R11, R27 ;  /* 0x0000001b0b2e7220 */ /* 0x000fe20000410000 */
[----:B------:R-:W-:Y:S01]  /*9700*/  FADD.FTZ R34, R34, -UR28 ;  /* 0x8000001c22227e21 */ /* 0x000fe20008010000 */
[----:B------:R-:W-:Y:S01]  /*9710*/  FMUL.FTZ R47, R10, R41 ;  /* 0x000000290a2f7220 */ /* 0x000fe20000410000 */
[----:B------:R-:W2:Y:S02]  /*9720*/  LDL.LU.S16 R73, [R1+0x168] ;  /* 0x0001680001497983 */ /* 0x000ea40000300600 */
[----:B------:R-:W-:Y:S01]  /*9730*/  FMUL.FTZ R34, R34, UR16 ;  /* 0x0000001022227c20 */ /* 0x000fe20008410000 */
[----:B0-----:R-:W-:Y:S01]  /*9740*/  FMUL.FTZ R40, R40, R30 ;  /* 0x0000001e28287220 */ /* 0x001fe20000410000 */
[----:B------:R-:W-:-:S04]  /*9750*/  FADD.FTZ R30, -R30, 1 ;  /* 0x3f8000001e1e7421 */ /* 0x000fc80000010100 */
[----:B------:R-:W-:Y:S01]  /*9760*/  FFMA.FTZ R30, R20, R30, 1 ;  /* 0x3f800000141e7423 */ /* 0x000fe2000001001e */
[----:B------:R-:W-:-:S04]  /*9770*/  FFMA.FTZ R20, R11, R34, R9 ;  /* 0x000000220b147223 */ /* 0x000fc80000010009 */
[----:B------:R-:W-:-:S06]  /*9780*/  FMUL.FTZ R23, R20, -1.4426950216293334961 ;  /* 0xbfb8aa3b14177820 */ /* 0x000fcc0000410000 */
[----:B------:R-:W0:Y:S02]  /*9790*/  MUFU.EX2 R23, R23 ;  /* 0x0000001700177308 */ /* 0x000e240000000800 */
[----:B0-----:R-:W-:-:S06]  /*97a0*/  FADD.FTZ R23, R23, 1 ;  /* 0x3f80000017177421 */ /* 0x001fcc0000010000 */
[----:B------:R-:W0:Y:S01]  /*97b0*/  MUFU.RCP R23, R23 ;  /* 0x0000001700177308 */ /* 0x000e220000001000 */
[----:B------:R-:W-:-:S04]  /*97c0*/  FADD.FTZ R32, R32, -UR28 ;  /* 0x8000001c20207e21 */ /* 0x000fc80008010000 */
[----:B------:R-:W-:Y:S01]  /*97d0*/  FMUL.FTZ R32, R32, UR16 ;  /* 0x0000001020207c20 */ /* 0x000fe20008410000 */
        /* <DEDUP_REMOVED lines=15> */
[----:B------:R-:W-:-:S03]  /*98d0*/  HADD2.F32 R35, -RZ, R45.H0_H0 ;  /* 0x2000002dff237230 */ /* 0x000fc60000004100 */
[----:B------:R-:W-:-:S04]  /*98e0*/  FADD.FTZ R30, R30, -UR28 ;  /* 0x8000001c1e1e7e21 */ /* 0x000fc80008010000 */
[----:B------:R-:W-:Y:S01]  /*98f0*/  FMUL.FTZ R30, R30, UR16 ;  /* 0x000000101e1e7c20 */ /* 0x000fe20008410000 */
        /* <DEDUP_REMOVED lines=9> */
[----:B------:R-:W-:Y:S01]  /*9990*/  FADD.FTZ R25, R33, R25 ;  /* 0x0000001921197221 */ /* 0x000fe20000010000 */
[----:B------:R-:W-:Y:S02]  /*99a0*/  HADD2.F32 R33, -RZ, R43.H0_H0 ;  /* 0x2000002bff217230 */ /* 0x000fe40000004100 */
[----:B------:R-:W-:-:S03]  /*99b0*/  FADD.FTZ R43, R24, R22 ;  /* 0x00000016182b7221 */ /* 0x000fc60000010000 */
        /* <DEDUP_REMOVED lines=19> */
[----:B------:R-:W-:Y:S01]  /*9af0*/  FMUL.FTZ R33, R33, R29 ;  /* 0x0000001d21217220 */ /* 0x000fe20000410000 */
[----:B------:R-:W-:Y:S01]  /*9b00*/  FMUL.FTZ R31, R31, R24 ;  /* 0x000000181f1f7220 */ /* 0x000fe20000410000 */
[----:B------:R-:W-:Y:S01]  /*9b10*/  FFMA.FTZ R44, R19, R42, R23 ;  /* 0x0000002a132c7223 */ /* 0x000fe20000010017 */
[----:B------:R-:W-:Y:S01]  /*9b20*/  FADD.FTZ R18, R18, -UR28 ;  /* 0x8000001c12127e21 */ /* 0x000fe20008010000 */
[----:B------:R-:W-:Y:S01]  /*9b30*/  FADD.FTZ R43, R43, R27 ;  /* 0x0000001b2b2b7221 */ /* 0x000fe20000010000 */
[----:B------:R-:W2:Y:S02]  /*9b40*/  LDL.S16 R77, [R1+0x17c] ;  /* 0x00017c00014d7983 */ /* 0x000ea40000100600 */
[----:B------:R-:W-:-:S04]  /*9b50*/  FMUL.FTZ R24, R18, UR16 ;  /* 0x0000001012187c20 */ /* 0x000fc80008410000 */
[----:B------:R-:W-:-:S04]  /*9b60*/  FFMA.FTZ R18, R11, R24, R9 ;  /* 0x000000180b127223 */ /* 0x000fc80000010009 */
[----:B------:R-:W-:-:S06]  /*9b70*/  FMUL.FTZ R25, R18, -1.4426950216293334961 ;  /* 0xbfb8aa3b12197820 */ /* 0x000fcc0000410000 */
[----:B------:R-:W0:Y:S02]  /*9b80*/  MUFU.EX2 R25, R25 ;  /* 0x0000001900197308 */ /* 0x000e240000000800 */
[----:B0-----:R-:W-:-:S06]  /*9b90*/  FADD.FTZ R25, R25, 1 ;  /* 0x3f80000019197421 */ /* 0x001fcc0000010000 */
[----:B------:R-:W0:Y:S01]  /*9ba0*/  MUFU.RCP R25, R25 ;  /* 0x0000001900197308 */ /* 0x000e220000001000 */
[----:B------:R-:W-:Y:S02]  /*9bb0*/  HADD2.F32 R29, -RZ, R76.H0_H0 ;  /* 0x2000004cff1d7230 */ /* 0x000fe40000004100 */
[----:B------:R-:W-:Y:S01]  /*9bc0*/  FFMA.FTZ R44, R3, R41, R44 ;  /* 0x00000029032c7223 */ /* 0x000fe2000001002c */
[----:B------:R-:W-:Y:S01]  /*9bd0*/  FADD.FTZ R43, R43, R39 ;  /* 0x000000272b2b7221 */ /* 0x000fe20000010000 */
[----:B------:R-:W2:Y:S01]  /*9be0*/  LDL.LU.S16 R76, [R1+0x182] ;  /* 0x00018200014c7983 */ /* 0x000ea20000300600 */
[----:B0-----:R-:W-:Y:S01]  /*9bf0*/  FMUL.FTZ R29, R29, R25 ;  /* 0x000000191d1d7220 */ /* 0x001fe20000410000 */
[----:B------:R-:W-:-:S04]  /*9c00*/  FADD.FTZ R25, -R25, 1 ;  /* 0x3f80000019197421 */ /* 0x000fc80000010100 */
[----:B------:R-:W-:-:S04]  /*9c10*/  FFMA.FTZ R25, R18, R25, 1 ;  /* 0x3f80000012197423 */ /* 0x000fc80000010019 */
[----:B------:R-:W-:Y:S01]  /*9c20*/  FMUL.FTZ R29, R29, R25 ;  /* 0x000000191d1d7220 */ /* 0x000fe20000410000 */
[----:B------:R-:W-:-:S05]  /*9c30*/  HADD2.F32 R25, -RZ, R75.H1_H1 ;  /* 0x3000004bff197230 */ /* 0x000fca0000004100 */
[----:B------:R-:W-:Y:S01]  /*9c40*/  FADD.FTZ R25, R25, -UR28 ;  /* 0x8000001c19197e21 */ /* 0x000fe20008010000 */
[----:B------:R-:W-:-:S03]  /*9c50*/  FADD.FTZ R18, R20, R42 ;  /* 0x0000002a14127221 */ /* 0x000fc60000010000 */
[----:B------:R-:W-:Y:S01]  /*9c60*/  FMUL.FTZ R23, R25, UR16 ;  /* 0x0000001019177c20 */ /* 0x000fe20008410000 */
[----:B------:R-:W-:-:S03]  /*9c70*/  FMUL.FTZ R42, R10, R42 ;  /* 0x0000002a0a2a7220 */ /* 0x000fc60000410000 */
[----:B------:R-:W-:Y:S01]  /*9c80*/  FFMA.FTZ R20, R10, R23, R8 ;  /* 0x000000170a147223 */ /* 0x000fe20000010008 */
[----:B------:R-:W-:-:S03]  /*9c90*/  FFMA.FTZ R19, R19, R42, R21 ;  /* 0x0000002a13137223 */ /* 0x000fc60000010015 */
        /* <DEDUP_REMOVED lines=10> */
[----:B------:R-:W-:Y:S01]  /*9d40*/  FFMA.FTZ R19, R2, R46, R19 ;  /* 0x0000002e02137223 */ /* 0x000fe20000010013 */
[----:B------:R-:W-:Y:S01]  /*9d50*/  FMUL.FTZ R25, R25, R21 ;  /* 0x0000001519197220 */ /* 0x000fe20000410000 */
[----:B------:R-:W-:Y:S01]  /*9d60*/  FFMA.FTZ R44, R36, R40, R44 ;  /* 0x00000028242c7223 */ /* 0x000fe2000001002c */
[----:B------:R-:W-:Y:S01]  /*9d70*/  FADD.FTZ R20, R20, -UR28 ;  /* 0x8000001c14147e21 */ /* 0x000fe20008010000 */
[----:B------:R-:W-:Y:S01]  /*9d80*/  FADD.FTZ R43, R43, R37 ;  /* 0x000000252b2b7221 */ /* 0x000fe20000010000 */
[----:B------:R-:W2:Y:S02]  /*9d90*/  LDL.LU.S16 R75, [R1+0x17e] ;  /* 0x00017e00014b7983 */ /* 0x000ea40000300600 */
[----:B------:R-:W-:-:S04]  /*9da0*/  FMUL.FTZ R21, R20, UR16 ;  /* 0x0000001014157c20 */ /* 0x000fc80008410000 */
[----:B------:R-:W-:-:S04]  /*9db0*/  FFMA.FTZ R20, R11, R21, R9 ;  /* 0x000000150b147223 */ /* 0x000fc80000010009 */
[----:B------:R-:W-:-:S06]  /*9dc0*/  FMUL.FTZ R22, R20, -1.4426950216293334961 ;  /* 0xbfb8aa3b14167820 */ /* 0x000fcc0000410000 */
[----:B------:R-:W0:Y:S02]  /*9dd0*/  MUFU.EX2 R22, R22 ;  /* 0x0000001600167308 */ /* 0x000e240000000800 */
[----:B0-----:R-:W-:-:S06]  /*9de0*/  FADD.FTZ R22, R22, 1 ;  /* 0x3f80000016167421 */ /* 0x001fcc0000010000 */
[----:B------:R-:W0:Y:S01]  /*9df0*/  MUFU.RCP R22, R22 ;  /* 0x0000001600167308 */ /* 0x000e220000001000 */
[----:B------:R-:W-:-:S05]  /*9e00*/  HADD2.F32 R42, -RZ, R74.H0_H0 ;  /* 0x2000004aff2a7230 */ /* 0x000fca0000004100 */
[----:B0-----:R-:W-:Y:S01]  /*9e10*/  FMUL.FTZ R42, R42, R22 ;  /* 0x000000162a2a7220 */ /* 0x001fe20000410000 */
[----:B------:R-:W-:-:S04]  /*9e20*/  FADD.FTZ R22, -R22, 1 ;  /* 0x3f80000016167421 */ /* 0x000fc80000010100 */
[----:B------:R-:W-:Y:S01]  /*9e30*/  FFMA.FTZ R22, R20, R22, 1 ;  /* 0x3f80000014167423 */ /* 0x000fe20000010016 */
[----:B------:R-:W-:Y:S02]  /*9e40*/  HADD2.F32 R20, -RZ, R65.H0_H0 ;  /* 0x20000041ff147230 */ /* 0x000fe40000004100 */
[----:B------:R-:W4:Y:S01]  /*9e50*/  LDL.LU.S16 R65, [R1+0x122] ;  /* 0x0001220001417983 */ /* 0x000f220000300600 */
[----:B------:R-:W-:Y:S01]  /*9e60*/  FMUL.FTZ R22, R42, R22 ;  /* 0x000000162a167220 */ /* 0x000fe20000410000 */
[----:B------:R-:W-:Y:S01]  /*9e70*/  FFMA.FTZ R42, R2, R27, R28 ;  /* 0x0000001b022a7223 */ /* 0x000fe2000001001c */
[----:B---3--:R-:W-:Y:S02]  /*9e80*/  HADD2.F32 R27, -RZ, R66.H0_H0 ;  /* 0x20000042ff1b7230 */ /* 0x008fe40000004100 */
[----:B------:R-:W3:Y:S01]  /*9e90*/  LDL.LU.S16 R66, [R1+0x124] ;  /* 0x0001240001427983 */ /* 0x000ee20000300600 */
        /* <DEDUP_REMOVED lines=12> */
[----:B------:R-:W-:-:S03]  /*9f60*/  FMUL.FTZ R20, R27, R20 ;  /* 0x000000141b147220 */ /* 0x000fc60000410000 */
        /* <DEDUP_REMOVED lines=11> */
[----:B------:R-:W-:Y:S01]  /*a020*/  FADD.FTZ R45, R18, R41 ;  /* 0x00000029122d7221 */ /* 0x000fe20000010000 */
[----:B------:R-:W-:Y:S01]  /*a030*/  FFMA.FTZ R41, R3, R47, R19 ;  /* 0x0000002f03297223 */ /* 0x000fe20000010013 */
[----:B------:R-:W-:Y:S01]  /*a040*/  FADD.FTZ R47, R46, R47 ;  /* 0x0000002f2e2f7221 */ /* 0x000fe20000010000 */
[----:B----4-:R-:W-:-:S05]  /*a050*/  HADD2.F32 R2, -RZ, R65.H0_H0 ;  /* 0x20000041ff027230 */ /* 0x010fca0000004100 */
[----:B------:R-:W-:-:S04]  /*a060*/  FADD.FTZ R2, R2, -UR28 ;  /* 0x8000001c02027e21 */ /* 0x000fc80008010000 */
[----:B------:R-:W-:-:S04]  /*a070*/  FMUL.FTZ R2, R2, UR16 ;  /* 0x0000001002027c20 */ /* 0x000fc80008410000 */
[----:B------:R-:W-:-:S04]  /*a080*/  FFMA.FTZ R3, R10, R2, R8 ;  /* 0x000000020a037223 */ /* 0x000fc80000010008 */
[----:B------:R-:W-:-:S06]  /*a090*/  FMUL.FTZ R18, R3, -1.4426950216293334961 ;  /* 0xbfb8aa3b03127820 */ /* 0x000fcc0000410000 */
[----:B------:R-:W0:Y:S02]  /*a0a0*/  MUFU.EX2 R18, R18 ;  /* 0x0000001200127308 */ /* 0x000e240000000800 */
[----:B0-----:R-:W-:-:S06]  /*a0b0*/  FADD.FTZ R18, R18, 1 ;  /* 0x3f80000012127421 */ /* 0x001fcc0000010000 */
[----:B------:R-:W0:Y:S01]  /*a0c0*/  MUFU.RCP R18, R18 ;  /* 0x0000001200127308 */ /* 0x000e220000001000 */
[----:B---3--:R-:W-:-:S05]  /*a0d0*/  HADD2.F32 R19, -RZ, R66.H0_H0 ;  /* 0x20000042ff137230 */ /* 0x008fca0000004100 */
[----:B0-----:R-:W-:Y:S01]  /*a0e0*/  FMUL.FTZ R19, R19, R18 ;  /* 0x0000001213137220 */ /* 0x001fe20000410000 */
[----:B------:R-:W-:-:S04]  /*a0f0*/  FADD.FTZ R18, -R18, 1 ;  /* 0x3f80000012127421 */ /* 0x000fc80000010100 */
[----:B------:R-:W-:Y:S01]  /*a100*/  FFMA.FTZ R3, R3, R18, 1 ;  /* 0x3f80000003037423 */ /* 0x000fe20000010012 */
[----:B------:R-:W-:-:S05]  /*a110*/  HADD2.F32 R18, -RZ, R62.H0_H0 ;  /* 0x2000003eff127230 */ /* 0x000fca0000004100 */
[----:B------:R-:W-:Y:S01]  /*a120*/  FADD.FTZ R18, R18, -UR28 ;  /* 0x8000001c12127e21 */ /* 0x000fe20008010000 */
[----:B------:R-:W-:-:S03]  /*a130*/  FMUL.FTZ R3, R19, R3 ;  /* 0x0000000313037220 */ /* 0x000fc60000410000 */
[----:B------:R-:W-:-:S04]  /*a140*/  FMUL.FTZ R19, R18, UR16 ;  /* 0x0000001012137c20 */ /* 0x000fc80008410000 */
[----:B------:R-:W-:-:S04]  /*a150*/  FFMA.FTZ R18, R11, R19, R9 ;  /* 0x000000130b127223 */ /* 0x000fc80000010009 */
[----:B------:R-:W-:-:S06]  /*a160*/  FMUL.FTZ R46, R18, -1.4426950216293334961 ;  /* 0xbfb8aa3b122e7820 */ /* 0x000fcc0000410000 */
[----:B------:R-:W0:Y:S02]  /*a170*/  MUFU.EX2 R46, R46 ;  /* 0x0000002e002e7308 */ /* 0x000e240000000800 */
[----:B0-----:R-:W-:-:S06]  /*a180*/  FADD.FTZ R46, R46, 1 ;  /* 0x3f8000002e2e7421 */ /* 0x001fcc0000010000 */
[----:B------:R-:W0:Y:S01]  /*a190*/  MUFU.RCP R46, R46 ;  /* 0x0000002e002e7308 */ /* 0x000e220000001000 */
[----:B------:R-:W-:-:S05]  /*a1a0*/  HADD2.F32 R66, -RZ, R61.H0_H0 ;  /* 0x2000003dff427230 */ /* 0x000fca0000004100 */
[----:B------:R-:W-:Y:S01]  /*a1b0*/  FADD.FTZ R66, R66, -UR28 ;  /* 0x8000001c42427e21 */ /* 0x000fe20008010000 */
[----:B0-----:R-:W-:Y:S01]  /*a1c0*/  FMUL.FTZ R53, R53, R46 ;  /* 0x0000002e35357220 */ /* 0x001fe20000410000 */
[----:B------:R-:W-:Y:S02]  /*a1d0*/  FADD.FTZ R46, -R46, 1 ;  /* 0x3f8000002e2e7421 */ /* 0x000fe40000010100 */
[----:B------:R-:W-:Y:S02]  /*a1e0*/  FMUL.FTZ R66, R66, UR16 ;  /* 0x0000001042427c20 */ /* 0x000fe40008410000 */
[----:B------:R-:W-:Y:S01]  /*a1f0*/  FFMA.FTZ R18, R18, R46, 1 ;  /* 0x3f80000012127423 */ /* 0x000fe2000001002e */
[-C--:B------:R-:W-:Y:S01]  /*a200*/  FFMA.FTZ R46, R38, R39.reuse, R42 ;  /* 0x00000027262e7223 */ /* 0x080fe2000001002a */
[----:B------:R-:W-:-:S04]  /*a210*/  FMUL.FTZ R39, R11, R39 ;  /* 0x000000270b277220 */ /* 0x000fc80000410000 */
[----:B------:R-:W-:Y:S01]  /*a220*/  FFMA.FTZ R41, R38, R39, R41 ;  /* 0x0000002726297223 */ /* 0x000fe20000010029 */
[----:B------:R-:W-:-:S04]  /*a230*/  FFMA.FTZ R38, R10, R66, R8 ;  /* 0x000000420a267223 */ /* 0x000fc80000010008 */
[----:B------:R-:W-:-:S06]  /*a240*/  FMUL.FTZ R42, R38, -1.4426950216293334961 ;  /* 0xbfb8aa3b262a7820 */ /* 0x000fcc0000410000 */
[----:B------:R-:W0:Y:S01]  /*a250*/  MUFU.EX2 R42, R42 ;  /* 0x0000002a002a7308 */ /* 0x000e220000000800 */
[----:B------:R-:W-:Y:S02]  /*a260*/  HADD2.F32 R65, -RZ, R60.H0_H0 ;  /* 0x2000003cff417230 */ /* 0x000fe40000004100 */
[----:B0-----:R-:W-:-:S06]  /*a270*/  FADD.FTZ R42, R42, 1 ;  /* 0x3f8000002a2a7421 */ /* 0x001fcc0000010000 */
[----:B------:R-:W0:Y:S01]  /*a280*/  MUFU.RCP R42, R42 ;  /* 0x0000002a002a7308 */ /* 0x000e220000001000 */
[----:B------:R-:W-:-:S04]  /*a290*/  FADD.FTZ R65, R65, -UR28 ;  /* 0x8000001c41417e21 */ /* 0x000fc80008010000 */
[----:B------:R-:W-:Y:S01]  /*a2a0*/  FMUL.FTZ R65, R65, UR16 ;  /* 0x0000001041417c20 */ /* 0x000fe20008410000 */
[----:B------:R-:W-:Y:S01]  /*a2b0*/  FADD.FTZ R47, R39, R47 ;  /* 0x0000002f272f7221 */ /* 0x000fe20000010000 */
[----:B0-----:R-:W-:Y:S01]  /*a2c0*/  FMUL.FTZ R59, R59, R42 ;  /* 0x0000002a3b3b7220 */ /* 0x001fe20000410000 */
[----:B------:R-:W-:-:S04]  /*a2d0*/  FADD.FTZ R42, -R42, 1 ;  /* 0x3f8000002a2a7421 */ /* 0x000fc80000010100 */
[----:B------:R-:W-:Y:S01]  /*a2e0*/  FFMA.FTZ R42, R38, R42, 1 ;  /* 0x3f800000262a7423 */ /* 0x000fe2000001002a */
[----:B------:R-:W-:-:S04]  /*a2f0*/  FFMA.FTZ R38, R11, R65, R9 ;  /* 0x000000410b267223 */ /* 0x000fc80000010009 */
[----:B------:R-:W-:-:S06]  /*a300*/  FMUL.FTZ R39, R38, -1.4426950216293334961 ;  /* 0xbfb8aa3b26277820 */ /* 0x000fcc0000410000 */
[----:B------:R-:W0:Y:S01]  /*a310*/  MUFU.EX2 R39, R39 ;  /* 0x0000002700277308 */ /* 0x000e220000000800 */
[----:B------:R-:W-:Y:S02]  /*a320*/  HADD2.F32 R63, -RZ, R50.H0_H0 ;  /* 0x20000032ff3f7230 */ /* 0x000fe40000004100 */
[----:B0-----:R-:W-:-:S06]  /*a330*/  FADD.FTZ R39, R39, 1 ;  /* 0x3f80000027277421 */ /* 0x001fcc0000010000 */
[----:B------:R-:W0:Y:S01]  /*a340*/  MUFU.RCP R39, R39 ;  /* 0x0000002700277308 */ /* 0x000e220000001000 */
[----:B------:R-:W-:Y:S01]  /*a350*/  FADD.FTZ R63, R63, -UR28 ;  /* 0x8000001c3f3f7e21 */ /* 0x000fe20008010000 */
[----:B------:R-:W-:Y:S01]  /*a360*/  FADD.FTZ R45, R45, R40 ;  /* 0x000000282d2d7221 */ /* 0x000fe20000010000 */
[----:B------:R-:W-:Y:S02]  /*a370*/  FMUL.FTZ R40, R10, R40 ;  /* 0x000000280a287220 */ /* 0x000fe40000410000 */
[----:B------:R-:W-:Y:S02]  /*a380*/  FMUL.FTZ R63, R63, UR16 ;  /* 0x000000103f3f7c20 */ /* 0x000fe40008410000 */
[----:B------:R-:W-:Y:S02]  /*a390*/  FFMA.FTZ R41, R36, R40, R41 ;  /* 0x0000002824297223 */ /* 0x000fe40000010029 */
[----:B------:R-:W-:Y:S01]  /*a3a0*/  FFMA.FTZ R36, R10, R63, R8 ;  /* 0x0000003f0a247223 */ /* 0x000fe20000010008 */
[----:B0-----:R-:W-:Y:S01]  /*a3b0*/  FMUL.FTZ R56, R56, R39 ;  /* 0x0000002738387220 */ /* 0x001fe20000410000 */
[----:B------:R-:W-:-:S04]  /*a3c0*/  FADD.FTZ R39, -R39, 1 ;  /* 0x3f80000027277421 */ /* 0x000fc80000010100 */
[----:B------:R-:W-:Y:S01]  /*a3d0*/  FFMA.FTZ R39, R38, R39, 1 ;  /* 0x3f80000026277423 */ /* 0x000fe20000010027 */
[----:B------:R-:W-:-:S06]  /*a3e0*/  FMUL.FTZ R38, R36, -1.4426950216293334961 ;  /* 0xbfb8aa3b24267820 */ /* 0x000fcc0000410000 */
[----:B------:R-:W0:Y:S01]  /*a3f0*/  MUFU.EX2 R38, R38 ;  /* 0x0000002600267308 */ /* 0x000e220000000800 */
[----:B------:R-:W-:Y:S02]  /*a400*/  HADD2.F32 R62, -RZ, R50.H1_H1 ;  /* 0x30000032ff3e7230 */ /* 0x000fe40000004100 */
[----:B0-----:R-:W-:-:S06]  /*a410*/  FADD.FTZ R38, R38, 1 ;  /* 0x3f80000026267421 */ /* 0x001fcc0000010000 */
[----:B------:R-:W0:Y:S01]  /*a420*/  MUFU.RCP R38, R38 ;  /* 0x0000002600267308 */ /* 0x000e220000001000 */
[----:B------:R-:W-:Y:S01]  /*a430*/  FMUL.FTZ R59, R59, R42 ;  /* 0x0000002a3b3b7220 */ /* 0x000fe20000410000 */
[----:B------:R-:W-:Y:S02]  /*a440*/  HADD2.F32 R42, -RZ, R51.H0_H0 ;  /* 0x20000033ff2a7230 */ /* 0x000fe40000004100 */
        /* <DEDUP_REMOVED lines=11> */
[----:B------:R-:W-:Y:S02]  /*a500*/  HADD2.F32 R50, -RZ, R57.H0_H0 ;  /* 0x20000039ff327230 */ /* 0x000fe40000004100 */
        /* <DEDUP_REMOVED lines=9> */
[----:B------:R-:W-:Y:S01]  /*a5a0*/  FFMA.FTZ R34, R10, R61, R8 ;  /* 0x0000003d0a227223 */ /* 0x000fe20000010008 */
[----:B------:R-:W-:-:S03]  /*a5b0*/  FMUL.FTZ R50, R50, R38 ;  /* 0x0000002632327220 */ /* 0x000fc60000410000 */
[----:B------:R-:W-:-:S06]  /*a5c0*/  FMUL.FTZ R38, R34, -1.4426950216293334961 ;  /* 0xbfb8aa3b22267820 */ /* 0x000fcc0000410000 */
[----:B------:R-:W0:Y:S01]  /*a5d0*/  MUFU.EX2 R38, R38 ;  /* 0x0000002600267308 */ /* 0x000e220000000800 */
[----:B------:R-:W-:Y:S01]  /*a5e0*/  FADD.FTZ R47, R47, R40 ;  /* 0x000000282f2f7221 */ /* 0x000fe20000010000 */
[----:B------:R-:W-:Y:S01]  /*a5f0*/  FADD.FTZ R45, R45, R35 ;  /* 0x000000232d2d7221 */ /* 0x000fe20000010000 */
[-C--:B------:R-:W-:Y:S01]  /*a600*/  FFMA.FTZ R44, R32, R35.reuse, R44 ;  /* 0x00000023202c7223 */ /* 0x080fe2000001002c */
[----:B------:R-:W-:Y:S01]  /*a610*/  FMUL.FTZ R35, R10, R35 ;  /* 0x000000230a237220 */ /* 0x000fe20000410000 */
[----:B------:R-:W-:-:S03]  /*a620*/  FADD.FTZ R47, R37, R47 ;  /* 0x0000002f252f7221 */ /* 0x000fc60000010000 */
[----:B------:R-:W-:Y:S01]  /*a630*/  FFMA.FTZ R41, R32, R35, R41 ;  /* 0x0000002320297223 */ /* 0x000fe20000010029 */
[----:B------:R-:W-:Y:S01]  /*a640*/  FADD.FTZ R47, R47, R35 ;  /* 0x000000232f2f7221 */ /* 0x000fe20000010000 */
[----:B0-----:R-:W-:Y:S01]  /*a650*/  FADD.FTZ R38, R38, 1 ;  /* 0x3f80000026267421 */ /* 0x001fe20000010000 */
[----:B------:R-:W-:-:S05]  /*a660*/  HADD2.F32 R35, -RZ, R55.H0_H0 ;  /* 0x20000037ff237230 */ /* 0x000fca0000004100 */
[----:B------:R-:W0:Y:S01]  /*a670*/  MUFU.RCP R38, R38 ;  /* 0x0000002600267308 */ /* 0x000e220000001000 */
[----:B------:R-:W-:Y:S02]  /*a680*/  HADD2.F32 R55, -RZ, R51.H1_H1 ;  /* 0x30000033ff377230 */ /* 0x000fe40000004100 */
[----:B------:R-:W-:Y:S02]  /*a690*/  HADD2.F32 R46, -RZ, R58.H0_H0 ;  /* 0x2000003aff2e7230 */ /* 0x000fe40000004100 */
[----:B------:R-:W-:Y:S02]  /*a6a0*/  HADD2.F32 R51, -RZ, R64.H0_H0 ;  /* 0x20000040ff337230 */ /* 0x000fe40000004100 */
[----:B------:R-:W-:Y:S01]  /*a6b0*/  HADD2.F32 R58, -RZ, R48.H1_H1 ;  /* 0x30000030ff3a7230 */ /* 0x000fe20000004100 */
[----:B------:R-:W3:Y:S01]  /*a6c0*/  LDL.LU.S16 R64, [R1+0x144] ;  /* 0x0001440001407983 */ /* 0x000ee20000300600 */
[----:B--2---:R-:W-:-:S03]  /*a6d0*/  HADD2.F32 R48, -RZ, R70.H0_H0 ;  /* 0x20000046ff307230 */ /* 0x004fc60000004100 */
[----:B------:R-:W2:Y:S01]  /*a6e0*/  LDL.S16 R70, [R1+0x152] ;  /* 0x0001520001467983 */ /* 0x000ea20000100600 */
[--C-:B------:R-:W-:Y:S02]  /*a6f0*/  HADD2.F32 R60, -RZ, R49.reuse.H0_H0 ;  /* 0x20000031ff3c7230 */ /* 0x100fe40000004100 */
[----:B------:R-:W-:Y:S01]  /*a700*/  FMUL.FTZ R56, R56, R39 ;  /* 0x0000002738387220 */ /* 0x000fe20000410000 */
[----:B------:R-:W-:Y:S02]  /*a710*/  HADD2.F32 R39, -RZ, R49.H1_H1 ;  /* 0x30000031ff277230 */ /* 0x000fe40000004100 */
[----:B------:R-:W-:-:S03]  /*a720*/  FADD.FTZ R60, R60, -UR28 ;  /* 0x8000001c3c3c7e21 */ /* 0x000fc60008010000 */
[----:B0-----:R-:W-:Y:S01]  /*a730*/  FMUL.FTZ R39, R39, R38 ;  /* 0x0000002627277220 */ /* 0x001fe20000410000 */
[----:B------:R-:W-:Y:S01]  /*a740*/  FADD.FTZ R38, -R38, 1 ;  /* 0x3f80000026267421 */ /* 0x000fe20000010100 */
[----:B------:R-:W-:-:S03]  /*a750*/  FMUL.FTZ R60, R60, UR16 ;  /* 0x000000103c3c7c20 */ /* 0x000fc60008410000 */
[----:B------:R-:W-:Y:S01]  /*a760*/  FFMA.FTZ R38, R34, R38, 1 ;  /* 0x3f80000022267423 */ /* 0x000fe20000010026 */
[----:B------:R-:W-:-:S04]  /*a770*/  FFMA.FTZ R34, R11, R60, R9 ;  /* 0x0000003c0b227223 */ /* 0x000fc80000010009 */
[----:B------:R-:W-:-:S06]  /*a780*/  FMUL.FTZ R37, R34, -1.4426950216293334961 ;  /* 0xbfb8aa3b22257820 */ /* 0x000fcc0000410000 */
[----:B------:R-:W0:Y:S02]  /*a790*/  MUFU.EX2 R37, R37 ;  /* 0x0000002500257308 */ /* 0x000e240000000800 */
[----:B0-----:R-:W-:-:S06]  /*a7a0*/  FADD.FTZ R37, R37, 1 ;  /* 0x3f80000025257421 */ /* 0x001fcc0000010000 */
[----:B------:R-:W0:Y:S01]  /*a7b0*/  MUFU.RCP R37, R37 ;  /* 0x0000002500257308 */ /* 0x000e220000001000 */
[----:B------:R-:W-:-:S04]  /*a7c0*/  FADD.FTZ R58, R58, -UR28 ;  /* 0x8000001c3a3a7e21 */ /* 0x000fc80008010000 */
[----:B------:R-:W-:-:S04]  /*a7d0*/  FMUL.FTZ R58, R58, UR16 ;  /* 0x000000103a3a7c20 */ /* 0x000fc80008410000 */
[----:B------:R-:W-:Y:S01]  /*a7e0*/  FFMA.FTZ R32, R10, R58, R8 ;  /* 0x0000003a0a207223 */ /* 0x000fe20000010008 */
[----:B0-----:R-:W-:Y:S01]  /*a7f0*/  FMUL.FTZ R46, R46, R37 ;  /* 0x000000252e2e7220 */ /* 0x001fe20000410000 */
[----:B------:R-:W-:-:S04]  /*a800*/  FADD.FTZ R37, -R37, 1 ;  /* 0x3f80000025257421 */ /* 0x000fc80000010100 */
[----:B------:R-:W-:Y:S01]  /*a810*/  FFMA.FTZ R37, R34, R37, 1 ;  /* 0x3f80000022257423 */ /* 0x000fe20000010025 */
[----:B------:R-:W-:-:S06]  /*a820*/  FMUL.FTZ R34, R32, -1.4426950216293334961 ;  /* 0xbfb8aa3b20227820 */ /* 0x000fcc0000410000 */
[----:B------:R-:W0:Y:S01]  /*a830*/  MUFU.EX2 R34, R34 ;  /* 0x0000002200227308 */ /* 0x000e220000000800 */
[----:B------:R-:W-:Y:S01]  /*a840*/  FADD.FTZ R43, R43, R33 ;  /* 0x000000212b2b7221 */ /* 0x000fe20000010000 */
[-C--:B------:R-:W-:Y:S01]  /*a850*/  FFMA.FTZ R36, R30, R33.reuse, R36 ;  /* 0x000000211e247223 */ /* 0x080fe20000010024 */
[----:B------:R-:W-:-:S04]  /*a860*/  FMUL.FTZ R33, R11, R33 ;  /* 0x000000210b217220 */ /* 0x000fc80000410000 */
[----:B------:R-:W-:Y:S01]  /*a870*/  FFMA.FTZ R41, R30, R33, R41 ;  /* 0x000000211e297223 */ /* 0x000fe20000010029 */
[----:B------:R-:W-:Y:S01]  /*a880*/  FADD.FTZ R47, R33, R47 ;  /* 0x0000002f212f7221 */ /* 0x000fe20000010000 */
[----:B------:R-:W-:Y:S02]  /*a890*/  HADD2.F32 R33, -RZ, R67.H0_H0 ;  /* 0x20000043ff217230 */ /* 0x000fe40000004100 */
[----:B------:R-:W4:Y:S01]  /*a8a0*/  LDL.LU.S16 R67, [R1+0x156] ;  /* 0x0001560001437983 */ /* 0x000f220000300600 */
[----:B0-----:R-:W-:-:S06]  /*a8b0*/  FADD.FTZ R34, R34, 1 ;  /* 0x3f80000022227421 */ /* 0x001fcc0000010000 */
[----:B------:R-:W0:Y:S01]  /*a8c0*/  MUFU.RCP R34, R34 ;  /* 0x0000002200227308 */ /* 0x000e220000001000 */
[--C-:B------:R-:W-:Y:S02]  /*a8d0*/  HADD2.F32 R57, -RZ, R54.reuse.H0_H0 ;  /* 0x20000036ff397230 */ /* 0x100fe40000004100 */
[----:B------:R-:W-:Y:S01]  /*a8e0*/  FMUL.FTZ R46, R46, R37 ;  /* 0x000000252e2e7220 */ /* 0x000fe20000410000 */
[----:B------:R-:W-:Y:S02]  /*a8f0*/  HADD2.F32 R37, -RZ, R54.H1_H1 ;  /* 0x30000036ff257230 */ /* 0x000fe40000004100 */
        /* <DEDUP_REMOVED lines=19> */
[----:B------:R-:W-:Y:S01]  /*aa30*/  FMUL.FTZ R18, R53, R18 ;  /* 0x0000001235127220 */ /* 0x000fe20000410000 */
[----:B0-----:R-:W-:-:S06]  /*aa40*/  FADD.FTZ R32, R32, 1 ;  /* 0x3f80000020207421 */ /* 0x001fcc0000010000 */
[----:B------:R-:W0:Y:S01]  /*aa50*/  MUFU.RCP R32, R32 ;  /* 0x0000002000207308 */ /* 0x000e220000001000 */
[--C-:B------:R-:W-:Y:S02]  /*aa60*/  HADD2.F32 R53, -RZ, R52.reuse.H0_H0 ;  /* 0x20000034ff357230 */ /* 0x100fe40000004100 */
[----:B------:R-:W-:Y:S01]  /*aa70*/  FMUL.FTZ R34, R35, R34 ;  /* 0x0000002223227220 */ /* 0x000fe20000410000 */
[----:B------:R-:W-:Y:S02]  /*aa80*/  HADD2.F32 R35, -RZ, R52.H1_H1 ;  /* 0x30000034ff237230 */ /* 0x000fe40000004100 */
[----:B------:R-:W-:Y:S01]  /*aa90*/  FADD.FTZ R53, R53, -UR28 ;  /* 0x8000001c35357e21 */ /* 0x000fe20008010000 */
[----:B------:R-:W-:Y:S02]  /*aaa0*/  HADD2.F32 R49, -RZ, R68.H0_H0 ;  /* 0x20000044ff317230 */ /* 0x000fe40000004100 */
[----:B------:R-:W4:Y:S01]  /*aab0*/  LDL.LU.S16 R68, [R1+0x150] ;  /* 0x0001500001447983 */ /* 0x000f220000300600 */
        /* <DEDUP_REMOVED lines=10> */
[----:B------:R-:W-:Y:S01]  /*ab60*/  FADD.FTZ R51, R51, -UR28 ;  /* 0x8000001c33337e21 */ /* 0x000fe20008010000 */
        /* <DEDUP_REMOVED lines=9> */
[----:B------:R-:W-:Y:S01]  /*ac00*/  FADD.FTZ R31, R47, R31 ;  /* 0x0000001f2f1f7221 */ /* 0x000fe20000010000 */
[----:B---3--:R-:W-:Y:S02]  /*ac10*/  HADD2.F32 R47, -RZ, R64.H0_H0 ;  /* 0x20000040ff2f7230 */ /* 0x008fe40000004100 */
[----:B------:R-:W3:Y:S01]  /*ac20*/  LDL.LU.S16 R64, [R1+0x14e] ;  /* 0x00014e0001407983 */ /* 0x000ee20000300600 */
[----:B--2---:R-:W-:Y:S02]  /*ac30*/  HADD2.F32 R44, -RZ, R70.H0_H0 ;  /* 0x20000046ff2c7230 */ /* 0x004fe40000004100 */
[----:B------:R-:W-:Y:S01]  /*ac40*/  FFMA.FTZ R26, R10, R51, R8 ;  /* 0x000000330a1a7223 */ /* 0x000fe20000010008 */
[----:B------:R-:W2:Y:S03]  /*ac50*/  LDL.S16 R70, [R1+0x160] ;  /* 0x0001600001467983 */ /* 0x000ea60000100600 */
        /* <DEDUP_REMOVED lines=16> */
[----:B----4-:R-:W-:Y:S02]  /*ad60*/  HADD2.F32 R37, -RZ, R67.H0_H0 ;  /* 0x20000043ff257230 */ /* 0x010fe40000004100 */
[----:B------:R-:W-:Y:S01]  /*ad70*/  FADD.FTZ R67, R43, R29 ;  /* 0x0000001d2b437221 */ /* 0x000fe20000010000 */
[-C--:B------:R-:W-:Y:S01]  /*ad80*/  FFMA.FTZ R36, R24, R29.reuse, R36 ;  /* 0x0000001d18247223 */ /* 0x080fe20000010024 */
[----:B------:R-:W-:Y:S01]  /*ad90*/  FMUL.FTZ R29, R11, R29 ;  /* 0x0000001d0b1d7220 */ /* 0x000fe20000410000 */
[----:B------:R-:W-:-:S03]  /*ada0*/  FMUL.FTZ R47, R47, UR16 ;  /* 0x000000102f2f7c20 */ /* 0x000fc60008410000 */
[----:B------:R-:W-:Y:S01]  /*adb0*/  FFMA.FTZ R41, R24, R29, R41 ;  /* 0x0000001d18297223 */ /* 0x000fe20000010029 */
[----:B------:R-:W-:Y:S01]  /*adc0*/  FFMA.FTZ R24, R10, R47, R8 ;  /* 0x0000002f0a187223 */ /* 0x000fe20000010008 */
[----:B0-----:R-:W-:Y:S01]  /*add0*/  FMUL.FTZ R37, R37, R35 ;  /* 0x0000002325257220 */ /* 0x001fe20000410000 */
[----:B------:R-:W-:-:S04]  /*ade0*/  FADD.FTZ R35, -R35, 1 ;  /* 0x3f80000023237421 */ /* 0x000fc80000010100 */
[----:B------:R-:W-:Y:S01]  /*adf0*/  FFMA.FTZ R26, R26, R35, 1 ;  /* 0x3f8000001a1a7423 */ /* 0x000fe20000010023 */
        /* <DEDUP_REMOVED lines=8> */
[----:B------:R-:W-:Y:S02]  /*ae80*/  HADD2.F32 R35, -RZ, R71.H0_H0 ;  /* 0x20000047ff237230 */ /* 0x000fe40000004100 */
[----:B------:R-:W4:Y:S01]  /*ae90*/  LDL.LU.S16 R71, [R1+0x162] ;  /* 0x0001620001477983 */ /* 0x000f220000300600 */
[----:B------:R-:W-:-:S03]  /*aea0*/  HADD2.F32 R45, -RZ, R68.H0_H0 ;  /* 0x20000044ff2d7230 */ /* 0x000fc60000004100 */
[----:B------:R-:W4:Y:S02]  /*aeb0*/  LDL.S16 R68, [R1+0x15e] ;  /* 0x00015e0001447983 */ /* 0x000f240000100600 */
[----:B------:R-:W-:-:S04]  /*aec0*/  FADD.FTZ R45, R45, -UR28 ;  /* 0x8000001c2d2d7e21 */ /* 0x000fc80008010000 */
[----:B------:R-:W-:Y:S01]  /*aed0*/  FMUL.FTZ R45, R45, UR16 ;  /* 0x000000102d2d7c20 */ /* 0x000fe20008410000 */
[----:B------:R-:W-:-:S03]  /*aee0*/  FADD.FTZ R31, R29, R31 ;  /* 0x0000001f1d1f7221 */ /* 0x000fc60000010000 */
[----:B------:R-:W-:-:S04]  /*aef0*/  FFMA.FTZ R24, R11, R45, R9 ;  /* 0x0000002d0b187223 */ /* 0x000fc80000010009 */
[----:B------:R-:W-:Y:S01]  /*af00*/  FMUL.FTZ R29, R24, -1.4426950216293334961 ;  /* 0xbfb8aa3b181d7820 */ /* 0x000fe20000410000 */
[----:B---3--:R-:W-:Y:S02]  /*af10*/  HADD2.F32 R43, -RZ, R64.H0_H0 ;  /* 0x20000040ff2b7230 */ /* 0x008fe40000004100 */
[----:B------:R-:W3:Y:S01]  /*af20*/  LDL.LU.S16 R64, [R1+0x15c] ;  /* 0x00015c0001407983 */ /* 0x000ee20000300600 */
[----:B--2---:R-:W-:-:S03]  /*af30*/  HADD2.F32 R40, -RZ, R70.H0_H0 ;  /* 0x20000046ff287230 */ /* 0x004fc60000004100 */
[----:B------:R-:W2:Y:S01]  /*af40*/  LDL.S16 R70, [R1+0x166] ;  /* 0x0001660001467983 */ /* 0x000ea20000100600 */
[----:B------:R-:W0:Y:S02]  /*af50*/  MUFU.EX2 R29, R29 ;  /* 0x0000001d001d7308 */ /* 0x000e240000000800 */
[----:B0-----:R-:W-:-:S06]  /*af60*/  FADD.FTZ R29, R29, 1 ;  /* 0x3f8000001d1d7421 */ /* 0x001fcc0000010000 */
[----:B------:R-:W0:Y:S01]  /*af70*/  MUFU.RCP R29, R29 ;  /* 0x0000001d001d7308 */ /* 0x000e220000001000 */
[----:B------:R-:W-:Y:S01]  /*af80*/  FADD.FTZ R43, R43, -UR28 ;  /* 0x8000001c2b2b7e21 */ /* 0x000fe20008010000 */
[----:B------:R-:W-:Y:S01]  /*af90*/  FADD.FTZ R32, R32, R25 ;  /* 0x0000001920207221 */ /* 0x000fe20000010000 */
[----:B------:R-:W-:Y:S02]  /*afa0*/  FFMA.FTZ R33, R23, R25, R33 ;  /* 0x0000001917217223 */ /* 0x000fe40000010021 */
[----:B------:R-:W-:Y:S01]  /*afb0*/  FMUL.FTZ R43, R43, UR16 ;  /* 0x000000102b2b7c20 */ /* 0x000fe20008410000 */
[----:B0-----:R-:W-:Y:S01]  /*afc0*/  FMUL.FTZ R35, R35, R29 ;  /* 0x0000001d23237220 */ /* 0x001fe20000410000 */
[----:B------:R-:W-:-:S04]  /*afd0*/  FADD.FTZ R29, -R29, 1 ;  /* 0x3f8000001d1d7421 */ /* 0x000fc80000010100 */
[----:B------:R-:W-:Y:S01]  /*afe0*/  FFMA.FTZ R24, R24, R29, 1 ;  /* 0x3f80000018187423 */ /* 0x000fe2000001001d */
[----:B------:R-:W-:-:S04]  /*aff0*/  FMUL.FTZ R29, R10, R25 ;  /* 0x000000190a1d7220 */ /* 0x000fc80000410000 */
[----:B------:R-:W-:Y:S01]  /*b000*/  FFMA.FTZ R25, R23, R29, R41 ;  /* 0x0000001d17197223 */ /* 0x000fe20000010029 */
[----:B------:R-:W-:Y:S01]  /*b010*/  FFMA.FTZ R23, R10, R43, R8 ;  /* 0x0000002b0a177223 */ /* 0x000fe20000010008 */
[----:B------:R-:W-:-:S03]  /*b020*/  FMUL.FTZ R24, R35, R24 ;  /* 0x0000001823187220 */ /* 0x000fc60000410000 */
        /* <DEDUP_REMOVED lines=8> */
[----:B----4-:R-:W-:Y:S02]  /*b0b0*/  HADD2.F32 R35, -RZ, R71.H0_H0 ;  /* 0x20000047ff237230 */ /* 0x010fe40000004100 */
[----:B------:R-:W4:Y:S01]  /*b0c0*/  LDL.S16 R71, [R1+0x16a] ;  /* 0x00016a0001477983 */ /* 0x000f220000100600 */
[----:B------:R-:W-:-:S03]  /*b0d0*/  HADD2.F32 R41, -RZ, R68.H0_H0 ;  /* 0x20000044ff297230 */ /* 0x000fc60000004100 */
[----:B------:R-:W4:Y:S01]  /*b0e0*/  LDL.LU.S16 R68, [R1+0x164] ;  /* 0x0001640001447983 */ /* 0x000f220000300600 */
[----:B------:R-:W-:Y:S01]  /*b0f0*/  FMUL.FTZ R38, R39, R38 ;  /* 0x0000002627267220 */ /* 0x000fe20000410000 */
[----:B------:R-:W-:-:S04]  /*b100*/  FADD.FTZ R41, R41, -UR28 ;  /* 0x8000001c29297e21 */ /* 0x000fc80008010000 */
[----:B------:R-:W-:Y:S01]  /*b110*/  FMUL.FTZ R41, R41, UR16 ;  /* 0x0000001029297c20 */ /* 0x000fe20008410000 */
[----:B------:R-:W-:-:S03]  /*b120*/  FADD.FTZ R31, R31, R29 ;  /* 0x0000001d1f1f7221 */ /* 0x000fc60000010000 */
[----:B------:R-:W-:-:S04]  /*b130*/  FFMA.FTZ R23, R11, R41, R9 ;  /* 0x000000290b177223 */ /* 0x000fc80000010009 */
[----:B------:R-:W-:Y:S01]  /*b140*/  FMUL.FTZ R29, R23, -1.4426950216293334961 ;  /* 0xbfb8aa3b171d7820 */ /* 0x000fe20000410000 */
[----:B---3--:R-:W-:Y:S02]  /*b150*/  HADD2.F32 R39, -RZ, R64.H0_H0 ;  /* 0x20000040ff277230 */ /* 0x008fe40000004100 */
[----:B------:R-:W-:Y:S01]  /*b160*/  FFMA.FTZ R64, R21, R22, R36 ;  /* 0x0000001615407223 */ /* 0x000fe20000010024 */
[----:B--2---:R-:W-:Y:S02]  /*b170*/  HADD2.F32 R36, -RZ, R70.H0_H0 ;  /* 0x20000046ff247230 */ /* 0x004fe40000004100 */
[----:B------:R-:W2:Y:S01]  /*b180*/  LDL.S16 R70, [R1+0x16e] ;  /* 0x00016e0001467983 */ /* 0x000ea20000100600 */
[----:B------:R-:W0:Y:S02]  /*b190*/  MUFU.EX2 R29, R29 ;  /* 0x0000001d001d7308 */ /* 0x000e240000000800 */
[----:B0-----:R-:W-:-:S06]  /*b1a0*/  FADD.FTZ R29, R29, 1 ;  /* 0x3f8000001d1d7421 */ /* 0x001fcc0000010000 */
[----:B------:R-:W0:Y:S01]  /*b1b0*/  MUFU.RCP R29, R29 ;  /* 0x0000001d001d7308 */ /* 0x000e220000001000 */
[----:B------:R-:W-:Y:S01]  /*b1c0*/  FADD.FTZ R39, R39, -UR28 ;  /* 0x8000001c27277e21 */ /* 0x000fe20008010000 */
[----:B------:R-:W-:Y:S01]  /*b1d0*/  FADD.FTZ R67, R67, R22 ;  /* 0x0000001643437221 */ /* 0x000fe20000010000 */
[----:B------:R-:W-:Y:S02]  /*b1e0*/  FMUL.FTZ R22, R11, R22 ;  /* 0x000000160b167220 */ /* 0x000fe40000410000 */
[----:B------:R-:W-:Y:S01]  /*b1f0*/  FMUL.FTZ R39, R39, UR16 ;  /* 0x0000001027277c20 */ /* 0x000fe20008410000 */
[----:B0-----:R-:W-:Y:S01]  /*b200*/  FMUL.FTZ R35, R35, R29 ;  /* 0x0000001d23237220 */ /* 0x001fe20000410000 */
[----:B------:R-:W-:-:S04]  /*b210*/  FADD.FTZ R29, -R29, 1 ;  /* 0x3f8000001d1d7421 */ /* 0x000fc80000010100 */
[----:B------:R-:W-:Y:S01]  /*b220*/  FFMA.FTZ R23, R23, R29, 1 ;  /* 0x3f80000017177423 */ /* 0x000fe2000001001d */
        /* <DEDUP_REMOVED lines=10> */
[----:B------:R-:W-:Y:S01]  /*b2d0*/  FMUL.FTZ R26, R37, R26 ;  /* 0x0000001a251a7220 */ /* 0x000fe20000410000 */
[----:B----4-:R-:W-:Y:S02]  /*b2e0*/  HADD2.F32 R25, -RZ, R71.H0_H0 ;  /* 0x20000047ff197230 */ /* 0x010fe40000004100 */
[----:B------:R-:W3:Y:S01]  /*b2f0*/  LDL.S16 R71, [R1+0x172] ;  /* 0x0001720001477983 */ /* 0x000ee20000100600 */
[----:B------:R-:W-:Y:S01]  /*b300*/  FMUL.FTZ R23, R35, R23 ;  /* 0x0000001723177220 */ /* 0x000fe20000410000 */
[----:B------:R-:W-:Y:S02]  /*b310*/  HADD2.F32 R35, -RZ, R73.H0_H0 ;  /* 0x20000049ff237230 */ /* 0x000fe40000004100 */
[----:B------:R-:W4:Y:S01]  /*b320*/  LDL.LU.S16 R73, [R1+0x15a] ;  /* 0x00015a0001497983 */ /* 0x000f220000300600 */
[----:B------:R-:W-:-:S05]  /*b330*/  HADD2.F32 R37, -RZ, R68.H0_H0 ;  /* 0x20000044ff257230 */ /* 0x000fca0000004100 */
[----:B------:R-:W-:-:S04]  /*b340*/  FADD.FTZ R37, R37, -UR28 ;  /* 0x8000001c25257e21 */ /* 0x000fc80008010000 */
        /* <DEDUP_REMOVED lines=13> */
[----:B------:R-:W-:Y:S02]  /*b420*/  HADD2.F32 R33, -RZ, R72.H0_H0 ;  /* 0x20000048ff217230 */ /* 0x000fe40000004100 */
[----:B------:R-:W4:Y:S01]  /*b430*/  LDL.S16 R72, [R1+0x174] ;  /* 0x0001740001487983 */ /* 0x000f220000100600 */
[----:B--2---:R-:W-:-:S03]  /*b440*/  HADD2.F32 R32, -RZ, R70.H0_H0 ;  /* 0x20000046ff207230 */ /* 0x004fc60000004100 */
[----:B------:R-:W2:Y:S01]  /*b450*/  LDL.LU.S16 R70, [R1+0x170] ;  /* 0x0001700001467983 */ /* 0x000ea20000300600 */
[----:B------:R-:W-:Y:S01]  /*b460*/  FADD.FTZ R35, R35, -UR28 ;  /* 0x8000001c23237e21 */ /* 0x000fe20008010000 */
[----:B------:R-:W-:-:S03]  /*b470*/  FMUL.FTZ R20, R10, R20 ;  /* 0x000000140a147220 */ /* 0x000fc60000410000 */
[----:B------:R-:W-:Y:S01]  /*b480*/  FMUL.FTZ R35, R35, UR16 ;  /* 0x0000001023237c20 */ /* 0x000fe20008410000 */
[----:B------:R-:W-:-:S03]  /*b490*/  FFMA.FTZ R28, R28, R20, R29 ;  /* 0x000000141c1c7223 */ /* 0x000fc6000001001d */
[----:B------:R-:W-:-:S04]  /*b4a0*/  FFMA.FTZ R29, R10, R35, R8 ;  /* 0x000000230a1d7223 */ /* 0x000fc80000010008 */
[----:B------:R-:W-:-:S06]  /*b4b0*/  FMUL.FTZ R31, R29, -1.4426950216293334961 ;  /* 0xbfb8aa3b1d1f7820 */ /* 0x000fcc0000410000 */
[----:B------:R-:W0:Y:S02]  /*b4c0*/  MUFU.EX2 R31, R31 ;  /* 0x0000001f001f7308 */ /* 0x000e240000000800 */
[----:B0-----:R-:W-:-:S06]  /*b4d0*/  FADD.FTZ R31, R31, 1 ;  /* 0x3f8000001f1f7421 */ /* 0x001fcc0000010000 */
[----:B------:R-:W0:Y:S01]  /*b4e0*/  MUFU.RCP R31, R31 ;  /* 0x0000001f001f7308 */ /* 0x000e220000001000 */
[----:B------:R-:W-:Y:S01]  /*b4f0*/  FADD.FTZ R33, R33, -UR28 ;  /* 0x8000001c21217e21 */ /* 0x000fe20008010000 */
[----:B0-----:R-:W-:Y:S01]  /*b500*/  FMUL.FTZ R32, R32, R31 ;  /* 0x0000001f20207220 */ /* 0x001fe20000410000 */
[----:B------:R-:W-:-:S04]  /*b510*/  FADD.FTZ R31, -R31, 1 ;  /* 0x3f8000001f1f7421 */ /* 0x000fc80000010100 */
[----:B------:R-:W-:-:S04]  /*b520*/  FFMA.FTZ R31, R29, R31, 1 ;  /* 0x3f8000001d1f7423 */ /* 0x000fc8000001001f */
[----:B------:R-:W-:Y:S01]  /*b530*/  FMUL.FTZ R32, R32, R31 ;  /* 0x0000001f20207220 */ /* 0x000fe20000410000 */
[----:B------:R-:W-:Y:S01]  /*b540*/  FMUL.FTZ R33, R33, UR16 ;  /* 0x0000001021217c20 */ /* 0x000fe20008410000 */
[----:B------:R-:W-:-:S03]  /*b550*/  FADD.FTZ R68, R68, R20 ;  /* 0x0000001444447221 */ /* 0x000fc60000010000 */
[----:B------:R-:W-:-:S04]  /*b560*/  FFMA.FTZ R29, R11, R33, R9 ;  /* 0x000000210b1d7223 */ /* 0x000fc80000010009 */
[----:B------:R-:W-:-:S06]  /*b570*/  FMUL.FTZ R20, R29, -1.4426950216293334961 ;  /* 0xbfb8aa3b1d147820 */ /* 0x000fcc0000410000 */
[----:B------:R-:W0:Y:S02]  /*b580*/  MUFU.EX2 R20, R20 ;  /* 0x0000001400147308 */ /* 0x000e240000000800 */
[----:B0-----:R-:W-:-:S06]  /*b590*/  FADD.FTZ R20, R20, 1 ;  /* 0x3f80000014147421 */ /* 0x001fcc0000010000 */
[----:B------:R-:W0:Y:S01]  /*b5a0*/  MUFU.RCP R20, R20 ;  /* 0x0000001400147308 */ /* 0x000e220000001000 */
[----:B---3--:R-:W-:Y:S02]  /*b5b0*/  HADD2.F32 R31, -RZ, R71.H0_H0 ;  /* 0x20000047ff1f7230 */ /* 0x008fe40000004100 */
[----:B------:R-:W3:Y:S03]  /*b5c0*/  LDL.S16 R71, [R1+0x178] ;  /* 0x0001780001477983 */ /* 0x000ee60000100600 */
[----:B0-----:R-:W-:Y:S01]  /*b5d0*/  FMUL.FTZ R31, R31, R20 ;  /* 0x000000141f1f7220 */ /* 0x001fe20000410000 */
[----:B------:R-:W-:-:S04]  /*b5e0*/  FADD.FTZ R20, -R20, 1 ;  /* 0x3f80000014147421 */ /* 0x000fc80000010100 */
[----:B------:R-:W-:-:S04]  /*b5f0*/  FFMA.FTZ R20, R29, R20, 1 ;  /* 0x3f8000001d147423 */ /* 0x000fc80000010014 */
[----:B------:R-:W-:Y:S01]  /*b600*/  FMUL.FTZ R20, R31, R20 ;  /* 0x000000141f147220 */ /* 0x000fe20000410000 */
[----:B----4-:R-:W-:Y:S02]  /*b610*/  HADD2.F32 R31, -RZ, R73.H0_H0 ;  /* 0x20000049ff1f7230 */ /* 0x010fe40000004100 */
[----:B------:R-:W-:Y:S01]  /*b620*/  FADD.FTZ R67, R67, R69 ;  /* 0x0000004543437221 */ /* 0x000fe20000010000 */
[-C--:B------:R-:W-:Y:S01]  /*b630*/  FFMA.FTZ R64, R27, R69.reuse, R64 ;  /* 0x000000451b407223 */ /* 0x080fe20000010040 */
[----:B------:R-:W4:Y:S01]  /*b640*/  LDL.LU.S16 R73, [R1+0x176] ;  /* 0x0001760001497983 */ /* 0x000f220000300600 */
        /* <DEDUP_REMOVED lines=9> */
[----:B--2---:R-:W-:-:S05]  /*b6e0*/  HADD2.F32 R70, -RZ, R70.H0_H0 ;  /* 0x20000046ff467230 */ /* 0x004fca0000004100 */
[----:B0-----:R-:W-:Y:S01]  /*b6f0*/  FMUL.FTZ R70, R70, R29 ;  /* 0x0000001d46467220 */ /* 0x001fe20000410000 */
[----:B------:R-:W-:-:S04]  /*b700*/  FADD.FTZ R29, -R29, 1 ;  /* 0x3f8000001d1d7421 */ /* 0x000fc80000010100 */
[----:B------:R-:W-:Y:S01]  /*b710*/  FFMA.FTZ R28, R28, R29, 1 ;  /* 0x3f8000001c1c7423 */ /* 0x000fe2000001001d */
[----:B------:R-:W-:Y:S02]  /*b720*/  HADD2.F32 R29, -RZ, R72.H0_H0 ;  /* 0x20000048ff1d7230 */ /* 0x000fe40000004100 */
[----:B------:R-:W2:Y:S03]  /*b730*/  LDL.LU.S16 R72, [R1+0x17a] ;  /* 0x00017a0001487983 */ /* 0x000ea60000300600 */
        /* <DEDUP_REMOVED lines=8> */
[----:B------:R-:W0:Y:S01]  /*b7c0*/  MUFU.RCP R69, R69 ;  /* 0x0000004500457308 */ /* 0x000e220000001000 */
[----:B------:R-:W-:Y:S01]  /*b7d0*/  FADD.FTZ R25, R25, R3 ;  /* 0x0000000319197221 */ /* 0x000fe20000010000 */
[-C--:B------:R-:W-:Y:S01]  /*b7e0*/  FFMA.FTZ R22, R2, R3.reuse, R22 ;  /* 0x0000000302167223 */ /* 0x080fe20000010016 */
[----:B------:R-:W-:-:S04]  /*b7f0*/  FMUL.FTZ R3, R10, R3 ;  /* 0x000000030a037220 */ /* 0x000fc80000410000 */
[----:B------:R-:W-:Y:S01]  /*b800*/  FFMA.FTZ R27, R2, R3, R27 ;  /* 0x00000003021b7223 */ /* 0x000fe2000001001b */
[----:B------:R-:W-:Y:S01]  /*b810*/  FADD.FTZ R68, R68, R3 ;  /* 0x0000000344447221 */ /* 0x000fe20000010000 */
[----:B---3--:R-:W-:-:S05]  /*b820*/  HADD2.F32 R71, -RZ, R71.H0_H0 ;  /* 0x20000047ff477230 */ /* 0x008fca0000004100 */
[----:B0-----:R-:W-:Y:S01]  /*b830*/  FMUL.FTZ R71, R71, R69 ;  /* 0x0000004547477220 */ /* 0x001fe20000410000 */
[----:B------:R-:W-:-:S04]  /*b840*/  FADD.FTZ R69, -R69, 1 ;  /* 0x3f80000045457421 */ /* 0x000fc80000010100 */
[----:B------:R-:W-:-:S04]  /*b850*/  FFMA.FTZ R69, R70, R69, 1 ;  /* 0x3f80000046457423 */ /* 0x000fc80000010045 */
[----:B------:R-:W-:Y:S01]  /*b860*/  FMUL.FTZ R71, R71, R69 ;  /* 0x0000004547477220 */ /* 0x000fe20000410000 */
[----:B------:R-:W-:-:S05]  /*b870*/  HADD2.F32 R69, -RZ, R15.H0_H0 ;  /* 0x2000000fff457230 */ /* 0x000fca0000004100 */
[----:B------:R-:W-:-:S04]  /*b880*/  FADD.FTZ R69, R69, -UR28 ;  /* 0x8000001c45457e21 */ /* 0x000fc80008010000 */
        /* <DEDUP_REMOVED lines=22> */
[----:B------:R-:W-:-:S04]  /*b9f0*/  FFMA.FTZ R3, R70, R3, 1 ;  /* 0x3f80000046037423 */ /* 0x000fc80000010003 */
[----:B------:R-:W-:Y:S01]  /*ba00*/  FMUL.FTZ R72, R72, R3 ;  /* 0x0000000348487220 */ /* 0x000fe20000410000 */
[----:B------:R-:W-:Y:S02]  /*ba10*/  HADD2.F32 R3, -RZ, R12.H0_H0 ;  /* 0x2000000cff037230 */ /* 0x000fe40000004100 */
[----:B------:R-:W-:Y:S01]  /*ba20*/  FADD.FTZ R67, R67, R18 ;  /* 0x0000001243437221 */ /* 0x000fe20000010000 */
[-C--:B------:R-:W-:Y:S02]  /*ba30*/  FFMA.FTZ R64, R19, R18.reuse, R64 ;  /* 0x0000001213407223 */ /* 0x080fe40000010040 */
        /* <DEDUP_REMOVED lines=9> */
[----:B----4-:R-:W-:-:S05]  /*bad0*/  HADD2.F32 R73, -RZ, R73.H0_H0 ;  /* 0x20000049ff497230 */ /* 0x010fca0000004100 */
[----:B0-----:R-:W-:Y:S01]  /*bae0*/  FMUL.FTZ R73, R73, R70 ;  /* 0x0000004649497220 */ /* 0x001fe20000410000 */
[----:B------:R-:W-:-:S04]  /*baf0*/  FADD.FTZ R70, -R70, 1 ;  /* 0x3f80000046467421 */ /* 0x000fc80000010100 */
[----:B------:R-:W-:-:S04]  /*bb00*/  FFMA.FTZ R70, R19, R70, 1 ;  /* 0x3f80000013467423 */ /* 0x000fc80000010046 */
[----:B------:R-:W-:Y:S01]  /*bb10*/  FMUL.FTZ R70, R73, R70 ;  /* 0x0000004649467220 */ /* 0x000fe20000410000 */
[----:B------:R-:W-:Y:S02]  /*bb20*/  HADD2.F32 R73, -RZ, R77.H0_H0 ;  /* 0x2000004dff497230 */ /* 0x000fe40000004100 */
[----:B------:R-:W2:Y:S01]  /*bb30*/  LDL.S16 R77, [R1+0x180] ;  /* 0x00018000014d7983 */ /* 0x000ea20000100600 */
[----:B------:R-:W-:-:S05]  /*bb40*/  HADD2.F32 R12, -RZ, R12.H1_H1 ;  /* 0x3000000cff0c7230 */ /* 0x000fca0000004100 */
[----:B------:R-:W-:Y:S01]  /*bb50*/  FADD.FTZ R12, R12, -UR28 ;  /* 0x8000001c0c0c7e21 */ /* 0x000fe20008010000 */
[----:B------:R-:W-:-:S03]  /*bb60*/  FADD.FTZ R68, R18, R68 ;  /* 0x0000004412447221 */ /* 0x000fc60000010000 */
        /* <DEDUP_REMOVED lines=11> */
[----:B------:R-:W-:Y:S01]  /*bc20*/  FADD.FTZ R25, R25, R59 ;  /* 0x0000003b19197221 */ /* 0x000fe20000010000 */
[----:B------:R-:W-:Y:S02]  /*bc30*/  FFMA.FTZ R22, R66, R59, R22 ;  /* 0x0000003b42167223 */ /* 0x000fe40000010016 */
[----:B------:R-:W-:Y:S01]  /*bc40*/  FMUL.FTZ R18, R18, UR16 ;  /* 0x0000001012127c20 */ /* 0x000fe20008410000 */
[----:B------:R-:W-:Y:S01]  /*bc50*/  FMUL.FTZ R73, R73, R19 ;  /* 0x0000001349497220 */ /* 0x000fe20000410000 */
[C---:B------:R-:W-:Y:S02]  /*bc60*/  FMUL.FTZ R59, R10.reuse, R59 ;  /* 0x0000003b0a3b7220 */ /* 0x040fe40000410000 */
[----:B------:R-:W-:Y:S02]  /*bc70*/  FFMA.FTZ R19, R10, R18, R8 ;  /* 0x000000120a137223 */ /* 0x000fe40000010008 */
[----:B------:R-:W-:-:S02]  /*bc80*/  FFMA.FTZ R27, R66, R59, R27 ;  /* 0x0000003b421b7223 */ /* 0x000fc4000001001b */
[----:B------:R-:W-:-:S06]  /*bc90*/  FMUL.FTZ R66, R19, -1.4426950216293334961 ;  /* 0xbfb8aa3b13427820 */ /* 0x000fcc0000410000 */
[----:B------:R-:W0:Y:S02]  /*bca0*/  MUFU.EX2 R66, R66 ;  /* 0x0000004200427308 */ /* 0x000e240000000800 */
[----:B0-----:R-:W-:-:S06]  /*bcb0*/  FADD.FTZ R66, R66, 1 ;  /* 0x3f80000042427421 */ /* 0x001fcc0000010000 */
[----:B------:R-:W0:Y:S01]  /*bcc0*/  MUFU.RCP R66, R66 ;  /* 0x0000004200427308 */ /* 0x000e220000001000 */
[----:B------:R-:W-:-:S05]  /*bcd0*/  HADD2.F32 R74, -RZ, R75.H0_H0 ;  /* 0x2000004bff4a7230 */ /* 0x000fca0000004100 */
[----:B0-----:R-:W-:Y:S01]  /*bce0*/  FMUL.FTZ R74, R74, R66 ;  /* 0x000000424a4a7220 */ /* 0x001fe20000410000 */
[----:B------:R-:W-:-:S04]  /*bcf0*/  FADD.FTZ R66, -R66, 1 ;  /* 0x3f80000042427421 */ /* 0x000fc80000010100 */
[----:B------:R-:W-:-:S04]  /*bd00*/  FFMA.FTZ R66, R19, R66, 1 ;  /* 0x3f80000013427423 */ /* 0x000fc80000010042 */
[----:B------:R-:W-:Y:S01]  /*bd10*/  FMUL.FTZ R66, R74, R66 ;  /* 0x000000424a427220 */ /* 0x000fe20000410000 */
[----:B--2---:R-:W-:Y:S02]  /*bd20*/  HADD2.F32 R74, -RZ, R77.H0_H0 ;  /* 0x2000004dff4a7230 */ /* 0x004fe40000004100 */
[----:B------:R-:W2:Y:S01]  /*bd30*/  LDL.S16 R77, [R1+0x186] ;  /* 0x00018600014d7983 */ /* 0x000ea20000100600 */
[----:B------:R-:W-:-:S05]  /*bd40*/  HADD2.F32 R13, -RZ, R13.H1_H1 ;  /* 0x3000000dff0d7230 */ /* 0x000fca0000004100 */
        /* <DEDUP_REMOVED lines=11> */
[----:B------:R-:W-:Y:S02]  /*be00*/  HADD2.F32 R19, -RZ, R76.H0_H0 ;  /* 0x2000004cff137230 */ /* 0x000fe40000004100 */
[----:B------:R-:W-:Y:S01]  /*be10*/  FADD.FTZ R67, R67, R56 ;  /* 0x0000003843437221 */ /* 0x000fe20000010000 */
[-C--:B------:R-:W-:Y:S01]  /*be20*/  FFMA.FTZ R64, R65, R56.reuse, R64 ;  /* 0x0000003841407223 */ /* 0x080fe20000010040 */
[----:B------:R-:W-:Y:S01]  /*be30*/  FMUL.FTZ R74, R74, R59 ;  /* 0x0000003b4a4a7220 */ /* 0x000fe20000410000 */
[----:B------:R-:W3:Y:S01]  /*be40*/  LDL.LU.S16 R76, [R1+0x184] ;  /* 0x00018400014c7983 */ /* 0x000ee20000300600 */
        /* <DEDUP_REMOVED lines=14> */
[----:B------:R-:W-:Y:S01]  /*bf30*/  FADD.FTZ R25, R25, R42 ;  /* 0x0000002a19197221 */ /* 0x000fe20000010000 */
[-C--:B------:R-:W-:Y:S01]  /*bf40*/  FFMA.FTZ R22, R63, R42.reuse, R22 ;  /* 0x0000002a3f167223 */ /* 0x080fe20000010016 */
[----:B------:R-:W-:Y:S01]  /*bf50*/  FMUL.FTZ R42, R10, R42 ;  /* 0x0000002a0a2a7220 */ /* 0x000fe20000410000 */
[----:B------:R-:W-:Y:S01]  /*bf60*/  FADD.FTZ R67, R67, R50 ;  /* 0x0000003243437221 */ /* 0x000fe20000010000 */
[-C--:B------:R-:W-:Y:S01]  /*bf70*/  FFMA.FTZ R64, R62, R50.reuse, R64 ;  /* 0x000000323e407223 */ /* 0x080fe20000010040 */
[----:B------:R-:W-:Y:S01]  /*bf80*/  FMUL.FTZ R50, R11, R50 ;  /* 0x000000320b327220 */ /* 0x000fe20000410000 */
[----:B------:R-:W-:-:S04]  /*bf90*/  FFMA.FTZ R27, R63, R42, R27 ;  /* 0x0000002a3f1b7223 */ /* 0x000fc8000001001b */
[----:B------:R-:W-:Y:S02]  /*bfa0*/  FFMA.FTZ R27, R62, R50, R27 ;  /* 0x000000323e1b7223 */ /* 0x000fe4000001001b */
[----:B------:R-:W4:Y:S01]  /*bfb0*/  LDL.LU.S16 R62, [R1+0x188] ;  /* 0x00018800013e7983 */ /* 0x000f220000300600 */
[----:B------:R-:W-:-:S05]  /*bfc0*/  HADD2.F32 R14, -RZ, R14.H1_H1 ;  /* 0x3000000eff0e7230 */ /* 0x000fca0000004100 */
[----:B------:R-:W-:-:S04]  /*bfd0*/  FADD.FTZ R14, R14, -UR28 ;  /* 0x8000001c0e0e7e21 */ /* 0x000fc80008010000 */
[----:B------:R-:W-:Y:S01]  /*bfe0*/  FMUL.FTZ R14, R14, UR16 ;  /* 0x000000100e0e7c20 */ /* 0x000fe20008410000 */
[----:B------:R-:W-:-:S03]  /*bff0*/  FADD.FTZ R68, R56, R68 ;  /* 0x0000004438447221 */ /* 0x000fc60000010000 */
[----:B------:R-:W-:Y:S01]  /*c000*/  FFMA.FTZ R59, R11, R14, R9 ;  /* 0x0000000e0b3b7223 */ /* 0x000fe20000010009 */
[----:B--2---:R-:W-:Y:S02]  /*c010*/  HADD2.F32 R65, -RZ, R77.H0_H0 ;  /* 0x2000004dff417230 */ /* 0x004fe40000004100 */
[----:B------:R-:W2:Y:S01]  /*c020*/  LDL.S16 R77, [R1+0x18a] ;  /* 0x00018a00014d7983 */ /* 0x000ea20000100600 */
        /* <DEDUP_REMOVED lines=13> */
[----:B------:R-:W0:Y:S01]  /*c100*/  MUFU.EX2 R63, R63 ;  /* 0x0000003f003f7308 */ /* 0x000e220000000800 */
[----:B------:R-:W-:Y:S02]  /*c110*/  HADD2.F32 R16, -RZ, R16.H1_H1 ;  /* 0x30000010ff107230 */ /* 0x000fe40000004100 */
[----:B0-----:R-:W-:-:S06]  /*c120*/  FADD.FTZ R63, R63, 1 ;  /* 0x3f8000003f3f7421 */ /* 0x001fcc0000010000 */
[----:B------:R-:W0:Y:S01]  /*c130*/  MUFU.RCP R63, R63 ;  /* 0x0000003f003f7308 */ /* 0x000e220000001000 */
[----:B---3--:R-:W-:Y:S02]  /*c140*/  HADD2.F32 R76, -RZ, R76.H0_H0 ;  /* 0x2000004cff4c7230 */ /* 0x008fe40000004100 */
        /* <DEDUP_REMOVED lines=11> */
[----:B------:R-:W-:Y:S01]  /*c200*/  FMUL.FTZ R76, R76, R63 ;  /* 0x0000003f4c4c7220 */ /* 0x000fe20000410000 */
[----:B------:R-:W-:-:S05]  /*c210*/  HADD2.F32 R17, -RZ, R17.H1_H1 ;  /* 0x30000011ff117230 */ /* 0x000fca0000004100 */
[----:B------:R-:W-:-:S04]  /*c220*/  FADD.FTZ R17, R17, -UR28 ;  /* 0x8000001c11117e21 */ /* 0x000fc80008010000 */
[----:B------:R-:W-:Y:S01]  /*c230*/  FMUL.FTZ R17, R17, UR16 ;  /* 0x0000001011117c20 */ /* 0x000fe20008410000 */
[----:B----4-:R-:W-:Y:S02]  /*c240*/  HADD2.F32 R62, -RZ, R62.H0_H0 ;  /* 0x2000003eff3e7230 */ /* 0x010fe40000004100 */
[----:B--2---:R-:W-:Y:S02]  /*c250*/  HADD2.F32 R63, -RZ, R77.H0_H0 ;  /* 0x2000004dff3f7230 */ /* 0x004fe40000004100 */
[----:B------:R-:W2:Y:S03]  /*c260*/  LDL.LU.S16 R77, [R1+0x18c] ;  /* 0x00018c00014d7983 */ /* 0x000ea60000300600 */
        /* <DEDUP_REMOVED lines=11> */
[----:B------:R-:W-:Y:S02]  /*c320*/  FFMA.FTZ R59, R42, R59, 1 ;  /* 0x3f8000002a3b7423 */ /* 0x000fe4000001003b */
[----:B------:R-:W3:Y:S01]  /*c330*/  LDL.LU.S16 R42, [R1+0x128] ;  /* 0x00012800012a7983 */ /* 0x000ee20000300600 */
[----:B------:R-:W-:Y:S01]  /*c340*/  FADD.FTZ R25, R25, R38 ;  /* 0x0000002619197221 */ /* 0x000fe20000010000 */
[-C--:B------:R-:W-:Y:S01]  /*c350*/  FFMA.FTZ R22, R61, R38.reuse, R22 ;  /* 0x000000263d167223 */ /* 0x080fe20000010016 */
        /* <DEDUP_REMOVED lines=8> */
[----:B------:R-:W-:Y:S01]  /*c3e0*/  FADD.FTZ R61, R68, R38 ;  /* 0x00000026443d7221 */ /* 0x000fe20000010000 */
[----:B------:R-:W-:Y:S01]  /*c3f0*/  FFMA.FTZ R27, R60, R46, R27 ;  /* 0x0000002e3c1b7223 */ /* 0x000fe2000001001b */
[----:B------:R-:W-:Y:S01]  /*c400*/  FMUL.FTZ R54, R10, R54 ;  /* 0x000000360a367220 */ /* 0x000fe20000410000 */
[----:B------:R-:W-:Y:S01]  /*c410*/  FMUL.FTZ R38, R11, R34 ;  /* 0x000000220b267220 */ /* 0x000fe20000410000 */
[----:B------:R-:W-:-:S02]  /*c420*/  FADD.FTZ R61, R46, R61 ;  /* 0x0000003d2e3d7221 */ /* 0x000fc40000010000 */
[----:B------:R-:W-:Y:S01]  /*c430*/  FFMA.FTZ R27, R58, R54, R27 ;  /* 0x000000363a1b7223 */ /* 0x000fe2000001001b */
[----:B------:R-:W-:Y:S01]  /*c440*/  FMUL.FTZ R46, R10, R52 ;  /* 0x000000340a2e7220 */ /* 0x000fe20000410000 */
[----:B------:R-:W-:Y:S02]  /*c450*/  FADD.FTZ R61, R61, R54 ;  /* 0x000000363d3d7221 */ /* 0x000fe40000010000 */
[C---:B------:R-:W-:Y:S01]  /*c460*/  FFMA.FTZ R27, R57.reuse, R38, R27 ;  /* 0x00000026391b7223 */ /* 0x040fe2000001001b */
[----:B------:R-:W-:Y:S01]  /*c470*/  FFMA.FTZ R64, R57, R34, R64 ;  /* 0x0000002239407223 */ /* 0x000fe20000010040 */
[----:B------:R-:W-:Y:S01]  /*c480*/  FADD.FTZ R67, R67, R34 ;  /* 0x0000002243437221 */ /* 0x000fe20000010000 */
[----:B------:R-:W-:Y:S01]  /*c490*/  FADD.FTZ R61, R38, R61 ;  /* 0x0000003d263d7221 */ /* 0x000fe20000010000 */
[----:B------:R-:W-:Y:S01]  /*c4a0*/  FFMA.FTZ R27, R55, R46, R27 ;  /* 0x0000002e371b7223 */ /* 0x000fe2000001001b */
[----:B------:R-:W-:Y:S01]  /*c4b0*/  FMUL.FTZ R34, R11, R30 ;  /* 0x0000001e0b227220 */ /* 0x000fe20000410000 */
[----:B------:R-:W-:Y:S01]  /*c4c0*/  FFMA.FTZ R22, R55, R52, R22 ;  /* 0x0000003437167223 */ /* 0x000fe20000010016 */
[----:B------:R-:W-:-:S02]  /*c4d0*/  FADD.FTZ R61, R61, R46 ;  /* 0x0000002e3d3d7221 */ /* 0x000fc40000010000 */
[C---:B------:R-:W-:Y:S01]  /*c4e0*/  FFMA.FTZ R38, R53.reuse, R34, R27 ;  /* 0x0000002235267223 */ /* 0x040fe2000001001b */
[----:B------:R-:W-:Y:S01]  /*c4f0*/  FMUL.FTZ R27, R10, R48 ;  /* 0x000000300a1b7220 */ /* 0x000fe20000410000 */
[----:B------:R-:W-:Y:S01]  /*c500*/  FFMA.FTZ R64, R53, R30, R64 ;  /* 0x0000001e35407223 */ /* 0x000fe20000010040 */
[----:B------:R-:W-:Y:S01]  /*c510*/  FADD.FTZ R67, R67, R30 ;  /* 0x0000001e43437221 */ /* 0x000fe20000010000 */
[----:B------:R-:W-:Y:S01]  /*c520*/  FADD.FTZ R61, R34, R61 ;  /* 0x0000003d223d7221 */ /* 0x000fe20000010000 */
[C---:B------:R-:W-:Y:S01]  /*c530*/  FFMA.FTZ R22, R51.reuse, R48, R22 ;  /* 0x0000003033167223 */ /* 0x040fe20000010016 */
[----:B------:R-:W-:Y:S01]  /*c540*/  FFMA.FTZ R51, R51, R27, R38 ;  /* 0x0000001b33337223 */ /* 0x000fe20000010026 */
[----:B------:R-:W-:Y:S01]  /*c550*/  FMUL.FTZ R30, R11, R26 ;  /* 0x0000001a0b1e7220 */ /* 0x000fe20000410000 */
[----:B------:R-:W-:Y:S01]  /*c560*/  FADD.FTZ R61, R61, R27 ;  /* 0x0000001b3d3d7221 */ /* 0x000fe20000010000 */
[----:B------:R-:W-:Y:S02]  /*c570*/  FMUL.FTZ R27, R10, R44 ;  /* 0x0000002c0a1b7220 */ /* 0x000fe40000410000 */
[C---:B------:R-:W-:Y:S01]  /*c580*/  FFMA.FTZ R34, R49.reuse, R30, R51 ;  /* 0x0000001e31227223 */ /* 0x040fe20000010033 */
[----:B------:R-:W-:Y:S01]  /*c590*/  FFMA.FTZ R64, R49, R26, R64 ;  /* 0x0000001a31407223 */ /* 0x000fe20000010040 */
[----:B------:R-:W-:Y:S01]  /*c5a0*/  FADD.FTZ R67, R67, R26 ;  /* 0x0000001a43437221 */ /* 0x000fe20000010000 */
[----:B------:R-:W-:Y:S01]  /*c5b0*/  FADD.FTZ R61, R30, R61 ;  /* 0x0000003d1e3d7221 */ /* 0x000fe20000010000 */
[C---:B------:R-:W-:Y:S01]  /*c5c0*/  FFMA.FTZ R22, R47.reuse, R44, R22 ;  /* 0x0000002c2f167223 */ /* 0x040fe20000010016 */
[----:B------:R-:W-:Y:S01]  /*c5d0*/  FFMA.FTZ R47, R47, R27, R34 ;  /* 0x0000001b2f2f7223 */ /* 0x000fe20000010022 */
[----:B------:R-:W-:Y:S01]  /*c5e0*/  FMUL.FTZ R26, R11, R24 ;  /* 0x000000180b1a7220 */ /* 0x000fe20000410000 */
[----:B------:R-:W-:Y:S01]  /*c5f0*/  FADD.FTZ R61, R61, R27 ;  /* 0x0000001b3d3d7221 */ /* 0x000fe20000010000 */
[----:B------:R-:W-:-:S02]  /*c600*/  FMUL.FTZ R27, R10, R40 ;  /* 0x000000280a1b7220 */ /* 0x000fc40000410000 */
[----:B------:R-:W-:Y:S01]  /*c610*/  FFMA.FTZ R30, R45, R26, R47 ;  /* 0x0000001a2d1e7223 */ /* 0x000fe2000001002f */
[----:B------:R-:W-:Y:S01]  /*c620*/  FADD.FTZ R61, R26, R61 ;  /* 0x0000003d1a3d7221 */ /* 0x000fe20000010000 */
[----:B------:R-:W-:Y:S01]  /*c630*/  FFMA.FTZ R22, R43, R40, R22 ;  /* 0x000000282b167223 */ /* 0x000fe20000010016 */
[----:B------:R-:W-:Y:S01]  /*c640*/  FMUL.FTZ R26, R11, R23 ;  /* 0x000000170b1a7220 */ /* 0x000fe20000410000 */
[----:B------:R-:W-:Y:S01]  /*c650*/  FFMA.FTZ R43, R43, R27, R30 ;  /* 0x0000001b2b2b7223 */ /* 0x000fe2000001001e */
[----:B------:R-:W-:Y:S01]  /*c660*/  FADD.FTZ R61, R61, R27 ;  /* 0x0000001b3d3d7221 */ /* 0x000fe20000010000 */
[----:B------:R-:W-:Y:S02]  /*c670*/  FMUL.FTZ R27, R10, R36 ;  /* 0x000000240a1b7220 */ /* 0x000fe40000410000 */
[----:B------:R-:W-:Y:S01]  /*c680*/  FFMA.FTZ R30, R41, R26, R43 ;  /* 0x0000001a291e7223 */ /* 0x000fe2000001002b */
[----:B------:R-:W-:Y:S01]  /*c690*/  FFMA.FTZ R64, R45, R24, R64 ;  /* 0x000000182d407223 */ /* 0x000fe20000010040 */
[----:B------:R-:W-:Y:S01]  /*c6a0*/  FADD.FTZ R25, R25, R52 ;  /* 0x0000003419197221 */ /* 0x000fe20000010000 */
[----:B------:R-:W-:Y:S01]  /*c6b0*/  FADD.FTZ R24, R67, R24 ;  /* 0x0000001843187221 */ /* 0x000fe20000010000 */
[----:B------:R-:W-:Y:S01]  /*c6c0*/  FADD.FTZ R61, R26, R61 ;  /* 0x0000003d1a3d7221 */ /* 0x000fe20000010000 */
[C---:B------:R-:W-:Y:S01]  /*c6d0*/  FFMA.FTZ R22, R39.reuse, R36, R22 ;  /* 0x0000002427167223 */ /* 0x040fe20000010016 */
[----:B------:R-:W-:Y:S01]  /*c6e0*/  FFMA.FTZ R39, R39, R27, R30 ;  /* 0x0000001b27277223 */ /* 0x000fe2000001001e */
[----:B------:R-:W-:Y:S01]  /*c6f0*/  FMUL.FTZ R26, R11, R21 ;  /* 0x000000150b1a7220 */ /* 0x000fe20000410000 */
[----:B------:R-:W-:Y:S01]  /*c700*/  FFMA.FTZ R64, R41, R23, R64 ;  /* 0x0000001729407223 */ /* 0x000fe20000010040 */
[----:B------:R-:W-:Y:S01]  /*c710*/  FADD.FTZ R25, R25, R48 ;  /* 0x0000003019197221 */ /* 0x000fe20000010000 */
[----:B------:R-:W-:Y:S01]  /*c720*/  FADD.FTZ R24, R24, R23 ;  /* 0x0000001718187221 */ /* 0x000fe20000010000 */
[----:B------:R-:W-:Y:S01]  /*c730*/  FADD.FTZ R61, R61, R27 ;  /* 0x0000001b3d3d7221 */ /* 0x000fe20000010000 */
[C---:B------:R-:W-:Y:S01]  /*c740*/  FFMA.FTZ R30, R37.reuse, R26, R39 ;  /* 0x0000001a251e7223 */ /* 0x040fe20000010027 */
[-C--:B------:R-:W-:Y:S01]  /*c750*/  FMUL.FTZ R23, R10, R32.reuse ;  /* 0x000000200a177220 */ /* 0x080fe20000410000 */
[----:B------:R-:W-:Y:S01]  /*c760*/  FFMA.FTZ R64, R37, R21, R64 ;  /* 0x0000001525407223 */ /* 0x000fe20000010040 */
[----:B------:R-:W-:Y:S01]  /*c770*/  FADD.FTZ R25, R25, R44 ;  /* 0x0000002c19197221 */ /* 0x000fe20000010000 */
[----:B------:R-:W-:Y:S01]  /*c780*/  FADD.FTZ R21, R24, R21 ;  /* 0x0000001518157221 */ /* 0x000fe20000010000 */
[----:B------:R-:W-:Y:S01]  /*c790*/  FADD.FTZ R61, R26, R61 ;  /* 0x0000003d1a3d7221 */ /* 0x000fe20000010000 */
[C---:B------:R-:W-:Y:S01]  /*c7a0*/  FFMA.FTZ R22, R35.reuse, R32, R22 ;  /* 0x0000002023167223 */ /* 0x040fe20000010016 */
[----:B------:R-:W-:Y:S01]  /*c7b0*/  FFMA.FTZ R35, R35, R23, R30 ;  /* 0x0000001723237223 */ /* 0x000fe2000001001e */
[----:B------:R-:W-:Y:S01]  /*c7c0*/  FMUL.FTZ R24, R11, R20 ;  /* 0x000000140b187220 */ /* 0x000fe20000410000 */
[----:B------:R-:W-:Y:S01]  /*c7d0*/  FMUL.FTZ R59, R62, R59 ;  /* 0x0000003b3e3b7220 */ /* 0x000fe20000410000 */
[----:B------:R-:W-:Y:S01]  /*c7e0*/  FADD.FTZ R25, R25, R40 ;  /* 0x0000002819197221 */ /* 0x000fe20000010000 */
[----:B------:R-:W-:Y:S01]  /*c7f0*/  FADD.FTZ R61, R61, R23 ;  /* 0x000000173d3d7221 */ /* 0x000fe20000010000 */
[----:B------:R-:W-:Y:S01]  /*c800*/  FFMA.FTZ R26, R33, R24, R35 ;  /* 0x00000018211a7223 */ /* 0x000fe20000010023 */
[-C--:B------:R-:W-:Y:S01]  /*c810*/  FMUL.FTZ R23, R10, R28.reuse ;  /* 0x0000001c0a177220 */ /* 0x080fe20000410000 */
[----:B------:R-:W-:Y:S01]  /*c820*/  FADD.FTZ R25, R25, R36 ;  /* 0x0000002419197221 */ /* 0x000fe20000010000 */
[----:B------:R-:W-:Y:S01]  /*c830*/  FADD.FTZ R61, R24, R61 ;  /* 0x0000003d183d7221 */ /* 0x000fe20000010000 */
[C---:B------:R-:W-:Y:S01]  /*c840*/  FFMA.FTZ R22, R31.reuse, R28, R22 ;  /* 0x0000001c1f167223 */ /* 0x040fe20000010016 */
[----:B------:R-:W-:Y:S01]  /*c850*/  FFMA.FTZ R31, R31, R23, R26 ;  /* 0x000000171f1f7223 */ /* 0x000fe2000001001a */
[----:B------:R-:W-:Y:S01]  /*c860*/  FMUL.FTZ R24, R11, R71 ;  /* 0x000000470b187220 */ /* 0x000fe20000410000 */
[----:B------:R-:W-:Y:S01]  /*c870*/  FADD.FTZ R25, R25, R32 ;  /* 0x0000002019197221 */ /* 0x000fe20000010000 */
[----:B------:R-:W-:Y:S01]  /*c880*/  FADD.FTZ R61, R61, R23 ;  /* 0x000000173d3d7221 */ /* 0x000fe20000010000 */
[----:B------:R-:W-:Y:S01]  /*c890*/  FMUL.FTZ R23, R10, R15 ;  /* 0x0000000f0a177220 */ /* 0x000fe20000410000 */
[----:B------:R-:W-:Y:S01]  /*c8a0*/  FFMA.FTZ R26, R29, R24, R31 ;  /* 0x000000181d1a7223 */ /* 0x000fe2000001001f */
[----:B------:R-:W-:Y:S01]  /*c8b0*/  FFMA.FTZ R64, R33, R20, R64 ;  /* 0x0000001421407223 */ /* 0x000fe20000010040 */
[----:B------:R-:W-:Y:S01]  /*c8c0*/  FADD.FTZ R28, R25, R28 ;  /* 0x0000001c191c7221 */ /* 0x000fe20000010000 */
[----:B------:R-:W-:Y:S01]  /*c8d0*/  FADD.FTZ R20, R21, R20 ;  /* 0x0000001415147221 */ /* 0x000fe20000010000 */
[----:B------:R-:W-:Y:S01]  /*c8e0*/  FFMA.FTZ R26, R69, R23, R26 ;  /* 0x00000017451a7223 */ /* 0x000fe2000001001a */
[----:B------:R-:W-:Y:S01]  /*c8f0*/  FMUL.FTZ R25, R11, R72 ;  /* 0x000000480b197220 */ /* 0x000fe20000410000 */
[----:B------:R-:W-:Y:S01]  /*c900*/  FADD.FTZ R61, R24, R61 ;  /* 0x0000003d183d7221 */ /* 0x000fe20000010000 */
[----:B------:R-:W-:Y:S01]  /*c910*/  FFMA.FTZ R21, R29, R71, R64 ;  /* 0x000000471d157223 */ /* 0x000fe20000010040 */
[----:B------:R-:W-:Y:S01]  /*c920*/  FADD.FTZ R71, R20, R71 ;  /* 0x0000004714477221 */ /* 0x000fe20000010000 */
[----:B------:R-:W-:Y:S01]  /*c930*/  FFMA.FTZ R22, R69, R15, R22 ;  /* 0x0000000f45167223 */ /* 0x000fe20000010016 */
[----:B------:R-:W-:Y:S01]  /*c940*/  FFMA.FTZ R26, R2, R25, R26 ;  /* 0x00000019021a7223 */ /* 0x000fe2000001001a */
[----:B------:R-:W-:Y:S01]  /*c950*/  FMUL.FTZ R27, R10, R70 ;  /* 0x000000460a1b7220 */ /* 0x000fe20000410000 */
[----:B------:R-:W-:Y:S01]  /*c960*/  FADD.FTZ R20, R61, R23 ;  /* 0x000000173d147221 */ /* 0x000fe20000010000 */
[----:B------:R-:W-:Y:S01]  /*c970*/  FFMA.FTZ R21, R2, R72, R21 ;  /* 0x0000004802157223 */ /* 0x000fe20000010015 */
[C---:B------:R-:W-:Y:S01]  /*c980*/  FFMA.FTZ R23, R3.reuse, R70, R22 ;  /* 0x0000004603177223 */ /* 0x040fe20000010016 */
[----:B------:R-:W-:Y:S01]  /*c990*/  FFMA.FTZ R26, R3, R27, R26 ;  /* 0x0000001b031a7223 */ /* 0x000fe2000001001a */
[----:B------:R-:W-:Y:S01]  /*c9a0*/  FADD.FTZ R20, R25, R20 ;  /* 0x0000001419147221 */ /* 0x000fe20000010000 */
[-C--:B------:R-:W-:Y:S01]  /*c9b0*/  FMUL.FTZ R3, R11, R73.reuse ;  /* 0x000000490b037220 */ /* 0x080fe20000410000 */
[----:B------:R-:W-:Y:S01]  /*c9c0*/  FADD.FTZ R15, R28, R15 ;  /* 0x0000000f1c0f7221 */ /* 0x000fe20000010000 */
[----:B------:R-:W-:Y:S01]  /*c9d0*/  FFMA.FTZ R2, R12, R73, R21 ;  /* 0x000000490c027223 */ /* 0x000fe20000010015 */
[----:B------:R-:W-:Y:S01]  /*c9e0*/  FADD.FTZ R20, R20, R27 ;  /* 0x0000001b14147221 */ /* 0x000fe20000010000 */
[----:B------:R-:W-:Y:S01]  /*c9f0*/  FFMA.FTZ R21, R12, R3, R26 ;  /* 0x000000030c157223 */ /* 0x000fe2000001001a */
[-C--:B------:R-:W-:Y:S01]  /*ca00*/  FMUL.FTZ R22, R10, R66.reuse ;  /* 0x000000420a167220 */ /* 0x080fe20000410000 */
[----:B------:R-:W-:Y:S01]  /*ca10*/  FADD.FTZ R15, R15, R70 ;  /* 0x000000460f0f7221 */ /* 0x000fe20000010000 */
[----:B------:R-:W-:Y:S01]  /*ca20*/  FADD.FTZ R20, R3, R20 ;  /* 0x0000001403147221 */ /* 0x000fe20000010000 */
[C---:B------:R-:W-:Y:S01]  /*ca30*/  FFMA.FTZ R12, R18.reuse, R66, R23 ;  /* 0x00000042120c7223 */ /* 0x040fe20000010017 */
        /* <DEDUP_REMOVED lines=8> */
[----:B------:R-:W-:-:S02]  /*cac0*/  FFMA.FTZ R13, R19, R75, R12 ;  /* 0x0000004b130d7223 */ /* 0x000fc4000001000c */
[----:B------:R-:W-:Y:S01]  /*cad0*/  FFMA.FTZ R2, R19, R21, R2 ;  /* 0x0000001513027223 */ /* 0x000fe20000010002 */
[----:B------:R-:W-:Y:S01]  /*cae0*/  FMUL.FTZ R19, R11, R65 ;  /* 0x000000410b137220 */ /* 0x000fe20000410000 */
[----:B------:R-:W-:Y:S01]  /*caf0*/  FADD.FTZ R12, R15, R21 ;  /* 0x000000150f0c7221 */ /* 0x000fe20000010000 */
[----:B------:R-:W-:Y:S01]  /*cb00*/  FADD.FTZ R72, R71, R72 ;  /* 0x0000004847487221 */ /* 0x000fe20000010000 */
[-C--:B------:R-:W-:Y:S01]  /*cb10*/  FMUL.FTZ R21, R10, R76.reuse ;  /* 0x0000004c0a157220 */ /* 0x080fe20000410000 */
[----:B------:R-:W-:Y:S01]  /*cb20*/  FFMA.FTZ R15, R14, R19, R2 ;  /* 0x000000130e0f7223 */ /* 0x000fe20000010002 */
[----:B------:R-:W-:Y:S01]  /*cb30*/  FADD.FTZ R12, R19, R12 ;  /* 0x0000000c130c7221 */ /* 0x000fe20000010000 */
[----:B------:R-:W-:Y:S01]  /*cb40*/  FADD.FTZ R73, R72, R73 ;  /* 0x0000004948497221 */ /* 0x000fe20000010000 */
[----:B------:R-:W-:Y:S01]  /*cb50*/  FFMA.FTZ R3, R14, R65, R3 ;  /* 0x000000410e037223 */ /* 0x000fe20000010003 */
[----:B------:R-:W-:Y:S01]  /*cb60*/  FMUL.FTZ R19, R11, R63 ;  /* 0x0000003f0b137220 */ /* 0x000fe20000410000 */
[----:B------:R-:W-:Y:S01]  /*cb70*/  FFMA.FTZ R15, R56, R21, R15 ;  /* 0x00000015380f7223 */ /* 0x000fe2000001000f */
[----:B------:R-:W-:Y:S01]  /*cb80*/  FADD.FTZ R14, R12, R21 ;  /* 0x000000150c0e7221 */ /* 0x000fe20000010000 */
[----:B------:R-:W-:Y:S01]  /*cb90*/  FADD.FTZ R74, R73, R74 ;  /* 0x0000004a494a7221 */ /* 0x000fe20000010000 */
[----:B------:R-:W-:Y:S01]  /*cba0*/  FMUL.FTZ R18, R10, R59 ;  /* 0x0000003b0a127220 */ /* 0x000fe20000410000 */
[----:B------:R-:W-:Y:S01]  /*cbb0*/  FFMA.FTZ R2, R16, R19, R15 ;  /* 0x0000001310027223 */ /* 0x000fe2000001000f */
[----:B------:R-:W-:Y:S01]  /*cbc0*/  FADD.FTZ R19, R19, R14 ;  /* 0x0000000e13137221 */ /* 0x000fe20000010000 */
[----:B------:R-:W-:Y:S01]  /*cbd0*/  FADD.FTZ R75, R66, R75 ;  /* 0x0000004b424b7221 */ /* 0x000fe20000010000 */
[----:B------:R-:W-:Y:S01]  /*cbe0*/  FADD.FTZ R74, R74, R65 ;  /* 0x000000414a4a7221 */ /* 0x000fe20000010000 */
[----:B------:R-:W-:Y:S01]  /*cbf0*/  FFMA.FTZ R12, R56, R76, R13 ;  /* 0x0000004c380c7223 */ /* 0x000fe2000001000d */
[----:B------:R-:W-:Y:S01]  /*cc00*/  FFMA.FTZ R21, R17, R18, R2 ;  /* 0x0000001211157223 */ /* 0x000fe20000010002 */
[----:B------:R-:W-:Y:S01]  /*cc10*/  FADD.FTZ R18, R19, R18 ;  /* 0x0000001213127221 */ /* 0x000fe20000010000 */
[----:B------:R-:W-:Y:S01]  /*cc20*/  FADD.FTZ R14, R75, R76 ;  /* 0x0000004c4b0e7221 */ /* 0x000fe20000010000 */
[----:B------:R-:W-:Y:S01]  /*cc30*/  FFMA.FTZ R3, R16, R63, R3 ;  /* 0x0000003f10037223 */ /* 0x000fe20000010003 */
[----:B------:R-:W-:Y:S01]  /*cc40*/  FADD.FTZ R15, R74, R63 ;  /* 0x0000003f4a0f7221 */ /* 0x000fe20000010000 */
[----:B------:R-:W-:Y:S01]  /*cc50*/  FFMA.FTZ R12, R17, R59, R12 ;  /* 0x0000003b110c7223 */ /* 0x000fe2000001000c */
[----:B------:R-:W-:Y:S01]  /*cc60*/  FADD.FTZ R14, R14, R59 ;  /* 0x0000003b0e0e7221 */ /* 0x000fe20000010000 */
[----:B--2---:R-:W-:-:S02]  /*cc70*/  HADD2.F32 R77, -RZ, R77.H0_H0 ;  /* 0x2000004dff4d7230 */ /* 0x004fc40000004100 */
[----:B---3--:R-:W-:-:S05]  /*cc80*/  HADD2.F32 R42, -RZ, R42.H0_H0 ;  /* 0x2000002aff2a7230 */ /* 0x008fca0000004100 */
        /* <DEDUP_REMOVED lines=10> */
[----:B------:R-:W-:-:S04]  /*cd30*/  FMUL.FTZ R62, R77, R62 ;  /* 0x0000003e4d3e7220 */ /* 0x000fc80000410000 */
[----:B------:R-:W-:Y:S01]  /*cd40*/  FMUL.FTZ R13, R11, R62 ;  /* 0x0000003e0b0d7220 */ /* 0x000fe20000410000 */
[----:B------:R-:W-:-:S03]  /*cd50*/  FADD.FTZ R15, R15, R62 ;  /* 0x0000003e0f0f7221 */ /* 0x000fc60000010000 */
[C---:B------:R-:W-:Y:S01]  /*cd60*/  FFMA.FTZ R20, R42.reuse, R13, R21 ;  /* 0x0000000d2a147223 */ /* 0x040fe20000010015 */
[----:B------:R-:W-:Y:S01]  /*cd70*/  FADD.FTZ R19, R13, R18 ;  /* 0x000000120d137221 */ /* 0x000fe20000010000 */
[----:B------:R-:W-:-:S07]  /*cd80*/  FFMA.FTZ R13, R42, R62, R3 ;  /* 0x0000003e2a0d7223 */ /* 0x000fce0000010003 */
.L_x_795:
[----:B------:R-:W0:Y:S01]  /*cd90*/  S2R R16, SR_LANEID ;  /* 0x0000000000107919 */ /* 0x000e220000000000 */
[----:B------:R-:W1:Y:S01]  /*cda0*/  S2UR UR7, SR_CgaCtaId ;  /* 0x00000000000779c3 */ /* 0x000e620000008800 */
[----:B------:R-:W-:Y:S01]  /*cdb0*/  UMOV UR6, 0x400 ;  /* 0x0000040000067882 */ /* 0x000fe20000000000 */
[----:B------:R-:W2:Y:S01]  /*cdc0*/  LDCU UR9, c[0x0][0x374] ;  /* 0x00006e80ff0977ac */ /* 0x000ea20008000800 */
[----:B------:R-:W3:Y:S01]  /*cdd0*/  SHFL.DOWN PT, R2, R20, 0x1, 0x1f ;  /* 0x08201f0014027f89 */ /* 0x000ee200000e0000 */
[----:B------:R-:W-:Y:S01]  /*cde0*/  BSSY.RECONVERGENT B0, `(.L_x_796) ;  /* 0x000002a000007945 */ /* 0x000fe20003800200 */
[----:B------:R-:W-:Y:S02]  /*cdf0*/  UIADD3 UR5, UPT, UPT, UR6, 0xf0, URZ ;  /* 0x000000f006057890 */ /* 0x000fe4000fffe0ff */
[----:B------:R-:W4:Y:S01]  /*ce00*/  SHFL.DOWN PT, R3, R19, 0x1, 0x1f ;  /* 0x08201f0013037f89 */ /* 0x000f2200000e0000 */
[----:B------:R-:W0:Y:S01]  /*ce10*/  LDCU UR12, c[0x0][0x370] ;  /* 0x00006e00ff0c77ac */ /* 0x000e220008000800 */
[----:B------:R-:W5:Y:S01]  /*ce20*/  S2R R56, SR_TID.X ;  /* 0x0000000000387919 */ /* 0x000f620000002100 */
[----:B-1----:R-:W-:Y:S01]  /*ce30*/  ULEA UR5, UR7, UR5, 0x18 ;  /* 0x0000000507057291 */ /* 0x002fe2000f8ec0ff */
[----:B0-----:R-:W-:-:S02]  /*ce40*/  ISETP.GT.AND P0, PT, R16, 0x1e, PT ;  /* 0x0000001e1000780c */ /* 0x001fc40003f04270 */
[C---:B------:R-:W-:Y:S02]  /*ce50*/  ISETP.GT.AND P2, PT, R16.reuse, 0xf, PT ;  /* 0x0000000f1000780c */ /* 0x040fe40003f44270 */
[----:B------:R-:W-:Y:S02]  /*ce60*/  ISETP.GT.AND P1, PT, R16, 0x17, PT ;  /* 0x000000171000780c */ /* 0x000fe40003f24270 */
[----:B-----5:R-:W-:-:S07]  /*ce70*/  LEA R57, R56, UR5, 0x4 ;  /* 0x0000000538397c11 */ /* 0x020fce000f8e20ff */
[----:B---3--:R-:W-:Y:S01]  /*ce80*/  @!P0 FADD.FTZ R20, R2, R20 ;  /* 0x0000001402148221 */ /* 0x008fe20000010000 */
[----:B----4-:R-:W-:Y:S01]  /*ce90*/  @!P0 FADD.FTZ R19, R3, R19 ;  /* 0x0000001303138221 */ /* 0x010fe20000010000 */
        /* <DEDUP_REMOVED lines=20> */
[----:B------:R0:W3:Y:S01]  /*cfe0*/  SHFL.DOWN PT, R19, R3, 0x10, 0x1f ;  /* 0x0a001f0003137f89 */ /* 0x0000e200000e0000 */
[----:B--2---:R-:W-:Y:S05]  /*cff0*/  @P2 BRA `(.L_x_797) ;  /* 0x0000000000202947 */ /* 0x004fea0003800000 */
[----:B------:R-:W-:Y:S01]  /*d000*/  ISETP.NE.AND P1, PT, R16, RZ, PT ;  /* 0x000000ff1000720c */ /* 0x000fe20003f25270 */
[----:B01----:R-:W-:Y:S01]  /*d010*/  FADD.FTZ R2, R17, R20 ;  /* 0x0000001411027221 */ /* 0x003fe20000010000 */
[----:B---3--:R-:W-:-:S11]  /*d020*/  FADD.FTZ R3, R18, R19 ;  /* 0x0000001312037221 */ /* 0x008fd60000010000 */
[----:B------:R-:W-:Y:S01]  /*d030*/  VOTEU.ALL UP0, P1 ;  /* 0x0000000000ff7886 */ /* 0x000fe20000800000 */
[----:B------:R-:W-:-:S04]  /*d040*/  @!P1 SHF.R.U32.HI R16, RZ, 0x2, R56 ;  /* 0x00000002ff109819 */ /* 0x000fc80000011638 */
[----:B------:R-:W-:Y:S01]  /*d050*/  @!UP0 ULEA UR5, UR7, UR6, 0x18 ;  /* 0x0000000607058291 */ /* 0x000fe2000f8ec0ff */
[----:B------:R-:W-:-:S08]  /*d060*/  @!P1 LOP3.LUT R16, R16, 0xf8, RZ, 0xc0, !PT ;  /* 0x000000f810109812 */ /* 0x000fd000078ec0ff */
[----:B------:R2:W-:Y:S03]  /*d070*/  @!P1 STS.64 [R16+UR5+0x18], R2 ;  /* 0x0000180210009988 */ /* 0x0005e60008000a05 */
.L_x_797:
[----:B------:R-:W-:Y:S05]  /*d080*/  BSYNC.RECONVERGENT B0 ;  /* 0x0000000000007941 */ /* 0x000fea0003800200 */
.L_x_796:
[----:B------:R-:W-:Y:S06]  /*d090*/  BAR.SYNC.DEFER_BLOCKING 0x0 ;  /* 0x0000000000007b1d */ /* 0x000fec0000010000 */
[----:B------:R-:W-:Y:S04]  /*d0a0*/  BSSY.RECONVERGENT B0, `(.L_x_798) ;  /* 0x000003d000007945 */ /* 0x000fe80003800200 */
[----:B------:R-:W-:Y:S05]  /*d0b0*/  @P0 BRA `(.L_x_799) ;  /* 0x0000000000ec0947 */ /* 0x000fea0003800000 */
[----:B------:R-:W-:-:S09]  /*d0c0*/  ULEA UR5, UR7, UR6, 0x18 ;  /* 0x0000000607057291 */ /* 0x000fd2000f8ec0ff */
[----:B------:R-:W4:Y:S04]  /*d0d0*/  LDS.128 R32, [UR5+0x20] ;  /* 0x00002005ff207984 */ /* 0x000f280008000c00 */
[----:B------:R-:W5:Y:S04]  /*d0e0*/  LDS.128 R36, [UR5+0x30] ;  /* 0x00003005ff247984 */ /* 0x000f680008000c00 */
[----:B------:R-:W5:Y:S04]  /*d0f0*/  LDS.128 R28, [UR5+0x40] ;  /* 0x00004005ff1c7984 */ /* 0x000f680008000c00 */
[----:B--23--:R-:W2:Y:S04]  /*d100*/  LDS.128 R16, [UR5+0x50] ;  /* 0x00005005ff107984 */ /* 0x00cea80008000c00 */
[----:B-1----:R-:W1:Y:S04]  /*d110*/  LDS.128 R20, [UR5+0x60] ;  /* 0x00006005ff147984 */ /* 0x002e680008000c00 */
[----:B------:R-:W3:Y:S01]  /*d120*/  LDS.128 R24, [UR5+0x70] ;  /* 0x00007005ff187984 */ /* 0x000ee20008000c00 */
[----:B----4-:R-:W-:Y:S01]  /*d130*/  FADD.FTZ R41, R2, R32 ;  /* 0x0000002002297221 */ /* 0x010fe20000010000 */
[----:B0-----:R-:W-:-:S03]  /*d140*/  FADD.FTZ R2, R3, R33 ;  /* 0x0000002103027221 */ /* 0x001fc60000010000 */
[----:B------:R-:W-:Y:S01]  /*d150*/  FADD.FTZ R41, R41, R34 ;  /* 0x0000002229297221 */ /* 0x000fe20000010000 */
[----:B------:R-:W-:Y:S02]  /*d160*/  FADD.FTZ R2, R2, R35 ;  /* 0x0000002302027221 */ /* 0x000fe40000010000 */
[----:B------:R-:W0:Y:S01]  /*d170*/  LDS.128 R32, [UR5+0x80] ;  /* 0x00008005ff207984 */ /* 0x000e220008000c00 */
[----:B-----5:R-:W-:Y:S01]  /*d180*/  FADD.FTZ R41, R41, R36 ;  /* 0x0000002429297221 */ /* 0x020fe20000010000 */
[----:B------:R-:W-:-:S03]  /*d190*/  FADD.FTZ R2, R2, R37 ;  /* 0x0000002502027221 */ /* 0x000fc60000010000 */
[----:B------:R-:W-:Y:S01]  /*d1a0*/  FADD.FTZ R41, R41, R38 ;  /* 0x0000002629297221 */ /* 0x000fe20000010000 */
[----:B------:R-:W-:Y:S02]  /*d1b0*/  FADD.FTZ R2, R2, R39 ;  /* 0x0000002702027221 */ /* 0x000fe40000010000 */
[----:B------:R-:W4:Y:S01]  /*d1c0*/  LDS.128 R36, [UR5+0x90] ;  /* 0x00009005ff247984 */ /* 0x000f220008000c00 */
[----:B------:R-:W-:Y:S01]  /*d1d0*/  FADD.FTZ R41, R41, R28 ;  /* 0x0000001c29297221 */ /* 0x000fe20000010000 */
[----:B------:R-:W-:-:S03]  /*d1e0*/  FADD.FTZ R2, R2, R29 ;  /* 0x0000001d02027221 */ /* 0x000fc60000010000 */
[----:B------:R-:W-:Y:S01]  /*d1f0*/  FADD.FTZ R41, R41, R30 ;  /* 0x0000001e29297221 */ /* 0x000fe20000010000 */
[----:B------:R-:W-:Y:S02]  /*d200*/  FADD.FTZ R2, R2, R31 ;  /* 0x0000001f02027221 */ /* 0x000fe40000010000 */
[----:B------:R-:W5:Y:S01]  /*d210*/  LDS.128 R28, [UR5+0xa0] ;  /* 0x0000a005ff1c7984 */ /* 0x000f620008000c00 */
        /* <DEDUP_REMOVED lines=10> */
[----:B---3--:R-:W-:Y:S01]  /*d2c0*/  FADD.FTZ R41, R41, R24 ;  /* 0x0000001829297221 */ /* 0x008fe20000010000 */
[----:B------:R-:W-:-:S03]  /*d2d0*/  FADD.FTZ R2, R2, R25 ;  /* 0x0000001902027221 */ /* 0x000fc60000010000 */
[----:B------:R-:W-:Y:S01]  /*d2e0*/  FADD.FTZ R41, R41, R26 ;  /* 0x0000001a29297221 */ /* 0x000fe20000010000 */
[----:B------:R-:W-:Y:S02]  /*d2f0*/  FADD.FTZ R24, R2, R27 ;  /* 0x0000001b02187221 */ /* 0x000fe40000010000 */
[----:B------:R-:W3:Y:S01]  /*d300*/  LDS.64 R2, [UR5+0xd0] ;  /* 0x0000d005ff027984 */ /* 0x000ee20008000a00 */
[----:B0-----:R-:W-:Y:S01]  /*d310*/  FADD.FTZ R41, R41, R32 ;  /* 0x0000002029297221 */ /* 0x001fe20000010000 */
[----:B------:R-:W-:-:S03]  /*d320*/  FADD.FTZ R24, R24, R33 ;  /* 0x0000002118187221 */ /* 0x000fc60000010000 */
[----:B------:R-:W-:Y:S01]  /*d330*/  FADD.FTZ R41, R41, R34 ;  /* 0x0000002229297221 */ /* 0x000fe20000010000 */
[----:B------:R-:W-:-:S03]  /*d340*/  FADD.FTZ R24, R24, R35 ;  /* 0x0000002318187221 */ /* 0x000fc60000010000 */
[----:B----4-:R-:W-:Y:S01]  /*d350*/  FADD.FTZ R41, R41, R36 ;  /* 0x0000002429297221 */ /* 0x010fe20000010000 */
[----:B------:R-:W-:-:S03]  /*d360*/  FADD.FTZ R24, R24, R37 ;  /* 0x0000002518187221 */ /* 0x000fc60000010000 */
[----:B------:R-:W-:Y:S01]  /*d370*/  FADD.FTZ R41, R41, R38 ;  /* 0x0000002629297221 */ /* 0x000fe20000010000 */
[----:B------:R-:W-:-:S03]  /*d380*/  FADD.FTZ R24, R24, R39 ;  /* 0x0000002718187221 */ /* 0x000fc60000010000 */
[----:B-----5:R-:W-:Y:S01]  /*d390*/  FADD.FTZ R41, R41, R28 ;  /* 0x0000001c29297221 */ /* 0x020fe20000010000 */
        /* <DEDUP_REMOVED lines=8> */
[----:B------:R-:W-:-:S03]  /*d420*/  FADD.FTZ R24, R24, R21 ;  /* 0x0000001518187221 */ /* 0x000fc60000010000 */
[----:B------:R-:W-:Y:S01]  /*d430*/  FADD.FTZ R41, R41, R22 ;  /* 0x0000001629297221 */ /* 0x000fe20000010000 */
[----:B------:R-:W-:-:S03]  /*d440*/  FADD.FTZ R24, R24, R23 ;  /* 0x0000001718187221 */ /* 0x000fc60000010000 */
[----:B---3--:R-:W-:Y:S01]  /*d450*/  FADD.FTZ R2, R41, R2 ;  /* 0x0000000229027221 */ /* 0x008fe20000010000 */
[----:B------:R-:W-:-:S07]  /*d460*/  FADD.FTZ R3, R24, R3 ;  /* 0x0000000318037221 */ /* 0x000fce0000010000 */
.L_x_799:
[----:B------:R-:W-:Y:S05]  /*d470*/  BSYNC.RECONVERGENT B0 ;  /* 0x0000000000007941 */ /* 0x000fea0003800200 */
.L_x_798:
[----:B------:R-:W-:Y:S06]  /*d480*/  BAR.SYNC.DEFER_BLOCKING 0x0 ;  /* 0x0000000000007b1d */ /* 0x000fec0000010000 */
[----:B------:R-:W-:Y:S04]  /*d490*/  BSSY.RECONVERGENT B0, `(.L_x_800) ;  /* 0x000004d000007945 */ /* 0x000fe80003800200 */
[----:B------:R-:W-:Y:S05]  /*d4a0*/  @P3 BRA `(.L_x_801) ;  /* 0x00000004002c3947 */ /* 0x000fea0003800000 */
[----:B------:R-:W4:Y:S04]  /*d4b0*/  LDS.128 R52, [R57+0x300] ;  /* 0x0003000039347984 */ /* 0x000f280000000c00 */
[----:B------:R-:W5:Y:S04]  /*d4c0*/  LDS.128 R48, [R57+0x600] ;  /* 0x0006000039307984 */ /* 0x000f680000000c00 */
[----:B------:R-:W0:Y:S04]  /*d4d0*/  LDS.128 R44, [R57+0x900] ;  /* 0x00090000392c7984 */ /* 0x000e280000000c00 */
[----:B-1----:R-:W1:Y:S04]  /*d4e0*/  LDS.128 R20, [R57+0xc00] ;  /* 0x000c000039147984 */ /* 0x002e680000000c00 */
[----:B--23--:R-:W2:Y:S04]  /*d4f0*/  LDS.128 R16, [R57+0xf00] ;  /* 0x000f000039107984 */ /* 0x00cea80000000c00 */
[----:B------:R-:W3:Y:S04]  /*d500*/  LDS.128 R40, [R57+0x1200] ;  /* 0x0012000039287984 */ /* 0x000ee80000000c00 */
[----:B------:R-:W3:Y:S04]  /*d510*/  LDS.128 R36, [R57+0x1500] ;  /* 0x0015000039247984 */ /* 0x000ee80000000c00 */
[----:B------:R-:W3:Y:S04]  /*d520*/  LDS.128 R32, [R57+0x1800] ;  /* 0x0018000039207984 */ /* 0x000ee80000000c00 */
[----:B------:R-:W3:Y:S04]  /*d530*/  LDS.128 R28, [R57+0x1b00] ;  /* 0x001b0000391c7984 */ /* 0x000ee80000000c00 */
[----:B------:R-:W3:Y:S01]  /*d540*/  LDS.128 R24, [R57+0x1e00] ;  /* 0x001e000039187984 */ /* 0x000ee20000000c00 */
[----:B----4-:R-:W-:Y:S01]  /*d550*/  FADD.FTZ R59, R12, R52 ;  /* 0x000000340c3b7221 */ /* 0x010fe20000010000 */
[----:B------:R-:W-:Y:S01]  /*d560*/  FADD.FTZ R52, R13, R53 ;  /* 0x000000350d347221 */ /* 0x000fe20000010000 */
[----:B------:R-:W-:Y:S01]  /*d570*/  FADD.FTZ R53, R14, R54 ;  /* 0x000000360e357221 */ /* 0x000fe20000010000 */
[----:B------:R-:W-:Y:S01]  /*d580*/  FADD.FTZ R54, R15, R55 ;  /* 0x000000370f367221 */ /* 0x000fe20000010000 */
[----:B-----5:R-:W-:Y:S01]  /*d590*/  FADD.FTZ R59, R59, R48 ;  /* 0x000000303b3b7221 */ /* 0x020fe20000010000 */
[----:B------:R-:W4:Y:S01]  /*d5a0*/  LDS.128 R12, [R57+0x2100] ;  /* 0x00210000390c7984 */ /* 0x000f220000000c00 */
[----:B------:R-:W-:Y:S01]  /*d5b0*/  FADD.FTZ R48, R52, R49 ;  /* 0x0000003134307221 */ /* 0x000fe20000010000 */
[----:B------:R-:W-:Y:S01]  /*d5c0*/  FADD.FTZ R49, R53, R50 ;  /* 0x0000003235317221 */ /* 0x000fe20000010000 */
[----:B------:R-:W-:Y:S01]  /*d5d0*/  FADD.FTZ R58, R54, R51 ;  /* 0x00000033363a7221 */ /* 0x000fe20000010000 */
[----:B0-----:R-:W-:Y:S01]  /*d5e0*/  FADD.FTZ R59, R59, R44 ;  /* 0x0000002c3b3b7221 */ /* 0x001fe20000010000 */
[----:B------:R-:W0:Y:S01]  /*d5f0*/  LDS.128 R52, [R57+0x2400] ;  /* 0x0024000039347984 */ /* 0x000e220000000c00 */
[----:B------:R-:W-:Y:S01]  /*d600*/  FADD.FTZ R44, R48, R45 ;  /* 0x0000002d302c7221 */ /* 0x000fe20000010000 */
[----:B------:R-:W-:Y:S01]  /*d610*/  FADD.FTZ R61, R49, R46 ;  /* 0x0000002e313d7221 */ /* 0x000fe20000010000 */
[----:B------:R-:W-:Y:S01]  /*d620*/  FADD.FTZ R58, R58, R47 ;  /* 0x0000002f3a3a7221 */ /* 0x000fe20000010000 */
[----:B------:R-:W5:Y:S01]  /*d630*/  LDS.128 R48, [R57+0x2700] ;  /* 0x0027000039307984 */ /* 0x000f620000000c00 */
[----:B-1----:R-:W-:Y:S01]  /*d640*/  FADD.FTZ R60, R44, R21 ;  /* 0x000000152c3c7221 */ /* 0x002fe20000010000 */
[----:B------:R-:W-:Y:S01]  /*d650*/  FADD.FTZ R59, R59, R20 ;  /* 0x000000143b3b7221 */ /* 0x000fe20000010000 */
[----:B------:R-:W-:Y:S01]  /*d660*/  FADD.FTZ R61, R61, R22 ;  /* 0x000000163d3d7221 */ /* 0x000fe20000010000 */
[----:B------:R-:W1:Y:S01]  /*d670*/  LDS.128 R44, [R57+0x2a00] ;  /* 0x002a0000392c7984 */ /* 0x000e620000000c00 */
[----:B------:R-:W-:Y:S01]  /*d680*/  FADD.FTZ R58, R58, R23 ;  /* 0x000000173a3a7221 */ /* 0x000fe20000010000 */
[----:B--2---:R-:W-:Y:S01]  /*d690*/  FADD.FTZ R59, R59, R16 ;  /* 0x000000103b3b7221 */ /* 0x004fe20000010000 */
[----:B------:R-:W-:Y:S01]  /*d6a0*/  FADD.FTZ R60, R60, R17 ;  /* 0x000000113c3c7221 */ /* 0x000fe20000010000 */
[----:B------:R-:W2:Y:S01]  /*d6b0*/  LDS.128 R20, [R57+0x2d00] ;  /* 0x002d000039147984 */ /* 0x000ea20000000c00 */
[----:B------:R-:W-:Y:S01]  /*d6c0*/  FADD.FTZ R61, R61, R18 ;  /* 0x000000123d3d7221 */ /* 0x000fe20000010000 */
[----:B------:R-:W-:Y:S01]  /*d6d0*/  FADD.FTZ R58, R58, R19 ;  /* 0x000000133a3a7221 */ /* 0x000fe20000010000 */
[----:B---3--:R-:W-:Y:S01]  /*d6e0*/  FADD.FTZ R59, R59, R40 ;  /* 0x000000283b3b7221 */ /* 0x008fe20000010000 */
        /* <DEDUP_REMOVED lines=19> */
[----:B----4-:R-:W-:Y:S01]  /*d820*/  FADD.FTZ R59, R59, R12 ;  /* 0x0000000c3b3b7221 */ /* 0x010fe20000010000 */
[----:B------:R-:W-:Y:S01]  /*d830*/  FADD.FTZ R60, R60, R13 ;  /* 0x0000000d3c3c7221 */ /* 0x000fe20000010000 */
[----:B------:R-:W-:Y:S01]  /*d840*/  FADD.FTZ R61, R61, R14 ;  /* 0x0000000e3d3d7221 */ /* 0x000fe20000010000 */
[----:B------:R-:W-:Y:S01]  /*d850*/  FADD.FTZ R58, R58, R15 ;  /* 0x0000000f3a3a7221 */ /* 0x000fe20000010000 */
[----:B0-----:R-:W-:Y:S01]  /*d860*/  FADD.FTZ R59, R59, R52 ;  /* 0x000000343b3b7221 */ /* 0x001fe20000010000 */
[----:B------:R-:W-:Y:S01]  /*d870*/  FADD.FTZ R60, R60, R53 ;  /* 0x000000353c3c7221 */ /* 0x000fe20000010000 */
[----:B------:R-:W-:Y:S01]  /*d880*/  FADD.FTZ R61, R61, R54 ;  /* 0x000000363d3d7221 */ /* 0x000fe20000010000 */
[----:B------:R-:W-:Y:S01]  /*d890*/  FADD.FTZ R58, R58, R55 ;  /* 0x000000373a3a7221 */ /* 0x000fe20000010000 */
[----:B-----5:R-:W-:Y:S01]  /*d8a0*/  FADD.FTZ R59, R59, R48 ;  /* 0x000000303b3b7221 */ /* 0x020fe20000010000 */
[----:B------:R-:W-:Y:S01]  /*d8b0*/  FADD.FTZ R60, R60, R49 ;  /* 0x000000313c3c7221 */ /* 0x000fe20000010000 */
[----:B------:R-:W-:Y:S01]  /*d8c0*/  FADD.FTZ R61, R61, R50 ;  /* 0x000000323d3d7221 */ /* 0x000fe20000010000 */
[----:B------:R-:W-:Y:S01]  /*d8d0*/  FADD.FTZ R58, R58, R51 ;  /* 0x000000333a3a7221 */ /* 0x000fe20000010000 */
        /* <DEDUP_REMOVED lines=8> */
.L_x_801:
[----:B------:R-:W-:Y:S05]  /*d960*/  BSYNC.RECONVERGENT B0 ;  /* 0x0000000000007941 */ /* 0x000fea0003800200 */
.L_x_800:
[----:B------:R-:W-:Y:S04]  /*d970*/  BSSY.RECONVERGENT B0, `(.L_x_802) ;  /* 0x000001e000007945 */ /* 0x000fe80003800200 */
[----:B------:R-:W-:Y:S05]  /*d980*/  @P3 BRA `(.L_x_803) ;  /* 0x0000000000703947 */ /* 0x000fea0003800000 */
[----:B------:R-:W3:Y:S01]  /*d990*/  LDC.64 R28, c[0x0][0x3f8] ;  /* 0x0000fe00ff1c7b82 */ /* 0x000ee20000000a00 */
[----:B------:R-:W-:-:S05]  /*d9a0*/  MOV R23, UR13 ;  /* 0x0000000d00177c02 */ /* 0x000fca0008000f00 */
[----:B------:R-:W-:Y:S02]  /*d9b0*/  IMAD R23, R23, 0x30, R56 ;  /* 0x0000003017177824 */ /* 0x000fe400078e0238 */
[----:B--2---:R-:W2:Y:S01]  /*d9c0*/  LDC.64 R16, c[0x0][0x3d8] ;  /* 0x0000f600ff107b82 */ /* 0x004ea20000000a00 */
[----:B---3--:R-:W-:Y:S01]  /*d9d0*/  IMAD.WIDE.U32 R18, R28, 0x3, RZ ;  /* 0x000000031c127825 */ /* 0x008fe200078e00ff */
[C---:B------:R-:W-:Y:S02]  /*d9e0*/  LEA R21, R29.reuse, R29, 0x1 ;  /* 0x0000001d1d157211 */ /* 0x040fe400078e08ff */
[----:B------:R-:W-:Y:S02]  /*d9f0*/  LEA.HI R27, P1, R29, R28, RZ, 0x1 ;  /* 0x0000001c1d1b7211 */ /* 0x000fe400078308ff */
[----:B------:R-:W-:Y:S02]  /*da00*/  IADD3 R21, PT, PT, R19, R21, RZ ;  /* 0x0000001513157210 */ /* 0x000fe40007ffe0ff */
[----:B-1----:R-:W-:Y:S01]  /*da10*/  IADD3.X R20, PT, PT, RZ, R29, RZ, P1, !PT ;  /* 0x0000001dff147210 */ /* 0x002fe20000ffe4ff */
[----:B--2---:R-:W-:Y:S01]  /*da20*/  IMAD.WIDE R16, R23, 0x4, R16 ;  /* 0x0000000417107825 */ /* 0x004fe200078e0210 */
[----:B------:R-:W-:-:S02]  /*da30*/  LEA.HI R19, P1, R21, R18, RZ, 0x1 ;  /* 0x0000001215137211 */ /* 0x000fc400078308ff */
[----:B------:R-:W-:Y:S02]  /*da40*/  SHF.L.U32 R25, R27, 0x1, RZ ;  /* 0x000000011b197819 */ /* 0x000fe400000006ff */
[----:B------:R-:W-:Y:S01]  /*da50*/  SHF.L.U32 R23, R19, 0x1, RZ ;  /* 0x0000000113177819 */ /* 0x000fe200000006ff */
[----:B------:R4:W-:Y:S01]  /*da60*/  REDG.E.ADD.F32.FTZ.RN.STRONG.GPU desc[UR10][R16.64], R12 ;  /* 0x0000000c100079a6 */ /* 0x0009e2000c12f30a */
[----:B------:R-:W-:Y:S02]  /*da70*/  SHF.L.U64.HI R27, R27, 0x1, R20 ;  /* 0x000000011b1b7819 */ /* 0x000fe40000010214 */
[----:B------:R-:W-:Y:S02]  /*da80*/  LOP3.LUT R25, R25, 0xfffffffc, RZ, 0xc0, !PT ;  /* 0xfffffffc19197812 */ /* 0x000fe400078ec0ff */
[----:B------:R-:W-:Y:S02]  /*da90*/  LEA R20, P2, R28, R16, 0x2 ;  /* 0x000000101c147211 */ /* 0x000fe400078410ff */
[----:B------:R-:W-:-:S02]  /*daa0*/  IADD3.X R22, PT, PT, RZ, R21, RZ, P1, !PT ;  /* 0x00000015ff167210 */ /* 0x000fc40000ffe4ff */
[----:B------:R-:W-:Y:S02]  /*dab0*/  LOP3.LUT R23, R23, 0xfffffffc, RZ, 0xc0, !PT ;  /* 0xfffffffc17177812 */ /* 0x000fe400078ec0ff */
        /* <DEDUP_REMOVED lines=9> */
.L_x_803:
[----:B------:R-:W-:Y:S05]  /*db50*/  BSYNC.RECONVERGENT B0 ;  /* 0x0000000000007941 */ /* 0x000fea0003800200 */
.L_x_802:
[----:B------:R-:W-:-:S09]  /*db60*/  UISETP.GE.U32.AND UP0, UPT, UR12, 0x2, UPT ;  /* 0x000000020c00788c */ /* 0x000fd2000bf06070 */
[----:B------:R-:W-:Y:S05]  /*db70*/  BRA.U !UP0, `(.L_x_804) ;  /* 0x0000000d08787547 */ /* 0x000fea000b800000 */
[----:B----4-:R-:W4:Y:S01]  /*db80*/  LDC.64 R14, c[0x0][0x3d0] ;  /* 0x0000f400ff0e7b82 */ /* 0x010f220000000a00 */
        /* <DEDUP_REMOVED lines=8> */
[----:B----4-:R-:W-:Y:S01]  /*dc10*/  IMAD.WIDE R14, R13, 0x4, R14 ;  /* 0x000000040d0e7825 */ /* 0x010fe200078e020e */
[----:B0-----:R-:W-:Y:S06]  /*dc20*/  @P0 BRA `(.L_x_806) ;  /* 0x0000000000680947 */ /* 0x001fec0003800000 */
[----:B------:R-:W0:Y:S01]  /*dc30*/  LDC.64 R12, c[0x0][0x3c8] ;  /* 0x0000f200ff0c7b82 */ /* 0x000e220000000a00 */
[----:B------:R-:W-:Y:S02]  /*dc40*/  UIADD3 UR7, UPT, UPT, UR6, UR14, URZ ;  /* 0x0000000e06077290 */ /* 0x000fe4000fffe0ff */
[----:B------:R-:W-:Y:S02]  /*dc50*/  UIMAD UR13, UR29, UR9, UR14 ;  /* 0x000000091d0d72a4 */ /* 0x000fe4000f8e020e */
[----:B------:R-:W-:Y:S02]  /*dc60*/  ULOP3.LUT UP0, UR5, UR4, 0x2, URZ, 0xc0, !UPT ;  /* 0x0000000204057892 */ /* 0x000fe4000f80c0ff */
[----:B---3--:R-:W-:Y:S02]  /*dc70*/  MOV R19, UR7 ;  /* 0x0000000700137c02 */ /* 0x008fe40008000f00 */
[----:B------:R-:W-:Y:S01]  /*dc80*/  UIADD3 UR5, UPT, UPT, -UR5, 0x1, URZ ;  /* 0x0000000105057890 */ /* 0x000fe2000fffe1ff */
[----:B------:R-:W-:-:S05]  /*dc90*/  MOV R17, UR13 ;  /* 0x0000000d00117c02 */ /* 0x000fca0008000f00 */
[----:B--2---:R-:W-:-:S05]  /*dca0*/  IMAD.WIDE.U32 R16, R17, 0x8, R14 ;  /* 0x0000000811107825 */ /* 0x004fca00078e000e */
        /* <DEDUP_REMOVED lines=12> */
[----:B----4-:R-:W-:Y:S05]  /*dd70*/  BRA.U !UP0, `(.L_x_806) ;  /* 0x0000000108147547 */ /* 0x010fea000b800000 */
.L_x_807:
[----:B------:R-:W2:Y:S04]  /*dd80*/  LDG.E.STRONG.GPU R12, desc[UR10][R18.64] ;  /* 0x0000000a120c7981 */ /* 0x000ea8000c1ef900 */
[----:B--2---:R-:W-:Y:S04]  /*dd90*/  CCTL.IVALL ;  /* 0x00000000ff00798f */ /* 0x004fe80002000000 */
[----:B------:R0:W-:Y:S01]  /*dda0*/  STL [R1], R12 ;  /* 0x0000000c01007387 */ /* 0x0001e20000100800 */
[----:B------:R-:W-:-:S13]  /*ddb0*/  ISETP.NE.AND P0, PT, R12, UR5, PT ;  /* 0x000000050c007c0c */ /* 0x000fda000bf05270 */
[----:B0-----:R-:W-:Y:S05]  /*ddc0*/  @P0 BRA `(.L_x_807) ;  /* 0xfffffffc00ec0947 */ /* 0x001fea000383ffff */
.L_x_806:
[----:B------:R-:W-:Y:S05]  /*ddd0*/  BSYNC.RECONVERGENT B0 ;  /* 0x0000000000007941 */ /* 0x000fea0003800200 */
.L_x_805:
        /* <DEDUP_REMOVED lines=15> */
.L_x_809:
[----:B------:R-:W-:Y:S02]  /*ded0*/  ISETP.NE.AND P1, PT, RZ, UR23, PT ;  /* 0x00000017ff007c0c */ /* 0x000fe4000bf25270 */
[----:B------:R-:W-:Y:S02]  /*dee0*/  MOV R13, UR6 ;  /* 0x00000006000d7c02 */ /* 0x000fe40008000f00 */
[----:B------:R-:W-:-:S13]  /*def0*/  ISETP.NE.OR P1, PT, R56, RZ, !P1 ;  /* 0x000000ff3800720c */ /* 0x000fda0004f25670 */
[----:B------:R-:W-:-:S06]  /*df00*/  @!P1 IMAD.WIDE.U32 R12, R13, 0x8, R14 ;  /* 0x000000080d0c9825 */ /* 0x000fcc00078e000e */
[----:B------:R-:W4:Y:S01]  /*df10*/  @!P1 LDG.E.64 R12, desc[UR10][R12.64] ;  /* 0x0000000a0c0c9981 */ /* 0x000f22000c1e1b00 */
[----:B------:R-:W-:Y:S01]  /*df20*/  UIADD3 UR24, UPT, UPT, UR5, 0x1, URZ ;  /* 0x0000000105187890 */ /* 0x000fe2000fffe0ff */
[----:B------:R-:W-:Y:S01]  /*df30*/  MOV R17, UR17 ;  /* 0x0000001100117c02 */ /* 0x000fe20008000f00 */
[----:B------:R-:W-:Y:S01]  /*df40*/  UIADD3 UR25, UPT, UPT, UR5, 0x2, URZ ;  /* 0x0000000205197890 */ /* 0x000fe2000fffe0ff */
[----:B--2---:R-:W0:Y:S01]  /*df50*/  S2R R16, SR_CTAID.X ;  /* 0x0000000000107919 */ /* 0x004e220000002500 */
[----:B------:R-:W-:Y:S01]  /*df60*/  UIADD3 UR26, UPT, UPT, UR5, 0x3, URZ ;  /* 0x00000003051a7890 */ /* 0x000fe2000fffe0ff */
[----:B---3--:R-:W-:Y:S01]  /*df70*/  MOV R19, UR13 ;  /* 0x0000000d00137c02 */ /* 0x008fe20008000f00 */
[----:B------:R-:W-:Y:S01]  /*df80*/  UIADD3 UR27, UPT, UPT, UR5, 0x4, URZ ;  /* 0x00000004051b7890 */ /* 0x000fe2000fffe0ff */
[----:B------:R-:W-:Y:S02]  /*df90*/  MOV R21, UR21 ;  /* 0x0000001500157c02 */ /* 0x000fe40008000f00 */
[C---:B0-----:R-:W-:Y:S01]  /*dfa0*/  ISETP.NE.AND P0, PT, R16.reuse, UR24, PT ;  /* 0x0000001810007c0c */ /* 0x041fe2000bf05270 */
[----:B------:R-:W-:Y:S01]  /*dfb0*/  UIADD3 UR24, UPT, UPT, UR5, 0x5, URZ ;  /* 0x0000000505187890 */ /* 0x000fe2000fffe0ff */
[----:B------:R-:W-:Y:S01]  /*dfc0*/  ISETP.NE.AND P4, PT, R16, UR25, PT ;  /* 0x0000001910007c0c */ /* 0x000fe2000bf85270 */
[----:B------:R-:W-:Y:S01]  /*dfd0*/  UIADD3 UR25, UPT, UPT, UR5, 0x6, URZ ;  /* 0x0000000605197890 */ /* 0x000fe2000fffe0ff */
[----:B------:R-:W-:-:S02]  /*dfe0*/  ISETP.NE.OR P0, PT, R56, RZ, !P0 ;  /* 0x000000ff3800720c */ /* 0x000fc40004705670 */
[----:B------:R-:W-:Y:S01]  /*dff0*/  ISETP.NE.AND P3, PT, R16, UR26, PT ;  /* 0x0000001a10007c0c */ /* 0x000fe2000bf65270 */
[----:B------:R-:W-:Y:S01]  /*e000*/  UIADD3 UR26, UPT, UPT, UR5, 0x7, URZ ;  /* 0x00000007051a7890 */ /* 0x000fe2000fffe0ff */
[----:B------:R-:W-:Y:S02]  /*e010*/  ISETP.NE.OR P4, PT, R56, RZ, !P4 ;  /* 0x000000ff3800720c */ /* 0x000fe40006785670 */
[----:B------:R-:W-:Y:S02]  /*e020*/  ISETP.NE.AND P2, PT, R16, UR27, PT ;  /* 0x0000001b10007c0c */ /* 0x000fe4000bf45270 */
        /* <DEDUP_REMOVED lines=8> */
[----:B-1----:R-:W-:Y:S01]  /*e0b0*/  @!P2 IMAD.WIDE.U32 R20, R21, 0x8, R14 ;  /* 0x000000081514a825 */ /* 0x002fe200078e000e */
[----:B------:R-:W-:Y:S01]  /*e0c0*/  MOV R29, UR20 ;  /* 0x00000014001d7c02 */ /* 0x000fe20008000f00 */
[----:B------:R-:W2:Y:S01]  /*e0d0*/  @!P3 LDG.E.64 R18, desc[UR10][R18.64] ;  /* 0x0000000a1212b981 */ /* 0x000ea2000c1e1b00 */
[----:B------:R-:W-:-:S03]  /*e0e0*/  MOV R31, UR19 ;  /* 0x00000013001f7c02 */ /* 0x000fc60008000f00 */
[----:B------:R-:W3:Y:S01]  /*e0f0*/  @!P2 LDG.E.64 R20, desc[UR10][R20.64] ;  /* 0x0000000a1414a981 */ /* 0x000ee2000c1e1b00 */
[----:B----4-:R-:W-:Y:S01]  /*e100*/  @!P1 FADD.FTZ R3, R3, R13 ;  /* 0x0000000d03039221 */ /* 0x010fe20000010000 */
[----:B------:R-:W-:Y:S01]  /*e110*/  MOV R13, UR22 ;  /* 0x00000016000d7c02 */ /* 0x000fe20008000f00 */
[----:B------:R-:W-:Y:S01]  /*e120*/  @!P1 FADD.FTZ R2, R2, R12 ;  /* 0x0000000c02029221 */ /* 0x000fe20000010000 */
[----:B------:R-:W-:Y:S01]  /*e130*/  ISETP.NE.AND P1, PT, R16, UR24, PT ;  /* 0x0000001810007c0c */ /* 0x000fe2000bf25270 */
[----:B------:R-:W-:-:S03]  /*e140*/  @!P4 IMAD.WIDE.U32 R16, R17, 0x8, R14 ;  /* 0x000000081110c825 */ /* 0x000fc600078e000e */
[----:B------:R-:W-:Y:S01]  /*e150*/  ISETP.NE.OR P1, PT, R56, RZ, !P1 ;  /* 0x000000ff3800720c */ /* 0x000fe20004f25670 */
[--C-:B------:R-:W-:Y:S01]  /*e160*/  @!P0 IMAD.WIDE.U32 R12, R13, 0x8, R14.reuse ;  /* 0x000000080d0c8825 */ /* 0x100fe200078e000e */
[----:B------:R-:W4:Y:S04]  /*e170*/  @!P4 LDG.E.64 R26, desc[UR10][R16.64] ;  /* 0x0000000a101ac981 */ /* 0x000f28000c1e1b00 */
[----:B------:R0:W5:Y:S07]  /*e180*/  @!P0 LDG.E.64 R24, desc[UR10][R12.64] ;  /* 0x0000000a0c188981 */ /* 0x00016e000c1e1b00 */
[----:B------:R-:W-:-:S04]  /*e190*/  @!P1 IMAD.WIDE.U32 R22, R23, 0x8, R14 ;  /* 0x0000000817169825 */ /* 0x000fc800078e000e */
[--C-:B0-----:R-:W-:Y:S02]  /*e1a0*/  @!P6 IMAD.WIDE.U32 R12, R29, 0x8, R14.reuse ;  /* 0x000000081d0ce825 */ /* 0x101fe400078e000e */
[----:B------:R-:W3:Y:S02]  /*e1b0*/  @!P1 LDG.E.64 R22, desc[UR10][R22.64] ;  /* 0x0000000a16169981 */ /* 0x000ee4000c1e1b00 */
[----:B------:R-:W-:Y:S02]  /*e1c0*/  @!P5 IMAD.WIDE.U32 R16, R31, 0x8, R14 ;  /* 0x000000081f10d825 */ /* 0x000fe400078e000e */
[----:B------:R-:W3:Y:S04]  /*e1d0*/  @!P6 LDG.E.64 R12, desc[UR10][R12.64] ;  /* 0x0000000a0c0ce981 */ /* 0x000ee8000c1e1b00 */
[----:B------:R-:W3:Y:S01]  /*e1e0*/  @!P5 LDG.E.64 R16, desc[UR10][R16.64] ;  /* 0x0000000a1010d981 */ /* 0x000ee2000c1e1b00 */
        /* <DEDUP_REMOVED lines=11> */
[----:B-----5:R-:W-:Y:S01]  /*e2a0*/  @!P0 FADD.FTZ R2, R2, R24 ;  /* 0x0000001802028221 */ /* 0x020fe20000010000 */
[----:B------:R-:W-:-:S03]  /*e2b0*/  @!P0 FADD.FTZ R3, R3, R25 ;  /* 0x0000001903038221 */ /* 0x000fc60000010000 */
[----:B----4-:R-:W-:Y:S01]  /*e2c0*/  @!P4 FADD.FTZ R2, R2, R26 ;  /* 0x0000001a0202c221 */ /* 0x010fe20000010000 */
[----:B------:R-:W-:-:S03]  /*e2d0*/  @!P4 FADD.FTZ R3, R3, R27 ;  /* 0x0000001b0303c221 */ /* 0x000fc60000010000 */
[----:B--2---:R-:W-:Y:S01]  /*e2e0*/  @!P3 FADD.FTZ R2, R2, R18 ;  /* 0x000000120202b221 */ /* 0x004fe20000010000 */
[----:B------:R-:W-:-:S03]  /*e2f0*/  @!P3 FADD.FTZ R3, R3, R19 ;  /* 0x000000130303b221 */ /* 0x000fc60000010000 */
[----:B---3--:R-:W-:Y:S01]  /*e300*/  @!P2 FADD.FTZ R2, R2, R20 ;  /* 0x000000140202a221 */ /* 0x008fe20000010000 */
[----:B------:R-:W-:-:S03]  /*e310*/  @!P2 FADD.FTZ R3, R3, R21 ;  /* 0x000000150303a221 */ /* 0x000fc60000010000 */
[----:B------:R-:W-:Y:S01]  /*e320*/  @!P1 FADD.FTZ R2, R2, R22 ;  /* 0x0000001602029221 */ /* 0x000fe20000010000 */
[----:B------:R-:W-:-:S03]  /*e330*/  @!P1 FADD.FTZ R3, R3, R23 ;  /* 0x0000001703039221 */ /* 0x000fc60000010000 */
[----:B------:R-:W-:Y:S01]  /*e340*/  @!P6 FADD.FTZ R2, R2, R12 ;  /* 0x0000000c0202e221 */ /* 0x000fe20000010000 */
[----:B------:R-:W-:-:S03]  /*e350*/  @!P6 FADD.FTZ R3, R3, R13 ;  /* 0x0000000d0303e221 */ /* 0x000fc60000010000 */
[----:B------:R-:W-:Y:S01]  /*e360*/  @!P5 FADD.FTZ R2, R2, R16 ;  /* 0x000000100202d221 */ /* 0x000fe20000010000 */
[----:B------:R-:W-:Y:S01]  /*e370*/  @!P5 FADD.FTZ R3, R3, R17 ;  /* 0x000000110303d221 */ /* 0x000fe20000010000 */
[----:B------:R-:W-:Y:S06]  /*e380*/  BRA.U UP0, `(.L_x_809) ;  /* 0xfffffff900d07547 */ /* 0x000fec000b83ffff */
[----:B------:R-:W-:-:S05]  /*e390*/  UMOV UR5, UR7 ;  /* 0x0000000700057c82 */ /* 0x000fca0008000000 */
.L_x_808:
        /* <DEDUP_REMOVED lines=15> */
[C---:B------:R-:W-:Y:S02]  /*e490*/  ISETP.NE.OR P1, PT, R56.reuse, RZ, !P1 ;  /* 0x000000ff3800720c */ /* 0x040fe40004f25670 */
        /* <DEDUP_REMOVED lines=10> */
[----:B--2---:R-:W-:-:S03]  /*e540*/  @!P1 IMAD.WIDE.U32 R16, R17, 0x8, R14 ;  /* 0x0000000811109825 */ /* 0x004fc600078e000e */
        /* <DEDUP_REMOVED lines=8> */
[----:B---3--:R-:W-:-:S04]  /*e5d0*/  MOV R19, UR7 ;  /* 0x0000000700137c02 */ /* 0x008fc80008000f00 */
[----:B------:R-:W3:Y:S01]  /*e5e0*/  @!P0 LDG.E.64 R12, desc[UR10][R12.64] ;  /* 0x0000000a0c0c8981 */ /* 0x000ee2000c1e1b00 */
[----:B------:R-:W-:-:S04]  /*e5f0*/  @!P2 IMAD.WIDE.U32 R18, R19, 0x8, R14 ;  /* 0x000000081312a825 */ /* 0x000fc800078e000e */
[----:B-1----:R-:W-:Y:S02]  /*e600*/  @!P3 IMAD.WIDE.U32 R20, R21, 0x8, R14 ;  /* 0x000000081514b825 */ /* 0x002fe400078e000e */
        /* <DEDUP_REMOVED lines=13> */
.L_x_810:
[----:B------:R-:W-:Y:S05]  /*e6e0*/  BRA.U !UP0, `(.L_x_804) ;  /* 0x00000001089c7547 */ /* 0x000fea000b800000 */
[----:B---3--:R-:W0:Y:S01]  /*e6f0*/  S2R R19, SR_CTAID.X ;  /* 0x0000000000137919 */ /* 0x008e220000002500 */
[----:B------:R-:W-:Y:S02]  /*e700*/  UISETP.NE.AND UP0, UPT, UR18, 0x1, UPT ;  /* 0x000000011200788c */ /* 0x000fe4000bf05270 */
[----:B------:R-:W-:-:S07]  /*e710*/  ULOP3.LUT UR6, UR12, 0x1, URZ, 0xc0, !UPT ;  /* 0x000000010c067892 */ /* 0x000fce000f8ec0ff */
[----:B------:R-:W-:Y:S05]  /*e720*/  BRA.U !UP0, `(.L_x_811) ;  /* 0x0000000108587547 */ /* 0x000fea000b800000 */
[----:B------:R-:W3:Y:S01]  /*e730*/  S2R R13, SR_CTAID.X ;  /* 0x00000000000d7919 */ /* 0x000ee20000002500 */
[----:B------:R-:W-:Y:S01]  /*e740*/  MOV R18, UR5 ;  /* 0x0000000500127c02 */ /* 0x000fe20008000f00 */
[----:B------:R-:W4:Y:S01]  /*e750*/  S2R R12, SR_CTAID.Y ;  /* 0x00000000000c7919 */ /* 0x000f220000002600 */
[----:B---3--:R-:W-:Y:S02]  /*e760*/  ISETP.NE.AND P0, PT, R13, UR5, PT ;  /* 0x000000050d007c0c */ /* 0x008fe4000bf05270 */
[----:B------:R-:W-:Y:S02]  /*e770*/  IADD3 R13, PT, PT, R18, 0x1, RZ ;  /* 0x00000001120d7810 */ /* 0x000fe40007ffe0ff */
[----:B------:R-:W-:Y:S02]  /*e780*/  ISETP.NE.OR P1, PT, R56, RZ, !P0 ;  /* 0x000000ff3800720c */ /* 0x000fe40004725670 */
[----:B------:R-:W-:-:S04]  /*e790*/  ISETP.NE.AND P0, PT, R13, UR29, PT ;  /* 0x0000001d0d007c0c */ /* 0x000fc8000bf05270 */
[----:B------:R-:W-:-:S07]  /*e7a0*/  ISETP.NE.OR P0, PT, R56, RZ, !P0 ;  /* 0x000000ff3800720c */ /* 0x000fce0004705670 */
[----:B------:R-:W-:-:S05]  /*e7b0*/  VOTEU.ALL UP0, P1 ;  /* 0x0000000000ff7886 */ /* 0x000fca0000800000 */
[----:B------:R-:W-:Y:S02]  /*e7c0*/  @!UP0 UIMAD UR5, UR5, UR9, UR14 ;  /* 0x00000009050582a4 */ /* 0x000fe4000f8e020e */
[----:B----4-:R-:W-:-:S04]  /*e7d0*/  @!P0 IMAD R13, R13, UR9, R12 ;  /* 0x000000090d0d8c24 */ /* 0x010fc8000f8e020c */
[----:B------:R-:W-:Y:S01]  /*e7e0*/  @!P0 IMAD.WIDE.U32 R12, R13, 0x8, R14 ;  /* 0x000000080d0c8825 */ /* 0x000fe200078e000e */
[----:B------:R-:W-:-:S05]  /*e7f0*/  MOV R17, UR5 ;  /* 0x0000000500117c02 */ /* 0x000fca0008000f00 */
[----:B--2---:R-:W-:Y:S01]  /*e800*/  @!P1 IMAD.WIDE.U32 R16, R17, 0x8, R14 ;  /* 0x0000000811109825 */ /* 0x004fe200078e000e */
        /* <DEDUP_REMOVED lines=8> */
.L_x_811:
[----:B0-----:R-:W-:Y:S01]  /*e890*/  ISETP.NE.AND P0, PT, R19, UR5, PT ;  /* 0x0000000513007c0c */ /* 0x001fe2000bf05270 */
[----:B------:R-:W-:Y:S01]  /*e8a0*/  BSSY.RECONVERGENT B0, `(.L_x_804) ;  /* 0x000000b000007945 */ /* 0x000fe20003800200 */
[----:B------:R-:W-:Y:S02]  /*e8b0*/  MOV R12, UR6 ;  /* 0x00000006000c7c02 */ /* 0x000fe40008000f00 */
[----:B------:R-:W-:-:S04]  /*e8c0*/  ISETP.NE.OR P0, PT, R56, RZ, !P0 ;  /* 0x000000ff3800720c */ /* 0x000fc80004705670 */
[----:B------:R-:W-:-:S13]  /*e8d0*/  ISETP.NE.U32.OR P0, PT, R12, 0x1, P0 ;  /* 0x000000010c00780c */ /* 0x000fda0000705470 */
[----:B------:R-:W-:Y:S05]  /*e8e0*/  @P0 BRA `(.L_x_812) ;  /* 0x0000000000180947 */ /* 0x000fea0003800000 */
[----:B------:R-:W-:-:S06]  /*e8f0*/  UIMAD UR6, UR9, UR5, UR14 ;  /* 0x00000005090672a4 */ /* 0x000fcc000f8e020e */
[----:B------:R-:W-:-:S05]  /*e900*/  MOV R13, UR6 ;  /* 0x00000006000d7c02 */ /* 0x000fca0008000f00 */
[----:B------:R-:W-:-:S06]  /*e910*/  IMAD.WIDE.U32 R14, R13, 0x8, R14 ;  /* 0x000000080d0e7825 */ /* 0x000fcc00078e000e */
[----:B------:R-:W2:Y:S02]  /*e920*/  LDG.E.64 R14, desc[UR10][R14.64] ;  /* 0x0000000a0e0e7981 */ /* 0x000ea4000c1e1b00 */
[----:B--2---:R-:W-:Y:S01]  /*e930*/  FADD.FTZ R2, R2, R14 ;  /* 0x0000000e02027221 */ /* 0x004fe20000010000 */
[----:B------:R-:W-:-:S07]  /*e940*/  FADD.FTZ R3, R3, R15 ;  /* 0x0000000f03037221 */ /* 0x000fce0000010000 */
.L_x_812:
[----:B------:R-:W-:Y:S05]  /*e950*/  BSYNC.RECONVERGENT B0 ;  /* 0x0000000000007941 */ /* 0x000fea0003800200 */
.L_x_804:
[----:B------:R-:W5:Y:S01]  /*e960*/  S2UR UR6, SR_CgaCtaId ;  /* 0x00000000000679c3 */ /* 0x000f620000008800 */
[----:B------:R-:W-:Y:S01]  /*e970*/  ISETP.NE.AND P0, PT, R56, RZ, PT ;  /* 0x000000ff3800720c */ /* 0x000fe20003f05270 */
[----:B------:R-:W-:Y:S01]  /*e980*/  UMOV UR5, 0x400 ;  /* 0x0000040000057882 */ /* 0x000fe20000000000 */
[----:B------:R-:W0:Y:S01]  /*e990*/  LDCU.U8 UR12, c[0x0][0x414] ;  /* 0x00008280ff0c77ac */ /* 0x000e220008000000 */
[----:B----4-:R-:W-:Y:S01]  /*e9a0*/  HFMA2 R15, -RZ, RZ, 0, 0 ;  /* 0x00000000ff0f7431 */ /* 0x010fe200000001ff */
[----:B------:R-:W4:Y:S01]  /*e9b0*/  LDCU.64 UR20, c[0x0][0x3f8] ;  /* 0x00007f00ff1477ac */ /* 0x000f220008000a00 */
[----:B------:R-:W1:Y:S01]  /*e9c0*/  LDCU.64 UR18, c[0x0][0x400] ;  /* 0x00008000ff1277ac */ /* 0x000e620008000a00 */
[----:B0-----:R-:W-:Y:S02]  /*e9d0*/  UISETP.NE.AND UP0, UPT, UR12, URZ, UPT ;  /* 0x000000ff0c00728c */ /* 0x001fe4000bf05270 */
[----:B-----5:R-:W-:Y:S01]  /*e9e0*/  ULEA UR5, UR6, UR5, 0x18 ;  /* 0x0000000506057291 */ /* 0x020fe2000f8ec0ff */
[----:B------:R-:W0:Y:S03]  /*e9f0*/  LDCU.64 UR6, c[0x0][0x380] ;  /* 0x00007000ff0677ac */ /* 0x000e260008000a00 */
[----:B------:R-:W-:-:S05]  /*ea00*/  PLOP3.LUT P2, PT, PT, PT, UP0, 0x80, 0x8 ;  /* 0x000000000008781c */ /* 0x000fca0003f4f008 */
[----:B------:R-:W-:Y:S01]  /*ea10*/  @!P0 STS.64 [UR5+0xe0], R2 ;  /* 0x0000e002ff008988 */ /* 0x000fe20008000a05 */
[----:B------:R-:W-:Y:S06]  /*ea20*/  BAR.SYNC.DEFER_BLOCKING 0x0 ;  /* 0x0000000000007b1d */ /* 0x000fec0000010000 */
[----:B------:R-:W5:Y:S01]  /*ea30*/  LDS.64 R12, [UR5+0xe0] ;  /* 0x0000e005ff0c7984 */ /* 0x000f620008000a00 */
[----:B------:R-:W5:Y:S02]  /*ea40*/  LDCU UR5, c[0x0][0x42c] ;  /* 0x00008580ff0577ac */ /* 0x000f640008000800 */
[----:B-----5:R-:W-:Y:S01]  /*ea50*/  FMUL.FTZ R12, R12, UR5 ;  /* 0x000000050c0c7c20 */ /* 0x020fe20008410000 */
[----:B01--4-:R-:W-:-:S07]  /*ea60*/  FMUL.FTZ R13, R13, UR5 ;  /* 0x000000050d0d7c20 */ /* 0x013fce0008410000 */
.L_x_818:
[----:B---3--:R-:W-:-:S05]  /*ea70*/  LEA R19, R15, UR15, 0x2 ;  /* 0x0000000f0f137c11 */ /* 0x008fca000f8e10ff */
[----:B0-2---:R-:W2:Y:S04]  /*ea80*/  LDL.64 R16, [R19+0x10] ;  /* 0x0000100013107983 */ /* 0x005ea80000100a00 */
[----:B------:R-:W3:Y:S01]  /*ea90*/  LDL.64 R2, [R19+0x90] ;  /* 0x0000900013027983 */ /* 0x000ee20000100a00 */
[----:B------:R-:W-:Y:S01]  /*eaa0*/  BSSY.RECONVERGENT B0, `(.L_x_813) ;  /* 0x000003b000007945 */ /* 0x000fe20003800200 */
[--C-:B--2---:R-:W-:Y:S02]  /*eab0*/  HADD2.F32 R14, -RZ, R16.reuse.H0_H0 ;  /* 0x20000010ff0e7230 */ /* 0x104fe40000004100 */
[----:B------:R-:W-:Y:S02]  /*eac0*/  HADD2.F32 R16, -RZ, R16.H1_H1 ;  /* 0x30000010ff107230 */ /* 0x000fe40000004100 */
[----:B---3--:R-:W-:-:S02]  /*ead0*/  HADD2.F32 R19, -RZ, R2.H0_H0 ;  /* 0x20000002ff137230 */ /* 0x008fc40000004100 */
[----:B------:R-:W-:Y:S01]  /*eae0*/  FADD.FTZ R14, R14, -UR28 ;  /* 0x8000001c0e0e7e21 */ /* 0x000fe20008010000 */
[----:B------:R-:W-:Y:S02]  /*eaf0*/  HADD2.F32 R2, -RZ, R2.H1_H1 ;  /* 0x30000002ff027230 */ /* 0x000fe40000004100 */
[----:B------:R-:W-:Y:S01]  /*eb00*/  FADD.FTZ R16, R16, -UR28 ;  /* 0x8000001c10107e21 */ /* 0x000fe20008010000 */
[----:B------:R-:W-:-:S03]  /*eb10*/  FMUL.FTZ R29, R14, UR16 ;  /* 0x000000100e1d7c20 */ /* 0x000fc60008410000 */
[----:B------:R-:W-:Y:S01]  /*eb20*/  FMUL.FTZ R24, R16, UR16 ;  /* 0x0000001010187c20 */ /* 0x000fe20008410000 */
[----:B------:R-:W-:-:S03]  /*eb30*/  @P2 FFMA.FTZ R14, R10, R29, R8 ;  /* 0x0000001d0a0e2223 */ /* 0x000fc60000010008 */
[----:B------:R-:W-:Y:S01]  /*eb40*/  @P2 FFMA.FTZ R16, R11, R24, R9 ;  /* 0x000000180b102223 */ /* 0x000fe20000010009 */
[----:B------:R-:W-:-:S03]  /*eb50*/  @P2 FMUL.FTZ R18, R14, -1.4426950216293334961 ;  /* 0xbfb8aa3b0e122820 */ /* 0x000fc60000410000 */
[----:B------:R-:W-:-:S03]  /*eb60*/  @P2 FMUL.FTZ R21, R16, -1.4426950216293334961 ;  /* 0xbfb8aa3b10152820 */ /* 0x000fc60000410000 */
[----:B------:R-:W0:Y:S08]  /*eb70*/  @P2 MUFU.EX2 R18, R18 ;  /* 0x0000001200122308 */ /* 0x000e300000000800 */
[----:B------:R-:W1:Y:S01]  /*eb80*/  @P2 MUFU.EX2 R21, R21 ;  /* 0x0000001500152308 */ /* 0x000e620000000800 */
[----:B0-----:R-:W-:-:S07]  /*eb90*/  @P2 FADD.FTZ R20, R18, 1 ;  /* 0x3f80000012142421 */ /* 0x001fce0000010000 */
[----:B------:R-:W0:Y:S01]  /*eba0*/  @P2 MUFU.RCP R20, R20 ;  /* 0x0000001400142308 */ /* 0x000e220000001000 */
[----:B-1----:R-:W-:-:S07]  /*ebb0*/  @P2 FADD.FTZ R22, R21, 1 ;  /* 0x3f80000015162421 */ /* 0x002fce0000010000 */
[----:B------:R-:W1:Y:S01]  /*ebc0*/  @P2 MUFU.RCP R23, R22 ;  /* 0x0000001600172308 */ /* 0x000e620000001000 */
[----:B0-----:R-:W-:-:S04]  /*ebd0*/  @P2 FADD.FTZ R25, -R20, 1 ;  /* 0x3f80000014192421 */ /* 0x001fc80000010100 */
[----:B------:R-:W-:Y:S01]  /*ebe0*/  @P2 FFMA.FTZ R25, R14, R25, 1 ;  /* 0x3f8000000e192423 */ /* 0x000fe20000010019 */
[----:B------:R-:W-:Y:S01]  /*ebf0*/  @P2 FMUL.FTZ R14, R19, R20 ;  /* 0x00000014130e2220 */ /* 0x000fe20000410000 */
[----:B-1----:R-:W-:Y:S01]  /*ec00*/  @P2 FADD.FTZ R27, -R23, 1 ;  /* 0x3f800000171b2421 */ /* 0x002fe20000010100 */
[----:B------:R-:W-:Y:S02]  /*ec10*/  @P2 FMUL.FTZ R23, R2, R23 ;  /* 0x0000001702172220 */ /* 0x000fe40000410000 */
[----:B------:R-:W-:Y:S01]  /*ec20*/  @P2 FMUL.FTZ R19, R14, R25 ;  /* 0x000000190e132220 */ /* 0x000fe20000410000 */
[----:B------:R-:W-:Y:S02]  /*ec30*/  HADD2.F32 R14, -RZ, R17.H0_H0 ;  /* 0x20000011ff0e7230 */ /* 0x000fe40000004100 */
[----:B------:R-:W-:Y:S01]  /*ec40*/  @P2 FFMA.FTZ R16, R16, R27, 1 ;  /* 0x3f80000010102423 */ /* 0x000fe2000001001b */
[----:B------:R-:W-:-:S03]  /*ec50*/  LEA R27, R15, R0, 0x4 ;  /* 0x000000000f1b7211 */ /* 0x000fc600078e20ff */
[----:B------:R-:W-:Y:S01]  /*ec60*/  @P2 FMUL.FTZ R2, R23, R16 ;  /* 0x0000001017022220 */ /* 0x000fe20000410000 */
[C---:B------:R-:W-:Y:S01]  /*ec70*/  ISETP.GE.U32.AND P0, PT, R27.reuse, UR18, PT ;  /* 0x000000121b007c0c */ /* 0x040fe2000bf06070 */
[----:B------:R-:W-:Y:S01]  /*ec80*/  HADD2.F32 R16, -RZ, R17.H1_H1 ;  /* 0x30000011ff107230 */ /* 0x000fe20000004100 */
[----:B------:R-:W-:Y:S01]  /*ec90*/  SHF.R.S32.HI R20, RZ, 0x1f, R27 ;  /* 0x0000001fff147819 */ /* 0x000fe2000001141b */
[----:B------:R-:W-:Y:S01]  /*eca0*/  FADD.FTZ R18, R14, -UR28 ;  /* 0x8000001c0e127e21 */ /* 0x000fe20008010000 */
[----:B------:R-:W-:Y:S01]  /*ecb0*/  IADD3 R31, PT, PT, R27, 0x10, RZ ;  /* 0x000000101b1f7810 */ /* 0x000fe20007ffe0ff */
[--C-:B------:R-:W-:Y:S01]  /*ecc0*/  FFMA.FTZ R17, R12, R29, R13.reuse ;  /* 0x0000001d0c117223 */ /* 0x100fe2000001000d */
[----:B------:R-:W-:Y:S01]  /*ecd0*/  ISETP.GE.AND.EX P0, PT, R20, UR19, PT, P0 ;  /* 0x0000001314007c0c */ /* 0x000fe2000bf06300 */
[----:B------:R-:W-:Y:S01]  /*ece0*/  FADD.FTZ R16, R16, -UR28 ;  /* 0x8000001c10107e21 */ /* 0x000fe20008010000 */
[----:B------:R-:W-:Y:S01]  /*ecf0*/  ISETP.GE.U32.AND P1, PT, R31, UR18, PT ;  /* 0x000000121f007c0c */ /* 0x000fe2000bf26070 */
[----:B------:R-:W-:Y:S01]  /*ed00*/  FFMA.FTZ R14, R12, R24, R13 ;  /* 0x000000180c0e7223 */ /* 0x000fe2000001000d */
[----:B------:R-:W-:Y:S01]  /*ed10*/  SHF.R.S32.HI R26, RZ, 0x1f, R31 ;  /* 0x0000001fff1a7819 */ /* 0x000fe2000001141f */
[----:B------:R-:W-:Y:S01]  /*ed20*/  FFMA.FTZ R19, R10, R19, -R17 ;  /* 0x000000130a137223 */ /* 0x000fe20000010811 */
[----:B------:R-:W-:Y:S01]  /*ed30*/  ISETP.NE.AND P2, PT, RZ, UR12, PT ;  /* 0x0000000cff007c0c */ /* 0x000fe2000bf45270 */
[----:B------:R-:W-:Y:S01]  /*ed40*/  FMUL.FTZ R29, R18, UR16 ;  /* 0x00000010121d7c20 */ /* 0x000fe20008410000 */
[----:B------:R-:W-:Y:S01]  /*ed50*/  ISETP.GE.AND.EX P1, PT, R26, UR19, PT, P1 ;  /* 0x000000131a007c0c */ /* 0x000fe2000bf26310 */
[----:B------:R-:W-:Y:S01]  /*ed60*/  FMUL.FTZ R22, R16, UR16 ;  /* 0x0000001010167c20 */ /* 0x000fe20008410000 */
[----:B------:R-:W-:-:S03]  /*ed70*/  FFMA.FTZ R14, R11, R2, -R14 ;  /* 0x000000020b0e7223 */ /* 0x000fc6000001080e */
[----:B------:R-:W-:Y:S08]  /*ed80*/  @P0 BRA `(.L_x_814) ;  /* 0x0000000000300947 */ /* 0x000ff00003800000 */
[----:B------:R-:W-:Y:S01]  /*ed90*/  MOV R16, R4 ;  /* 0x0000000400107202 */ /* 0x000fe20000000f00 */
[----:B------:R-:W-:Y:S01]  /*eda0*/  IMAD R2, R20, UR20, RZ ;  /* 0x0000001414027c24 */ /* 0x000fe2000f8e02ff */
[----:B------:R-:W-:Y:S01]  /*edb0*/  MOV R17, R7 ;  /* 0x0000000700117202 */ /* 0x000fe20000000f00 */
[----:B------:R-:W-:Y:S02]  /*edc0*/  FMUL.FTZ R23, R19, UR16 ;  /* 0x0000001013177c20 */ /* 0x000fe40008410000 */
[C---:B------:R-:W-:Y:S02]  /*edd0*/  IMAD R21, R27.reuse, UR21, R2 ;  /* 0x000000151b157c24 */ /* 0x040fe4000f8e0202 */
[----:B------:R-:W-:Y:S01]  /*ede0*/  FMUL.FTZ R2, R14, UR16 ;  /* 0x000000100e027c20 */ /* 0x000fe20008410000 */
[----:B------:R-:W-:-:S05]  /*edf0*/  IMAD.WIDE.U32 R16, R27, UR20, R16 ;  /* 0x000000141b107c25 */ /* 0x000fca000f8e0010 */
[----:B------:R-:W-:Y:S02]  /*ee00*/  IADD3 R17, PT, PT, R17, R21, RZ ;  /* 0x0000001511117210 */ /* 0x000fe40007ffe0ff */
[----:B------:R-:W-:-:S04]  /*ee10*/  LEA R18, P0, R16, UR6, 0x1 ;  /* 0x0000000610127c11 */ /* 0x000fc8000f8008ff */
[----:B------:R-:W-:Y:S02]  /*ee20*/  LEA.HI.X R19, R16, UR7, R17, 0x1, P0 ;  /* 0x0000000710137c11 */ /* 0x000fe400080f0c11 */
[----:B------:R-:W-:-:S05]  /*ee30*/  F2FP.F16.F32.PACK_AB R17, R2, R23 ;  /* 0x000000170211723e */ /* 0x000fca00000000ff */
[----:B------:R0:W-:Y:S02]  /*ee40*/  STG.E desc[UR10][R18.64], R17 ;  /* 0x0000001112007986 */ /* 0x0001e4000c10190a */
.L_x_814:
[----:B------:R-:W-:Y:S05]  /*ee50*/  BSYNC.RECONVERGENT B0 ;  /* 0x0000000000007941 */ /* 0x000fea0003800200 */
.L_x_813:
        /* <DEDUP_REMOVED lines=23> */
.L_x_815:
[----:B------:R-:W-:Y:S01]  /*efd0*/  BSSY.RECONVERGENT B0, `(.L_x_816) ;  /* 0x0000010000007945 */ /* 0x000fe20003800200 */
[----:B------:R-:W-:Y:S01]  /*efe0*/  FFMA.FTZ R25, R10, R17, -R25 ;  /* 0x000000110a197223 */ /* 0x000fe20000010819 */
[----:B------:R-:W-:Y:S02]  /*eff0*/  FFMA.FTZ R24, R11, R2, -R24 ;  /* 0x000000020b187223 */ /* 0x000fe40000010818 */
[----:B------:R-:W-:Y:S05]  /*f000*/  @P1 BRA `(.L_x_817) ;  /* 0x0000000000301947 */ /* 0x000fea0003800000 */
        /* <DEDUP_REMOVED lines=12> */
.L_x_817:
[----:B------:R-:W-:Y:S05]  /*f0d0*/  BSYNC.RECONVERGENT B0 ;  /* 0x0000000000007941 */ /* 0x000fea0003800200 */
.L_x_816:
        /* <DEDUP_REMOVED lines=10> */
.L_x_793:
[----:B------:R-:W1:Y:S01]  /*f180*/  S2R R9, SR_TID.X ;  /* 0x0000000000097919 */ /* 0x000e620000002100 */
[----:B------:R-:W2:Y:S01]  /*f190*/  LDC R4, c[0x0][0x370] ;  /* 0x0000dc00ff047b82 */ /* 0x000ea20000000800 */
[----:B------:R-:W-:Y:S07]  /*f1a0*/  BSSY.RECONVERGENT B0, `(.L_x_820) ;  /* 0x000000e000007945 */ /* 0x000fee0003800200 */
[----:B------:R-:W3:Y:S08]  /*f1b0*/  LDC R7, c[0x0][0x374] ;  /* 0x0000dd00ff077b82 */ /* 0x000ef00000000800 */
[----:B0-----:R-:W0:Y:S01]  /*f1c0*/  LDC.64 R2, c[0x0][0x3c8] ;  /* 0x0000f200ff027b82 */ /* 0x001e220000000a00 */
[----:B--2---:R-:W-:-:S02]  /*f1d0*/  ISETP.NE.AND P0, PT, R4, 0x1, PT ;  /* 0x000000010400780c */ /* 0x004fc40003f05270 */
[----:B-1----:R-:W-:Y:S02]  /*f1e0*/  ISETP.NE.AND P1, PT, R9, RZ, PT ;  /* 0x000000ff0900720c */ /* 0x002fe40003f25270 */
[----:B---3--:R-:W-:-:S04]  /*f1f0*/  SHF.L.U32 R0, R7, 0x1, RZ ;  /* 0x0000000107007819 */ /* 0x008fc800000006ff */
[----:B------:R-:W-:-:S05]  /*f200*/  SEL R5, R0, RZ, P0 ;  /* 0x000000ff00057207 */ /* 0x000fca0000000000 */
[----:B0-----:R-:W-:Y:S02]  /*f210*/  IMAD.WIDE.U32 R2, R5, 0x4, R2 ;  /* 0x0000000405027825 */ /* 0x001fe400078e0002 */
[----:B------:R-:W-:Y:S05]  /*f220*/  @P1 BRA `(.L_x_821) ;  /* 0x0000000000141947 */ /* 0x000fea0003800000 */
[----:B------:R-:W-:Y:S01]  /*f230*/  HFMA2 R5, -RZ, RZ, 0, 5.9604644775390625e-08 ;  /* 0x00000001ff057431 */ /* 0x000fe200000001ff */
[----:B------:R-:W-:Y:S06]  /*f240*/  MEMBAR.ALL.GPU ;  /* 0x0000000000007992 */ /* 0x000fec000000a000 */
[----:B------:R-:W-:-:S00]  /*f250*/  ERRBAR ;  /* 0x00000000000079ab */ /* 0x000fc00000000000 */
[----:B------:R-:W-:Y:S06]  /*f260*/  CGAERRBAR ;  /* 0x00000000000075ab */ /* 0x000fec0000000000 */
[----:B------:R0:W-:Y:S02]  /*f270*/  REDG.E.ADD.S32.STRONG.GPU desc[UR10][R2.64], R5 ;  /* 0x000000050200798e */ /* 0x0001e4000c12e30a */
.L_x_821:
[----:B------:R-:W-:Y:S05]  /*f280*/  BSYNC.RECONVERGENT B0 ;  /* 0x0000000000007941 */ /* 0x000fea0003800200 */
.L_x_820:
        /* <DEDUP_REMOVED lines=11> */
.L_x_823:
[----:B------:R-:W2:Y:S04]  /*f340*/  LDG.E.STRONG.GPU R5, desc[UR10][R2.64] ;  /* 0x0000000a02057981 */ /* 0x000ea8000c1ef900 */
[----:B--2---:R-:W-:Y:S01]  /*f350*/  CCTL.IVALL ;  /* 0x00000000ff00798f */ /* 0x004fe20002000000 */
[----:B------:R-:W-:Y:S05]  /*f360*/  YIELD ;  /* 0x0000000000007946 */ /* 0x000fea0003800000 */
[----:B------:R-:W-:-:S13]  /*f370*/  ISETP.NE.AND P0, PT, R5, R0, PT ;  /* 0x000000000500720c */ /* 0x000fda0003f05270 */
[----:B------:R-:W-:Y:S05]  /*f380*/  @P0 BRA `(.L_x_823) ;  /* 0xfffffffc00ec0947 */ /* 0x000fea000383ffff */
.L_x_822:
        /* <DEDUP_REMOVED lines=74> */
.L_x_826:
        /* <DEDUP_REMOVED lines=29> */
.L_x_825:
[----:B------:R-:W-:Y:S05]  /*fa00*/  BSYNC.RECONVERGENT B0 ;  /* 0x0000000000007941 */ /* 0x000fea0003800200 */
.L_x_824:
        /* <DEDUP_REMOVED lines=10> */
.L_x_827:
        /* <DEDUP_REMOVED lines=82> */
.L_x_828:
        /* <DEDUP_REMOVED lines=11> */
.L_x_4508:


//--------------------- .text._Z35group_norm_nhwc_bwd_one_pass_kernelI11Fp16IOBf16WLi64ELi96ELi768EEv26Group_norm_nhwc_bwd_params --------------------------
	.section	.text._Z35group_norm_nhwc_bwd_one_pass_kernelI11Fp16IOBf16WLi64ELi96ELi768EEv26Group_norm_nhwc_bwd_params,"ax",@progbits
	.align	128
        .global         _Z35group_norm_nhwc_bwd_one_pass_kernelI11Fp16IOBf16WLi64ELi96ELi768EEv26Group_norm_nhwc_bwd_params
        .type           _Z35group_norm_nhwc_bwd_one_pass_kernelI11Fp16IOBf16WLi64ELi96ELi768EEv26Group_norm_nhwc_bwd_params,@function
        .size           _Z35group_norm_nhwc_bwd_one_pass_kernelI11Fp16IOBf16WLi64ELi96ELi768EEv26Group_norm_nhwc_bwd_params,(.L_x_4509 - _Z35group_norm_nhwc_bwd_one_pass_kernelI11Fp16IOBf16WLi64ELi96ELi768EEv26Group_norm_nhwc_bwd_params)
        .other          _Z35group_norm_nhwc_bwd_one_pass_kernelI11Fp16IOBf16WLi64ELi96ELi768EEv26Group_norm_nhwc_bwd_params,@"STO_CUDA_ENTRY STV_DEFAULT"
_Z35group_norm_nhwc_bwd_one_pass_kernelI11Fp16IOBf16WLi64ELi96ELi768EEv26Group_norm_nhwc_bwd_params:
.text._Z35group_norm_nhwc_bwd_one_pass_kernelI11Fp16IOBf16WLi64ELi96ELi768EEv26Group_norm_nhwc_bwd_params:
        /* <DEDUP_REMOVED lines=32> */
.L_x_860:
[----:B0-----:R-:W0:Y:S01]  /*0200*/  LDC R17, c[0x0][0x410] ;  /* 0x00010400ff117b82 */ /* 0x001e220000000800 */
[----:B------:R-:W1:Y:S01]  /*0210*/  LDCU.128 UR12, c[0x0][0x400] ;  /* 0x00008000ff0c77ac */ /* 0x000e620008000c00 */
[----:B------:R-:W-:Y:S02]  /*0220*/  ISETP.GE.AND P0, PT, R38, RZ, PT ;  /* 0x000000ff2600720c */ /* 0x000fe40003f06270 */
[----:B------:R-:W-:-:S04]  /*0230*/  CS2R R36, SRZ ;  /* 0x0000000000247805 */ /* 0x000fc8000001ff00 */
[----:B------:R-:W2:Y:S08]  /*0240*/  LDC R14, c[0x0][0x41c] ;  /* 0x00010700ff0e7b82 */ /* 0x000eb00000000800 */
        /* <DEDUP_REMOVED lines=30> */
[----:B------:R-:W-:-:S02]  /*0430*/  ISETP.GE.U32.AND P2, PT, R29, UR12, PT ;  /* 0x0000000c1d007c0c */ /* 0x000fc4000bf46070 */
[----:B------:R-:W-:Y:S02]  /*0440*/  SEL R8, R13, R8, !P5 ;  /* 0x000000080d087207 */ /* 0x000fe40006800000 */
[----:B------:R-:W-:Y:S02]  /*0450*/  ISETP.NE.AND P5, PT, R17, RZ, PT ;  /* 0x000000ff1100720c */ /* 0x000fe40003fa5270 */
[----:B------:R-:W-:Y:S02]  /*0460*/  LOP3.LUT R13, RZ, R17, RZ, 0x33, !PT ;  /* 0x00000011ff0d7212 */ /* 0x000fe400078e33ff */
[----:B------:R-:W-:Y:S02]  /*0470*/  @P3 IADD3 R11, PT, PT, R11, 0x1, RZ ;  /* 0x000000010b0b3810 */ /* 0x000fe40007ffe0ff */
[----:B------:R-:W-:Y:S02]  /*0480*/  @!P0 IADD3 R8, PT, PT, -R8, RZ, RZ ;  /* 0x000000ff08088210 */ /* 0x000fe40007ffe1ff */
[----:B------:R-:W-:-:S02]  /*0490*/  MOV R10, R11 ;  /* 0x0000000b000a7202 */ /* 0x000fc40000000f00 */
[----:B------:R-:W-:Y:S02]  /*04a0*/  SEL R11, R13, R8, !P5 ;  /* 0x000000080d0b7207 */ /* 0x000fe40006800000 */
[----:B------:R-:W-:Y:S02]  /*04b0*/  ISETP.GE.AND.EX P2, PT, R23, UR13, PT, P2 ;  /* 0x0000000d17007c0c */ /* 0x000fe4000bf46320 */
[----:B------:R-:W-:Y:S01]  /*04c0*/  @!P4 IADD3 R10, PT, PT, -R10, RZ, RZ ;  /* 0x000000ff0a0ac210 */ /* 0x000fe20007ffe1ff */
[----:B------:R-:W-:Y:S01]  /*04d0*/  IMAD R15, R11, 0x60, RZ ;  /* 0x000000600b0f7824 */ /* 0x000fe200078e02ff */
[----:B------:R-:W-:Y:S02]  /*04e0*/  ISETP.GE.U32.AND P3, PT, R41, UR12, PT ;  /* 0x0000000c29007c0c */ /* 0x000fe4000bf66070 */
[----:B------:R-:W-:Y:S02]  /*04f0*/  SEL R17, R13, R10, !P5 ;  /* 0x0000000a0d117207 */ /* 0x000fe40006800000 */
[----:B------:R-:W-:Y:S01]  /*0500*/  IADD3 R50, P0, PT, R15, R6, RZ ;  /* 0x000000060f327210 */ /* 0x000fe20007f1e0ff */
[----:B------:R-:W0:Y:S01]  /*0510*/  @!P1 LDC.64 R12, c[0x0][0x3a0] ;  /* 0x0000e800ff0c9b82 */ /* 0x000e220000000a00 */
[----:B------:R-:W-:-:S02]  /*0520*/  SHF.R.S32.HI R6, RZ, 0x1f, R17 ;  /* 0x0000001fff067819 */ /* 0x000fc40000011411 */
[----:B------:R-:W-:Y:S02]  /*0530*/  LEA.HI.X.SX32 R51, R15, RZ, 0x1, P0 ;  /* 0x000000ff0f337211 */ /* 0x000fe400000f0eff */
[----:B------:R-:W-:Y:S01]  /*0540*/  ISETP.GE.U32.AND P0, PT, R42, UR12, PT ;  /* 0x0000000c2a007c0c */ /* 0x000fe2000bf06070 */
[----:B------:R-:W-:Y:S01]  /*0550*/  IMAD R6, R6, UR14, RZ ;  /* 0x0000000e06067c24 */ /* 0x000fe2000f8e02ff */
[----:B------:R-:W-:Y:S01]  /*0560*/  ISETP.GE.AND.EX P3, PT, R9, UR13, PT, P3 ;  /* 0x0000000d09007c0c */ /* 0x000fe2000bf66330 */
[----:B------:R-:W2:Y:S01]  /*0570*/  @!P2 LDC.64 R14, c[0x0][0x3f8] ;  /* 0x0000fe00ff0eab82 */ /* 0x000ea20000000a00 */
[----:B------:R-:W-:Y:S01]  /*0580*/  IMAD.WIDE.U32 R50, R17, UR14, R50 ;  /* 0x0000000e11327c25 */ /* 0x000fe2000f8e0032 */
[----:B------:R-:W-:-:S03]  /*0590*/  ISETP.GE.AND.EX P0, PT, R7, UR13, PT, P0 ;  /* 0x0000000d07007c0c */ /* 0x000fc6000bf06300 */
[----:B------:R-:W-:Y:S01]  /*05a0*/  IMAD R53, R17, UR15, R6 ;  /* 0x0000000f11357c24 */ /* 0x000fe2000f8e0206 */
[----:B------:R-:W-:Y:S01]  /*05b0*/  @!P1 MOV R52, R50 ;  /* 0x0000003200349202 */ /* 0x000fe20000000f00 */
[-C--:B-1----:R-:W-:Y:S02]  /*05c0*/  @!P1 IMAD R6, R19, R26.reuse, RZ ;  /* 0x0000001a13069224 */ /* 0x082fe400078e02ff */
[----:B------:R-:W1:Y:S01]  /*05d0*/  @!P2 LDC.64 R18, c[0x0][0x3a0] ;  /* 0x0000e800ff12ab82 */ /* 0x000e620000000a00 */
[----:B------:R-:W-:Y:S01]  /*05e0*/  IADD3 R53, PT, PT, R51, R53, RZ ;  /* 0x0000003533357210 */ /* 0x000fe20007ffe0ff */
[C---:B------:R-:W-:Y:S02]  /*05f0*/  @!P1 IMAD R27, R31.reuse, R27, R6 ;  /* 0x0000001b1f1b9224 */ /* 0x040fe400078e0206 */
[----:B------:R-:W-:Y:S01]  /*0600*/  @!P1 IMAD.WIDE.U32 R16, R31, R26, R52 ;  /* 0x0000001a1f109225 */ /* 0x000fe200078e0034 */
[----:B------:R-:W-:-:S04]  /*0610*/  @!P2 MOV R26, R50 ;  /* 0x00000032001aa202 */ /* 0x000fc80000000f00 */
[----:B------:R-:W-:Y:S02]  /*0620*/  @!P1 IADD3 R17, PT, PT, R17, R27, RZ ;  /* 0x0000001b11119210 */ /* 0x000fe40007ffe0ff */
[----:B------:R-:W-:Y:S01]  /*0630*/  @!P2 MOV R27, R53 ;  /* 0x00000035001ba202 */ /* 0x000fe20000000f00 */
[-C--:B--2---:R-:W-:Y:S01]  /*0640*/  @!P2 IMAD R6, R23, R14.reuse, RZ ;  /* 0x0000000e1706a224 */ /* 0x084fe200078e02ff */
[C---:B------:R-:W-:Y:S01]  /*0650*/  @!P1 SHF.L.U32 R31, R16.reuse, 0x1, RZ ;  /* 0x00000001101f9819 */ /* 0x040fe200000006ff */
[----:B------:R-:W-:Y:S01]  /*0660*/  @!P2 IMAD.WIDE.U32 R26, R29, R14, R26 ;  /* 0x0000000e1d1aa225 */ /* 0x000fe200078e001a */
[----:B------:R-:W-:Y:S02]  /*0670*/  @!P1 SHF.L.U64.HI R8, R16, 0x1, R17 ;  /* 0x0000000110089819 */ /* 0x000fe40000010211 */
[----:B0-----:R-:W-:Y:S01]  /*0680*/  @!P1 IADD3 R22, P4, PT, R31, R12, RZ ;  /* 0x0000000c1f169210 */ /* 0x001fe20007f9e0ff */
[----:B------:R-:W-:Y:S01]  /*0690*/  @!P2 IMAD R33, R29, R15, R6 ;  /* 0x0000000f1d21a224 */ /* 0x000fe200078e0206 */
[----:B------:R-:W0:Y:S01]  /*06a0*/  @!P0 LDC.64 R16, c[0x0][0x3f8] ;  /* 0x0000fe00ff108b82 */ /* 0x000e220000000a00 */
[----:B---3--:R-:W-:Y:S01]  /*06b0*/  IMAD.WIDE R14, R38, 0x8, R24 ;  /* 0x00000008260e7825 */ /* 0x008fe200078e0218 */
[----:B------:R-:W-:-:S05]  /*06c0*/  @!P1 IADD3.X R23, PT, PT, R8, R13, RZ, P4, !PT ;  /* 0x0000000d08179210 */ /* 0x000fca00027fe4ff */
[----:B------:R-:W2:Y:S01]  /*06d0*/  LDG.E.64 R14, desc[UR8][R14.64] ;  /* 0x000000080e0e7981 */ /* 0x000ea2000c1e1b00 */
[----:B------:R-:W3:Y:S01]  /*06e0*/  @!P2 LDC.64 R12, c[0x0][0x398] ;  /* 0x0000e600ff0cab82 */ /* 0x000ee20000000a00 */
[----:B----4-:R-:W-:Y:S02]  /*06f0*/  @!P1 IADD3 R30, P4, PT, R31, R20, RZ ;  /* 0x000000141f1e9210 */ /* 0x010fe40007f9e0ff */
[----:B------:R-:W-:Y:S01]  /*0700*/  @!P2 IADD3 R27, PT, PT, R27, R33, RZ ;  /* 0x000000211b1ba210 */ /* 0x000fe20007ffe0ff */
[----:B------:R4:W5:Y:S01]  /*0710*/  @!P1 LDG.E R37, desc[UR8][R22.64] ;  /* 0x0000000816259981 */ /* 0x000962000c1e1900 */
[----:B------:R-:W-:Y:S02]  /*0720*/  @!P1 IADD3.X R31, PT, PT, R8, R21, RZ, P4, !PT ;  /* 0x00000015081f9210 */ /* 0x000fe400027fe4ff */
[C---:B------:R-:W-:Y:S01]  /*0730*/  @!P2 SHF.L.U32 R29, R26.reuse, 0x1, RZ ;  /* 0x000000011a1da819 */ /* 0x040fe200000006ff */
[----:B------:R-:W3:Y:S01]  /*0740*/  @!P3 LDC.64 R24, c[0x0][0x3f8] ;  /* 0x0000fe00ff18bb82 */ /* 0x000ee20000000a00 */
[----:B------:R-:W-:Y:S01]  /*0750*/  ISETP.NE.AND P4, PT, RZ, UR11, PT ;  /* 0x0000000bff007c0c */ /* 0x000fe2000bf85270 */
[----:B------:R3:W5:Y:S01]  /*0760*/  @!P1 LDG.E R36, desc[UR8][R30.64] ;  /* 0x000000081e249981 */ /* 0x000762000c1e1900 */
[----:B------:R-:W-:-:S05]  /*0770*/  @!P2 SHF.L.U64.HI R6, R26, 0x1, R27 ;  /* 0x000000011a06a819 */ /* 0x000fca000001021b */
[----:B------:R-:W3:Y:S01]  /*0780*/  @!P0 LDC.64 R26, c[0x0][0x3a0] ;  /* 0x0000e800ff1a8b82 */ /* 0x000ee20000000a00 */
[----:B------:R-:W-:Y:S01]  /*0790*/  @!P0 MOV R44, R50 ;  /* 0x00000032002c8202 */ /* 0x000fe20000000f00 */
[----:B0-----:R-:W-:Y:S01]  /*07a0*/  @!P0 IMAD R8, R7, R16, RZ ;  /* 0x0000001007088224 */ /* 0x001fe200078e02ff */
[----:B------:R-:W-:Y:S02]  /*07b0*/  @!P0 MOV R45, R53 ;  /* 0x00000035002d8202 */ /* 0x000fe40000000f00 */
[----:B-1----:R-:W-:-:S03]  /*07c0*/  @!P2 IADD3 R32, P5, PT, R29, R18, RZ ;  /* 0x000000121d20a210 */ /* 0x002fc60007fbe0ff */
[----:B----4-:R-:W0:Y:S01]  /*07d0*/  @!P0 LDC.64 R22, c[0x0][0x398] ;  /* 0x0000e600ff168b82 */ /* 0x010e220000000a00 */
[----:B------:R-:W-:Y:S01]  /*07e0*/  @!P2 IADD3.X R33, PT, PT, R6, R19, RZ, P5, !PT ;  /* 0x000000130621a210 */ /* 0x000fe20002ffe4ff */
[C---:B------:R-:W-:Y:S01]  /*07f0*/  @!P0 IMAD R47, R42.reuse, R17, R8 ;  /* 0x000000112a2f8224 */ /* 0x040fe200078e0208 */
[----:B---3--:R-:W-:Y:S01]  /*0800*/  @!P2 IADD3 R12, P1, PT, R29, R12, RZ ;  /* 0x0000000c1d0ca210 */ /* 0x008fe20007f3e0ff */
[----:B------:R-:W-:Y:S01]  /*0810*/  @!P0 IMAD.WIDE.U32 R44, R42, R16, R44 ;  /* 0x000000102a2c8225 */ /* 0x000fe200078e002c */
[----:B------:R-:W-:-:S03]  /*0820*/  CS2R R34, SRZ ;  /* 0x0000000000227805 */ /* 0x000fc6000001ff00 */
[----:B------:R-:W1:Y:S01]  /*0830*/  LDC.64 R20, c[0x0][0x3a8] ;  /* 0x0000ea00ff147b82 */ /* 0x000e620000000a00 */
[----:B------:R-:W-:Y:S02]  /*0840*/  @!P0 IADD3 R31, PT, PT, R45, R47, RZ ;  /* 0x0000002f2d1f8210 */ /* 0x000fe40007ffe0ff */
[----:B------:R3:W5:Y:S05]  /*0850*/  @!P2 LDG.E R35, desc[UR8][R32.64] ;  /* 0x000000082023a981 */ /* 0x00076a000c1e1900 */
[----:B------:R-:W4:Y:S08]  /*0860*/  @P4 LDC.64 R28, c[0x0][0x3b0] ;  /* 0x0000ec00ff1c4b82 */ /* 0x000f300000000a00 */
[----:B------:R-:W1:Y:S01]  /*0870*/  @!P3 LDC.64 R16, c[0x0][0x3a0] ;  /* 0x0000e800ff10bb82 */ /* 0x000e620000000a00 */
[----:B---3--:R-:W-:-:S07]  /*0880*/  @!P0 SHF.L.U32 R33, R44, 0x1, RZ ;  /* 0x000000012c218819 */ /* 0x008fce00000006ff */
[----:B------:R-:W3:Y:S01]  /*0890*/  @!P3 LDC.64 R18, c[0x0][0x398] ;  /* 0x0000e600ff12bb82 */ /* 0x000ee20000000a00 */
[----:B------:R-:W-:Y:S01]  /*08a0*/  @!P0 SHF.L.U64.HI R44, R44, 0x1, R31 ;  /* 0x000000012c2c8819 */ /* 0x000fe2000001021f */
[----:B------:R-:W-:Y:S01]  /*08b0*/  @!P3 IMAD R8, R9, R24, RZ ;  /* 0x000000180908b224 */ /* 0x000fe200078e02ff */
[----:B------:R-:W-:Y:S02]  /*08c0*/  @!P3 MOV R30, R50 ;  /* 0x00000032001eb202 */ /* 0x000fe40000000f00 */
[----:B------:R-:W-:Y:S01]  /*08d0*/  @!P3 MOV R31, R53 ;  /* 0x00000035001fb202 */ /* 0x000fe20000000f00 */
[----:B------:R-:W-:Y:S01]  /*08e0*/  @!P3 IMAD R45, R41, R25, R8 ;  /* 0x00000019292db224 */ /* 0x000fe200078e0208 */
[----:B------:R-:W-:Y:S02]  /*08f0*/  @!P2 IADD3.X R13, PT, PT, R6, R13, RZ, P1, !PT ;  /* 0x0000000d060da210 */ /* 0x000fe40000ffe4ff */
[----:B------:R-:W-:Y:S01]  /*0900*/  @!P0 IADD3 R26, P1, PT, R33, R26, RZ ;  /* 0x0000001a211a8210 */ /* 0x000fe20007f3e0ff */
[----:B------:R-:W-:Y:S01]  /*0910*/  @!P3 IMAD.WIDE.U32 R24, R41, R24, R30 ;  /* 0x000000182918b225 */ /* 0x000fe200078e001e */
[----:B------:R-:W-:Y:S01]  /*0920*/  LOP3.LUT R6, R40, 0xffff, RZ, 0xc0, !PT ;  /* 0x0000ffff28067812 */ /* 0x000fe200078ec0ff */
[----:B------:R3:W5:Y:S01]  /*0930*/  @!P2 LDG.E R34, desc[UR8][R12.64] ;  /* 0x000000080c22a981 */ /* 0x000762000c1e1900 */
[----:B------:R-:W-:-:S02]  /*0940*/  @!P0 IADD3.X R27, PT, PT, R44, R27, RZ, P1, !PT ;  /* 0x0000001b2c1b8210 */ /* 0x000fc40000ffe4ff */
[----:B------:R-:W-:Y:S02]  /*0950*/  @!P3 IADD3 R31, PT, PT, R25, R45, RZ ;  /* 0x0000002d191fb210 */ /* 0x000fe40007ffe0ff */
[----:B0-----:R-:W-:Y:S01]  /*0960*/  @!P0 IADD3 R22, P1, PT, R33, R22, RZ ;  /* 0x0000001621168210 */ /* 0x001fe20007f3e0ff */
[----:B------:R-:W-:Y:S01]  /*0970*/  IMAD R33, R11, 0x60, R6 ;  /* 0x000000600b217824 */ /* 0x000fe200078e0206 */
[C---:B------:R-:W-:Y:S02]  /*0980*/  @!P3 SHF.L.U32 R25, R24.reuse, 0x1, RZ ;  /* 0x000000011819b819 */ /* 0x040fe400000006ff */
[----:B------:R-:W-:Y:S01]  /*0990*/  MOV R8, RZ ;  /* 0x000000ff00087202 */ /* 0x000fe20000000f00 */
[----:B----4-:R-:W-:Y:S01]  /*09a0*/  @P4 IMAD.WIDE R28, R33, 0x2, R28 ;  /* 0x00000002211c4825 */ /* 0x010fe200078e021c */
[----:B------:R-:W-:Y:S02]  /*09b0*/  @!P3 SHF.L.U64.HI R24, R24, 0x1, R31 ;  /* 0x000000011818b819 */ /* 0x000fe4000001021f */
[----:B-1----:R-:W-:Y:S01]  /*09c0*/  @!P3 IADD3 R16, P2, PT, R25, R16, RZ ;  /* 0x000000101910b210 */ /* 0x002fe20007f5e0ff */
[----:B------:R-:W-:Y:S01]  /*09d0*/  IMAD.WIDE R20, R33, 0x2, R20 ;  /* 0x0000000221147825 */ /* 0x000fe200078e0214 */
[----:B---3--:R-:W-:-:S02]  /*09e0*/  @!P3 IADD3 R18, P5, PT, R25, R18, RZ ;  /* 0x000000121912b210 */ /* 0x008fc40007fbe0ff */
[----:B------:R-:W-:Y:S02]  /*09f0*/  CS2R R12, SRZ ;  /* 0x00000000000c7805 */ /* 0x000fe4000001ff00 */
[----:B------:R-:W-:Y:S01]  /*0a00*/  MOV R10, RZ ;  /* 0x000000ff000a7202 */ /* 0x000fe20000000f00 */
[----:B------:R0:W5:Y:S01]  /*0a10*/  @!P0 LDG.E R8, desc[UR8][R26.64] ;  /* 0x000000081a088981 */ /* 0x000162000c1e1900 */
[----:B------:R-:W-:Y:S02]  /*0a20*/  @!P0 IADD3.X R23, PT, PT, R44, R23, RZ, P1, !PT ;  /* 0x000000172c178210 */ /* 0x000fe40000ffe4ff */
[C---:B------:R-:W-:Y:S01]  /*0a30*/  @!P3 IADD3.X R17, PT, PT, R24.reuse, R17, RZ, P2, !PT ;  /* 0x000000111811b210 */ /* 0x040fe200017fe4ff */
[----:B------:R-:W3:Y:S01]  /*0a40*/  LDG.E.U16 R44, desc[UR8][R20.64] ;  /* 0x00000008142c7981 */ /* 0x000ee2000c1e1500 */
[----:B------:R-:W-:-:S03]  /*0a50*/  @!P3 IADD3.X R19, PT, PT, R24, R19, RZ, P5, !PT ;  /* 0x000000131813b210 */ /* 0x000fc60002ffe4ff */
[----:B------:R-:W4:Y:S04]  /*0a60*/  LDG.E.U16 R25, desc[UR8][R20.64+0x2] ;  /* 0x0000020814197981 */ /* 0x000f28000c1e1500 */
[----:B------:R-:W4:Y:S04]  /*0a70*/  @P4 LDG.E.U16 R27, desc[UR8][R28.64] ;  /* 0x000000081c1b4981 */ /* 0x000f28000c1e1500 */
[----:B------:R-:W4:Y:S04]  /*0a80*/  @P4 LDG.E.U16 R26, desc[UR8][R28.64+0x2] ;  /* 0x000002081c1a4981 */ /* 0x000f28000c1e1500 */
[----:B------:R0:W5:Y:S04]  /*0a90*/  @!P0 LDG.E R10, desc[UR8][R22.64] ;  /* 0x00000008160a8981 */ /* 0x000168000c1e1900 */
[----:B------:R0:W5:Y:S04]  /*0aa0*/  @!P3 LDG.E R12, desc[UR8][R16.64] ;  /* 0x00000008100cb981 */ /* 0x000168000c1e1900 */
[----:B------:R0:W5:Y:S01]  /*0ab0*/  @!P3 LDG.E R13, desc[UR8][R18.64] ;  /* 0x00000008120db981 */ /* 0x000162000c1e1900 */
[----:B------:R-:W-:Y:S01]  /*0ac0*/  MOV R47, 0x3f800000 ;  /* 0x3f800000002f7802 */ /* 0x000fe20000000f00 */
[----:B------:R-:W-:Y:S01]  /*0ad0*/  UISETP.NE.AND UP0, UPT, UR11, URZ, UPT ;  /* 0x000000ff0b00728c */ /* 0x000fe2000bf05270 */
[----:B------:R-:W-:-:S02]  /*0ae0*/  MOV R45, RZ ;  /* 0x000000ff002d7202 */ /* 0x000fc40000000f00 */
[----:B------:R-:W-:Y:S01]  /*0af0*/  MOV R46, RZ ;  /* 0x000000ff002e7202 */ /* 0x000fe20000000f00 */
[----:B--2---:R-:W-:-:S05]  /*0b00*/  FFMA.FTZ R15, -R14, R14, R15 ;  /* 0x0000000e0e0f7223 */ /* 0x004fca000001010f */
[----:B------:R-:W-:-:S13]  /*0b10*/  FSETP.GTU.FTZ.AND P1, PT, R15, RZ, PT ;  /* 0x000000ff0f00720b */ /* 0x000fda0003f3c000 */
[----:B------:R-:W1:Y:S02]  /*0b20*/  @P1 LDC R24, c[0x0][0x3c0] ;  /* 0x0000f000ff181b82 */ /* 0x000e640000000800 */
[----:B-1----:R-:W-:-:S04]  /*0b30*/  @P1 FADD.FTZ R24, R15, R24 ;  /* 0x000000180f181221 */ /* 0x002fc80000010000 */
[----:B------:R0:W1:Y:S01]  /*0b40*/  @P1 MUFU.RSQ R47, R24 ;  /* 0x00000018002f1308 */ /* 0x0000620000001400 */
[----:B---3--:R-:W-:Y:S02]  /*0b50*/  SHF.L.U32 R44, R44, 0x10, RZ ;  /* 0x000000102c2c7819 */ /* 0x008fe400000006ff */
[----:B----4-:R-:W-:Y:S02]  /*0b60*/  SHF.L.U32 R15, R25, 0x10, RZ ;  /* 0x00000010190f7819 */ /* 0x010fe400000006ff */
[----:B------:R-:W-:Y:S02]  /*0b70*/  @P4 SHF.L.U32 R45, R27, 0x10, RZ ;  /* 0x000000101b2d4819 */ /* 0x000fe400000006ff */
[----:B------:R-:W-:Y:S01]  /*0b80*/  @P4 SHF.L.U32 R46, R26, 0x10, RZ ;  /* 0x000000101a2e4819 */ /* 0x000fe200000006ff */
[----:B01----:R-:W-:Y:S06]  /*0b90*/  BRA.U UP0, `(.L_x_830) ;  /* 0x0000000500247547 */ /* 0x003fec000b800000 */
[--C-:B-----5:R-:W-:Y:S02]  /*0ba0*/  HADD2.F32 R19, -RZ, R37.reuse.H0_H0 ;  /* 0x20000025ff137230 */ /* 0x120fe40000004100 */
[----:B------:R-:W-:Y:S02]  /*0bb0*/  HADD2.F32 R21, -RZ, R37.H1_H1 ;  /* 0x30000025ff157230 */ /* 0x000fe40000004100 */
[--C-:B------:R-:W-:Y:S02]  /*0bc0*/  HADD2.F32 R17, -RZ, R36.reuse.H0_H0 ;  /* 0x20000024ff117230 */ /* 0x100fe40000004100 */
[C---:B------:R-:W-:Y:S01]  /*0bd0*/  FADD.FTZ R18, -R14.reuse, R19 ;  /* 0x000000130e127221 */ /* 0x040fe20000010100 */
[----:B------:R-:W-:Y:S02]  /*0be0*/  HADD2.F32 R16, -RZ, R36.H1_H1 ;  /* 0x30000024ff107230 */ /* 0x000fe40000004100 */
[----:B------:R-:W-:Y:S01]  /*0bf0*/  FADD.FTZ R20, -R14, R21 ;  /* 0x000000150e147221 */ /* 0x000fe20000010100 */
[----:B------:R-:W-:-:S02]  /*0c00*/  HADD2.F32 R25, -RZ, R34.H0_H0 ;  /* 0x20000022ff197230 */ /* 0x000fc40000004100 */
[----:B------:R-:W-:Y:S01]  /*0c10*/  FMUL.FTZ R21, R44, R17 ;  /* 0x000000112c157220 */ /* 0x000fe20000410000 */
[-C--:B------:R-:W-:Y:S01]  /*0c20*/  FMUL.FTZ R18, R18, R47.reuse ;  /* 0x0000002f12127220 */ /* 0x080fe20000410000 */
        /* <DEDUP_REMOVED lines=18> */
[----:B------:R-:W-:Y:S01]  /*0d50*/  FADD.FTZ R25, RZ, R16 ;  /* 0x00000010ff197221 */ /* 0x000fe20000010000 */
[----:B------:R-:W-:Y:S01]  /*0d60*/  FMUL.FTZ R19, R22, R47 ;  /* 0x0000002f16137220 */ /* 0x000fe20000410000 */
[----:B------:R-:W-:Y:S01]  /*0d70*/  FFMA.FTZ R20, R17, R28, R20 ;  /* 0x0000001c11147223 */ /* 0x000fe20000010014 */
[----:B------:R-:W-:-:S02]  /*0d80*/  HADD2.F32 R17, -RZ, R8.H0_H0 ;  /* 0x20000008ff117230 */ /* 0x000fc40000004100 */
[C---:B------:R-:W-:Y:S01]  /*0d90*/  FADD.FTZ R25, R18.reuse, R25 ;  /* 0x0000001912197221 */ /* 0x040fe20000010000 */
[----:B------:R-:W-:Y:S01]  /*0da0*/  FFMA.FTZ R21, R18, R19, R21 ;  /* 0x0000001312157223 */ /* 0x000fe20000010015 */
[----:B------:R-:W-:Y:S01]  /*0db0*/  FADD.FTZ R23, R23, R28 ;  /* 0x0000001c17177221 */ /* 0x000fe20000010000 */
[----:B------:R-:W-:Y:S01]  /*0dc0*/  FMUL.FTZ R18, R15, R18 ;  /* 0x000000120f127220 */ /* 0x000fe20000410000 */
[----:B------:R-:W-:Y:S02]  /*0dd0*/  HADD2.F32 R29, -RZ, R10.H0_H0 ;  /* 0x2000000aff1d7230 */ /* 0x000fe40000004100 */
[----:B------:R-:W-:Y:S01]  /*0de0*/  FADD.FTZ R16, -R14, R17 ;  /* 0x000000110e107221 */ /* 0x000fe20000010100 */
[----:B------:R-:W-:Y:S02]  /*0df0*/  HADD2.F32 R27, -RZ, R8.H1_H1 ;  /* 0x30000008ff1b7230 */ /* 0x000fe40000004100 */
[----:B------:R-:W-:Y:S01]  /*0e00*/  FADD.FTZ R23, R18, R23 ;  /* 0x0000001712177221 */ /* 0x000fe20000010000 */
[----:B------:R-:W-:Y:S01]  /*0e10*/  FFMA.FTZ R20, R19, R18, R20 ;  /* 0x0000001213147223 */ /* 0x000fe20000010014 */
[----:B------:R-:W-:Y:S01]  /*0e20*/  FMUL.FTZ R22, R44, R29 ;  /* 0x0000001d2c167220 */ /* 0x000fe20000410000 */
[----:B------:R-:W-:Y:S01]  /*0e30*/  FMUL.FTZ R17, R16, R47 ;  /* 0x0000002f10117220 */ /* 0x000fe20000410000 */
[----:B------:R-:W-:Y:S01]  /*0e40*/  FADD.FTZ R18, -R14, R27 ;  /* 0x0000001b0e127221 */ /* 0x000fe20000010100 */
[----:B------:R-:W-:-:S02]  /*0e50*/  HADD2.F32 R16, -RZ, R10.H1_H1 ;  /* 0x3000000aff107230 */ /* 0x000fc40000004100 */
[----:B------:R-:W-:Y:S01]  /*0e60*/  FADD.FTZ R28, R23, R22 ;  /* 0x00000016171c7221 */ /* 0x000fe20000010000 */
[--C-:B------:R-:W-:Y:S02]  /*0e70*/  HADD2.F32 R27, -RZ, R12.reuse.H0_H0 ;  /* 0x2000000cff1b7230 */ /* 0x100fe40000004100 */
[----:B------:R-:W-:Y:S01]  /*0e80*/  FFMA.FTZ R23, R17, R22, R20 ;  /* 0x0000001611177223 */ /* 0x000fe20000010014 */
[----:B------:R-:W-:Y:S01]  /*0e90*/  FFMA.FTZ R24, R29, R17, R24 ;  /* 0x000000111d187223 */ /* 0x000fe20000010018 */
[----:B------:R-:W-:Y:S01]  /*0ea0*/  FMUL.FTZ R19, R15, R16 ;  /* 0x000000100f137220 */ /* 0x000fe20000410000 */
        /* <DEDUP_REMOVED lines=11> */
[----:B------:R-:W-:Y:S01]  /*0f60*/  FMUL.FTZ R17, R15, R20 ;  /* 0x000000140f117220 */ /* 0x000fe20000410000 */
[----:B------:R-:W-:Y:S01]  /*0f70*/  FADD.FTZ R28, R28, R19 ;  /* 0x000000131c1c7221 */ /* 0x000fe20000010000 */
[----:B------:R-:W-:Y:S01]  /*0f80*/  FFMA.FTZ R23, R30, R19, R23 ;  /* 0x000000131e177223 */ /* 0x000fe20000010017 */
        /* <DEDUP_REMOVED lines=10> */
.L_x_830:
[--C-:B-----5:R-:W-:Y:S02]  /*1030*/  HADD2.F32 R17, -RZ, R37.reuse.H0_H0 ;  /* 0x20000025ff117230 */ /* 0x120fe40000004100 */
[----:B------:R-:W-:Y:S02]  /*1040*/  HADD2.F32 R19, -RZ, R37.H1_H1 ;  /* 0x30000025ff137230 */ /* 0x000fe40000004100 */
[--C-:B------:R-:W-:Y:S02]  /*1050*/  HADD2.F32 R23, -RZ, R35.reuse.H0_H0 ;  /* 0x20000023ff177230 */ /* 0x100fe40000004100 */
[----:B------:R-:W-:Y:S01]  /*1060*/  FADD.FTZ R16, -R14, R17 ;  /* 0x000000110e107221 */ /* 0x000fe20000010100 */
[----:B------:R-:W-:Y:S02]  /*1070*/  HADD2.F32 R25, -RZ, R35.H1_H1 ;  /* 0x30000023ff197230 */ /* 0x000fe40000004100 */
[----:B------:R-:W-:Y:S02]  /*1080*/  HADD2.F32 R31, -RZ, R8.H0_H0 ;  /* 0x20000008ff1f7230 */ /* 0x000fe40000004100 */
[----:B------:R-:W-:Y:S01]  /*1090*/  FMUL.FTZ R17, R16, R47 ;  /* 0x0000002f10117220 */ /* 0x000fe20000410000 */
[C---:B------:R-:W-:Y:S01]  /*10a0*/  FADD.FTZ R16, -R14.reuse, R19 ;  /* 0x000000130e107221 */ /* 0x040fe20000010100 */
[C---:B------:R-:W-:Y:S01]  /*10b0*/  FADD.FTZ R18, -R14.reuse, R23 ;  /* 0x000000170e127221 */ /* 0x040fe20000010100 */
[----:B------:R-:W-:Y:S01]  /*10c0*/  FADD.FTZ R24, -R14, R25 ;  /* 0x000000190e187221 */ /* 0x000fe20000010100 */
[----:B------:R-:W-:Y:S01]  /*10d0*/  FFMA.FTZ R21, R44, R17, R45 ;  /* 0x000000112c157223 */ /* 0x000fe2000001002d */
[-C--:B------:R-:W-:Y:S01]  /*10e0*/  FMUL.FTZ R16, R16, R47.reuse ;  /* 0x0000002f10107220 */ /* 0x080fe20000410000 */
[----:B------:R-:W-:Y:S01]  /*10f0*/  FMUL.FTZ R18, R18, R47 ;  /* 0x0000002f12127220 */ /* 0x000fe20000410000 */
[----:B------:R-:W-:Y:S01]  /*1100*/  FADD.FTZ R30, -R14, R31 ;  /* 0x0000001f0e1e7221 */ /* 0x000fe20000010100 */
[----:B------:R-:W-:Y:S01]  /*1110*/  FMUL.FTZ R19, R21, -1.4426950216293334961 ;  /* 0xbfb8aa3b15137820 */ /* 0x000fe20000410000 */
[----:B------:R-:W-:Y:S01]  /*1120*/  FFMA.FTZ R22, R15, R16, R46 ;  /* 0x000000100f167223 */ /* 0x000fe2000001002e */
[----:B------:R-:W-:Y:S01]  /*1130*/  FFMA.FTZ R27, R44, R18, R45 ;  /* 0x000000122c1b7223 */ /* 0x000fe2000001002d */
[----:B------:R-:W-:-:S02]  /*1140*/  HADD2.F32 R33, -RZ, R12.H0_H0 ;  /* 0x2000000cff217230 */ /* 0x000fc40000004100 */
[----:B------:R-:W-:Y:S01]  /*1150*/  FMUL.FTZ R23, R22, -1.4426950216293334961 ;  /* 0xbfb8aa3b16177820 */ /* 0x000fe20000410000 */
[----:B------:R-:W0:Y:S01]  /*1160*/  MUFU.EX2 R19, R19 ;  /* 0x0000001300137308 */ /* 0x000e220000000800 */
[----:B------:R-:W-:-:S07]  /*1170*/  FMUL.FTZ R26, R27, -1.4426950216293334961 ;  /* 0xbfb8aa3b1b1a7820 */ /* 0x000fce0000410000 */
        /* <DEDUP_REMOVED lines=8> */
[----:B------:R-:W-:-:S04]  /*1200*/  FMUL.FTZ R29, R24, -1.4426950216293334961 ;  /* 0xbfb8aa3b181d7820 */ /* 0x000fc80000410000 */
        /* <DEDUP_REMOVED lines=9> */
[----:B-1----:R-:W-:Y:S01]  /*12a0*/  FADD.FTZ R21, -R25, 1 ;  /* 0x3f80000019157421 */ /* 0x002fe20000010100 */
[----:B------:R-:W-:Y:S01]  /*12b0*/  FMUL.FTZ R23, R23, R26 ;  /* 0x0000001a17177220 */ /* 0x000fe20000410000 */
[----:B------:R-:W-:-:S02]  /*12c0*/  FMUL.FTZ R31, R30, -1.4426950216293334961 ;  /* 0xbfb8aa3b1e1f7820 */ /* 0x000fc40000410000 */
[----:B------:R-:W-:Y:S01]  /*12d0*/  FFMA.FTZ R21, R22, R21, 1 ;  /* 0x3f80000016157423 */ /* 0x000fe20000010015 */
[----:B------:R-:W-:-:S03]  /*12e0*/  HADD2.F32 R22, -RZ, R36.H1_H1 ;  /* 0x30000024ff167230 */ /* 0x000fc60000004100 */
[----:B------:R-:W1:Y:S02]  /*12f0*/  MUFU.EX2 R31, R31 ;  /* 0x0000001f001f7308 */ /* 0x000e640000000800 */
[----:B------:R-:W-:Y:S01]  /*1300*/  FMUL.FTZ R22, R22, R25 ;  /* 0x0000001916167220 */ /* 0x000fe20000410000 */
[----:B--2---:R-:W-:Y:S01]  /*1310*/  FADD.FTZ R25, R29, 1 ;  /* 0x3f8000001d197421 */ /* 0x004fe20000010000 */
[----:B------:R-:W-:Y:S02]  /*1320*/  HADD2.F32 R29, -RZ, R34.H0_H0 ;  /* 0x20000022ff1d7230 */ /* 0x000fe40000004100 */
[----:B------:R-:W-:Y:S01]  /*1330*/  FMUL.FTZ R22, R22, R21 ;  /* 0x0000001516167220 */ /* 0x000fe20000410000 */
[----:B------:R-:W-:Y:S02]  /*1340*/  HADD2.F32 R21, -RZ, R8.H1_H1 ;  /* 0x30000008ff157230 */ /* 0x000fe40000004100 */
[----:B0-----:R-:W-:Y:S01]  /*1350*/  FADD.FTZ R26, -R28, 1 ;  /* 0x3f8000001c1a7421 */ /* 0x001fe20000010100 */
[----:B------:R-:W0:Y:S01]  /*1360*/  MUFU.RCP R25, R25 ;  /* 0x0000001900197308 */ /* 0x000e220000001000 */
[----:B------:R-:W-:Y:S01]  /*1370*/  FMUL.FTZ R29, R29, R28 ;  /* 0x0000001c1d1d7220 */ /* 0x000fe20000410000 */
[----:B------:R-:W-:-:S02]  /*1380*/  HADD2.F32 R28, -RZ, R34.H1_H1 ;  /* 0x30000022ff1c7230 */ /* 0x000fc40000004100 */
[----:B------:R-:W-:Y:S01]  /*1390*/  FADD.FTZ R48, -R14, R21 ;  /* 0x000000150e307221 */ /* 0x000fe20000010100 */
[----:B------:R-:W-:-:S03]  /*13a0*/  FFMA.FTZ R26, R27, R26, 1 ;  /* 0x3f8000001b1a7423 */ /* 0x000fc6000001001a */
[----:B------:R-:W-:Y:S01]  /*13b0*/  FMUL.FTZ R21, R48, R47 ;  /* 0x0000002f30157220 */ /* 0x000fe20000410000 */
[----:B-1----:R-:W-:Y:S01]  /*13c0*/  FADD.FTZ R32, R31, 1 ;  /* 0x3f8000001f207421 */ /* 0x002fe20000010000 */
[----:B------:R-:W-:Y:S02]  /*13d0*/  FMUL.FTZ R29, R29, R26 ;  /* 0x0000001a1d1d7220 */ /* 0x000fe40000410000 */
[----:B------:R-:W-:Y:S02]  /*13e0*/  FFMA.FTZ R31, R15, R21, R46 ;  /* 0x000000150f1f7223 */ /* 0x000fe4000001002e */
[----:B------:R-:W-:Y:S01]  /*13f0*/  FMUL.FTZ R54, R44, R29 ;  /* 0x0000001d2c367220 */ /* 0x000fe20000410000 */
[----:B------:R-:W1:Y:S01]  /*1400*/  MUFU.RCP R32, R32 ;  /* 0x0000002000207308 */ /* 0x000e620000001000 */
[----:B------:R-:W-:Y:S01]  /*1410*/  FMUL.FTZ R26, R31, -1.4426950216293334961 ;  /* 0xbfb8aa3b1f1a7820 */ /* 0x000fe20000410000 */
[----:B0-----:R-:W-:Y:S01]  /*1420*/  FADD.FTZ R27, -R25, 1 ;  /* 0x3f800000191b7421 */ /* 0x001fe20000010100 */
[----:B------:R-:W-:-:S03]  /*1430*/  FMUL.FTZ R28, R28, R25 ;  /* 0x000000191c1c7220 */ /* 0x000fc60000410000 */
[----:B------:R-:W-:Y:S01]  /*1440*/  FFMA.FTZ R27, R24, R27, 1 ;  /* 0x3f800000181b7423 */ /* 0x000fe2000001001b */
[----:B------:R-:W-:Y:S01]  /*1450*/  FADD.FTZ R24, -R14, R33 ;  /* 0x000000210e187221 */ /* 0x000fe20000010100 */
[----:B------:R-:W0:Y:S02]  /*1460*/  MUFU.EX2 R26, R26 ;  /* 0x0000001a001a7308 */ /* 0x000e240000000800 */
[----:B------:R-:W-:Y:S01]  /*1470*/  FMUL.FTZ R28, R28, R27 ;  /* 0x0000001b1c1c7220 */ /* 0x000fe20000410000 */
[----:B------:R-:W-:Y:S01]  /*1480*/  FMUL.FTZ R24, R24, R47 ;  /* 0x0000002f18187220 */ /* 0x000fe20000410000 */
[----:B------:R-:W-:-:S03]  /*1490*/  HADD2.F32 R27, -RZ, R10.H1_H1 ;  /* 0x3000000aff1b7230 */ /* 0x000fc60000004100 */
[----:B------:R-:W-:Y:S01]  /*14a0*/  FFMA.FTZ R33, R44, R24, R45 ;  /* 0x000000182c217223 */ /* 0x000fe2000001002d */
[----:B-1----:R-:W-:-:S04]  /*14b0*/  FADD.FTZ R25, -R32, 1 ;  /* 0x3f80000020197421 */ /* 0x002fc80000010100 */
[----:B------:R-:W-:Y:S01]  /*14c0*/  FFMA.FTZ R48, R30, R25, 1 ;  /* 0x3f8000001e307423 */ /* 0x000fe20000010019 */
[----:B------:R-:W-:Y:S02]  /*14d0*/  HADD2.F32 R25, -RZ, R10.H0_H0 ;  /* 0x2000000aff197230 */ /* 0x000fe40000004100 */
[----:B0-----:R-:W-:-:S03]  /*14e0*/  FADD.FTZ R30, R26, 1 ;  /* 0x3f8000001a1e7421 */ /* 0x001fc60000010000 */
[----:B------:R-:W-:Y:S01]  /*14f0*/  FMUL.FTZ R25, R25, R32 ;  /* 0x0000002019197220 */ /* 0x000fe20000410000 */
[----:B------:R-:W-:-:S03]  /*1500*/  FMUL.FTZ R32, R33, -1.4426950216293334961 ;  /* 0xbfb8aa3b21207820 */ /* 0x000fc60000410000 */
[----:B------:R-:W-:Y:S01]  /*1510*/  FMUL.FTZ R25, R25, R48 ;  /* 0x0000003019197220 */ /* 0x000fe20000410000 */
[----:B------:R-:W0:Y:S08]  /*1520*/  MUFU.RCP R30, R30 ;  /* 0x0000001e001e7308 */ /* 0x000e300000001000 */
        /* <DEDUP_REMOVED lines=8> */
[C---:B------:R-:W-:Y:S01]  /*15b0*/  FFMA.FTZ R31, R17.reuse, R30, RZ ;  /* 0x0000001e111f7223 */ /* 0x040fe200000100ff */
[----:B------:R-:W-:Y:S01]  /*15c0*/  FADD.FTZ R30, RZ, R30 ;  /* 0x0000001eff1e7221 */ /* 0x000fe20000010000 */
[----:B------:R-:W-:Y:S02]  /*15d0*/  FFMA.FTZ R17, R17, R23, RZ ;  /* 0x0000001711117223 */ /* 0x000fe400000100ff */
[----:B------:R-:W0:Y:S01]  /*15e0*/  MUFU.RCP R48, R48 ;  /* 0x0000003000307308 */ /* 0x000e220000001000 */
[----:B------:R-:W-:Y:S01]  /*15f0*/  FADD.FTZ R32, R27, R30 ;  /* 0x0000001e1b207221 */ /* 0x000fe20000010000 */
[----:B------:R-:W-:Y:S01]  /*1600*/  FFMA.FTZ R31, R16, R27, R31 ;  /* 0x0000001b101f7223 */ /* 0x000fe2000001001f */
[----:B------:R-:W-:-:S02]  /*1610*/  HADD2.F32 R27, -RZ, R13.H0_H0 ;  /* 0x2000000dff1b7230 */ /* 0x000fc40000004100 */
[----:B------:R-:W-:Y:S01]  /*1620*/  FFMA.FTZ R16, R16, R22, RZ ;  /* 0x0000001610107223 */ /* 0x000fe200000100ff */
[----:B------:R-:W-:-:S03]  /*1630*/  FFMA.FTZ R31, R18, R54, R31 ;  /* 0x00000036121f7223 */ /* 0x000fc6000001001f */
[----:B------:R-:W-:Y:S01]  /*1640*/  FFMA.FTZ R16, R19, R28, R16 ;  /* 0x0000001c13107223 */ /* 0x000fe20000010010 */
[----:B0-----:R-:W-:Y:S01]  /*1650*/  FADD.FTZ R30, -R48, 1 ;  /* 0x3f800000301e7421 */ /* 0x001fe20000010100 */
[----:B------:R-:W-:Y:S01]  /*1660*/  FMUL.FTZ R27, R27, R48 ;  /* 0x000000301b1b7220 */ /* 0x000fe20000410000 */
[----:B------:R-:W-:Y:S02]  /*1670*/  FFMA.FTZ R48, R18, R29, R17 ;  /* 0x0000001d12307223 */ /* 0x000fe40000010011 */
[----:B------:R-:W-:Y:S01]  /*1680*/  FFMA.FTZ R30, R33, R30, 1 ;  /* 0x3f800000211e7423 */ /* 0x000fe2000001001e */
[----:B------:R-:W-:-:S03]  /*1690*/  HADD2.F32 R33, -RZ, R12.H1_H1 ;  /* 0x3000000cff217230 */ /* 0x000fc60000004100 */
[----:B------:R-:W-:Y:S01]  /*16a0*/  FMUL.FTZ R27, R27, R30 ;  /* 0x0000001e1b1b7220 */ /* 0x000fe20000410000 */
[----:B------:R-:W-:Y:S01]  /*16b0*/  FADD.FTZ R30, RZ, R23 ;  /* 0x00000017ff1e7221 */ /* 0x000fe20000010000 */
[----:B------:R-:W-:Y:S01]  /*16c0*/  FADD.FTZ R56, -R14, R33 ;  /* 0x000000210e387221 */ /* 0x000fe20000010100 */
[----:B------:R-:W-:Y:S02]  /*16d0*/  FADD.FTZ R23, RZ, R22 ;  /* 0x00000016ff177221 */ /* 0x000fe40000010000 */
[----:B------:R-:W-:Y:S01]  /*16e0*/  FADD.FTZ R30, R30, R29 ;  /* 0x0000001d1e1e7221 */ /* 0x000fe20000010000 */
[----:B------:R-:W-:Y:S01]  /*16f0*/  FMUL.FTZ R17, R56, R47 ;  /* 0x0000002f38117220 */ /* 0x000fe20000410000 */
[----:B------:R-:W-:Y:S01]  /*1700*/  FADD.FTZ R23, R23, R28 ;  /* 0x0000001c17177221 */ /* 0x000fe20000010000 */
[C---:B------:R-:W-:Y:S01]  /*1710*/  FMUL.FTZ R28, R15.reuse, R28 ;  /* 0x0000001c0f1c7220 */ /* 0x040fe20000410000 */
[----:B------:R-:W-:Y:S01]  /*1720*/  FADD.FTZ R29, R32, R54 ;  /* 0x00000036201d7221 */ /* 0x000fe20000010000 */
[----:B------:R-:W-:Y:S01]  /*1730*/  FFMA.FTZ R18, R15, R17, R46 ;  /* 0x000000110f127223 */ /* 0x000fe2000001002e */
[----:B------:R-:W-:-:S02]  /*1740*/  HADD2.F32 R32, -RZ, R13.H1_H1 ;  /* 0x3000000dff207230 */ /* 0x000fc40000004100 */
[----:B------:R-:W-:Y:S01]  /*1750*/  FFMA.FTZ R31, R19, R28, R31 ;  /* 0x0000001c131f7223 */ /* 0x000fe2000001001f */
[----:B------:R-:W-:Y:S01]  /*1760*/  FADD.FTZ R29, R28, R29 ;  /* 0x0000001d1c1d7221 */ /* 0x000fe20000010000 */
[----:B------:R-:W-:Y:S01]  /*1770*/  FMUL.FTZ R33, R18, -1.4426950216293334961 ;  /* 0xbfb8aa3b12217820 */ /* 0x000fe20000410000 */
[----:B------:R-:W-:-:S05]  /*1780*/  FADD.FTZ R30, R30, R25 ;  /* 0x000000191e1e7221 */ /* 0x000fca0000010000 */
        /* <DEDUP_REMOVED lines=8> */
[C---:B------:R-:W-:Y:S01]  /*1810*/  FFMA.FTZ R22, R20.reuse, R18, R31 ;  /* 0x0000001214167223 */ /* 0x040fe2000001001f */
[----:B------:R-:W-:Y:S01]  /*1820*/  FADD.FTZ R31, R29, R18 ;  /* 0x000000121d1f7221 */ /* 0x000fe20000010000 */
[C---:B------:R-:W-:Y:S01]  /*1830*/  FMUL.FTZ R18, R15.reuse, R26 ;  /* 0x0000001a0f127220 */ /* 0x040fe20000410000 */
[----:B------:R-:W-:Y:S01]  /*1840*/  FFMA.FTZ R29, R20, R25, R48 ;  /* 0x00000019141d7223 */ /* 0x000fe20000010030 */
[----:B------:R-:W-:Y:S01]  /*1850*/  FMUL.FTZ R28, R15, R32 ;  /* 0x000000200f1c7220 */ /* 0x000fe20000410000 */
[C---:B------:R-:W-:Y:S01]  /*1860*/  FFMA.FTZ R20, R21.reuse, R26, R16 ;  /* 0x0000001a15147223 */ /* 0x040fe20000010010 */
[----:B------:R-:W-:Y:S01]  /*1870*/  FFMA.FTZ R19, R21, R18, R22 ;  /* 0x0000001215137223 */ /* 0x000fe20000010016 */
[----:B------:R-:W-:Y:S01]  /*1880*/  FADD.FTZ R31, R18, R31 ;  /* 0x0000001f121f7221 */ /* 0x000fe20000010000 */
[-C--:B------:R-:W-:Y:S01]  /*1890*/  FMUL.FTZ R18, R44, R27.reuse ;  /* 0x0000001b2c127220 */ /* 0x080fe20000410000 */
[----:B------:R-:W-:-:S03]  /*18a0*/  FFMA.FTZ R16, R24, R27, R29 ;  /* 0x0000001b18107223 */ /* 0x000fc6000001001d */
[----:B------:R-:W-:Y:S01]  /*18b0*/  FFMA.FTZ R22, R24, R18, R19 ;  /* 0x0000001218167223 */ /* 0x000fe20000010013 */
[----:B------:R-:W-:Y:S01]  /*18c0*/  FADD.FTZ R31, R31, R18 ;  /* 0x000000121f1f7221 */ /* 0x000fe20000010000 */
[----:B------:R-:W-:Y:S01]  /*18d0*/  FADD.FTZ R19, R23, R26 ;  /* 0x0000001a17137221 */ /* 0x000fe20000010000 */
[----:B------:R-:W-:Y:S01]  /*18e0*/  FADD.FTZ R18, R30, R27 ;  /* 0x0000001b1e127221 */ /* 0x000fe20000010000 */
[C---:B------:R-:W-:Y:S01]  /*18f0*/  FFMA.FTZ R23, R17.reuse, R28, R22 ;  /* 0x0000001c11177223 */ /* 0x040fe20000010016 */
[----:B------:R-:W-:Y:S01]  /*1900*/  FADD.FTZ R28, R28, R31 ;  /* 0x0000001f1c1c7221 */ /* 0x000fe20000010000 */
[----:B------:R-:W-:Y:S01]  /*1910*/  FFMA.FTZ R17, R17, R32, R20 ;  /* 0x0000002011117223 */ /* 0x000fe20000010014 */
[----:B------:R-:W-:-:S07]  /*1920*/  FADD.FTZ R19, R19, R32 ;  /* 0x0000002013137221 */ /* 0x000fce0000010000 */
.L_x_831:
        /* <DEDUP_REMOVED lines=44> */
.L_x_833:
[----:B------:R-:W-:Y:S05]  /*1bf0*/  BSYNC.RECONVERGENT B0 ;  /* 0x0000000000007941 */ /* 0x000fea0003800200 */
.L_x_832:
        /* <DEDUP_REMOVED lines=62> */
.L_x_835:
[----:B------:R-:W-:Y:S05]  /*1fe0*/  BSYNC.RECONVERGENT B0 ;  /* 0x0000000000007941 */ /* 0x000fea0003800200 */
.L_x_834:
        /* <DEDUP_REMOVED lines=78> */
.L_x_837:
[----:B------:R-:W-:Y:S05]  /*24d0*/  BSYNC.RECONVERGENT B0 ;  /* 0x0000000000007941 */ /* 0x000fea0003800200 */
.L_x_836:
        /* <DEDUP_REMOVED lines=29> */
.L_x_839:
[----:B------:R-:W-:Y:S05]  /*26b0*/  BSYNC.RECONVERGENT B0 ;  /* 0x0000000000007941 */ /* 0x000fea0003800200 */
.L_x_838:
        /* <DEDUP_REMOVED lines=24> */
.L_x_842:
[----:B------:R-:W3:Y:S04]  /*2840*/  LDG.E.STRONG.GPU R11, desc[UR8][R16.64] ;  /* 0x00000008100b7981 */ /* 0x000ee8000c1ef900 */
[----:B---3--:R-:W-:Y:S01]  /*2850*/  CCTL.IVALL ;  /* 0x00000000ff00798f */ /* 0x008fe20002000000 */
[----:B------:R-:W-:Y:S05]  /*2860*/  YIELD ;  /* 0x0000000000007946 */ /* 0x000fea0003800000 */
[----:B------:R-:W-:-:S13]  /*2870*/  ISETP.NE.AND P1, PT, R11, R20, PT ;  /* 0x000000140b00720c */ /* 0x000fda0003f25270 */
[----:B------:R-:W-:Y:S05]  /*2880*/  @P1 BRA `(.L_x_842) ;  /* 0xfffffffc00ec1947 */ /* 0x000fea000383ffff */
.L_x_841:
[----:B------:R-:W-:Y:S05]  /*2890*/  WARPSYNC.ALL ;  /* 0x0000000000007948 */ /* 0x000fea0003800000 */
[----:B------:R-:W-:Y:S01]  /*28a0*/  BAR.SYNC.DEFER_BLOCKING 0x0 ;  /* 0x0000000000007b1d */ /* 0x000fe20000010000 */
[----:B------:R-:W-:-:S05]  /*28b0*/  HFMA2 R11, -RZ, RZ, 0, 0 ;  /* 0x00000000ff0b7431 */ /* 0x000fca00000001ff */
[----:B------:R-:W-:Y:S05]  /*28c0*/  @!P3 BRA `(.L_x_843) ;  /* 0x000000040018b947 */ /* 0x000fea0003800000 */
[C-C-:B------:R-:W-:Y:S01]  /*28d0*/  IMAD R18, R5.reuse, 0x5, R0.reuse ;  /* 0x0000000505127824 */ /* 0x140fe200078e0200 */
[CC--:B------:R-:W-:Y:S01]  /*28e0*/  LEA R17, R5.reuse, R0.reuse, 0x2 ;  /* 0x0000000005117211 */ /* 0x0c0fe200078e10ff */
[C-C-:B------:R-:W-:Y:S01]  /*28f0*/  IMAD R16, R5.reuse, 0x6, R0.reuse ;  /* 0x0000000605107824 */ /* 0x140fe200078e0200 */
[CC--:B------:R-:W-:Y:S01]  /*2900*/  LEA R21, R5.reuse, R0.reuse, 0x1 ;  /* 0x0000000005157211 */ /* 0x0c0fe200078e08ff */
[C-C-:B---3--:R-:W-:Y:S01]  /*2910*/  IMAD R20, R5.reuse, 0x7, R0.reuse ;  /* 0x0000000705147824 */ /* 0x148fe200078e0200 */
[----:B------:R-:W-:Y:S01]  /*2920*/  IADD3 R31, PT, PT, R0, R5, RZ ;  /* 0x00000005001f7210 */ /* 0x000fe20007ffe0ff */
[----:B------:R-:W-:Y:S01]  /*2930*/  IMAD R19, R5, 0x3, R0 ;  /* 0x0000000305137824 */ /* 0x000fe200078e0200 */
[----:B------:R-:W-:Y:S01]  /*2940*/  MOV R30, RZ ;  /* 0x000000ff001e7202 */ /* 0x000fe20000000f00 */
[----:B------:R-:W-:Y:S01]  /*2950*/  UIADD3 UR5, UPT, UPT, -UR10, URZ, URZ ;  /* 0x000000ff0a057290 */ /* 0x000fe2000fffe1ff */
[----:B------:R-:W-:Y:S02]  /*2960*/  MOV R48, R0 ;  /* 0x0000000000307202 */ /* 0x000fe40000000f00 */
[----:B------:R-:W-:-:S09]  /*2970*/  LOP3.LUT R11, R4, 0x7ffffff8, RZ, 0xc0, !PT ;  /* 0x7ffffff8040b7812 */ /* 0x000fd200078ec0ff */
.L_x_844:
[----:B------:R-:W-:Y:S02]  /*2980*/  ISETP.EQ.OR P5, PT, RZ, UR5, P2 ;  /* 0x00000005ff007c0c */ /* 0x000fe400097a2670 */
[----:B--2---:R-:W-:-:S04]  /*2990*/  IADD3 R24, PT, PT, R30, 0x1, RZ ;  /* 0x000000011e187810 */ /* 0x004fc80007ffe0ff */
        /* <DEDUP_REMOVED lines=57> */
.L_x_843:
        /* <DEDUP_REMOVED lines=34> */
.L_x_845:
        /* <DEDUP_REMOVED lines=18> */
.L_x_846:
        /* <DEDUP_REMOVED lines=9> */
.L_x_847:
[----:B------:R-:W-:Y:S05]  /*3100*/  BSYNC.RECONVERGENT B0 ;  /* 0x0000000000007941 */ /* 0x000fea0003800200 */
.L_x_840:
[----:B------:R-:W5:Y:S01]  /*3110*/  S2UR UR6, SR_CgaCtaId ;  /* 0x00000000000679c3 */ /* 0x000f620000008800 */
[----:B------:R-:W-:Y:S01]  /*3120*/  UMOV UR5, 0x400 ;  /* 0x0000040000057882 */ /* 0x000fe20000000000 */
[----:B------:R-:W0:Y:S01]  /*3130*/  LDCU.64 UR12, c[0x0][0x400] ;  /* 0x00008000ff0c77ac */ /* 0x000e220008000a00 */
[--C-:B----4-:R-:W-:Y:S02]  /*3140*/  HADD2.F32 R19, -RZ, R35.reuse.H0_H0 ;  /* 0x20000023ff137230 */ /* 0x110fe40000004100 */
[--C-:B------:R-:W-:Y:S02]  /*3150*/  HADD2.F32 R21, -RZ, R8.reuse.H0_H0 ;  /* 0x20000008ff157230 */ /* 0x100fe40000004100 */
[----:B------:R-:W-:Y:S01]  /*3160*/  HADD2.F32 R35, -RZ, R35.H1_H1 ;  /* 0x30000023ff237230 */ /* 0x000fe20000004100 */
[----:B------:R-:W1:Y:S01]  /*3170*/  LDC R18, c[0x0][0x41c] ;  /* 0x00010700ff127b82 */ /* 0x000e620000000800 */
[----:B------:R-:W-:Y:S02]  /*3180*/  HADD2.F32 R25, -RZ, R8.H1_H1 ;  /* 0x30000008ff197230 */ /* 0x000fe40000004100 */
[----:B------:R-:W-:Y:S01]  /*3190*/  FADD.FTZ R48, -R14, R19 ;  /* 0x000000130e307221 */ /* 0x000fe20000010100 */
[----:B------:R-:W-:-:S02]  /*31a0*/  HADD2.F32 R27, -RZ, R12.H0_H0 ;  /* 0x2000000cff1b7230 */ /* 0x000fc40000004100 */
[C---:B------:R-:W-:Y:S01]  /*31b0*/  FADD.FTZ R8, -R14.reuse, R21 ;  /* 0x000000150e087221 */ /* 0x040fe20000010100 */
[----:B------:R-:W-:Y:S02]  /*31c0*/  HADD2.F32 R29, -RZ, R12.H1_H1 ;  /* 0x3000000cff1d7230 */ /* 0x000fe40000004100 */
[C---:B------:R-:W-:Y:S01]  /*31d0*/  FADD.FTZ R54, -R14.reuse, R35 ;  /* 0x000000230e367221 */ /* 0x040fe20000010100 */
[----:B------:R-:W-:Y:S01]  /*31e0*/  FADD.FTZ R12, -R14, R25 ;  /* 0x000000190e0c7221 */ /* 0x000fe20000010100 */
[--C-:B------:R-:W-:Y:S02]  /*31f0*/  HADD2.F32 R21, -RZ, R36.reuse.H0_H0 ;  /* 0x20000024ff157230 */ /* 0x100fe40000004100 */
[----:B------:R-:W-:Y:S01]  /*3200*/  HADD2.F32 R36, -RZ, R36.H1_H1 ;  /* 0x30000024ff247230 */ /* 0x000fe20000004100 */
[----:B0-----:R-:W-:Y:S01]  /*3210*/  ISETP.GE.U32.AND P1, PT, R41, UR12, PT ;  /* 0x0000000c29007c0c */ /* 0x001fe2000bf26070 */
[----:B-----5:R-:W-:Y:S01]  /*3220*/  ULEA UR5, UR6, UR5, 0x18 ;  /* 0x0000000506057291 */ /* 0x020fe2000f8ec0ff */
[----:B-1----:R-:W-:-:S08]  /*3230*/  IMAD R23, R18, UR10, R43 ;  /* 0x0000000a12177c24 */ /* 0x002fd0000f8e022b */
[----:B------:R3:W-:Y:S01]  /*3240*/  @!P2 STS.64 [UR5+0xe0], R32 ;  /* 0x0000e020ff00a988 */ /* 0x0007e20008000a05 */
[----:B------:R-:W-:Y:S01]  /*3250*/  FADD.FTZ R18, -R14, R27 ;  /* 0x0000001b0e127221 */ /* 0x000fe20000010100 */
[----:B------:R-:W-:Y:S01]  /*3260*/  BAR.SYNC.DEFER_BLOCKING 0x0 ;  /* 0x0000000000007b1d */ /* 0x000fe20000010000 */
[----:B------:R-:W-:Y:S02]  /*3270*/  ISETP.GE.U32.AND P2, PT, R23, UR12, PT ;  /* 0x0000000c17007c0c */ /* 0x000fe4000bf46070 */
[----:B---3--:R-:W-:-:S04]  /*3280*/  SHF.R.S32.HI R32, RZ, 0x1f, R23 ;  /* 0x0000001fff207819 */ /* 0x008fc80000011417 */
[----:B------:R-:W-:Y:S01]  /*3290*/  ISETP.GE.AND.EX P2, PT, R32, UR13, PT, P2 ;  /* 0x0000000d20007c0c */ /* 0x000fe2000bf46320 */
[----:B------:R-:W0:Y:S01]  /*32a0*/  LDS.64 R16, [UR5+0xe0] ;  /* 0x0000e005ff107984 */ /* 0x000e220008000a00 */
[----:B------:R-:W0:Y:S02]  /*32b0*/  LDCU UR5, c[0x0][0x42c] ;  /* 0x00008580ff0577ac */ /* 0x000e240008000800 */
[----:B0-----:R-:W-:Y:S01]  /*32c0*/  FMUL.FTZ R11, R16, UR5 ;  /* 0x00000005100b7c20 */ /* 0x001fe20008410000 */
[----:B------:R-:W-:Y:S01]  /*32d0*/  FMUL.FTZ R16, R17, UR5 ;  /* 0x0000000511107c20 */ /* 0x000fe20008410000 */
[--C-:B------:R-:W-:Y:S02]  /*32e0*/  HADD2.F32 R17, -RZ, R37.reuse.H0_H0 ;  /* 0x20000025ff117230 */ /* 0x100fe40000004100 */
[----:B------:R-:W-:-:S03]  /*32f0*/  HADD2.F32 R37, -RZ, R37.H1_H1 ;  /* 0x30000025ff257230 */ /* 0x000fc60000004100 */
[C---:B------:R-:W-:Y:S01]  /*3300*/  FADD.FTZ R20, -R14.reuse, R17 ;  /* 0x000000110e147221 */ /* 0x040fe20000010100 */
[----:B------:R-:W-:Y:S01]  /*3310*/  IADD3 R17, PT, PT, R23, 0x10, RZ ;  /* 0x0000001017117810 */ /* 0x000fe20007ffe0ff */
[C---:B------:R-:W-:Y:S01]  /*3320*/  FADD.FTZ R22, -R14.reuse, R37 ;  /* 0x000000250e167221 */ /* 0x040fe20000010100 */
[----:B------:R-:W-:Y:S01]  /*3330*/  FADD.FTZ R14, -R14, R29 ;  /* 0x0000001d0e0e7221 */ /* 0x000fe20000010100 */
[-C--:B------:R-:W-:Y:S01]  /*3340*/  FMUL.FTZ R20, R20, R47.reuse ;  /* 0x0000002f14147220 */ /* 0x080fe20000410000 */
[----:B------:R-:W-:Y:S01]  /*3350*/  ISETP.GE.U32.AND P3, PT, R17, UR12, PT ;  /* 0x0000000c11007c0c */ /* 0x000fe2000bf66070 */
[----:B------:R-:W-:Y:S01]  /*3360*/  FMUL.FTZ R30, R22, R47 ;  /* 0x0000002f161e7220 */ /* 0x000fe20000410000 */
[----:B------:R-:W-:Y:S01]  /*3370*/  SHF.R.S32.HI R19, RZ, 0x1f, R17 ;  /* 0x0000001fff137819 */ /* 0x000fe20000011411 */
[----:B------:R-:W-:-:S03]  /*3380*/  FFMA.FTZ R35, R11, R20, R16 ;  /* 0x000000140b237223 */ /* 0x000fc60000010010 */
[----:B------:R-:W-:Y:S01]  /*3390*/  ISETP.GE.AND.EX P3, PT, R19, UR13, PT, P3 ;  /* 0x0000000d13007c0c */ /* 0x000fe2000bf66330 */
[----:B------:R-:W-:-:S12]  /*33a0*/  @!P4 BRA `(.L_x_848) ;  /* 0x000000000048c947 */ /* 0x000fd80003800000 */
[----:B------:R-:W-:Y:S01]  /*33b0*/  FFMA.FTZ R20, R44, R20, R45 ;  /* 0x000000142c147223 */ /* 0x000fe2000001002d */
[----:B------:R-:W-:-:S03]  /*33c0*/  FFMA.FTZ R22, R15, R30, R46 ;  /* 0x0000001e0f167223 */ /* 0x000fc6000001002e */
[----:B--2---:R-:W-:Y:S01]  /*33d0*/  FMUL.FTZ R24, R20, -1.4426950216293334961 ;  /* 0xbfb8aa3b14187820 */ /* 0x004fe20000410000 */
        /* <DEDUP_REMOVED lines=15> */
.L_x_848:
[----:B------:R-:W-:Y:S01]  /*34d0*/  FFMA.FTZ R20, R11, R30, R16 ;  /* 0x0000001e0b147223 */ /* 0x000fe20000010010 */
[----:B------:R-:W-:Y:S01]  /*34e0*/  BSSY.RECONVERGENT B0, `(.L_x_849) ;  /* 0x0000014000007945 */ /* 0x000fe20003800200 */
[----:B------:R-:W-:Y:S01]  /*34f0*/  FFMA.FTZ R22, R44, R21, -R35 ;  /* 0x000000152c167223 */ /* 0x000fe20000010823 */
[-C--:B------:R-:W-:Y:S01]  /*3500*/  FMUL.FTZ R48, R48, R47.reuse ;  /* 0x0000002f30307220 */ /* 0x080fe20000410000 */
[----:B------:R-:W-:Y:S01]  /*3510*/  FMUL.FTZ R27, R54, R47 ;  /* 0x0000002f361b7220 */ /* 0x000fe20000410000 */
[----:B--2---:R-:W-:Y:S01]  /*3520*/  FFMA.FTZ R24, R15, R36, -R20 ;  /* 0x000000240f187223 */ /* 0x004fe20000010814 */
[----:B------:R-:W-:Y:S06]  /*3530*/  @P2 BRA `(.L_x_850) ;  /* 0x0000000000382947 */ /* 0x000fec0003800000 */
        /* <DEDUP_REMOVED lines=14> */
.L_x_850:
[----:B------:R-:W-:Y:S05]  /*3620*/  BSYNC.RECONVERGENT B0 ;  /* 0x0000000000007941 */ /* 0x000fea0003800200 */
.L_x_849:
        /* <DEDUP_REMOVED lines=23> */
.L_x_851:
        /* <DEDUP_REMOVED lines=18> */
.L_x_853:
[----:B------:R-:W-:Y:S05]  /*38c0*/  BSYNC.RECONVERGENT B0 ;  /* 0x0000000000007941 */ /* 0x000fea0003800200 */
.L_x_852:
        /* <DEDUP_REMOVED lines=25> */
.L_x_854:
        /* <DEDUP_REMOVED lines=20> */
.L_x_856:
[----:B------:R-:W-:Y:S05]  /*3ba0*/  BSYNC.RECONVERGENT B0 ;  /* 0x0000000000007941 */ /* 0x000fea0003800200 */
.L_x_855:
[----:B------:R-:W-:Y:S01]  /*3bb0*/  UISETP.NE.AND UP0, UPT, UR11, URZ, UPT ;  /* 0x000000ff0b00728c */ /* 0x000fe2000bf05270 */
[C-C-:B------:R-:W-:Y:S01]  /*3bc0*/  FFMA.FTZ R21, R11.reuse, R24, R16.reuse ;  /* 0x000000180b157223 */ /* 0x140fe20000010010 */
[----:B0-----:R-:W-:Y:S01]  /*3bd0*/  FFMA.FTZ R18, R11, R29, R16 ;  /* 0x0000001d0b127223 */ /* 0x001fe20000010010 */
[--C-:B------:R-:W-:Y:S02]  /*3be0*/  HADD2.F32 R11, -RZ, R13.reuse.H0_H0 ;  /* 0x2000000dff0b7230 */ /* 0x100fe40000004100 */
[----:B------:R-:W-:-:S04]  /*3bf0*/  HADD2.F32 R8, -RZ, R13.H1_H1 ;  /* 0x3000000dff087230 */ /* 0x000fc80000004100 */
        /* <DEDUP_REMOVED lines=19> */
.L_x_857:
        /* <DEDUP_REMOVED lines=18> */
.L_x_859:
[----:B------:R-:W-:Y:S05]  /*3e50*/  BSYNC.RECONVERGENT B0 ;  /* 0x0000000000007941 */ /* 0x000fea0003800200 */
.L_x_858:
[----:B------:R-:W-:Y:S02]  /*3e60*/  IADD3 R38, PT, PT, R5, R38, RZ ;  /* 0x0000002605267210 */ /* 0x000fe40007ffe0ff */
[----:B------:R-:W-:Y:S02]  /*3e70*/  IADD3 R39, PT, PT, R39, 0x1, RZ ;  /* 0x0000000127277810 */ /* 0x000fe40007ffe0ff */
[----:B------:R-:W-:-:S13]  /*3e80*/  ISETP.GE.AND P0, PT, R38, UR4, PT ;  /* 0x0000000426007c0c */ /* 0x000fda000bf06270 */
[----:B------:R-:W-:Y:S05]  /*3e90*/  @!P0 BRA `(.L_x_860) ;  /* 0xffffffc000d88947 */ /* 0x000fea000383ffff */
.L_x_829:
        /* <DEDUP_REMOVED lines=19> */
.L_x_862:
[----:B------:R-:W-:Y:S05]  /*3fd0*/  BSYNC.RECONVERGENT B0 ;  /* 0x0000000000007941 */ /* 0x000fea0003800200 */
.L_x_861:
[----:B------:R-:W-:Y:S05]  /*3fe0*/  @P0 EXIT ;  /* 0x000000000000094d */ /* 0x000fea0003800000 */
[----:B------:R-:W-:Y:S05]  /*3ff0*/  @P2 BRA `(.L_x_863) ;  /* 0x0000000000202947 */ /* 0x000fea0003800000 */
[----:B------:R-:W-:-:S05]  /*4000*/  IMAD R0, R6, R7, RZ ;  /* 0x0000000706007224 */ /* 0x000fca00078e02ff */
[----:B------:R-:W-:-:S13]  /*4010*/  ISETP.NE.AND P0, PT, R0, -0x1, PT ;  /* 0xffffffff0000780c */ /* 0x000fda0003f05270 */
[----:B------:R-:W-:Y:S05]  /*4020*/  @!P0 BRA `(.L_x_863) ;  /* 0x0000000000148947 */ /* 0x000fea0003800000 */
.L_x_864:
[----:B-1----:R-:W2:Y:S04]  /*4030*/  LDG.E.STRONG.GPU R3, desc[UR8][R4.64] ;  /* 0x0000000804037981 */ /* 0x002ea8000c1ef900 */
[----:B--2---:R-:W-:Y:S01]  /*4040*/  CCTL.IVALL ;  /* 0x00000000ff00798f */ /* 0x004fe20002000000 */
[----:B------:R-:W-:Y:S05]  /*4050*/  YIELD ;  /* 0x0000000000007946 */ /* 0x000fea0003800000 */
[----:B------:R-:W-:-:S13]  /*4060*/  ISETP.NE.AND P0, PT, R3, R0, PT ;  /* 0x000000000300720c */ /* 0x000fda0003f05270 */
[----:B------:R-:W-:Y:S05]  /*4070*/  @P0 BRA `(.L_x_864) ;  /* 0xfffffffc00ec0947 */ /* 0x000fea000383ffff */
.L_x_863:
        /* <DEDUP_REMOVED lines=73> */
.L_x_867:
        /* <DEDUP_REMOVED lines=31> */
.L_x_866:
[----:B------:R-:W-:Y:S05]  /*4700*/  BSYNC.RECONVERGENT B0 ;  /* 0x0000000000007941 */ /* 0x000fea0003800200 */
.L_x_865:
        /* <DEDUP_REMOVED lines=10> */
.L_x_868:
        /* <DEDUP_REMOVED lines=87> */
.L_x_869:
        /* <DEDUP_REMOVED lines=14> */
.L_x_4509:


//--------------------- .text._Z35group_norm_nhwc_bwd_one_pass_kernelI11Fp16IOBf16WLi128ELi96ELi768EEv26Group_norm_nhwc_bwd_params --------------------------
	.section	.text._Z35group_norm_nhwc_bwd_one_pass_kernelI11Fp16IOBf16WLi128ELi96ELi768EEv26Group_norm_nhwc_bwd_params,"ax",@progbits
	.align	128
        .global         _Z35group_norm_nhwc_bwd_one_pass_kernelI11Fp16IOBf16WLi128ELi96ELi768EEv26Group_norm_nhwc_bwd_params
        .type           _Z35group_norm_nhwc_bwd_one_pass_kernelI11Fp16IOBf16WLi128ELi96ELi768EEv26Group_norm_nhwc_bwd_params,@function
        .size           _Z35group_norm_nhwc_bwd_one_pass_kernelI11Fp16IOBf16WLi128ELi96ELi768EEv26Group_norm_nhwc_bwd_params,(.L_x_4510 - _Z35group_norm_nhwc_bwd_one_pass_kernelI11Fp16IOBf16WLi128ELi96ELi768EEv26Group_norm_nhwc_bwd_params)
        .other          _Z35group_norm_nhwc_bwd_one_pass_kernelI11Fp16IOBf16WLi128ELi96ELi768EEv26Group_norm_nhwc_bwd_params,@"STO_CUDA_ENTRY STV_DEFAULT"
_Z35group_norm_nhwc_bwd_one_pass_kernelI11Fp16IOBf16WLi128ELi96ELi768EEv26Group_norm_nhwc_bwd_params:
.text._Z35group_norm_nhwc_bwd_one_pass_kernelI11Fp16IOBf16WLi128ELi96ELi768EEv26Group_norm_nhwc_bwd_params:
        /* <DEDUP_REMOVED lines=22> */
.L_x_913:
[----:B------:R-:W1:Y:S01]  /*0160*/  LDC R10, c[0x0][0x410] ;  /* 0x00010400ff0a7b82 */ /* 0x000e620000000800 */
[----:B------:R-:W2:Y:S01]  /*0170*/  LDCU UR4, c[0x0][0x41c] ;  /* 0x00008380ff0477ac */ /* 0x000ea20008000800 */
[----:B------:R-:W-:Y:S02]  /*0180*/  ISETP.GE.AND P2, PT, R43, RZ, PT ;  /* 0x000000ff2b00720c */ /* 0x000fe40003f46270 */
[----:B------:R-:W-:Y:S01]  /*0190*/  CS2R R38, SRZ ;  /* 0x0000000000267805 */ /* 0x000fe2000001ff00 */
[----:B------:R-:W3:Y:S01]  /*01a0*/  LDCU.128 UR8, c[0x0][0x400] ;  /* 0x00008000ff0877ac */ /* 0x000ee20008000c00 */
[----:B-1----:R-:W-:-:S04]  /*01b0*/  IABS R7, R10 ;  /* 0x0000000a00077213 */ /* 0x002fc80000000000 */
[----:B------:R-:W1:Y:S08]  /*01c0*/  I2F.RP R6, R7 ;  /* 0x0000000700067306 */ /* 0x000e700000209400 */
[----:B-1----:R-:W1:Y:S02]  /*01d0*/  MUFU.RCP R6, R6 ;  /* 0x0000000600067308 */ /* 0x002e640000001000 */
[----:B01----:R-:W-:-:S06]  /*01e0*/  IADD3 R4, PT, PT, R6, 0xffffffe, RZ ;  /* 0x0ffffffe06047810 */ /* 0x003fcc0007ffe0ff */
[----:B------:R1:W4:Y:S02]  /*01f0*/  F2I.FTZ.U32.TRUNC.NTZ R5, R4 ;  /* 0x0000000400057305 */ /* 0x000324000021f000 */
        /* <DEDUP_REMOVED lines=56> */
[----:B------:R-:W-:Y:S01]  /*0580*/  @!P3 MOV R13, R55 ;  /* 0x00000037000db202 */ /* 0x000fe20000000f00 */
[----:B------:R-:W-:Y:S01]  /*0590*/  @!P0 IMAD.WIDE.U32 R6, R5, R16, R54 ;  /* 0x0000001005068225 */ /* 0x000fe200078e0036 */
[----:B------:R-:W-:-:S04]  /*05a0*/  ISETP.GE.AND.EX P1, PT, R17, UR9, PT, P1 ;  /* 0x0000000911007c0c */ /* 0x000fc8000bf26310 */
[----:B------:R-:W-:Y:S01]  /*05b0*/  @!P0 IADD3 R7, PT, PT, R7, R9, RZ ;  /* 0x0000000907078210 */ /* 0x000fe20007ffe0ff */
[----:B------:R-:W1:Y:S01]  /*05c0*/  @!P3 LDC.64 R32, c[0x0][0x398] ;  /* 0x0000e600ff20bb82 */ /* 0x000e620000000a00 */
[C---:B------:R-:W-:Y:S02]  /*05d0*/  @!P0 SHF.L.U32 R19, R6.reuse, 0x1, RZ ;  /* 0x0000000106138819 */ /* 0x040fe400000006ff */
[----:B------:R-:W-:Y:S02]  /*05e0*/  @!P0 SHF.L.U64.HI R2, R6, 0x1, R7 ;  /* 0x0000000106028819 */ /* 0x000fe40000010207 */
[----:B---3--:R-:W-:Y:S01]  /*05f0*/  @!P0 IADD3 R8, P2, PT, R19, R24, RZ ;  /* 0x0000001813088210 */ /* 0x008fe20007f5e0ff */
[----:B0-----:R-:W-:Y:S02]  /*0600*/  @!P3 IMAD R4, R15, R28, RZ ;  /* 0x0000001c0f04b224 */ /* 0x001fe400078e02ff */
[----:B------:R-:W0:Y:S01]  /*0610*/  @!P1 LDC.64 R6, c[0x0][0x3f8] ;  /* 0x0000fe00ff069b82 */ /* 0x000e220000000a00 */
[C---:B------:R-:W-:Y:S01]  /*0620*/  @!P0 IADD3.X R9, PT, PT, R2.reuse, R25, RZ, P2, !PT ;  /* 0x0000001902098210 */ /* 0x040fe200017fe4ff */
[----:B------:R-:W-:Y:S01]  /*0630*/  @!P3 IMAD R15, R11, R29, R4 ;  /* 0x0000001d0b0fb224 */ /* 0x000fe200078e0204 */
[----:B----4-:R-:W-:Y:S01]  /*0640*/  @!P0 IADD3 R10, P2, PT, R19, R26, RZ ;  /* 0x0000001a130a8210 */ /* 0x010fe20007f5e0ff */
[----:B------:R-:W-:Y:S01]  /*0650*/  @!P3 IMAD.WIDE.U32 R12, R11, R28, R12 ;  /* 0x0000001c0b0cb225 */ /* 0x000fe200078e000c */
[----:B------:R-:W-:Y:S01]  /*0660*/  IADD3 R25, PT, PT, R5, 0x30, RZ ;  /* 0x0000003005197810 */ /* 0x000fe20007ffe0ff */
[----:B------:R3:W5:Y:S01]  /*0670*/  @!P0 LDG.E R39, desc[UR6][R8.64] ;  /* 0x0000000608278981 */ /* 0x000762000c1e1900 */
[----:B------:R-:W-:-:S02]  /*0680*/  @!P0 IADD3.X R11, PT, PT, R2, R27, RZ, P2, !PT ;  /* 0x0000001b020b8210 */ /* 0x000fc400017fe4ff */
[----:B------:R-:W-:Y:S02]  /*0690*/  ISETP.GE.U32.AND P2, PT, R25, UR8, PT ;  /* 0x0000000819007c0c */ /* 0x000fe4000bf46070 */
[----:B------:R-:W-:Y:S01]  /*06a0*/  SHF.R.S32.HI R27, RZ, 0x1f, R25 ;  /* 0x0000001fff1b7819 */ /* 0x000fe20000011419 */
[----:B------:R4:W5:Y:S01]  /*06b0*/  @!P0 LDG.E R38, desc[UR6][R10.64] ;  /* 0x000000060a268981 */ /* 0x000962000c1e1900 */
[----:B------:R-:W-:Y:S02]  /*06c0*/  @!P3 IADD3 R13, PT, PT, R13, R15, RZ ;  /* 0x0000000f0d0db210 */ /* 0x000fe40007ffe0ff */
[----:B------:R-:W-:Y:S02]  /*06d0*/  ISETP.GE.AND.EX P2, PT, R27, UR9, PT, P2 ;  /* 0x000000091b007c0c */ /* 0x000fe4000bf46320 */
[C---:B------:R-:W-:Y:S02]  /*06e0*/  @!P3 SHF.L.U32 R19, R12.reuse, 0x1, RZ ;  /* 0x000000010c13b819 */ /* 0x040fe400000006ff */
[----:B------:R-:W-:-:S02]  /*06f0*/  @!P3 SHF.L.U64.HI R12, R12, 0x1, R13 ;  /* 0x000000010c0cb819 */ /* 0x000fc4000001020d */
[C---:B--2---:R-:W-:Y:S02]  /*0700*/  @!P3 IADD3 R14, P4, PT, R19.reuse, R30, RZ ;  /* 0x0000001e130eb210 */ /* 0x044fe40007f9e0ff */
[----:B-1----:R-:W-:Y:S01]  /*0710*/  @!P3 IADD3 R18, P0, PT, R19, R32, RZ ;  /* 0x000000201312b210 */ /* 0x002fe20007f1e0ff */
[----:B0-----:R-:W-:Y:S01]  /*0720*/  @!P1 IMAD R2, R17, R6, RZ ;  /* 0x0000000611029224 */ /* 0x001fe200078e02ff */
[----:B---3--:R-:W-:Y:S01]  /*0730*/  @!P1 MOV R8, R52 ;  /* 0x0000003400089202 */ /* 0x008fe20000000f00 */
[----:B------:R-:W0:Y:S01]  /*0740*/  @!P1 LDC.64 R16, c[0x0][0x3a0] ;  /* 0x0000e800ff109b82 */ /* 0x000e220000000a00 */
[----:B------:R-:W-:Y:S02]  /*0750*/  @!P1 MOV R9, R55 ;  /* 0x0000003700099202 */ /* 0x000fe40000000f00 */
[C---:B------:R-:W-:Y:S02]  /*0760*/  @!P3 IADD3.X R15, PT, PT, R12.reuse, R31, RZ, P4, !PT ;  /* 0x0000001f0c0fb210 */ /* 0x040fe400027fe4ff */
[----:B------:R-:W-:-:S02]  /*0770*/  @!P3 IADD3.X R19, PT, PT, R12, R33, RZ, P0, !PT ;  /* 0x000000210c13b210 */ /* 0x000fc400007fe4ff */
[----:B------:R-:W-:Y:S01]  /*0780*/  IADD3 R12, PT, PT, R5, 0x40, RZ ;  /* 0x00000040050c7810 */ /* 0x000fe20007ffe0ff */
[----:B----4-:R-:W1:Y:S01]  /*0790*/  @!P2 LDC.64 R10, c[0x0][0x3f8] ;  /* 0x0000fe00ff0aab82 */ /* 0x010e620000000a00 */
[C---:B------:R-:W-:Y:S01]  /*07a0*/  @!P1 IMAD R13, R23.reuse, R7, R2 ;  /* 0x00000007170d9224 */ /* 0x040fe200078e0202 */
[----:B------:R2:W5:Y:S01]  /*07b0*/  @!P3 LDG.E R36, desc[UR6][R18.64] ;  /* 0x000000061224b981 */ /* 0x000562000c1e1900 */
[----:B------:R-:W-:Y:S01]  /*07c0*/  @!P1 IMAD.WIDE.U32 R6, R23, R6, R8 ;  /* 0x0000000617069225 */ /* 0x000fe200078e0008 */
[----:B------:R-:W-:Y:S02]  /*07d0*/  ISETP.GE.U32.AND P0, PT, R12, UR8, PT ;  /* 0x000000080c007c0c */ /* 0x000fe4000bf06070 */
[----:B------:R-:W-:Y:S01]  /*07e0*/  SHF.R.S32.HI R29, RZ, 0x1f, R12 ;  /* 0x0000001fff1d7819 */ /* 0x000fe2000001140c */
[----:B------:R3:W5:Y:S01]  /*07f0*/  @!P3 LDG.E R37, desc[UR6][R14.64] ;  /* 0x000000060e25b981 */ /* 0x000762000c1e1900 */
[----:B------:R-:W4:Y:S02]  /*0800*/  @!P1 LDC.64 R22, c[0x0][0x398] ;  /* 0x0000e600ff169b82 */ /* 0x000f240000000a00 */
[----:B------:R-:W-:-:S02]  /*0810*/  ISETP.GE.AND.EX P0, PT, R29, UR9, PT, P0 ;  /* 0x000000091d007c0c */ /* 0x000fc4000bf06300 */
[----:B------:R-:W-:Y:S02]  /*0820*/  IADD3 R8, PT, PT, R5, 0x50, RZ ;  /* 0x0000005005087810 */ /* 0x000fe40007ffe0ff */
[----:B------:R-:W-:Y:S02]  /*0830*/  @!P1 IADD3 R7, PT, PT, R7, R13, RZ ;  /* 0x0000000d07079210 */ /* 0x000fe40007ffe0ff */
[----:B--2---:R-:W-:Y:S01]  /*0840*/  @!P1 SHF.L.U32 R19, R6, 0x1, RZ ;  /* 0x0000000106139819 */ /* 0x004fe200000006ff */
[----:B---3--:R-:W2:Y:S01]  /*0850*/  @!P2 LDC.64 R14, c[0x0][0x398] ;  /* 0x0000e600ff0eab82 */ /* 0x008ea20000000a00 */
[C---:B------:R-:W-:Y:S02]  /*0860*/  IADD3 R2, PT, PT, R5.reuse, 0x60, RZ ;  /* 0x0000006005027810 */ /* 0x040fe40007ffe0ff */
[----:B------:R-:W-:Y:S02]  /*0870*/  IADD3 R20, PT, PT, R5, 0x70, RZ ;  /* 0x0000007005147810 */ /* 0x000fe40007ffe0ff */
[----:B------:R-:W-:-:S02]  /*0880*/  ISETP.GE.U32.AND P4, PT, R8, UR8, PT ;  /* 0x0000000808007c0c */ /* 0x000fc4000bf86070 */
[----:B------:R-:W-:Y:S01]  /*0890*/  SHF.R.S32.HI R31, RZ, 0x1f, R8 ;  /* 0x0000001fff1f7819 */ /* 0x000fe20000011408 */
[----:B------:R-:W3:Y:S01]  /*08a0*/  @!P0 LDC.64 R4, c[0x0][0x3f8] ;  /* 0x0000fe00ff048b82 */ /* 0x000ee20000000a00 */
[----:B------:R-:W-:Y:S01]  /*08b0*/  @!P1 SHF.L.U64.HI R24, R6, 0x1, R7 ;  /* 0x0000000106189819 */ /* 0x000fe20000010207 */
[----:B-1----:R-:W-:Y:S01]  /*08c0*/  @!P2 IMAD R18, R27, R10, RZ ;  /* 0x0000000a1b12a224 */ /* 0x002fe200078e02ff */
[----:B0-----:R-:W-:Y:S02]  /*08d0*/  @!P1 IADD3 R16, P6, PT, R19, R16, RZ ;  /* 0x0000001013109210 */ /* 0x001fe40007fde0ff */
[----:B------:R-:W-:Y:S01]  /*08e0*/  ISETP.GE.AND.EX P4, PT, R31, UR9, PT, P4 ;  /* 0x000000091f007c0c */ /* 0x000fe2000bf86340 */
[----:B------:R-:W-:Y:S01]  /*08f0*/  @!P2 IMAD R27, R25, R11, R18 ;  /* 0x0000000b191ba224 */ /* 0x000fe200078e0212 */
[----:B------:R-:W-:Y:S01]  /*0900*/  @!P1 IADD3.X R17, PT, PT, R24, R17, RZ, P6, !PT ;  /* 0x0000001118119210 */ /* 0x000fe200037fe4ff */
[----:B------:R-:W0:Y:S01]  /*0910*/  @!P2 LDC.64 R6, c[0x0][0x3a0] ;  /* 0x0000e800ff06ab82 */ /* 0x000e220000000a00 */
[----:B----4-:R-:W-:-:S02]  /*0920*/  @!P1 IADD3 R22, P6, PT, R19, R22, RZ ;  /* 0x0000001613169210 */ /* 0x010fc40007fde0ff */
[----:B------:R-:W-:Y:S01]  /*0930*/  @!P2 MOV R18, R52 ;  /* 0x000000340012a202 */ /* 0x000fe20000000f00 */
[----:B------:R1:W5:Y:S01]  /*0940*/  @!P1 LDG.E R35, desc[UR6][R16.64] ;  /* 0x0000000610239981 */ /* 0x000362000c1e1900 */
[----:B------:R-:W-:-:S03]  /*0950*/  @!P2 MOV R19, R55 ;  /* 0x000000370013a202 */ /* 0x000fc60000000f00 */
[----:B------:R-:W-:Y:S01]  /*0960*/  @!P2 IMAD.WIDE.U32 R10, R25, R10, R18 ;  /* 0x0000000a190aa225 */ /* 0x000fe200078e0012 */
[----:B------:R-:W-:Y:S02]  /*0970*/  @!P1 IADD3.X R23, PT, PT, R24, R23, RZ, P6, !PT ;  /* 0x0000001718179210 */ /* 0x000fe400037fe4ff */
[----:B------:R-:W4:Y:S02]  /*0980*/  @!P4 LDC.64 R18, c[0x0][0x3f8] ;  /* 0x0000fe00ff12cb82 */ /* 0x000f240000000a00 */
[----:B------:R-:W-:Y:S01]  /*0990*/  @!P2 IADD3 R25, PT, PT, R11, R27, RZ ;  /* 0x0000001b0b19a210 */ /* 0x000fe20007ffe0ff */
[----:B------:R4:W5:Y:S01]  /*09a0*/  @!P1 LDG.E R34, desc[UR6][R22.64] ;  /* 0x0000000616229981 */ /* 0x000962000c1e1900 */
[C---:B------:R-:W-:Y:S02]  /*09b0*/  @!P2 SHF.L.U32 R11, R10.reuse, 0x1, RZ ;  /* 0x000000010a0ba819 */ /* 0x040fe400000006ff */
[----:B------:R-:W-:Y:S02]  /*09c0*/  @!P2 SHF.L.U64.HI R26, R10, 0x1, R25 ;  /* 0x000000010a1aa819 */ /* 0x000fe40000010219 */
[----:B-1----:R-:W1:Y:S01]  /*09d0*/  @!P4 LDC.64 R16, c[0x0][0x3a0] ;  /* 0x0000e800ff10cb82 */ /* 0x002e620000000a00 */
[----:B--2---:R-:W-:Y:S01]  /*09e0*/  @!P2 IADD3 R28, P1, PT, R11, R14, RZ ;  /* 0x0000000e0b1ca210 */ /* 0x004fe20007f3e0ff */
[----:B---3--:R-:W-:Y:S01]  /*09f0*/  @!P0 IMAD R14, R29, R4, RZ ;  /* 0x000000041d0e8224 */ /* 0x008fe200078e02ff */
[----:B0-----:R-:W-:-:S02]  /*0a00*/  @!P2 IADD3 R24, P6, PT, R11, R6, RZ ;  /* 0x000000060b18a210 */ /* 0x001fc40007fde0ff */
[----:B------:R-:W-:Y:S01]  /*0a10*/  @!P2 IADD3.X R29, PT, PT, R26, R15, RZ, P1, !PT ;  /* 0x0000000f1a1da210 */ /* 0x000fe20000ffe4ff */
[----:B------:R-:W-:Y:S01]  /*0a20*/  @!P0 IMAD R33, R12, R5, R14 ;  /* 0x000000050c218224 */ /* 0x000fe200078e020e */
[----:B------:R-:W-:Y:S01]  /*0a30*/  @!P0 MOV R27, R55 ;  /* 0x00000037001b8202 */ /* 0x000fe20000000f00 */
[----:B------:R-:W0:Y:S01]  /*0a40*/  LDC.64 R14, c[0x0][0x3b8] ;  /* 0x0000ee00ff0e7b82 */ /* 0x000e220000000a00 */
[----:B------:R-:W-:Y:S02]  /*0a50*/  @!P2 IADD3.X R25, PT, PT, R26, R7, RZ, P6, !PT ;  /* 0x000000071a19a210 */ /* 0x000fe400037fe4ff */
[----:B------:R-:W-:Y:S02]  /*0a60*/  @!P0 MOV R26, R52 ;  /* 0x00000034001a8202 */ /* 0x000fe40000000f00 */
[----:B------:R-:W-:Y:S02]  /*0a70*/  ISETP.GE.U32.AND P5, PT, R2, UR8, PT ;  /* 0x0000000802007c0c */ /* 0x000fe4000bfa6070 */
[----:B------:R-:W-:Y:S01]  /*0a80*/  SHF.R.S32.HI R13, RZ, 0x1f, R2 ;  /* 0x0000001fff0d7819 */ /* 0x000fe20000011402 */
[----:B------:R-:W-:Y:S01]  /*0a90*/  @!P0 IMAD.WIDE.U32 R26, R12, R4, R26 ;  /* 0x000000040c1a8225 */ /* 0x000fe200078e001a */
[----:B------:R-:W2:Y:S02]  /*0aa0*/  @!P0 LDC.64 R6, c[0x0][0x398] ;  /* 0x0000e600ff068b82 */ /* 0x000ea40000000a00 */
[----:B------:R-:W-:Y:S01]  /*0ab0*/  ISETP.GE.AND.EX P5, PT, R13, UR9, PT, P5 ;  /* 0x000000090d007c0c */ /* 0x000fe2000bfa6350 */
[----:B----4-:R-:W-:Y:S01]  /*0ac0*/  @!P4 IMAD R31, R31, R18, RZ ;  /* 0x000000121f1fc224 */ /* 0x010fe200078e02ff */
[----:B------:R-:W-:-:S04]  /*0ad0*/  @!P0 IADD3 R23, PT, PT, R27, R33, RZ ;  /* 0x000000211b178210 */ /* 0x000fc80007ffe0ff */
[----:B------:R-:W3:Y:S01]  /*0ae0*/  @!P0 LDC.64 R10, c[0x0][0x3a0] ;  /* 0x0000e800ff0a8b82 */ /* 0x000ee20000000a00 */
[----:B------:R-:W-:Y:S01]  /*0af0*/  @!P4 IMAD R33, R8, R19, R31 ;  /* 0x000000130821c224 */ /* 0x000fe200078e021f */
[----:B------:R-:W-:Y:S02]  /*0b00*/  @!P4 MOV R30, R52 ;  /* 0x00000034001ec202 */ /* 0x000fe40000000f00 */
[----:B------:R-:W-:Y:S02]  /*0b10*/  @!P4 MOV R31, R55 ;  /* 0x00000037001fc202 */ /* 0x000fe40000000f00 */
[----:B------:R-:W-:Y:S01]  /*0b20*/  @!P0 SHF.L.U64.HI R12, R26, 0x1, R23 ;  /* 0x000000011a0c8819 */ /* 0x000fe20000010217 */
[----:B0-----:R-:W-:Y:S01]  /*0b30*/  IMAD.WIDE R14, R43, 0x8, R14 ;  /* 0x000000082b0e7825 */ /* 0x001fe200078e020e */
[----:B------:R-:W0:Y:S03]  /*0b40*/  @!P5 LDC.64 R22, c[0x0][0x3f8] ;  /* 0x0000fe00ff16db82 */ /* 0x000e260000000a00 */
[----:B------:R-:W-:Y:S01]  /*0b50*/  @!P4 IMAD.WIDE.U32 R30, R8, R18, R30 ;  /* 0x00000012081ec225 */ /* 0x000fe200078e001e */
[----:B------:R-:W-:-:S02]  /*0b60*/  CS2R R4, SRZ ;  /* 0x0000000000047805 */ /* 0x000fc4000001ff00 */
[----:B------:R-:W-:Y:S01]  /*0b70*/  ISETP.GE.U32.AND P3, PT, R20, UR8, PT ;  /* 0x0000000814007c0c */ /* 0x000fe2000bf66070 */
[----:B------:R-:W4:Y:S01]  /*0b80*/  LDG.E.64 R14, desc[UR6][R14.64] ;  /* 0x000000060e0e7981 */ /* 0x000f22000c1e1b00 */
[----:B------:R-:W0:Y:S01]  /*0b90*/  @!P4 LDC.64 R18, c[0x0][0x398] ;  /* 0x0000e600ff12cb82 */ /* 0x000e220000000a00 */
[----:B------:R-:W-:Y:S02]  /*0ba0*/  SHF.R.S32.HI R9, RZ, 0x1f, R20 ;  /* 0x0000001fff097819 */ /* 0x000fe40000011414 */
[----:B------:R1:W5:Y:S01]  /*0bb0*/  @!P2 LDG.E R4, desc[UR6][R24.64] ;  /* 0x000000061804a981 */ /* 0x000362000c1e1900 */
[----:B------:R-:W-:Y:S02]  /*0bc0*/  ISETP.NE.AND P1, PT, RZ, UR4, PT ;  /* 0x00000004ff007c0c */ /* 0x000fe4000bf25270 */
[----:B------:R-:W-:Y:S01]  /*0bd0*/  @!P0 SHF.L.U32 R27, R26, 0x1, RZ ;  /* 0x000000011a1b8819 */ /* 0x000fe200000006ff */
[----:B------:R2:W5:Y:S01]  /*0be0*/  @!P2 LDG.E R5, desc[UR6][R28.64] ;  /* 0x000000061c05a981 */ /* 0x000562000c1e1900 */
[----:B------:R-:W-:-:S02]  /*0bf0*/  ISETP.GE.AND.EX P3, PT, R9, UR9, PT, P3 ;  /* 0x0000000909007c0c */ /* 0x000fc4000bf66330 */
[----:B---3--:R-:W-:Y:S02]  /*0c00*/  @!P0 IADD3 R26, P6, PT, R27, R10, RZ ;  /* 0x0000000a1b1a8210 */ /* 0x008fe40007fde0ff */
[----:B-1----:R-:W-:Y:S02]  /*0c10*/  @!P4 IADD3 R25, PT, PT, R31, R33, RZ ;  /* 0x000000211f19c210 */ /* 0x002fe40007ffe0ff */
[----:B--2---:R-:W-:Y:S02]  /*0c20*/  @!P0 IADD3 R24, P2, PT, R27, R6, RZ ;  /* 0x000000061b188210 */ /* 0x004fe40007f5e0ff */
[----:B------:R-:W-:Y:S01]  /*0c30*/  @!P4 SHF.L.U64.HI R32, R30, 0x1, R25 ;  /* 0x000000011e20c819 */ /* 0x000fe20000010219 */
[----:B------:R-:W1:Y:S01]  /*0c40*/  @P1 LDC.64 R28, c[0x0][0x3b0] ;  /* 0x0000ec00ff1c1b82 */ /* 0x000e620000000a00 */
[----:B------:R-:W-:Y:S02]  /*0c50*/  @!P0 IADD3.X R25, PT, PT, R12, R7, RZ, P2, !PT ;  /* 0x000000070c198210 */ /* 0x000fe400017fe4ff */
[----:B------:R-:W-:-:S02]  /*0c60*/  MOV R6, RZ ;  /* 0x000000ff00067202 */ /* 0x000fc40000000f00 */
[----:B------:R-:W-:Y:S02]  /*0c70*/  MOV R7, RZ ;  /* 0x000000ff00077202 */ /* 0x000fe40000000f00 */
[----:B------:R-:W-:Y:S02]  /*0c80*/  @!P0 IADD3.X R27, PT, PT, R12, R11, RZ, P6, !PT ;  /* 0x0000000b0c1b8210 */ /* 0x000fe400037fe4ff */
[----:B------:R-:W-:Y:S01]  /*0c90*/  @!P4 SHF.L.U32 R33, R30, 0x1, RZ ;  /* 0x000000011e21c819 */ /* 0x000fe200000006ff */
[----:B------:R-:W2:Y:S01]  /*0ca0*/  @!P3 LDC.64 R10, c[0x0][0x3f8] ;  /* 0x0000fe00ff0abb82 */ /* 0x000ea20000000a00 */
[----:B------:R-:W5:Y:S02]  /*0cb0*/  @!P0 LDG.E R7, desc[UR6][R24.64] ;  /* 0x0000000618078981 */ /* 0x000f64000c1e1900 */
[C---:B------:R-:W-:Y:S02]  /*0cc0*/  @!P4 IADD3 R30, P6, PT, R33.reuse, R16, RZ ;  /* 0x00000010211ec210 */ /* 0x040fe40007fde0ff */
[----:B------:R3:W5:Y:S01]  /*0cd0*/  @!P0 LDG.E R6, desc[UR6][R26.64] ;  /* 0x000000061a068981 */ /* 0x000762000c1e1900 */
[----:B0-----:R-:W-:Y:S01]  /*0ce0*/  @!P4 IADD3 R12, P0, PT, R33, R18, RZ ;  /* 0x00000012210cc210 */ /* 0x001fe20007f1e0ff */
[----:B------:R-:W-:Y:S01]  /*0cf0*/  @!P5 IMAD R18, R13, R22, RZ ;  /* 0x000000160d12d224 */ /* 0x000fe200078e02ff */
[----:B------:R-:W-:-:S02]  /*0d00*/  @!P4 IADD3.X R31, PT, PT, R32, R17, RZ, P6, !PT ;  /* 0x00000011201fc210 */ /* 0x000fc400037fe4ff */
[----:B------:R-:W-:Y:S01]  /*0d10*/  @!P4 IADD3.X R13, PT, PT, R32, R19, RZ, P0, !PT ;  /* 0x00000013200dc210 */ /* 0x000fe200007fe4ff */
[----:B------:R-:W0:Y:S01]  /*0d20*/  @!P5 LDC.64 R16, c[0x0][0x3a0] ;  /* 0x0000e800ff10db82 */ /* 0x000e220000000a00 */
[----:B------:R-:W-:Y:S02]  /*0d30*/  @!P5 MOV R32, R52 ;  /* 0x000000340020d202 */ /* 0x000fe40000000f00 */
[----:B------:R-:W-:Y:S01]  /*0d40*/  @!P5 MOV R33, R55 ;  /* 0x000000370021d202 */ /* 0x000fe20000000f00 */
[C---:B------:R-:W-:Y:S01]  /*0d50*/  @!P5 IMAD R45, R2.reuse, R23, R18 ;  /* 0x00000017022dd224 */ /* 0x040fe200078e0212 */
[----:B------:R-:W-:Y:S01]  /*0d60*/  MOV R8, RZ ;  /* 0x000000ff00087202 */ /* 0x000fe20000000f00 */
[----:B------:R-:W-:Y:S01]  /*0d70*/  @!P5 IMAD.WIDE.U32 R32, R2, R22, R32 ;  /* 0x000000160220d225 */ /* 0x000fe200078e0020 */
[----:B------:R-:W-:Y:S01]  /*0d80*/  LOP3.LUT R2, R41, 0xffff, RZ, 0xc0, !PT ;  /* 0x0000ffff29027812 */ /* 0x000fe200078ec0ff */
[----:B------:R-:W0:Y:S03]  /*0d90*/  LDC.64 R22, c[0x0][0x3a8] ;  /* 0x0000ea00ff167b82 */ /* 0x000e260000000a00 */
[----:B------:R1:W5:Y:S01]  /*0da0*/  @!P4 LDG.E R8, desc[UR6][R30.64] ;  /* 0x000000061e08c981 */ /* 0x000362000c1e1900 */
[----:B------:R-:W-:Y:S01]  /*0db0*/  @!P5 IADD3 R45, PT, PT, R33, R45, RZ ;  /* 0x0000002d212dd210 */ /* 0x000fe20007ffe0ff */
[----:B------:R-:W-:-:S03]  /*0dc0*/  IMAD R33, R21, 0x60, R2 ;  /* 0x0000006015217824 */ /* 0x000fc600078e0202 */
[----:B------:R-:W0:Y:S08]  /*0dd0*/  @!P5 LDC.64 R18, c[0x0][0x398] ;  /* 0x0000e600ff12db82 */ /* 0x000e300000000a00 */
[----:B---3--:R-:W3:Y:S08]  /*0de0*/  @!P3 LDC.64 R26, c[0x0][0x3a0] ;  /* 0x0000e800ff1abb82 */ /* 0x008ef00000000a00 */
[----:B------:R-:W3:Y:S01]  /*0df0*/  @!P3 LDC.64 R24, c[0x0][0x398] ;  /* 0x0000e600ff18bb82 */ /* 0x000ee20000000a00 */
[----:B-1----:R-:W-:Y:S01]  /*0e00*/  @P1 IMAD.WIDE R30, R33, 0x2, R28 ;  /* 0x00000002211e1825 */ /* 0x002fe200078e021c */
[----:B------:R-:W-:-:S02]  /*0e10*/  @!P3 MOV R28, R52 ;  /* 0x00000034001cb202 */ /* 0x000fc40000000f00 */
[----:B------:R-:W-:Y:S01]  /*0e20*/  @!P3 MOV R29, R55 ;  /* 0x00000037001db202 */ /* 0x000fe20000000f00 */
[-C--:B--2---:R-:W-:Y:S01]  /*0e30*/  @!P3 IMAD R9, R9, R10.reuse, RZ ;  /* 0x0000000a0909b224 */ /* 0x084fe200078e02ff */
[C---:B------:R-:W-:Y:S02]  /*0e40*/  @!P5 SHF.L.U64.HI R44, R32.reuse, 0x1, R45 ;  /* 0x00000001202cd819 */ /* 0x040fe4000001022d */
[----:B------:R-:W-:Y:S01]  /*0e50*/  @!P5 SHF.L.U32 R45, R32, 0x1, RZ ;  /* 0x00000001202dd819 */ /* 0x000fe200000006ff */
[C---:B------:R-:W-:Y:S02]  /*0e60*/  @!P3 IMAD R11, R20.reuse, R11, R9 ;  /* 0x0000000b140bb224 */ /* 0x040fe400078e0209 */
[----:B------:R-:W-:Y:S01]  /*0e70*/  @!P3 IMAD.WIDE.U32 R28, R20, R10, R28 ;  /* 0x0000000a141cb225 */ /* 0x000fe200078e001c */
[----:B------:R-:W-:Y:S01]  /*0e80*/  MOV R9, RZ ;  /* 0x000000ff00097202 */ /* 0x000fe20000000f00 */
[----:B------:R-:W2:Y:S01]  /*0e90*/  @P1 LDG.E.U16 R32, desc[UR6][R30.64] ;  /* 0x000000061e201981 */ /* 0x000ea2000c1e1500 */
[----:B0-----:R-:W-:-:S02]  /*0ea0*/  @!P5 IADD3 R16, P0, PT, R45, R16, RZ ;  /* 0x000000102d10d210 */ /* 0x001fc40007f1e0ff */
[----:B------:R-:W-:Y:S01]  /*0eb0*/  @!P3 IADD3 R29, PT, PT, R29, R11, RZ ;  /* 0x0000000b1d1db210 */ /* 0x000fe20007ffe0ff */
[----:B------:R-:W-:Y:S01]  /*0ec0*/  IMAD.WIDE R22, R33, 0x2, R22 ;  /* 0x0000000221167825 */ /* 0x000fe200078e0216 */
[----:B------:R-:W-:Y:S01]  /*0ed0*/  @!P3 SHF.L.U32 R11, R28, 0x1, RZ ;  /* 0x000000011c0bb819 */ /* 0x000fe200000006ff */
[----:B------:R0:W5:Y:S01]  /*0ee0*/  @!P4 LDG.E R9, desc[UR6][R12.64] ;  /* 0x000000060c09c981 */ /* 0x000162000c1e1900 */
[----:B------:R-:W-:Y:S02]  /*0ef0*/  @!P5 IADD3.X R17, PT, PT, R44, R17, RZ, P0, !PT ;  /* 0x000000112c11d210 */ /* 0x000fe400007fe4ff */
[----:B------:R-:W-:Y:S01]  /*0f00*/  @!P5 IADD3 R18, P0, PT, R45, R18, RZ ;  /* 0x000000122d12d210 */ /* 0x000fe20007f1e0ff */
[----:B------:R-:W2:Y:S01]  /*0f10*/  @P1 LDG.E.U16 R20, desc[UR6][R30.64+0x2] ;  /* 0x000002061e141981 */ /* 0x000ea2000c1e1500 */
[----:B------:R-:W-:Y:S02]  /*0f20*/  @!P3 SHF.L.U64.HI R28, R28, 0x1, R29 ;  /* 0x000000011c1cb819 */ /* 0x000fe4000001021d */
[C---:B---3--:R-:W-:Y:S01]  /*0f30*/  @!P3 IADD3 R26, P2, PT, R11.reuse, R26, RZ ;  /* 0x0000001a0b1ab210 */ /* 0x048fe20007f5e0ff */
[----:B------:R-:W3:Y:S01]  /*0f40*/  LDG.E.U16 R45, desc[UR6][R22.64] ;  /* 0x00000006162d7981 */ /* 0x000ee2000c1e1500 */
[----:B------:R-:W-:-:S02]  /*0f50*/  @!P3 IADD3 R24, P4, PT, R11, R24, RZ ;  /* 0x000000180b18b210 */ /* 0x000fc40007f9e0ff */
[----:B0-----:R-:W-:Y:S02]  /*0f60*/  CS2R R12, SRZ ;  /* 0x00000000000c7805 */ /* 0x001fe4000001ff00 */
[----:B------:R-:W-:Y:S02]  /*0f70*/  MOV R11, RZ ;  /* 0x000000ff000b7202 */ /* 0x000fe40000000f00 */
[----:B------:R-:W-:Y:S02]  /*0f80*/  @!P5 IADD3.X R19, PT, PT, R44, R19, RZ, P0, !PT ;  /* 0x000000132c13d210 */ /* 0x000fe400007fe4ff */
[C---:B------:R-:W-:Y:S01]  /*0f90*/  @!P3 IADD3.X R27, PT, PT, R28.reuse, R27, RZ, P2, !PT ;  /* 0x0000001b1c1bb210 */ /* 0x040fe200017fe4ff */
[----:B------:R-:W3:Y:S01]  /*0fa0*/  LDG.E.U16 R44, desc[UR6][R22.64+0x2] ;  /* 0x00000206162c7981 */ /* 0x000ee2000c1e1500 */
[----:B------:R-:W-:-:S03]  /*0fb0*/  @!P3 IADD3.X R25, PT, PT, R28, R25, RZ, P4, !PT ;  /* 0x000000191c19b210 */ /* 0x000fc600027fe4ff */
[----:B------:R-:W5:Y:S04]  /*0fc0*/  @!P5 LDG.E R11, desc[UR6][R18.64] ;  /* 0x00000006120bd981 */ /* 0x000f68000c1e1900 */
[----:B------:R-:W5:Y:S04]  /*0fd0*/  @!P3 LDG.E R12, desc[UR6][R26.64] ;  /* 0x000000061a0cb981 */ /* 0x000f68000c1e1900 */
[----:B------:R-:W5:Y:S01]  /*0fe0*/  @!P3 LDG.E R13, desc[UR6][R24.64] ;  /* 0x00000006180db981 */ /* 0x000f62000c1e1900 */
[----:B------:R-:W-:-:S06]  /*0ff0*/  MOV R10, RZ ;  /* 0x000000ff000a7202 */ /* 0x000fcc0000000f00 */
[----:B------:R4:W5:Y:S01]  /*1000*/  @!P5 LDG.E R10, desc[UR6][R16.64] ;  /* 0x00000006100ad981 */ /* 0x000962000c1e1900 */
[----:B------:R-:W-:Y:S01]  /*1010*/  MOV R49, 0x3f800000 ;  /* 0x3f80000000317802 */ /* 0x000fe20000000f00 */
[----:B------:R-:W-:Y:S01]  /*1020*/  UISETP.NE.AND UP0, UPT, UR4, URZ, UPT ;  /* 0x000000ff0400728c */ /* 0x000fe2000bf05270 */
[----:B------:R-:W-:Y:S02]  /*1030*/  MOV R48, RZ ;  /* 0x000000ff00307202 */ /* 0x000fe40000000f00 */
[----:B------:R-:W-:Y:S01]  /*1040*/  MOV R47, RZ ;  /* 0x000000ff002f7202 */ /* 0x000fe20000000f00 */
[----:B----4-:R-:W-:-:S05]  /*1050*/  FFMA.FTZ R16, -R14, R14, R15 ;  /* 0x0000000e0e107223 */ /* 0x010fca000001010f */
[----:B------:R-:W-:-:S13]  /*1060*/  FSETP.GTU.FTZ.AND P0, PT, R16, RZ, PT ;  /* 0x000000ff1000720b */ /* 0x000fda0003f1c000 */
[----:B------:R-:W0:Y:S02]  /*1070*/  @P0 LDC R15, c[0x0][0x3c0] ;  /* 0x0000f000ff0f0b82 */ /* 0x000e240000000800 */
[----:B0-----:R-:W-:-:S04]  /*1080*/  @P0 FADD.FTZ R15, R16, R15 ;  /* 0x0000000f100f0221 */ /* 0x001fc80000010000 */
[----:B------:R0:W1:Y:S01]  /*1090*/  @P0 MUFU.RSQ R49, R15 ;  /* 0x0000000f00310308 */ /* 0x0000620000001400 */
[----:B--2---:R-:W-:Y:S02]  /*10a0*/  @P1 SHF.L.U32 R48, R32, 0x10, RZ ;  /* 0x0000001020301819 */ /* 0x004fe400000006ff */
[----:B------:R-:W-:Y:S02]  /*10b0*/  @P1 SHF.L.U32 R47, R20, 0x10, RZ ;  /* 0x00000010142f1819 */ /* 0x000fe400000006ff */
[----:B---3--:R-:W-:Y:S02]  /*10c0*/  SHF.L.U32 R45, R45, 0x10, RZ ;  /* 0x000000102d2d7819 */ /* 0x008fe400000006ff */
[----:B------:R-:W-:Y:S01]  /*10d0*/  SHF.L.U32 R44, R44, 0x10, RZ ;  /* 0x000000102c2c7819 */ /* 0x000fe200000006ff */
[----:B01----:R-:W-:Y:S06]  /*10e0*/  BRA.U UP0, `(.L_x_871) ;  /* 0x0000000900447547 */ /* 0x003fec000b800000 */
[--C-:B-----5:R-:W-:Y:S02]  /*10f0*/  HADD2.F32 R17, -RZ, R39.reuse.H0_H0 ;  /* 0x20000027ff117230 */ /* 0x120fe40000004100 */
[----:B------:R-:W-:Y:S02]  /*1100*/  HADD2.F32 R19, -RZ, R39.H1_H1 ;  /* 0x30000027ff137230 */ /* 0x000fe40000004100 */
[--C-:B------:R-:W-:Y:S02]  /*1110*/  HADD2.F32 R16, -RZ, R38.reuse.H0_H0 ;  /* 0x20000026ff107230 */ /* 0x100fe40000004100 */
[C---:B------:R-:W-:Y:S01]  /*1120*/  FADD.FTZ R18, -R14.reuse, R17 ;  /* 0x000000110e127221 */ /* 0x040fe20000010100 */
[----:B------:R-:W-:Y:S02]  /*1130*/  HADD2.F32 R23, -RZ, R37.H0_H0 ;  /* 0x20000025ff177230 */ /* 0x000fe40000004100 */
[----:B------:R-:W-:Y:S01]  /*1140*/  FADD.FTZ R20, -R14, R19 ;  /* 0x000000130e147221 */ /* 0x000fe20000010100 */
[----:B------:R-:W-:-:S02]  /*1150*/  HADD2.F32 R15, -RZ, R38.H1_H1 ;  /* 0x30000026ff0f7230 */ /* 0x000fc40000004100 */
[----:B------:R-:W-:Y:S01]  /*1160*/  FMUL.FTZ R22, R45, R16 ;  /* 0x000000102d167220 */ /* 0x000fe20000410000 */
[----:B------:R-:W-:Y:S01]  /*1170*/  FMUL.FTZ R17, R18, R49 ;  /* 0x0000003112117220 */ /* 0x000fe20000410000 */
[----:B------:R-:W-:Y:S01]  /*1180*/  FADD.FTZ R26, -R14, R23 ;  /* 0x000000170e1a7221 */ /* 0x000fe20000010100 */
[----:B------:R-:W-:Y:S02]  /*1190*/  HADD2.F32 R24, -RZ, R36.H0_H0 ;  /* 0x20000024ff187230 */ /* 0x000fe40000004100 */
[----:B------:R-:W-:Y:S01]  /*11a0*/  FMUL.FTZ R19, R44, R15 ;  /* 0x0000000f2c137220 */ /* 0x000fe20000410000 */
[----:B------:R-:W-:Y:S01]  /*11b0*/  FMUL.FTZ R20, R20, R49 ;  /* 0x0000003114147220 */ /* 0x000fe20000410000 */
[----:B------:R-:W-:Y:S01]  /*11c0*/  FADD.FTZ R18, RZ, R22 ;  /* 0x00000016ff127221 */ /* 0x000fe20000010000 */
[----:B------:R-:W-:Y:S01]  /*11d0*/  FFMA.FTZ R23, R17, R22, RZ ;  /* 0x0000001611177223 */ /* 0x000fe200000100ff */
[----:B------:R-:W-:Y:S01]  /*11e0*/  FADD.FTZ R25, RZ, R16 ;  /* 0x00000010ff197221 */ /* 0x000fe20000010000 */
[----:B------:R-:W-:Y:S01]  /*11f0*/  FFMA.FTZ R17, R16, R17, RZ ;  /* 0x0000001110117223 */ /* 0x000fe200000100ff */
[----:B------:R-:W-:Y:S01]  /*1200*/  FMUL.FTZ R26, R26, R49 ;  /* 0x000000311a1a7220 */ /* 0x000fe20000410000 */
[----:B------:R-:W-:Y:S01]  /*1210*/  FADD.FTZ R18, R19, R18 ;  /* 0x0000001213127221 */ /* 0x000fe20000010000 */
[----:B------:R-:W-:Y:S01]  /*1220*/  FFMA.FTZ R23, R20, R19, R23 ;  /* 0x0000001314177223 */ /* 0x000fe20000010017 */
[----:B------:R-:W-:Y:S01]  /*1230*/  FMUL.FTZ R19, R45, R24 ;  /* 0x000000182d137220 */ /* 0x000fe20000410000 */
[C---:B------:R-:W-:Y:S01]  /*1240*/  FADD.FTZ R25, R24.reuse, R25 ;  /* 0x0000001918197221 */ /* 0x040fe20000010000 */
[----:B------:R-:W-:Y:S01]  /*1250*/  FFMA.FTZ R24, R24, R26, R17 ;  /* 0x0000001a18187223 */ /* 0x000fe20000010011 */
[----:B------:R-:W-:-:S02]  /*1260*/  HADD2.F32 R17, -RZ, R37.H1_H1 ;  /* 0x30000025ff117230 */ /* 0x000fc40000004100 */
[----:B------:R-:W-:Y:S01]  /*1270*/  FADD.FTZ R22, R18, R19 ;  /* 0x0000001312167221 */ /* 0x000fe20000010000 */
[----:B------:R-:W-:Y:S01]  /*1280*/  FFMA.FTZ R23, R26, R19, R23 ;  /* 0x000000131a177223 */ /* 0x000fe20000010017 */
[--C-:B------:R-:W-:Y:S02]  /*1290*/  HADD2.F32 R27, -RZ, R35.reuse.H0_H0 ;  /* 0x20000023ff1b7230 */ /* 0x100fe40000004100 */
[----:B------:R-:W-:Y:S01]  /*12a0*/  FFMA.FTZ R20, R15, R20, RZ ;  /* 0x000000140f147223 */ /* 0x000fe200000100ff */
[C---:B------:R-:W-:Y:S01]  /*12b0*/  FADD.FTZ R16, -R14.reuse, R17 ;  /* 0x000000110e107221 */ /* 0x040fe20000010100 */
[----:B------:R-:W-:Y:S02]  /*12c0*/  HADD2.F32 R19, -RZ, R36.H1_H1 ;  /* 0x30000024ff137230 */ /* 0x000fe40000004100 */
[----:B------:R-:W-:Y:S01]  /*12d0*/  FADD.FTZ R18, RZ, R15 ;  /* 0x0000000fff127221 */ /* 0x000fe20000010000 */
[----:B------:R-:W-:Y:S01]  /*12e0*/  FADD.FTZ R26, -R14, R27 ;  /* 0x0000001b0e1a7221 */ /* 0x000fe20000010100 */
[----:B------:R-:W-:Y:S01]  /*12f0*/  FMUL.FTZ R16, R16, R49 ;  /* 0x0000003110107220 */ /* 0x000fe20000410000 */
[----:B------:R-:W-:-:S02]  /*1300*/  HADD2.F32 R15, -RZ, R35.H1_H1 ;  /* 0x30000023ff0f7230 */ /* 0x000fc40000004100 */
[C---:B------:R-:W-:Y:S01]  /*1310*/  FADD.FTZ R18, R19.reuse, R18 ;  /* 0x0000001213127221 */ /* 0x040fe20000010000 */
[--C-:B------:R-:W-:Y:S02]  /*1320*/  HADD2.F32 R29, -RZ, R34.reuse.H0_H0 ;  /* 0x20000022ff1d7230 */ /* 0x100fe40000004100 */
[----:B------:R-:W-:Y:S01]  /*1330*/  FFMA.FTZ R20, R19, R16, R20 ;  /* 0x0000001013147223 */ /* 0x000fe20000010014 */
[----:B------:R-:W-:Y:S01]  /*1340*/  FMUL.FTZ R19, R44, R19 ;  /* 0x000000132c137220 */ /* 0x000fe20000410000 */
[----:B------:R-:W-:Y:S01]  /*1350*/  FMUL.FTZ R26, R26, R49 ;  /* 0x000000311a1a7220 */ /* 0x000fe20000410000 */
[----:B------:R-:W-:Y:S02]  /*1360*/  FADD.FTZ R25, R25, R29 ;  /* 0x0000001d19197221 */ /* 0x000fe40000010000 */
[----:B------:R-:W-:Y:S01]  /*1370*/  FFMA.FTZ R23, R16, R19, R23 ;  /* 0x0000001310177223 */ /* 0x000fe20000010017 */
[----:B------:R-:W-:Y:S01]  /*1380*/  FADD.FTZ R16, -R14, R15 ;  /* 0x0000000f0e107221 */ /* 0x000fe20000010100 */
[----:B------:R-:W-:Y:S01]  /*1390*/  FFMA.FTZ R24, R29, R26, R24 ;  /* 0x0000001a1d187223 */ /* 0x000fe20000010018 */
[----:B------:R-:W-:-:S02]  /*13a0*/  HADD2.F32 R15, -RZ, R34.H1_H1 ;  /* 0x30000022ff0f7230 */ /* 0x000fc40000004100 */
[----:B------:R-:W-:Y:S01]  /*13b0*/  FMUL.FTZ R29, R45, R29 ;  /* 0x0000001d2d1d7220 */ /* 0x000fe20000410000 */
[----:B------:R-:W-:Y:S01]  /*13c0*/  FADD.FTZ R22, R19, R22 ;  /* 0x0000001613167221 */ /* 0x000fe20000010000 */
[----:B------:R-:W-:Y:S01]  /*13d0*/  FMUL.FTZ R16, R16, R49 ;  /* 0x0000003110107220 */ /* 0x000fe20000410000 */
[--C-:B------:R-:W-:Y:S02]  /*13e0*/  HADD2.F32 R19, -RZ, R4.reuse.H0_H0 ;  /* 0x20000004ff137230 */ /* 0x100fe40000004100 */
[----:B------:R-:W-:Y:S01]  /*13f0*/  FFMA.FTZ R23, R26, R29, R23 ;  /* 0x0000001d1a177223 */ /* 0x000fe20000010017 */
[----:B------:R-:W-:Y:S01]  /*1400*/  FMUL.FTZ R17, R44, R15 ;  /* 0x0000000f2c117220 */ /* 0x000fe20000410000 */
[----:B------:R-:W-:Y:S01]  /*1410*/  FADD.FTZ R22, R22, R29 ;  /* 0x0000001d16167221 */ /* 0x000fe20000010000 */
[----:B------:R-:W-:Y:S01]  /*1420*/  FFMA.FTZ R20, R15, R16, R20 ;  /* 0x000000100f147223 */ /* 0x000fe20000010014 */
[----:B------:R-:W-:Y:S01]  /*1430*/  FADD.FTZ R18, R18, R15 ;  /* 0x0000000f12127221 */ /* 0x000fe20000010000 */
[----:B------:R-:W-:Y:S01]  /*1440*/  FFMA.FTZ R23, R16, R17, R23 ;  /* 0x0000001110177223 */ /* 0x000fe20000010017 */
[----:B------:R-:W-:Y:S01]  /*1450*/  FADD.FTZ R16, -R14, R19 ;  /* 0x000000130e107221 */ /* 0x000fe20000010100 */
[----:B------:R-:W-:-:S02]  /*1460*/  HADD2.F32 R15, -RZ, R4.H1_H1 ;  /* 0x30000004ff0f7230 */ /* 0x000fc40000004100 */
[----:B------:R-:W-:Y:S01]  /*1470*/  FADD.FTZ R22, R17, R22 ;  /* 0x0000001611167221 */ /* 0x000fe20000010000 */
[--C-:B------:R-:W-:Y:S02]  /*1480*/  HADD2.F32 R17, -RZ, R5.reuse.H0_H0 ;  /* 0x20000005ff117230 */ /* 0x100fe40000004100 */
        /* <DEDUP_REMOVED lines=8> */
[----:B------:R-:W-:Y:S01]  /*1510*/  FADD.FTZ R18, R18, R15 ;  /* 0x0000000f12127221 */ /* 0x000fe20000010000 */
[----:B------:R-:W-:-:S02]  /*1520*/  HADD2.F32 R29, -RZ, R13.H1_H1 ;  /* 0x3000000dff1d7230 */ /* 0x000fc40000004100 */
[----:B------:R-:W-:Y:S01]  /*1530*/  FFMA.FTZ R23, R16, R17, R23 ;  /* 0x0000001110177223 */ /* 0x000fe20000010017 */
[----:B------:R-:W-:Y:S01]  /*1540*/  FADD.FTZ R16, -R14, R19 ;  /* 0x000000130e107221 */ /* 0x000fe20000010100 */
[----:B------:R-:W-:Y:S01]  /*1550*/  FFMA.FTZ R20, R15, R26, R20 ;  /* 0x0000001a0f147223 */ /* 0x000fe20000010014 */
[----:B------:R-:W-:Y:S01]  /*1560*/  FADD.FTZ R22, R22, R17 ;  /* 0x0000001116167221 */ /* 0x000fe20000010000 */
[----:B------:R-:W-:Y:S01]  /*1570*/  FMUL.FTZ R15, R44, R15 ;  /* 0x0000000f2c0f7220 */ /* 0x000fe20000410000 */
[----:B------:R-:W-:Y:S02]  /*1580*/  HADD2.F32 R17, -RZ, R7.H0_H0 ;  /* 0x20000007ff117230 */ /* 0x000fe40000004100 */
[----:B------:R-:W-:Y:S01]  /*1590*/  FMUL.FTZ R16, R16, R49 ;  /* 0x0000003110107220 */ /* 0x000fe20000410000 */
[----:B------:R-:W-:Y:S01]  /*15a0*/  FADD.FTZ R22, R15, R22 ;  /* 0x000000160f167221 */ /* 0x000fe20000010000 */
[----:B------:R-:W-:Y:S01]  /*15b0*/  FFMA.FTZ R23, R26, R15, R23 ;  /* 0x0000000f1a177223 */ /* 0x000fe20000010017 */
[----:B------:R-:W-:-:S02]  /*15c0*/  HADD2.F32 R15, -RZ, R6.H1_H1 ;  /* 0x30000006ff0f7230 */ /* 0x000fc40000004100 */
[----:B------:R-:W-:Y:S01]  /*15d0*/  FMUL.FTZ R19, R45, R17 ;  /* 0x000000112d137220 */ /* 0x000fe20000410000 */
[----:B------:R-:W-:Y:S01]  /*15e0*/  FADD.FTZ R25, R25, R17 ;  /* 0x0000001119197221 */ /* 0x000fe20000010000 */
[----:B------:R-:W-:Y:S01]  /*15f0*/  FFMA.FTZ R24, R17, R16, R24 ;  /* 0x0000001011187223 */ /* 0x000fe20000010018 */
[----:B------:R-:W-:Y:S02]  /*1600*/  HADD2.F32 R17, -RZ, R8.H0_H0 ;  /* 0x20000008ff117230 */ /* 0x000fe40000004100 */
[----:B------:R-:W-:Y:S01]  /*1610*/  FFMA.FTZ R23, R16, R19, R23 ;  /* 0x0000001310177223 */ /* 0x000fe20000010017 */
[----:B------:R-:W-:Y:S01]  /*1620*/  FADD.FTZ R16, -R14, R15 ;  /* 0x0000000f0e107221 */ /* 0x000fe20000010100 */
[----:B------:R-:W-:Y:S02]  /*1630*/  HADD2.F32 R15, -RZ, R7.H1_H1 ;  /* 0x30000007ff0f7230 */ /* 0x000fe40000004100 */
[----:B------:R-:W-:Y:S01]  /*1640*/  FADD.FTZ R22, R22, R19 ;  /* 0x0000001316167221 */ /* 0x000fe20000010000 */
[----:B------:R-:W-:Y:S01]  /*1650*/  FADD.FTZ R26, -R14, R17 ;  /* 0x000000110e1a7221 */ /* 0x000fe20000010100 */
[----:B------:R-:W-:Y:S01]  /*1660*/  FMUL.FTZ R16, R16, R49 ;  /* 0x0000003110107220 */ /* 0x000fe20000410000 */
[----:B------:R-:W-:-:S02]  /*1670*/  HADD2.F32 R19, -RZ, R9.H0_H0 ;  /* 0x20000009ff137230 */ /* 0x000fc40000004100 */
[----:B------:R-:W-:Y:S01]  /*1680*/  FADD.FTZ R18, R18, R15 ;  /* 0x0000000f12127221 */ /* 0x000fe20000010000 */
[----:B------:R-:W-:Y:S02]  /*1690*/  HADD2.F32 R17, -RZ, R8.H1_H1 ;  /* 0x30000008ff117230 */ /* 0x000fe40000004100 */
[----:B------:R-:W-:Y:S01]  /*16a0*/  FMUL.FTZ R26, R26, R49 ;  /* 0x000000311a1a7220 */ /* 0x000fe20000410000 */
[----:B------:R-:W-:Y:S01]  /*16b0*/  FFMA.FTZ R20, R15, R16, R20 ;  /* 0x000000100f147223 */ /* 0x000fe20000010014 */
[----:B------:R-:W-:Y:S01]  /*16c0*/  FMUL.FTZ R15, R44, R15 ;  /* 0x0000000f2c0f7220 */ /* 0x000fe20000410000 */
[----:B------:R-:W-:Y:S01]  /*16d0*/  FADD.FTZ R25, R25, R19 ;  /* 0x0000001319197221 */ /* 0x000fe20000010000 */
[----:B------:R-:W-:Y:S01]  /*16e0*/  FFMA.FTZ R27, R19, R26, R24 ;  /* 0x0000001a131b7223 */ /* 0x000fe20000010018 */
[----:B------:R-:W-:Y:S01]  /*16f0*/  FADD.FTZ R24, -R14, R17 ;  /* 0x000000110e187221 */ /* 0x000fe20000010100 */
[----:B------:R-:W-:Y:S01]  /*1700*/  FADD.FTZ R22, R15, R22 ;  /* 0x000000160f167221 */ /* 0x000fe20000010000 */
[----:B------:R-:W-:Y:S01]  /*1710*/  FFMA.FTZ R23, R16, R15, R23 ;  /* 0x0000000f10177223 */ /* 0x000fe20000010017 */
[----:B------:R-:W-:-:S02]  /*1720*/  HADD2.F32 R15, -RZ, R9.H1_H1 ;  /* 0x30000009ff0f7230 */ /* 0x000fc40000004100 */
[----:B------:R-:W-:Y:S01]  /*1730*/  FMUL.FTZ R24, R24, R49 ;  /* 0x0000003118187220 */ /* 0x000fe20000410000 */
[----:B------:R-:W-:Y:S01]  /*1740*/  FMUL.FTZ R19, R45, R19 ;  /* 0x000000132d137220 */ /* 0x000fe20000410000 */
[--C-:B------:R-:W-:Y:S02]  /*1750*/  HADD2.F32 R17, -RZ, R10.reuse.H0_H0 ;  /* 0x2000000aff117230 */ /* 0x100fe40000004100 */
[----:B------:R-:W-:Y:S01]  /*1760*/  FADD.FTZ R18, R18, R15 ;  /* 0x0000000f12127221 */ /* 0x000fe20000010000 */
[----:B------:R-:W-:Y:S01]  /*1770*/  FFMA.FTZ R20, R15, R24, R20 ;  /* 0x000000180f147223 */ /* 0x000fe20000010014 */
        /* <DEDUP_REMOVED lines=8> */
[----:B------:R-:W-:Y:S01]  /*1800*/  FMUL.FTZ R17, R45, R16 ;  /* 0x000000102d117220 */ /* 0x000fe20000410000 */
[----:B------:R-:W-:Y:S01]  /*1810*/  FMUL.FTZ R26, R26, R49 ;  /* 0x000000311a1a7220 */ /* 0x000fe20000410000 */
[----:B------:R-:W-:Y:S02]  /*1820*/  HADD2.F32 R15, -RZ, R11.H1_H1 ;  /* 0x3000000bff0f7230 */ /* 0x000fe40000004100 */
[----:B------:R-:W-:Y:S01]  /*1830*/  FADD.FTZ R24, -R14, R19 ;  /* 0x000000130e187221 */ /* 0x000fe20000010100 */
[----:B------:R-:W-:Y:S01]  /*1840*/  FADD.FTZ R22, R22, R17 ;  /* 0x0000001116167221 */ /* 0x000fe20000010000 */
[----:B------:R-:W-:Y:S01]  /*1850*/  FFMA.FTZ R23, R26, R17, R23 ;  /* 0x000000111a177223 */ /* 0x000fe20000010017 */
[----:B------:R-:W-:Y:S02]  /*1860*/  HADD2.F32 R19, -RZ, R12.H0_H0 ;  /* 0x2000000cff137230 */ /* 0x000fe40000004100 */
[----:B------:R-:W-:Y:S01]  /*1870*/  FMUL.FTZ R17, R44, R15 ;  /* 0x0000000f2c117220 */ /* 0x000fe20000410000 */
[----:B------:R-:W-:Y:S01]  /*1880*/  FMUL.FTZ R24, R24, R49 ;  /* 0x0000003118187220 */ /* 0x000fe20000410000 */
[----:B------:R-:W-:Y:S01]  /*1890*/  FADD.FTZ R25, R25, R16 ;  /* 0x0000001019197221 */ /* 0x000fe20000010000 */
[----:B------:R-:W-:Y:S01]  /*18a0*/  FFMA.FTZ R16, R16, R26, R27 ;  /* 0x0000001a10107223 */ /* 0x000fe2000001001b */
[----:B------:R-:W-:Y:S01]  /*18b0*/  FADD.FTZ R22, R17, R22 ;  /* 0x0000001611167221 */ /* 0x000fe20000010000 */
[----:B------:R-:W-:Y:S01]  /*18c0*/  FFMA.FTZ R23, R24, R17, R23 ;  /* 0x0000001118177223 */ /* 0x000fe20000010017 */
[----:B------:R-:W-:-:S02]  /*18d0*/  HADD2.F32 R27, -RZ, R13.H0_H0 ;  /* 0x2000000dff1b7230 */ /* 0x000fc40000004100 */
[----:B------:R-:W-:Y:S01]  /*18e0*/  FADD.FTZ R26, -R14, R19 ;  /* 0x000000130e1a7221 */ /* 0x000fe20000010100 */
[----:B------:R-:W-:Y:S02]  /*18f0*/  HADD2.F32 R17, -RZ, R12.H1_H1 ;  /* 0x3000000cff117230 */ /* 0x000fe40000004100 */
[----:B------:R-:W-:Y:S01]  /*1900*/  FFMA.FTZ R20, R15, R24, R20 ;  /* 0x000000180f147223 */ /* 0x000fe20000010014 */
[----:B------:R-:W-:Y:S01]  /*1910*/  FMUL.FTZ R28, R26, R49 ;  /* 0x000000311a1c7220 */ /* 0x000fe20000410000 */
[----:B------:R-:W-:Y:S01]  /*1920*/  FMUL.FTZ R19, R45, R27 ;  /* 0x0000001b2d137220 */ /* 0x000fe20000410000 */
[----:B------:R-:W-:Y:S01]  /*1930*/  FADD.FTZ R26, -R14, R17 ;  /* 0x000000110e1a7221 */ /* 0x000fe20000010100 */
[----:B------:R-:W-:Y:S01]  /*1940*/  FMUL.FTZ R17, R44, R29 ;  /* 0x0000001d2c117220 */ /* 0x000fe20000410000 */
[----:B------:R-:W-:Y:S01]  /*1950*/  FFMA.FTZ R16, R27, R28, R16 ;  /* 0x0000001c1b107223 */ /* 0x000fe20000010010 */
[----:B------:R-:W-:Y:S01]  /*1960*/  FADD.FTZ R22, R22, R19 ;  /* 0x0000001316167221 */ /* 0x000fe20000010000 */
[----:B------:R-:W-:Y:S01]  /*1970*/  FFMA.FTZ R23, R28, R19, R23 ;  /* 0x000000131c177223 */ /* 0x000fe20000010017 */
[----:B------:R-:W-:Y:S01]  /*1980*/  FMUL.FTZ R26, R26, R49 ;  /* 0x000000311a1a7220 */ /* 0x000fe20000410000 */
[----:B------:R-:W-:Y:S01]  /*1990*/  FADD.FTZ R19, R18, R15 ;  /* 0x0000000f12137221 */ /* 0x000fe20000010000 */
[----:B------:R-:W-:Y:S01]  /*19a0*/  FADD.FTZ R15, R17, R22 ;  /* 0x00000016110f7221 */ /* 0x000fe20000010000 */
[----:B------:R-:W-:Y:S01]  /*19b0*/  FADD.FTZ R18, R25, R27 ;  /* 0x0000001b19127221 */ /* 0x000fe20000010000 */
[----:B------:R-:W-:Y:S01]  /*19c0*/  FFMA.FTZ R23, R26, R17, R23 ;  /* 0x000000111a177223 */ /* 0x000fe20000010017 */
[----:B------:R-:W-:Y:S01]  /*19d0*/  FADD.FTZ R19, R19, R29 ;  /* 0x0000001d13137221 */ /* 0x000fe20000010000 */
[----:B------:R-:W-:Y:S01]  /*19e0*/  FFMA.FTZ R17, R29, R26, R20 ;  /* 0x0000001a1d117223 */ /* 0x000fe20000010014 */
[----:B------:R-:W-:Y:S06]  /*19f0*/  BRA `(.L_x_872) ;  /* 0x0000001000807947 */ /* 0x000fec0003800000 */
.L_x_871:
[----:B-----5:R-:W-:Y:S02]  /*1a00*/  HADD2.F32 R15, -RZ, R39.H0_H0 ;  /* 0x20000027ff0f7230 */ /* 0x020fe40000004100 */
[--C-:B------:R-:W-:Y:S02]  /*1a10*/  HADD2.F32 R19, -RZ, R37.reuse.H0_H0 ;  /* 0x20000025ff137230 */ /* 0x100fe40000004100 */
[----:B------:R-:W-:Y:S02]  /*1a20*/  HADD2.F32 R27, -RZ, R37.H1_H1 ;  /* 0x30000025ff1b7230 */ /* 0x000fe40000004100 */
[C---:B------:R-:W-:Y:S01]  /*1a30*/  FADD.FTZ R16, -R14.reuse, R15 ;  /* 0x0000000f0e107221 */ /* 0x040fe20000010100 */
[----:B------:R-:W-:Y:S02]  /*1a40*/  HADD2.F32 R15, -RZ, R39.H1_H1 ;  /* 0x30000027ff0f7230 */ /* 0x000fe40000004100 */
[----:B------:R-:W-:Y:S01]  /*1a50*/  FADD.FTZ R22, -R14, R19 ;  /* 0x000000130e167221 */ /* 0x000fe20000010100 */
[----:B------:R-:W-:-:S02]  /*1a60*/  HADD2.F32 R29, -RZ, R35.H0_H0 ;  /* 0x20000023ff1d7230 */ /* 0x000fc40000004100 */
[-C--:B------:R-:W-:Y:S01]  /*1a70*/  FMUL.FTZ R16, R16, R49.reuse ;  /* 0x0000003110107220 */ /* 0x080fe20000410000 */
[----:B------:R-:W-:Y:S02]  /*1a80*/  HADD2.F32 R31, -RZ, R35.H1_H1 ;  /* 0x30000023ff1f7230 */ /* 0x000fe40000004100 */
[----:B------:R-:W-:Y:S01]  /*1a90*/  FADD.FTZ R20, -R14, R15 ;  /* 0x0000000f0e147221 */ /* 0x000fe20000010100 */
[-C--:B------:R-:W-:Y:S01]  /*1aa0*/  FMUL.FTZ R19, R22, R49.reuse ;  /* 0x0000003116137220 */ /* 0x080fe20000410000 */
[C-C-:B------:R-:W-:Y:S01]  /*1ab0*/  FFMA.FTZ R17, R45.reuse, R16, R48.reuse ;  /* 0x000000102d117223 */ /* 0x140fe20000010030 */
[----:B------:R-:W-:Y:S01]  /*1ac0*/  FADD.FTZ R30, -R14, R29 ;  /* 0x0000001d0e1e7221 */ /* 0x000fe20000010100 */
[----:B------:R-:W-:Y:S01]  /*1ad0*/  FMUL.FTZ R15, R20, R49 ;  /* 0x00000031140f7220 */ /* 0x000fe20000410000 */
[----:B------:R-:W-:Y:S01]  /*1ae0*/  FFMA.FTZ R22, R45, R19, R48 ;  /* 0x000000132d167223 */ /* 0x000fe20000010030 */
[----:B------:R-:W-:Y:S01]  /*1af0*/  FMUL.FTZ R18, R17, -1.4426950216293334961 ;  /* 0xbfb8aa3b11127820 */ /* 0x000fe20000410000 */
[----:B------:R-:W-:-:S02]  /*1b00*/  HADD2.F32 R33, -RZ, R36.H0_H0 ;  /* 0x20000024ff217230 */ /* 0x000fc40000004100 */
[----:B------:R-:W-:Y:S01]  /*1b10*/  FFMA.FTZ R20, R44, R15, R47 ;  /* 0x0000000f2c147223 */ /* 0x000fe2000001002f */
[----:B------:R-:W-:Y:S01]  /*1b20*/  FMUL.FTZ R28, R22, -1.4426950216293334961 ;  /* 0xbfb8aa3b161c7820 */ /* 0x000fe20000410000 */
[----:B------:R-:W-:Y:S01]  /*1b30*/  HADD2.F32 R51, -RZ, R7.H1_H1 ;  /* 0x30000007ff337230 */ /* 0x000fe20000004100 */
[----:B------:R-:W0:Y:S01]  /*1b40*/  MUFU.EX2 R18, R18 ;  /* 0x0000001200127308 */ /* 0x000e220000000800 */
[----:B------:R-:W-:Y:S01]  /*1b50*/  FMUL.FTZ R24, R20, -1.4426950216293334961 ;  /* 0xbfb8aa3b14187820 */ /* 0x000fe20000410000 */
[----:B------:R-:W-:-:S06]  /*1b60*/  HADD2.F32 R57, -RZ, R10.H1_H1 ;  /* 0x3000000aff397230 */ /* 0x000fcc0000004100 */
        /* <DEDUP_REMOVED lines=12> */
[--C-:B------:R-:W-:Y:S02]  /*1c30*/  HADD2.F32 R24, -RZ, R38.reuse.H0_H0 ;  /* 0x20000026ff187230 */ /* 0x100fe40000004100 */
[----:B-1----:R-:W-:Y:S01]  /*1c40*/  FADD.FTZ R17, -R26, 1 ;  /* 0x3f8000001a117421 */ /* 0x002fe20000010100 */
[----:B------:R-:W-:Y:S02]  /*1c50*/  FFMA.FTZ R25, R44, R18, R47 ;  /* 0x000000122c197223 */ /* 0x000fe4000001002f */
[----:B------:R-:W-:Y:S01]  /*1c60*/  FMUL.FTZ R24, R24, R23 ;  /* 0x0000001718187220 */ /* 0x000fe20000410000 */
[----:B------:R-:W-:Y:S02]  /*1c70*/  HADD2.F32 R23, -RZ, R38.H1_H1 ;  /* 0x30000026ff177230 */ /* 0x000fe40000004100 */
[----:B------:R-:W-:Y:S01]  /*1c80*/  FMUL.FTZ R29, R25, -1.4426950216293334961 ;  /* 0xbfb8aa3b191d7820 */ /* 0x000fe20000410000 */
[----:B------:R-:W-:Y:S01]  /*1c90*/  FFMA.FTZ R20, R20, R17, 1 ;  /* 0x3f80000014147423 */ /* 0x000fe20000010011 */
[----:B------:R-:W-:Y:S01]  /*1ca0*/  FMUL.FTZ R17, R30, R49 ;  /* 0x000000311e117220 */ /* 0x000fe20000410000 */
[----:B------:R-:W-:Y:S01]  /*1cb0*/  FMUL.FTZ R24, R24, R27 ;  /* 0x0000001b18187220 */ /* 0x000fe20000410000 */
[----:B------:R-:W-:-:S02]  /*1cc0*/  FMUL.FTZ R23, R23, R26 ;  /* 0x0000001a17177220 */ /* 0x000fc40000410000 */
[----:B------:R-:W0:Y:S01]  /*1cd0*/  MUFU.EX2 R29, R29 ;  /* 0x0000001d001d7308 */ /* 0x000e220000000800 */
[----:B------:R-:W-:Y:S01]  /*1ce0*/  FFMA.FTZ R30, R45, R17, R48 ;  /* 0x000000112d1e7223 */ /* 0x000fe20000010030 */
[----:B------:R-:W-:Y:S01]  /*1cf0*/  FMUL.FTZ R23, R23, R20 ;  /* 0x0000001417177220 */ /* 0x000fe20000410000 */
[----:B------:R-:W-:Y:S02]  /*1d00*/  FADD.FTZ R20, -R14, R31 ;  /* 0x0000001f0e147221 */ /* 0x000fe40000010100 */
[----:B------:R-:W-:Y:S02]  /*1d10*/  FMUL.FTZ R27, R30, -1.4426950216293334961 ;  /* 0xbfb8aa3b1e1b7820 */ /* 0x000fe40000410000 */
[----:B------:R-:W-:-:S04]  /*1d20*/  FMUL.FTZ R20, R20, R49 ;  /* 0x0000003114147220 */ /* 0x000fc80000410000 */
[----:B------:R-:W1:Y:S01]  /*1d30*/  MUFU.EX2 R27, R27 ;  /* 0x0000001b001b7308 */ /* 0x000e620000000800 */
[----:B0-----:R-:W-:Y:S01]  /*1d40*/  FADD.FTZ R26, R29, 1 ;  /* 0x3f8000001d1a7421 */ /* 0x001fe20000010000 */
[----:B------:R-:W-:-:S04]  /*1d50*/  FFMA.FTZ R29, R44, R20, R47 ;  /* 0x000000142c1d7223 */ /* 0x000fc8000001002f */
[----:B------:R-:W-:Y:S02]  /*1d60*/  FMUL.FTZ R32, R29, -1.4426950216293334961 ;  /* 0xbfb8aa3b1d207820 */ /* 0x000fe40000410000 */
[----:B------:R-:W0:Y:S01]  /*1d70*/  MUFU.RCP R26, R26 ;  /* 0x0000001a001a7308 */ /* 0x000e220000001000 */
[----:B-1----:R-:W-:Y:S01]  /*1d80*/  FADD.FTZ R31, R27, 1 ;  /* 0x3f8000001b1f7421 */ /* 0x002fe20000010000 */
[----:B------:R-:W-:Y:S01]  /*1d90*/  FADD.FTZ R27, -R28, 1 ;  /* 0x3f8000001c1b7421 */ /* 0x000fe20000010100 */
[----:B------:R-:W-:-:S05]  /*1da0*/  FMUL.FTZ R28, R33, R28 ;  /* 0x0000001c211c7220 */ /* 0x000fca0000410000 */
[----:B------:R-:W1:Y:S01]  /*1db0*/  MUFU.EX2 R32, R32 ;  /* 0x0000002000207308 */ /* 0x000e620000000800 */
[----:B------:R-:W-:Y:S02]  /*1dc0*/  HADD2.F32 R33, -RZ, R36.H1_H1 ;  /* 0x30000024ff217230 */ /* 0x000fe40000004100 */
[----:B------:R-:W-:-:S05]  /*1dd0*/  FFMA.FTZ R27, R22, R27, 1 ;  /* 0x3f800000161b7423 */ /* 0x000fca000001001b */
[----:B------:R-:W2:Y:S01]  /*1de0*/  MUFU.RCP R31, R31 ;  /* 0x0000001f001f7308 */ /* 0x000ea20000001000 */
[----:B0-----:R-:W-:Y:S01]  /*1df0*/  FADD.FTZ R22, -R26, 1 ;  /* 0x3f8000001a167421 */ /* 0x001fe20000010100 */
[----:B------:R-:W-:-:S03]  /*1e00*/  FMUL.FTZ R26, R33, R26 ;  /* 0x0000001a211a7220 */ /* 0x000fc60000410000 */
[----:B------:R-:W-:Y:S01]  /*1e10*/  FFMA.FTZ R25, R25, R22, 1 ;  /* 0x3f80000019197423 */ /* 0x000fe20000010016 */
[----:B-1----:R-:W-:Y:S01]  /*1e20*/  FADD.FTZ R22, R32, 1 ;  /* 0x3f80000020167421 */ /* 0x002fe20000010000 */
[----:B------:R-:W-:-:S05]  /*1e30*/  HADD2.F32 R32, -RZ, R34.H0_H0 ;  /* 0x20000022ff207230 */ /* 0x000fca0000004100 */
[----:B------:R-:W0:Y:S01]  /*1e40*/  MUFU.RCP R22, R22 ;  /* 0x0000001600167308 */ /* 0x000e220000001000 */
[----:B--2---:R-:W-:Y:S01]  /*1e50*/  FADD.FTZ R33, -R31, 1 ;  /* 0x3f8000001f217421 */ /* 0x004fe20000010100 */
[----:B------:R-:W-:-:S03]  /*1e60*/  FMUL.FTZ R31, R32, R31 ;  /* 0x0000001f201f7220 */ /* 0x000fc60000410000 */
[----:B------:R-:W-:Y:S01]  /*1e70*/  FFMA.FTZ R30, R30, R33, 1 ;  /* 0x3f8000001e1e7423 */ /* 0x000fe20000010021 */
[----:B------:R-:W-:Y:S02]  /*1e80*/  HADD2.F32 R33, -RZ, R34.H1_H1 ;  /* 0x30000022ff217230 */ /* 0x000fe40000004100 */
[----:B0-----:R-:W-:-:S03]  /*1e90*/  FADD.FTZ R32, -R22, 1 ;  /* 0x3f80000016207421 */ /* 0x001fc60000010100 */
[----:B------:R-:W-:Y:S01]  /*1ea0*/  FMUL.FTZ R33, R33, R22 ;  /* 0x0000001621217220 */ /* 0x000fe20000410000 */
[----:B------:R-:W-:Y:S01]  /*1eb0*/  FFMA.FTZ R46, R29, R32, 1 ;  /* 0x3f8000001d2e7423 */ /* 0x000fe20000010020 */
[----:B------:R-:W-:Y:S01]  /*1ec0*/  FMUL.FTZ R32, R28, R27 ;  /* 0x0000001b1c207220 */ /* 0x000fe20000410000 */
[----:B------:R-:W-:Y:S01]  /*1ed0*/  FMUL.FTZ R27, R26, R25 ;  /* 0x000000191a1b7220 */ /* 0x000fe20000410000 */
[----:B------:R-:W-:Y:S01]  /*1ee0*/  FMUL.FTZ R26, R31, R30 ;  /* 0x0000001e1f1a7220 */ /* 0x000fe20000410000 */
[----:B------:R-:W-:Y:S02]  /*1ef0*/  HADD2.F32 R31, -RZ, R4.H0_H0 ;  /* 0x20000004ff1f7230 */ /* 0x000fe40000004100 */
[----:B------:R-:W-:Y:S01]  /*1f00*/  FMUL.FTZ R25, R33, R46 ;  /* 0x0000002e21197220 */ /* 0x000fe20000410000 */
[----:B------:R-:W-:Y:S01]  /*1f10*/  FMUL.FTZ R29, R45, R24 ;  /* 0x000000182d1d7220 */ /* 0x000fe20000410000 */
[----:B------:R-:W-:Y:S01]  /*1f20*/  FMUL.FTZ R28, R44, R23 ;  /* 0x000000172c1c7220 */ /* 0x000fe20000410000 */
[----:B------:R-:W-:-:S02]  /*1f30*/  FADD.FTZ R22, -R14, R31 ;  /* 0x0000001f0e167221 */ /* 0x000fc40000010100 */
[C---:B------:R-:W-:Y:S01]  /*1f40*/  FFMA.FTZ R30, R16.reuse, R29, RZ ;  /* 0x0000001d101e7223 */ /* 0x040fe200000100ff */
[----:B------:R-:W-:Y:S01]  /*1f50*/  FADD.FTZ R29, RZ, R29 ;  /* 0x0000001dff1d7221 */ /* 0x000fe20000010000 */
[----:B------:R-:W-:Y:S01]  /*1f60*/  FFMA.FTZ R16, R16, R24, RZ ;  /* 0x0000001810107223 */ /* 0x000fe200000100ff */
[----:B------:R-:W-:Y:S01]  /*1f70*/  FMUL.FTZ R22, R22, R49 ;  /* 0x0000003116167220 */ /* 0x000fe20000410000 */
[----:B------:R-:W-:Y:S01]  /*1f80*/  FFMA.FTZ R30, R15, R28, R30 ;  /* 0x0000001c0f1e7223 */ /* 0x000fe2000001001e */
[----:B------:R-:W-:Y:S01]  /*1f90*/  FADD.FTZ R28, R28, R29 ;  /* 0x0000001d1c1c7221 */ /* 0x000fe20000010000 */
[----:B------:R-:W-:Y:S01]  /*1fa0*/  FADD.FTZ R29, RZ, R24 ;  /* 0x00000018ff1d7221 */ /* 0x000fe20000010000 */
[----:B------:R-:W-:Y:S01]  /*1fb0*/  FFMA.FTZ R33, R45, R22, R48 ;  /* 0x000000162d217223 */ /* 0x000fe20000010030 */
[-C--:B------:R-:W-:Y:S01]  /*1fc0*/  FFMA.FTZ R24, R19, R32.reuse, R16 ;  /* 0x0000002013187223 */ /* 0x080fe20000010010 */
[----:B------:R-:W-:Y:S01]  /*1fd0*/  FMUL.FTZ R31, R45, R32 ;  /* 0x000000202d1f7220 */ /* 0x000fe20000410000 */
[----:B------:R-:W-:Y:S01]  /*1fe0*/  FADD.FTZ R29, R29, R32 ;  /* 0x000000201d1d7221 */ /* 0x000fe20000010000 */
[----:B------:R-:W-:-:S02]  /*1ff0*/  FMUL.FTZ R46, R33, -1.4426950216293334961 ;  /* 0xbfb8aa3b212e7820 */ /* 0x000fc40000410000 */
[----:B------:R-:W-:Y:S01]  /*2000*/  FFMA.FTZ R30, R19, R31, R30 ;  /* 0x0000001f131e7223 */ /* 0x000fe2000001001e */
[----:B------:R-:W-:-:S03]  /*2010*/  HADD2.F32 R19, -RZ, R5.H0_H0 ;  /* 0x20000005ff137230 */ /* 0x000fc60000004100 */
        /* <DEDUP_REMOVED lines=8> */
[----:B------:R-:W-:-:S04]  /*20a0*/  FADD.FTZ R32, -R14, R33 ;  /* 0x000000210e207221 */ /* 0x000fc80000010100 */
[----:B------:R-:W-:Y:S01]  /*20b0*/  FMUL.FTZ R16, R32, R49 ;  /* 0x0000003120107220 */ /* 0x000fe20000410000 */
[----:B------:R-:W-:Y:S01]  /*20c0*/  FADD.FTZ R32, R28, R31 ;  /* 0x0000001f1c207221 */ /* 0x000fe20000010000 */
[----:B------:R-:W-:Y:S01]  /*20d0*/  FFMA.FTZ R31, R15, R23, RZ ;  /* 0x000000170f1f7223 */ /* 0x000fe200000100ff */
[----:B------:R-:W-:Y:S01]  /*20e0*/  FADD.FTZ R28, RZ, R23 ;  /* 0x00000017ff1c7221 */ /* 0x000fe20000010000 */
[----:B------:R-:W-:Y:S01]  /*20f0*/  FFMA.FTZ R33, R44, R16, R47 ;  /* 0x000000102c217223 */ /* 0x000fe2000001002f */
[----:B------:R-:W-:Y:S02]  /*2100*/  HADD2.F32 R15, -RZ, R6.H0_H0 ;  /* 0x20000006ff0f7230 */ /* 0x000fe40000004100 */
[-C--:B------:R-:W-:Y:S01]  /*2110*/  FFMA.FTZ R31, R18, R27.reuse, R31 ;  /* 0x0000001b121f7223 */ /* 0x080fe2000001001f */
[----:B------:R-:W-:Y:S01]  /*2120*/  FADD.FTZ R28, R28, R27 ;  /* 0x0000001b1c1c7221 */ /* 0x000fe20000010000 */
[----:B------:R-:W-:Y:S01]  /*2130*/  FMUL.FTZ R46, R33, -1.4426950216293334961 ;  /* 0xbfb8aa3b212e7820 */ /* 0x000fe20000410000 */
[----:B------:R-:W-:Y:S01]  /*2140*/  FMUL.FTZ R27, R44, R27 ;  /* 0x0000001b2c1b7220 */ /* 0x000fe20000410000 */
[----:B------:R-:W-:-:S02]  /*2150*/  HADD2.F32 R23, -RZ, R5.H1_H1 ;  /* 0x30000005ff177230 */ /* 0x000fc40000004100 */
[----:B------:R-:W-:Y:S01]  /*2160*/  FADD.FTZ R28, R28, R25 ;  /* 0x000000191c1c7221 */ /* 0x000fe20000010000 */
[----:B------:R-:W-:Y:S01]  /*2170*/  FFMA.FTZ R31, R20, R25, R31 ;  /* 0x00000019141f7223 */ /* 0x000fe2000001001f */
[----:B------:R-:W-:Y:S01]  /*2180*/  FFMA.FTZ R18, R18, R27, R30 ;  /* 0x0000001b12127223 */ /* 0x000fe2000001001e */
[----:B------:R-:W0:Y:S01]  /*2190*/  MUFU.EX2 R46, R46 ;  /* 0x0000002e002e7308 */ /* 0x000e220000000800 */
[----:B------:R-:W-:Y:S01]  /*21a0*/  FADD.FTZ R32, R27, R32 ;  /* 0x000000201b207221 */ /* 0x000fe20000010000 */
[----:B------:R-:W-:Y:S01]  /*21b0*/  FFMA.FTZ R27, R17, R26, R24 ;  /* 0x0000001a111b7223 */ /* 0x000fe20000010018 */
[----:B------:R-:W-:Y:S01]  /*21c0*/  FMUL.FTZ R25, R44, R25 ;  /* 0x000000192c197220 */ /* 0x000fe20000410000 */
[----:B0-----:R-:W-:Y:S01]  /*21d0*/  FADD.FTZ R50, R46, 1 ;  /* 0x3f8000002e327421 */ /* 0x001fe20000010000 */
[----:B------:R-:W-:-:S04]  /*21e0*/  FADD.FTZ R46, -R14, R15 ;  /* 0x0000000f0e2e7221 */ /* 0x000fc80000010100 */
[----:B------:R-:W-:Y:S01]  /*21f0*/  FMUL.FTZ R15, R46, R49 ;  /* 0x000000312e0f7220 */ /* 0x000fe20000410000 */
[----:B------:R-:W0:Y:S02]  /*2200*/  MUFU.RCP R50, R50 ;  /* 0x0000003200327308 */ /* 0x000e240000001000 */
[----:B0-----:R-:W-:Y:S01]  /*2210*/  FADD.FTZ R30, -R50, 1 ;  /* 0x3f800000321e7421 */ /* 0x001fe20000010100 */
[----:B------:R-:W-:-:S03]  /*2220*/  FMUL.FTZ R23, R23, R50 ;  /* 0x0000003217177220 */ /* 0x000fc60000410000 */
[----:B------:R-:W-:Y:S01]  /*2230*/  FFMA.FTZ R30, R33, R30, 1 ;  /* 0x3f800000211e7423 */ /* 0x000fe2000001001e */
[----:B------:R-:W-:-:S03]  /*2240*/  FFMA.FTZ R33, R45, R15, R48 ;  /* 0x0000000f2d217223 */ /* 0x000fc60000010030 */
[----:B------:R-:W-:Y:S01]  /*2250*/  FMUL.FTZ R23, R23, R30 ;  /* 0x0000001e17177220 */ /* 0x000fe20000410000 */
[----:B------:R-:W-:Y:S01]  /*2260*/  FMUL.FTZ R46, R33, -1.4426950216293334961 ;  /* 0xbfb8aa3b212e7820 */ /* 0x000fe20000410000 */
[----:B------:R-:W-:Y:S01]  /*2270*/  FADD.FTZ R30, R29, R26 ;  /* 0x0000001a1d1e7221 */ /* 0x000fe20000010000 */
[----:B------:R-:W-:-:S04]  /*2280*/  FMUL.FTZ R29, R45, R26 ;  /* 0x0000001a2d1d7220 */ /* 0x000fc80000410000 */
[----:B------:R-:W0:Y:S01]  /*2290*/  MUFU.EX2 R46, R46 ;  /* 0x0000002e002e7308 */ /* 0x000e220000000800 */
[----:B------:R-:W-:Y:S01]  /*22a0*/  FFMA.FTZ R24, R17, R29, R18 ;  /* 0x0000001d11187223 */ /* 0x000fe20000010012 */
[----:B------:R-:W-:Y:S02]  /*22b0*/  HADD2.F32 R17, -RZ, R7.H0_H0 ;  /* 0x20000007ff117230 */ /* 0x000fe40000004100 */
[----:B------:R-:W-:Y:S01]  /*22c0*/  FADD.FTZ R32, R32, R29 ;  /* 0x0000001d20207221 */ /* 0x000fe20000010000 */
[----:B------:R-:W-:-:S03]  /*22d0*/  FFMA.FTZ R29, R20, R25, R24 ;  /* 0x00000019141d7223 */ /* 0x000fc60000010018 */
[----:B------:R-:W-:Y:S01]  /*22e0*/  FADD.FTZ R32, R25, R32 ;  /* 0x0000002019207221 */ /* 0x000fe20000010000 */
[----:B------:R-:W-:Y:S01]  /*22f0*/  FADD.FTZ R25, R30, R19 ;  /* 0x000000131e197221 */ /* 0x000fe20000010000 */
[----:B------:R-:W-:-:S04]  /*2300*/  FMUL.FTZ R30, R45, R19 ;  /* 0x000000132d1e7220 */ /* 0x000fc80000410000 */
[----:B------:R-:W-:Y:S01]  /*2310*/  FADD.FTZ R32, R32, R30 ;  /* 0x0000001e20207221 */ /* 0x000fe20000010000 */
[----:B0-----:R-:W-:-:S06]  /*2320*/  FADD.FTZ R50, R46, 1 ;  /* 0x3f8000002e327421 */ /* 0x001fcc0000010000 */
[----:B------:R-:W0:Y:S02]  /*2330*/  MUFU.RCP R50, R50 ;  /* 0x0000003200327308 */ /* 0x000e240000001000 */
[----:B0-----:R-:W-:Y:S01]  /*2340*/  FMUL.FTZ R18, R17, R50 ;  /* 0x0000003211127220 */ /* 0x001fe20000410000 */
[----:B------:R-:W-:Y:S01]  /*2350*/  FADD.FTZ R26, -R50, 1 ;  /* 0x3f800000321a7421 */ /* 0x000fe20000010100 */
[----:B------:R-:W-:-:S03]  /*2360*/  HADD2.F32 R17, -RZ, R6.H1_H1 ;  /* 0x30000006ff117230 */ /* 0x000fc60000004100 */
[----:B------:R-:W-:Y:S02]  /*2370*/  FFMA.FTZ R33, R33, R26, 1 ;  /* 0x3f80000021217423 */ /* 0x000fe4000001001a */
[----:B------:R-:W-:Y:S02]  /*2380*/  FADD.FTZ R26, -R14, R17 ;  /* 0x000000110e1a7221 */ /* 0x000fe40000010100 */
[----:B------:R-:W-:Y:S02]  /*2390*/  FMUL.FTZ R18, R18, R33 ;  /* 0x0000002112127220 */ /* 0x000fe40000410000 */
[----:B------:R-:W-:Y:S02]  /*23a0*/  FMUL.FTZ R17, R26, R49 ;  /* 0x000000311a117220 */ /* 0x000fe40000410000 */
[----:B------:R-:W-:Y:S02]  /*23b0*/  FADD.FTZ R25, R25, R18 ;  /* 0x0000001219197221 */ /* 0x000fe40000010000 */
[----:B------:R-:W-:-:S04]  /*23c0*/  FFMA.FTZ R26, R44, R17, R47 ;  /* 0x000000112c1a7223 */ /* 0x000fc8000001002f */
[----:B------:R-:W-:-:S06]  /*23d0*/  FMUL.FTZ R33, R26, -1.4426950216293334961 ;  /* 0xbfb8aa3b1a217820 */ /* 0x000fcc0000410000 */
[----:B------:R-:W0:Y:S02]  /*23e0*/  MUFU.EX2 R33, R33 ;  /* 0x0000002100217308 */ /* 0x000e240000000800 */
[----:B0-----:R-:W-:Y:S01]  /*23f0*/  FADD.FTZ R46, R33, 1 ;  /* 0x3f800000212e7421 */ /* 0x001fe20000010000 */
[----:B------:R-:W-:-:S05]  /*2400*/  HADD2.F32 R33, -RZ, R8.H0_H0 ;  /* 0x20000008ff217230 */ /* 0x000fca0000004100 */
[----:B------:R-:W-:Y:S01]  /*2410*/  FADD.FTZ R20, -R14, R33 ;  /* 0x000000210e147221 */ /* 0x000fe20000010100 */
[----:B------:R-:W0:Y:S03]  /*2420*/  MUFU.RCP R46, R46 ;  /* 0x0000002e002e7308 */ /* 0x000e260000001000 */
[----:B------:R-:W-:-:S04]  /*2430*/  FMUL.FTZ R20, R20, R49 ;  /* 0x0000003114147220 */ /* 0x000fc80000410000 */
[----:B------:R-:W-:-:S04]  /*2440*/  FFMA.FTZ R33, R45, R20, R48 ;  /* 0x000000142d217223 */ /* 0x000fc80000010030 */
[----:B------:R-:W-:-:S06]  /*2450*/  FMUL.FTZ R50, R33, -1.4426950216293334961 ;  /* 0xbfb8aa3b21327820 */ /* 0x000fcc0000410000 */
[----:B------:R-:W1:Y:S01]  /*2460*/  MUFU.EX2 R50, R50 ;  /* 0x0000003200327308 */ /* 0x000e620000000800 */
[----:B0-----:R-:W-:Y:S01]  /*2470*/  FMUL.FTZ R24, R51, R46 ;  /* 0x0000002e33187220 */ /* 0x001fe20000410000 */
[----:B------:R-:W-:Y:S01]  /*2480*/  FADD.FTZ R51, -R46, 1 ;  /* 0x3f8000002e337421 */ /* 0x000fe20000010100 */
[----:B------:R-:W-:Y:S01]  /*2490*/  FFMA.FTZ R46, R22, R30, R29 ;  /* 0x0000001e162e7223 */ /* 0x000fe2000001001d */
[----:B------:R-:W-:Y:S02]  /*24a0*/  FMUL.FTZ R29, R44, R23 ;  /* 0x000000172c1d7220 */ /* 0x000fe40000410000 */
[----:B------:R-:W-:Y:S01]  /*24b0*/  FFMA.FTZ R51, R26, R51, 1 ;  /* 0x3f8000001a337423 */ /* 0x000fe20000010033 */
[----:B------:R-:W-:Y:S01]  /*24c0*/  FFMA.FTZ R26, R22, R19, R27 ;  /* 0x00000013161a7223 */ /* 0x000fe2000001001b */
[----:B------:R-:W-:Y:S02]  /*24d0*/  HADD2.F32 R19, -RZ, R8.H1_H1 ;  /* 0x30000008ff137230 */ /* 0x000fe40000004100 */
[----:B------:R-:W-:Y:S01]  /*24e0*/  FADD.FTZ R27, R28, R23 ;  /* 0x000000171c1b7221 */ /* 0x000fe20000010000 */
[----:B------:R-:W-:Y:S01]  /*24f0*/  FMUL.FTZ R24, R24, R51 ;  /* 0x0000003318187220 */ /* 0x000fe20000410000 */
[----:B------:R-:W-:-:S02]  /*2500*/  HADD2.F32 R22, -RZ, R9.H0_H0 ;  /* 0x20000009ff167230 */ /* 0x000fc40000004100 */
[C---:B------:R-:W-:Y:S01]  /*2510*/  FFMA.FTZ R28, R16.reuse, R23, R31 ;  /* 0x00000017101c7223 */ /* 0x040fe2000001001f */
[----:B------:R-:W-:Y:S02]  /*2520*/  HADD2.F32 R23, -RZ, R9.H1_H1 ;  /* 0x30000009ff177230 */ /* 0x000fe40000004100 */
[----:B------:R-:W-:Y:S01]  /*2530*/  FFMA.FTZ R46, R16, R29, R46 ;  /* 0x0000001d102e7223 */ /* 0x000fe2000001002e */
[----:B------:R-:W-:Y:S01]  /*2540*/  FADD.FTZ R32, R29, R32 ;  /* 0x000000201d207221 */ /* 0x000fe20000010000 */
[----:B------:R-:W-:Y:S01]  /*2550*/  FFMA.FTZ R29, R15, R18, R26 ;  /* 0x000000120f1d7223 */ /* 0x000fe2000001001a */
[----:B-1----:R-:W-:Y:S01]  /*2560*/  FADD.FTZ R51, R50, 1 ;  /* 0x3f80000032337421 */ /* 0x002fe20000010000 */
[C---:B------:R-:W-:Y:S01]  /*2570*/  FADD.FTZ R50, -R14.reuse, R19 ;  /* 0x000000130e327221 */ /* 0x040fe20000010100 */
[----:B------:R-:W-:Y:S01]  /*2580*/  FADD.FTZ R26, -R14, R57 ;  /* 0x000000390e1a7221 */ /* 0x000fe20000010100 */
[----:B------:R-:W-:Y:S02]  /*2590*/  FFMA.FTZ R28, R17, R24, R28 ;  /* 0x00000018111c7223 */ /* 0x000fe4000001001c */
[----:B------:R-:W-:Y:S01]  /*25a0*/  FMUL.FTZ R19, R50, R49 ;  /* 0x0000003132137220 */ /* 0x000fe20000410000 */
[----:B------:R-:W0:Y:S03]  /*25b0*/  MUFU.RCP R51, R51 ;  /* 0x0000003300337308 */ /* 0x000e260000001000 */
[----:B------:R-:W-:Y:S01]  /*25c0*/  FFMA.FTZ R30, R44, R19, R47 ;  /* 0x000000132c1e7223 */ /* 0x000fe2000001002f */
[----:B0-----:R-:W-:Y:S01]  /*25d0*/  FADD.FTZ R56, -R51, 1 ;  /* 0x3f80000033387421 */ /* 0x001fe20000010100 */
[----:B------:R-:W-:-:S03]  /*25e0*/  FMUL.FTZ R22, R22, R51 ;  /* 0x0000003316167220 */ /* 0x000fc60000410000 */
[----:B------:R-:W-:-:S04]  /*25f0*/  FFMA.FTZ R33, R33, R56, 1 ;  /* 0x3f80000021217423 */ /* 0x000fc80000010038 */
[----:B------:R-:W-:Y:S01]  /*2600*/  FMUL.FTZ R22, R22, R33 ;  /* 0x0000002116167220 */ /* 0x000fe20000410000 */
[----:B------:R-:W-:-:S03]  /*2610*/  FMUL.FTZ R33, R30, -1.4426950216293334961 ;  /* 0xbfb8aa3b1e217820 */ /* 0x000fc60000410000 */
[----:B------:R-:W-:Y:S01]  /*2620*/  FADD.FTZ R25, R25, R22 ;  /* 0x0000001619197221 */ /* 0x000fe20000010000 */
[----:B------:R-:W-:Y:S02]  /*2630*/  FFMA.FTZ R29, R20, R22, R29 ;  /* 0x00000016141d7223 */ /* 0x000fe4000001001d */
[----:B------:R-:W0:Y:S02]  /*2640*/  MUFU.EX2 R33, R33 ;  /* 0x0000002100217308 */ /* 0x000e240000000800 */
[----:B0-----:R-:W-:-:S06]  /*2650*/  FADD.FTZ R50, R33, 1 ;  /* 0x3f80000021327421 */ /* 0x001fcc0000010000 */
[----:B------:R-:W0:Y:S02]  /*2660*/  MUFU.RCP R50, R50 ;  /* 0x0000003200327308 */ /* 0x000e240000001000 */
[----:B0-----:R-:W-:Y:S01]  /*2670*/  FADD.FTZ R31, -R50, 1 ;  /* 0x3f800000321f7421 */ /* 0x001fe20000010100 */
[----:B------:R-:W-:-:S03]  /*2680*/  FMUL.FTZ R23, R23, R50 ;  /* 0x0000003217177220 */ /* 0x000fc60000410000 */
[----:B------:R-:W-:Y:S01]  /*2690*/  FFMA.FTZ R30, R30, R31, 1 ;  /* 0x3f8000001e1e7423 */ /* 0x000fe2000001001f */
[----:B------:R-:W-:-:S03]  /*26a0*/  HADD2.F32 R31, -RZ, R10.H0_H0 ;  /* 0x2000000aff1f7230 */ /* 0x000fc60000004100 */
[----:B------:R-:W-:Y:S02]  /*26b0*/  FMUL.FTZ R23, R23, R30 ;  /* 0x0000001e17177220 */ /* 0x000fe40000410000 */
[----:B------:R-:W-:Y:S01]  /*26c0*/  FADD.FTZ R16, -R14, R31 ;  /* 0x0000001f0e107221 */ /* 0x000fe20000010100 */
[----:B------:R-:W-:Y:S01]  /*26d0*/  FMUL.FTZ R31, R45, R18 ;  /* 0x000000122d1f7220 */ /* 0x000fe20000410000 */
[----:B------:R-:W-:Y:S02]  /*26e0*/  HADD2.F32 R18, -RZ, R11.H0_H0 ;  /* 0x2000000bff127230 */ /* 0x000fe40000004100 */
[----:B------:R-:W-:Y:S01]  /*26f0*/  FFMA.FTZ R28, R19, R23, R28 ;  /* 0x00000017131c7223 */ /* 0x000fe2000001001c */
[----:B------:R-:W-:Y:S01]  /*2700*/  FMUL.FTZ R16, R16, R49 ;  /* 0x0000003110107220 */ /* 0x000fe20000410000 */
[----:B------:R-:W-:Y:S01]  /*2710*/  FFMA.FTZ R33, R15, R31, R46 ;  /* 0x0000001f0f217223 */ /* 0x000fe2000001002e */
[----:B------:R-:W-:Y:S02]  /*2720*/  FADD.FTZ R31, R32, R31 ;  /* 0x0000001f201f7221 */ /* 0x000fe40000010000 */
[----:B------:R-:W-:-:S04]  /*2730*/  FFMA.FTZ R30, R45, R16, R48 ;  /* 0x000000102d1e7223 */ /* 0x000fc80000010030 */
[----:B------:R-:W-:-:S06]  /*2740*/  FMUL.FTZ R50, R30, -1.4426950216293334961 ;  /* 0xbfb8aa3b1e327820 */ /* 0x000fcc0000410000 */
[----:B------:R-:W0:Y:S02]  /*2750*/  MUFU.EX2 R50, R50 ;  /* 0x0000003200327308 */ /* 0x000e240000000800 */
[----:B0-----:R-:W-:-:S06]  /*2760*/  FADD.FTZ R51, R50, 1 ;  /* 0x3f80000032337421 */ /* 0x001fcc0000010000 */
[----:B------:R-:W0:Y:S02]  /*2770*/  MUFU.RCP R51, R51 ;  /* 0x0000003300337308 */ /* 0x000e240000001000 */
[----:B0-----:R-:W-:Y:S01]  /*2780*/  FADD.FTZ R15, -R51, 1 ;  /* 0x3f800000330f7421 */ /* 0x001fe20000010100 */
[----:B------:R-:W-:Y:S01]  /*2790*/  FMUL.FTZ R18, R18, R51 ;  /* 0x0000003312127220 */ /* 0x000fe20000410000 */
[----:B------:R-:W-:Y:S02]  /*27a0*/  HADD2.F32 R51, -RZ, R13.H0_H0 ;  /* 0x2000000dff337230 */ /* 0x000fe40000004100 */
[----:B------:R-:W-:Y:S01]  /*27b0*/  FFMA.FTZ R15, R30, R15, 1 ;  /* 0x3f8000001e0f7423 */ /* 0x000fe2000001000f */
[----:B------:R-:W-:-:S03]  /*27c0*/  FMUL.FTZ R30, R44, R24 ;  /* 0x000000182c1e7220 */ /* 0x000fc60000410000 */
[----:B------:R-:W-:Y:S01]  /*27d0*/  FMUL.FTZ R18, R18, R15 ;  /* 0x0000000f12127220 */ /* 0x000fe20000410000 */
[----:B------:R-:W-:Y:S01]  /*27e0*/  FMUL.FTZ R15, R26, R49 ;  /* 0x000000311a0f7220 */ /* 0x000fe20000410000 */
[----:B------:R-:W-:Y:S01]  /*27f0*/  FFMA.FTZ R33, R17, R30, R33 ;  /* 0x0000001e11217223 */ /* 0x000fe20000010021 */
[----:B------:R-:W-:Y:S02]  /*2800*/  HADD2.F32 R17, -RZ, R11.H1_H1 ;  /* 0x3000000bff117230 */ /* 0x000fe40000004100 */
[----:B------:R-:W-:Y:S01]  /*2810*/  FADD.FTZ R26, R27, R24 ;  /* 0x000000181b1a7221 */ /* 0x000fe20000010000 */
[----:B------:R-:W-:Y:S01]  /*2820*/  FFMA.FTZ R32, R44, R15, R47 ;  /* 0x0000000f2c207223 */ /* 0x000fe2000001002f */
[----:B------:R-:W-:Y:S02]  /*2830*/  HADD2.F32 R27, -RZ, R12.H0_H0 ;  /* 0x2000000cff1b7230 */ /* 0x000fe40000004100 */
[----:B------:R-:W-:Y:S01]  /*2840*/  FADD.FTZ R31, R30, R31 ;  /* 0x0000001f1e1f7221 */ /* 0x000fe20000010000 */
[----:B------:R-:W-:Y:S01]  /*2850*/  FMUL.FTZ R30, R45, R22 ;  /* 0x000000162d1e7220 */ /* 0x000fe20000410000 */
[----:B------:R-:W-:Y:S01]  /*2860*/  FMUL.FTZ R46, R32, -1.4426950216293334961 ;  /* 0xbfb8aa3b202e7820 */ /* 0x000fe20000410000 */
[----:B------:R-:W-:-:S02]  /*2870*/  FADD.FTZ R25, R25, R18 ;  /* 0x0000001219197221 */ /* 0x000fc40000010000 */
[----:B------:R-:W-:Y:S01]  /*2880*/  FFMA.FTZ R33, R20, R30, R33 ;  /* 0x0000001e14217223 */ /* 0x000fe20000010021 */
[----:B------:R-:W-:Y:S02]  /*2890*/  FADD.FTZ R31, R31, R30 ;  /* 0x0000001e1f1f7221 */ /* 0x000fe40000010000 */
[----:B------:R-:W0:Y:S02]  /*28a0*/  MUFU.EX2 R46, R46 ;  /* 0x0000002e002e7308 */ /* 0x000e240000000800 */
[----:B0-----:R-:W-:-:S06]  /*28b0*/  FADD.FTZ R50, R46, 1 ;  /* 0x3f8000002e327421 */ /* 0x001fcc0000010000 */
[----:B------:R-:W0:Y:S02]  /*28c0*/  MUFU.RCP R50, R50 ;  /* 0x0000003200327308 */ /* 0x000e240000001000 */
[----:B0-----:R-:W-:Y:S01]  /*28d0*/  FMUL.FTZ R24, R17, R50 ;  /* 0x0000003211187220 */ /* 0x001fe20000410000 */
[----:B------:R-:W-:-:S04]  /*28e0*/  FADD.FTZ R17, -R50, 1 ;  /* 0x3f80000032117421 */ /* 0x000fc80000010100 */
[----:B------:R-:W-:Y:S01]  /*28f0*/  FFMA.FTZ R17, R32, R17, 1 ;  /* 0x3f80000020117423 */ /* 0x000fe20000010011 */
[----:B------:R-:W-:-:S03]  /*2900*/  FADD.FTZ R32, -R14, R27 ;  /* 0x0000001b0e207221 */ /* 0x000fc60000010100 */
[----:B------:R-:W-:Y:S01]  /*2910*/  FMUL.FTZ R24, R24, R17 ;  /* 0x0000001118187220 */ /* 0x000fe20000410000 */
[----:B------:R-:W-:-:S04]  /*2920*/  FMUL.FTZ R17, R32, R49 ;  /* 0x0000003120117220 */ /* 0x000fc80000410000 */
[----:B------:R-:W-:-:S04]  /*2930*/  FFMA.FTZ R27, R45, R17, R48 ;  /* 0x000000112d1b7223 */ /* 0x000fc80000010030 */
[----:B------:R-:W-:-:S06]  /*2940*/  FMUL.FTZ R32, R27, -1.4426950216293334961 ;  /* 0xbfb8aa3b1b207820 */ /* 0x000fcc0000410000 */
[----:B------:R-:W0:Y:S02]  /*2950*/  MUFU.EX2 R32, R32 ;  /* 0x0000002000207308 */ /* 0x000e240000000800 */
[----:B0-----:R-:W-:-:S06]  /*2960*/  FADD.FTZ R46, R32, 1 ;  /* 0x3f800000202e7421 */ /* 0x001fcc0000010000 */
[----:B------:R-:W0:Y:S02]  /*2970*/  MUFU.RCP R46, R46 ;  /* 0x0000002e002e7308 */ /* 0x000e240000001000 */
[----:B0-----:R-:W-:Y:S01]  /*2980*/  FMUL.FTZ R22, R51, R46 ;  /* 0x0000002e33167220 */ /* 0x001fe20000410000 */
[----:B------:R-:W-:Y:S01]  /*2990*/  FADD.FTZ R20, -R46, 1 ;  /* 0x3f8000002e147421 */ /* 0x000fe20000010100 */
[----:B------:R-:W-:-:S03]  /*29a0*/  HADD2.F32 R51, -RZ, R12.H1_H1 ;  /* 0x3000000cff337230 */ /* 0x000fc60000004100 */
[----:B------:R-:W-:Y:S02]  /*29b0*/  FFMA.FTZ R27, R27, R20, 1 ;  /* 0x3f8000001b1b7423 */ /* 0x000fe40000010014 */
[----:B------:R-:W-:Y:S02]  /*29c0*/  FADD.FTZ R20, -R14, R51 ;  /* 0x000000330e147221 */ /* 0x000fe40000010100 */
[----:B------:R-:W-:Y:S01]  /*29d0*/  FMUL.FTZ R22, R22, R27 ;  /* 0x0000001b16167220 */ /* 0x000fe20000410000 */
[----:B------:R-:W-:Y:S01]  /*29e0*/  FADD.FTZ R27, R26, R23 ;  /* 0x000000171a1b7221 */ /* 0x000fe20000010000 */
[----:B------:R-:W-:Y:S01]  /*29f0*/  FMUL.FTZ R20, R20, R49 ;  /* 0x0000003114147220 */ /* 0x000fe20000410000 */
[C---:B------:R-:W-:Y:S02]  /*2a00*/  FMUL.FTZ R26, R44.reuse, R23 ;  /* 0x000000172c1a7220 */ /* 0x040fe40000410000 */
[----:B------:R-:W-:Y:S01]  /*2a10*/  FADD.FTZ R27, R27, R24 ;  /* 0x000000181b1b7221 */ /* 0x000fe20000010000 */
[----:B------:R-:W-:Y:S01]  /*2a20*/  FFMA.FTZ R30, R44, R20, R47 ;  /* 0x000000142c1e7223 */ /* 0x000fe2000001002f */
[----:B------:R-:W-:Y:S01]  /*2a30*/  FFMA.FTZ R33, R19, R26, R33 ;  /* 0x0000001a13217223 */ /* 0x000fe20000010021 */
[----:B------:R-:W-:-:S02]  /*2a40*/  HADD2.F32 R19, -RZ, R13.H1_H1 ;  /* 0x3000000dff137230 */ /* 0x000fc40000004100 */
[----:B------:R-:W-:Y:S01]  /*2a50*/  FADD.FTZ R31, R26, R31 ;  /* 0x0000001f1a1f7221 */ /* 0x000fe20000010000 */
[----:B------:R-:W-:Y:S01]  /*2a60*/  FMUL.FTZ R32, R30, -1.4426950216293334961 ;  /* 0xbfb8aa3b1e207820 */ /* 0x000fe20000410000 */
[----:B------:R-:W-:-:S05]  /*2a70*/  FFMA.FTZ R26, R16, R18, R29 ;  /* 0x00000012101a7223 */ /* 0x000fca000001001d */
[----:B------:R-:W0:Y:S02]  /*2a80*/  MUFU.EX2 R32, R32 ;  /* 0x0000002000207308 */ /* 0x000e240000000800 */
[----:B0-----:R-:W-:-:S06]  /*2a90*/  FADD.FTZ R46, R32, 1 ;  /* 0x3f800000202e7421 */ /* 0x001fcc0000010000 */
[----:B------:R-:W0:Y:S02]  /*2aa0*/  MUFU.RCP R46, R46 ;  /* 0x0000002e002e7308 */ /* 0x000e240000001000 */
[----:B0-----:R-:W-:Y:S01]  /*2ab0*/  FADD.FTZ R23, -R46, 1 ;  /* 0x3f8000002e177421 */ /* 0x001fe20000010100 */
[----:B------:R-:W-:-:S03]  /*2ac0*/  FMUL.FTZ R19, R19, R46 ;  /* 0x0000002e13137220 */ /* 0x000fc60000410000 */
[----:B------:R-:W-:-:S04]  /*2ad0*/  FFMA.FTZ R30, R30, R23, 1 ;  /* 0x3f8000001e1e7423 */ /* 0x000fc80000010017 */
[----:B------:R-:W-:Y:S01]  /*2ae0*/  FMUL.FTZ R50, R19, R30 ;  /* 0x0000001e13327220 */ /* 0x000fe20000410000 */
[----:B------:R-:W-:Y:S01]  /*2af0*/  FMUL.FTZ R30, R45, R18 ;  /* 0x000000122d1e7220 */ /* 0x000fe20000410000 */
[----:B------:R-:W-:Y:S01]  /*2b00*/  FFMA.FTZ R19, R15, R24, R28 ;  /* 0x000000180f137223 */ /* 0x000fe2000001001c */
[----:B------:R-:W-:Y:S01]  /*2b10*/  FADD.FTZ R18, R25, R22 ;  /* 0x0000001619127221 */ /* 0x000fe20000010000 */
[----:B------:R-:W-:Y:S01]  /*2b20*/  FMUL.FTZ R29, R44, R50 ;  /* 0x000000322c1d7220 */ /* 0x000fe20000410000 */
[----:B------:R-:W-:Y:S01]  /*2b30*/  FFMA.FTZ R32, R16, R30, R33 ;  /* 0x0000001e10207223 */ /* 0x000fe20000010021 */
[----:B------:R-:W-:Y:S01]  /*2b40*/  FADD.FTZ R31, R31, R30 ;  /* 0x0000001e1f1f7221 */ /* 0x000fe20000010000 */
[----:B------:R-:W-:-:S04]  /*2b50*/  FMUL.FTZ R16, R44, R24 ;  /* 0x000000182c107220 */ /* 0x000fc80000410000 */
[----:B------:R-:W-:Y:S01]  /*2b60*/  FFMA.FTZ R32, R15, R16, R32 ;  /* 0x000000100f207223 */ /* 0x000fe20000010020 */
[----:B------:R-:W-:Y:S01]  /*2b70*/  FADD.FTZ R31, R16, R31 ;  /* 0x0000001f101f7221 */ /* 0x000fe20000010000 */
[----:B------:R-:W-:-:S04]  /*2b80*/  FMUL.FTZ R16, R45, R22 ;  /* 0x000000162d107220 */ /* 0x000fc80000410000 */
[----:B------:R-:W-:Y:S01]  /*2b90*/  FFMA.FTZ R23, R17, R16, R32 ;  /* 0x0000001011177223 */ /* 0x000fe20000010020 */
[----:B------:R-:W-:-:S03]  /*2ba0*/  FADD.FTZ R16, R31, R16 ;  /* 0x000000101f107221 */ /* 0x000fc60000010000 */
[C---:B------:R-:W-:Y:S01]  /*2bb0*/  FFMA.FTZ R23, R20.reuse, R29, R23 ;  /* 0x0000001d14177223 */ /* 0x040fe20000010017 */
[----:B------:R-:W-:Y:S01]  /*2bc0*/  FADD.FTZ R15, R29, R16 ;  /* 0x000000101d0f7221 */ /* 0x000fe20000010000 */
[----:B------:R-:W-:Y:S01]  /*2bd0*/  FFMA.FTZ R16, R17, R22, R26 ;  /* 0x0000001611107223 */ /* 0x000fe2000001001a */
[----:B------:R-:W-:Y:S01]  /*2be0*/  FFMA.FTZ R17, R20, R50, R19 ;  /* 0x0000003214117223 */ /* 0x000fe20000010013 */
[----:B------:R-:W-:-:S07]  /*2bf0*/  FADD.FTZ R19, R27, R50 ;  /* 0x000000321b137221 */ /* 0x000fce0000010000 */
.L_x_872:
[----:B------:R-:W-:Y:S01]  /*2c00*/  MOV R33, R15 ;  /* 0x0000000f00217202 */ /* 0x000fe20000000f00 */
[----:B------:R-:W0:Y:S01]  /*2c10*/  S2R R26, SR_TID.X ;  /* 0x00000000001a7919 */ /* 0x000e220000002100 */
[C---:B------:R-:W-:Y:S01]  /*2c20*/  ISETP.GT.AND P0, PT, R0.reuse, 0x1e, PT ;  /* 0x0000001e0000780c */ /* 0x040fe20003f04270 */
[----:B------:R-:W1:Y:S01]  /*2c30*/  S2UR UR8, SR_CgaCtaId ;  /* 0x00000000000879c3 */ /* 0x000e620000008800 */
[----:B------:R-:W-:Y:S01]  /*2c40*/  UMOV UR5, 0x400 ;  /* 0x0000040000057882 */ /* 0x000fe20000000000 */
[----:B------:R-:W2:Y:S01]  /*2c50*/  SHFL.DOWN PT, R15, R23, 0x1, 0x1f ;  /* 0x08201f00170f7f89 */ /* 0x000ea200000e0000 */
[----:B------:R-:W-:Y:S01]  /*2c60*/  UIADD3 UR4, UPT, UPT, UR5, 0xf0, URZ ;  /* 0x000000f005047890 */ /* 0x000fe2000fffe0ff */
[----:B------:R-:W-:Y:S01]  /*2c70*/  ISETP.GT.AND P2, PT, R0, 0xf, PT ;  /* 0x0000000f0000780c */ /* 0x000fe20003f44270 */
[----:B------:R-:W-:Y:S01]  /*2c80*/  BSSY.RECONVERGENT B0, `(.L_x_873) ;  /* 0x0000027000007945 */ /* 0x000fe20003800200 */
[----:B------:R-:W3:Y:S02]  /*2c90*/  SHFL.DOWN PT, R20, R33, 0x1, 0x1f ;  /* 0x08201f0021147f89 */ /* 0x000ee400000e0000 */
[----:B------:R-:W4:Y:S01]  /*2ca0*/  LDC R46, c[0x0][0x374] ;  /* 0x0000dd00ff2e7b82 */ /* 0x000f220000000800 */
[----:B-1----:R-:W-:-:S03]  /*2cb0*/  ULEA UR4, UR8, UR4, 0x18 ;  /* 0x0000000408047291 */ /* 0x002fc6000f8ec0ff */
[----:B--2---:R-:W-:Y:S01]  /*2cc0*/  @!P0 FADD.FTZ R23, R15, R23 ;  /* 0x000000170f178221 */ /* 0x004fe20000010000 */
[----:B---3--:R-:W-:-:S04]  /*2cd0*/  @!P0 FADD.FTZ R33, R20, R33 ;  /* 0x0000002114218221 */ /* 0x008fc80000010000 */
[----:B------:R-:W1:Y:S01]  /*2ce0*/  SHFL.DOWN PT, R15, R23, 0x2, 0x1f ;  /* 0x08401f00170f7f89 */ /* 0x000e6200000e0000 */
[----:B------:R-:W-:Y:S02]  /*2cf0*/  ISETP.GT.AND P0, PT, R0, 0x1d, PT ;  /* 0x0000001d0000780c */ /* 0x000fe40003f04270 */
[C---:B0-----:R-:W-:Y:S01]  /*2d00*/  LEA R50, R26.reuse, UR4, 0x4 ;  /* 0x000000041a327c11 */ /* 0x041fe2000f8e20ff */
[----:B------:R-:W0:Y:S01]  /*2d10*/  SHFL.DOWN PT, R20, R33, 0x2, 0x1f ;  /* 0x08401f0021147f89 */ /* 0x000e2200000e0000 */
[C---:B------:R-:W-:Y:S02]  /*2d20*/  ISETP.NE.AND P1, PT, R26.reuse, RZ, PT ;  /* 0x000000ff1a00720c */ /* 0x040fe40003f25270 */
[----:B------:R-:W-:Y:S01]  /*2d30*/  ISETP.GT.U32.AND P3, PT, R26, 0x2f, PT ;  /* 0x0000002f1a00780c */ /* 0x000fe20003f64070 */
[----:B------:R-:W-:Y:S06]  /*2d40*/  STS.128 [R50], R16 ;  /* 0x0000001032007388 */ /* 0x000fec0000000c00 */
[----:B-1----:R-:W-:Y:S01]  /*2d50*/  @!P0 FADD.FTZ R23, R23, R15 ;  /* 0x0000000f17178221 */ /* 0x002fe20000010000 */
[----:B0-----:R-:W-:-:S04]  /*2d60*/  @!P0 FADD.FTZ R33, R33, R20 ;  /* 0x0000001421218221 */ /* 0x001fc80000010000 */
        /* <DEDUP_REMOVED lines=9> */
[----:B------:R-:W-:Y:S02]  /*2e00*/  IMAD R15, R21, 0x30, R26 ;  /* 0x00000030150f7824 */ /* 0x000fe400078e021a */
[----:B-1----:R-:W-:Y:S02]  /*2e10*/  FADD.FTZ R24, R33, R20 ;  /* 0x0000001421187221 */ /* 0x002fe40000010000 */
[----:B------:R-:W-:-:S03]  /*2e20*/  FSEL R32, R23, R22, P0 ;  /* 0x0000001617207208 */ /* 0x000fc60000000000 */
[----:B------:R-:W-:Y:S02]  /*2e30*/  FSEL R33, R33, R24, P0 ;  /* 0x0000001821217208 */ /* 0x000fe40000000000 */
        /* <DEDUP_REMOVED lines=11> */
.L_x_874:
[----:B------:R-:W-:Y:S05]  /*2ef0*/  BSYNC.RECONVERGENT B0 ;  /* 0x0000000000007941 */ /* 0x000fea0003800200 */
.L_x_873:
[----:B------:R-:W-:Y:S06]  /*2f00*/  BAR.SYNC.DEFER_BLOCKING 0x0 ;  /* 0x0000000000007b1d */ /* 0x000fec0000010000 */
[----:B------:R-:W-:Y:S04]  /*2f10*/  BSSY.RECONVERGENT B0, `(.L_x_875) ;  /* 0x000003d000007945 */ /* 0x000fe80003800200 */
[----:B------:R-:W-:Y:S05]  /*2f20*/  @P1 BRA `(.L_x_876) ;  /* 0x0000000000ec1947 */ /* 0x000fea0003800000 */
[----:B------:R-:W-:-:S09]  /*2f30*/  ULEA UR4, UR8, UR5, 0x18 ;  /* 0x0000000508047291 */ /* 0x000fd2000f8ec0ff */
[----:B-123--:R-:W1:Y:S04]  /*2f40*/  LDS.128 R20, [UR4+0x20] ;  /* 0x00002004ff147984 */ /* 0x00ee680008000c00 */
[----:B------:R-:W2:Y:S01]  /*2f50*/  LDS.128 R24, [UR4+0x30] ;  /* 0x00003004ff187984 */ /* 0x000ea20008000c00 */
[----:B-1----:R-:W-:Y:S01]  /*2f60*/  FADD.FTZ R29, R32, R20 ;  /* 0x00000014201d7221 */ /* 0x002fe20000010000 */
[----:B------:R-:W-:Y:S02]  /*2f70*/  FADD.FTZ R20, R33, R21 ;  /* 0x0000001521147221 */ /* 0x000fe40000010000 */
[----:B0-----:R-:W-:Y:S01]  /*2f80*/  LDS.64 R32, [UR4+0xd0] ;  /* 0x0000d004ff207984 */ /* 0x001fe20008000a00 */
[----:B------:R-:W-:Y:S01]  /*2f90*/  FADD.FTZ R21, R29, R22 ;  /* 0x000000161d157221 */ /* 0x000fe20000010000 */
[----:B------:R-:W-:-:S02]  /*2fa0*/  FADD.FTZ R20, R20, R23 ;  /* 0x0000001714147221 */ /* 0x000fc40000010000 */
[----:B------:R-:W0:Y:S01]  /*2fb0*/  LDS.128 R28, [UR4+0x40] ;  /* 0x00004004ff1c7984 */ /* 0x000e220008000c00 */
[----:B--2---:R-:W-:Y:S01]  /*2fc0*/  FADD.FTZ R21, R21, R24 ;  /* 0x0000001815157221 */ /* 0x004fe20000010000 */
[----:B------:R-:W-:-:S03]  /*2fd0*/  FADD.FTZ R24, R20, R25 ;  /* 0x0000001914187221 */ /* 0x000fc60000010000 */
[----:B------:R-:W-:Y:S01]  /*2fe0*/  FADD.FTZ R25, R21, R26 ;  /* 0x0000001a15197221 */ /* 0x000fe20000010000 */
[----:B------:R-:W-:Y:S01]  /*2ff0*/  FADD.FTZ R24, R24, R27 ;  /* 0x0000001b18187221 */ /* 0x000fe20000010000 */
[----:B------:R-:W1:Y:S02]  /*3000*/  LDS.128 R20, [UR4+0x50] ;  /* 0x00005004ff147984 */ /* 0x000e640008000c00 */
[----:B0-----:R-:W-:Y:S01]  /*3010*/  FADD.FTZ R25, R25, R28 ;  /* 0x0000001c19197221 */ /* 0x001fe20000010000 */
[----:B------:R-:W-:-:S03]  /*3020*/  FADD.FTZ R28, R24, R29 ;  /* 0x0000001d181c7221 */ /* 0x000fc60000010000 */
[----:B------:R-:W-:Y:S01]  /*3030*/  FADD.FTZ R29, R25, R30 ;  /* 0x0000001e191d7221 */ /* 0x000fe20000010000 */
[----:B------:R-:W-:Y:S01]  /*3040*/  FADD.FTZ R28, R28, R31 ;  /* 0x0000001f1c1c7221 */ /* 0x000fe20000010000 */
[----:B------:R-:W0:Y:S02]  /*3050*/  LDS.128 R24, [UR4+0x60] ;  /* 0x00006004ff187984 */ /* 0x000e240008000c00 */
[----:B-1----:R-:W-:Y:S01]  /*3060*/  FADD.FTZ R29, R29, R20 ;  /* 0x000000141d1d7221 */ /* 0x002fe20000010000 */
        /* <DEDUP_REMOVED lines=32> */
[----:B------:R-:W-:-:S03]  /*3270*/  FADD.FTZ R24, R24, R31 ;  /* 0x0000001f18187221 */ /* 0x000fc60000010000 */
[----:B0-----:R-:W-:Y:S01]  /*3280*/  FADD.FTZ R25, R25, R20 ;  /* 0x0000001419197221 */ /* 0x001fe20000010000 */
[----:B------:R-:W-:-:S03]  /*3290*/  FADD.FTZ R24, R24, R21 ;  /* 0x0000001518187221 */ /* 0x000fc60000010000 */
[----:B------:R-:W-:Y:S01]  /*32a0*/  FADD.FTZ R25, R25, R22 ;  /* 0x0000001619197221 */ /* 0x000fe20000010000 */
[----:B------:R-:W-:-:S03]  /*32b0*/  FADD.FTZ R24, R24, R23 ;  /* 0x0000001718187221 */ /* 0x000fc60000010000 */
[----:B------:R-:W-:Y:S01]  /*32c0*/  FADD.FTZ R32, R25, R32 ;  /* 0x0000002019207221 */ /* 0x000fe20000010000 */
[----:B------:R-:W-:-:S07]  /*32d0*/  FADD.FTZ R33, R24, R33 ;  /* 0x0000002118217221 */ /* 0x000fce0000010000 */
.L_x_876:
[----:B------:R-:W-:Y:S05]  /*32e0*/  BSYNC.RECONVERGENT B0 ;  /* 0x0000000000007941 */ /* 0x000fea0003800200 */
.L_x_875:
[----:B------:R-:W-:Y:S06]  /*32f0*/  BAR.SYNC.DEFER_BLOCKING 0x0 ;  /* 0x0000000000007b1d */ /* 0x000fec0000010000 */
[----:B------:R-:W-:Y:S04]  /*3300*/  BSSY.RECONVERGENT B0, `(.L_x_877) ;  /* 0x000004d000007945 */ /* 0x000fe80003800200 */
[----:B------:R-:W-:Y:S05]  /*3310*/  @P3 BRA `(.L_x_878) ;  /* 0x00000004002c3947 */ /* 0x000fea0003800000 */
[----:B-123--:R-:W1:Y:S04]  /*3320*/  LDS.128 R20, [R50+0x300] ;  /* 0x0003000032147984 */ /* 0x00ee680000000c00 */
[----:B------:R-:W2:Y:S04]  /*3330*/  LDS.128 R24, [R50+0x600] ;  /* 0x0006000032187984 */ /* 0x000ea80000000c00 */
[----:B------:R-:W3:Y:S01]  /*3340*/  LDS.128 R28, [R50+0x900] ;  /* 0x00090000321c7984 */ /* 0x000ee20000000c00 */
        /* <DEDUP_REMOVED lines=72> */
.L_x_878:
[----:B------:R-:W-:Y:S05]  /*37d0*/  BSYNC.RECONVERGENT B0 ;  /* 0x0000000000007941 */ /* 0x000fea0003800200 */
.L_x_877:
[----:B------:R-:W-:Y:S04]  /*37e0*/  BSSY.RECONVERGENT B0, `(.L_x_879) ;  /* 0x000001c000007945 */ /* 0x000fe80003800200 */
[----:B------:R-:W-:Y:S05]  /*37f0*/  @P3 BRA `(.L_x_880) ;  /* 0x0000000000683947 */ /* 0x000fea0003800000 */
[----:B-1-3--:R-:W2:Y:S08]  /*3800*/  LDC.64 R20, c[0x0][0x3f8] ;  /* 0x0000fe00ff147b82 */ /* 0x00aeb00000000a00 */
[----:B------:R-:W1:Y:S01]  /*3810*/  LDC.64 R26, c[0x0][0x3d8] ;  /* 0x0000f600ff1a7b82 */ /* 0x000e620000000a00 */
[----:B--2---:R-:W-:Y:S01]  /*3820*/  IMAD.WIDE.U32 R22, R20, 0x3, RZ ;  /* 0x0000000314167825 */ /* 0x004fe200078e00ff */
[----:B------:R-:W-:-:S04]  /*3830*/  LEA R29, R21, R21, 0x1 ;  /* 0x00000015151d7211 */ /* 0x000fc800078e08ff */
[----:B------:R-:W-:Y:S01]  /*3840*/  IADD3 R29, PT, PT, R23, R29, RZ ;  /* 0x0000001d171d7210 */ /* 0x000fe20007ffe0ff */
[----:B-1----:R-:W-:-:S03]  /*3850*/  IMAD.WIDE R26, R15, 0x4, R26 ;  /* 0x000000040f1a7825 */ /* 0x002fc600078e021a */
        /* <DEDUP_REMOVED lines=20> */
.L_x_880:
[----:B------:R-:W-:Y:S05]  /*39a0*/  BSYNC.RECONVERGENT B0 ;  /* 0x0000000000007941 */ /* 0x000fea0003800200 */
.L_x_879:
[----:B------:R-:W5:Y:S02]  /*39b0*/  LDCU UR4, c[0x0][0x370] ;  /* 0x00006e00ff0477ac */ /* 0x000f640008000800 */
[----:B-----5:R-:W-:-:S09]  /*39c0*/  UISETP.GE.U32.AND UP0, UPT, UR4, 0x2, UPT ;  /* 0x000000020400788c */ /* 0x020fd2000bf06070 */
[----:B------:R-:W-:Y:S05]  /*39d0*/  BRA.U !UP0, `(.L_x_881) ;  /* 0x0000000908b87547 */ /* 0x000fea000b800000 */
[----:B----4-:R-:W4:Y:S01]  /*39e0*/  LDC R18, c[0x0][0x370] ;  /* 0x0000dc00ff127b82 */ /* 0x010f220000000800 */
[----:B------:R-:W-:-:S05]  /*39f0*/  LOP3.LUT R15, R40, 0x1, RZ, 0xc0, !PT ;  /* 0x00000001280f7812 */ /* 0x000fca00078ec0ff */
[----:B-1----:R-:W-:Y:S02]  /*3a00*/  IMAD R21, R15, R46, RZ ;  /* 0x0000002e0f157224 */ /* 0x002fe400078e02ff */
[----:B------:R-:W1:Y:S02]  /*3a10*/  LDC.64 R16, c[0x0][0x3d0] ;  /* 0x0000f400ff107b82 */ /* 0x000e640000000a00 */
[----:B----4-:R-:W-:-:S05]  /*3a20*/  IMAD R15, R21, R18, RZ ;  /* 0x00000012150f7224 */ /* 0x010fca00078e02ff */
[----:B------:R-:W-:Y:S02]  /*3a30*/  SHF.L.U32 R19, R15, 0x1, RZ ;  /* 0x000000010f137819 */ /* 0x000fe400000006ff */
[----:B------:R-:W4:Y:S03]  /*3a40*/  S2R R15, SR_CTAID.Y ;  /* 0x00000000000f7919 */ /* 0x000f260000002600 */
[----:B-1----:R-:W-:Y:S01]  /*3a50*/  IMAD.WIDE R16, R19, 0x4, R16 ;  /* 0x0000000413107825 */ /* 0x002fe200078e0210 */
[----:B------:R-:W-:Y:S06]  /*3a60*/  @P1 BRA `(.L_x_882) ;  /* 0x0000000000541947 */ /* 0x000fec0003800000 */
[----:B------:R-:W1:Y:S01]  /*3a70*/  LDC.64 R18, c[0x0][0x3c8] ;  /* 0x0000f200ff127b82 */ /* 0x000e620000000a00 */
[----:B----4-:R-:W-:Y:S01]  /*3a80*/  IADD3 R21, PT, PT, R21, R15, RZ ;  /* 0x0000000f15157210 */ /* 0x010fe20007ffe0ff */
[----:B--2---:R-:W-:Y:S01]  /*3a90*/  IMAD R23, R3, R46, R15 ;  /* 0x0000002e03177224 */ /* 0x004fe200078e020f */
[----:B------:R-:W-:-:S03]  /*3aa0*/  LOP3.LUT P0, R22, R40, 0x2, RZ, 0xc0, !PT ;  /* 0x0000000228167812 */ /* 0x000fc6000780c0ff */
[----:B-1----:R-:W-:-:S04]  /*3ab0*/  IMAD.WIDE.U32 R18, R21, 0x4, R18 ;  /* 0x0000000415127825 */ /* 0x002fc800078e0012 */
[----:B---3--:R-:W-:Y:S01]  /*3ac0*/  IMAD.WIDE.U32 R20, R23, 0x8, R16 ;  /* 0x0000000817147825 */ /* 0x008fe200078e0010 */
[----:B------:R-:W-:Y:S02]  /*3ad0*/  IADD3 R23, PT, PT, -R22, 0x1, RZ ;  /* 0x0000000116177810 */ /* 0x000fe40007ffe1ff */
[----:B------:R-:W1:Y:S02]  /*3ae0*/  LDC R22, c[0x0][0x370] ;  /* 0x0000dc00ff167b82 */ /* 0x000e640000000800 */
[----:B------:R2:W-:Y:S01]  /*3af0*/  STG.E.64 desc[UR6][R20.64], R32 ;  /* 0x0000002014007986 */ /* 0x0005e2000c101b06 */
[----:B------:R-:W-:Y:S06]  /*3b00*/  MEMBAR.ALL.GPU ;  /* 0x0000000000007992 */ /* 0x000fec000000a000 */
[----:B------:R-:W-:-:S00]  /*3b10*/  ERRBAR ;  /* 0x00000000000079ab */ /* 0x000fc00000000000 */
[----:B------:R-:W-:Y:S06]  /*3b20*/  CGAERRBAR ;  /* 0x00000000000075ab */ /* 0x000fec0000000000 */
[----:B------:R2:W-:Y:S01]  /*3b30*/  REDG.E.ADD.S32.STRONG.GPU desc[UR6][R18.64], R23 ;  /* 0x000000171200798e */ /* 0x0005e2000c12e306 */
[----:B-1----:R-:W-:-:S04]  /*3b40*/  SEL R25, R22, RZ, !P0 ;  /* 0x000000ff16197207 */ /* 0x002fc80004000000 */
[----:B------:R-:W-:-:S13]  /*3b50*/  ISETP.NE.AND P0, PT, R25, -0x1, PT ;  /* 0xffffffff1900780c */ /* 0x000fda0003f05270 */
[----:B--2---:R-:W-:Y:S05]  /*3b60*/  @!P0 BRA `(.L_x_882) ;  /* 0x0000000000148947 */ /* 0x004fea0003800000 */
.L_x_883:
[----:B------:R-:W2:Y:S04]  /*3b70*/  LDG.E.STRONG.GPU R20, desc[UR6][R18.64] ;  /* 0x0000000612147981 */ /* 0x000ea8000c1ef900 */
[----:B--2---:R-:W-:Y:S01]  /*3b80*/  CCTL.IVALL ;  /* 0x00000000ff00798f */ /* 0x004fe20002000000 */
[----:B------:R-:W-:Y:S05]  /*3b90*/  YIELD ;  /* 0x0000000000007946 */ /* 0x000fea0003800000 */
[----:B------:R-:W-:-:S13]  /*3ba0*/  ISETP.NE.AND P0, PT, R20, R25, PT ;  /* 0x000000191400720c */ /* 0x000fda0003f05270 */
[----:B------:R-:W-:Y:S05]  /*3bb0*/  @P0 BRA `(.L_x_883) ;  /* 0xfffffffc00ec0947 */ /* 0x000fea000383ffff */
.L_x_882:
[----:B------:R-:W1:Y:S01]  /*3bc0*/  LDC R18, c[0x0][0x370] ;  /* 0x0000dc00ff127b82 */ /* 0x000e620000000800 */
[----:B------:R-:W-:Y:S05]  /*3bd0*/  WARPSYNC.ALL ;  /* 0x0000000000007948 */ /* 0x000fea0003800000 */
[----:B-1----:R-:W-:Y:S02]  /*3be0*/  ISETP.GE.U32.AND P0, PT, R18, 0x8, PT ;  /* 0x000000081200780c */ /* 0x002fe40003f06070 */
        /* <DEDUP_REMOVED lines=13> */
.L_x_885:
[----:B------:R-:W-:Y:S01]  /*3cc0*/  ISETP.EQ.OR P0, PT, R18, RZ, P1 ;  /* 0x000000ff1200720c */ /* 0x000fe20000f02670 */
[----:B------:R-:W-:-:S06]  /*3cd0*/  UIADD3 UR5, UPT, UPT, UR4, 0x1, URZ ;  /* 0x0000000104057890 */ /* 0x000fcc000fffe0ff */
[----:B------:R-:W-:-:S06]  /*3ce0*/  ISETP.EQ.OR P2, PT, R3, UR5, P1 ;  /* 0x0000000503007c0c */ /* 0x000fcc0008f42670 */
[----:B------:R-:W-:-:S05]  /*3cf0*/  @!P0 IMAD.WIDE.U32 R60, R57, 0x8, R16 ;  /* 0x00000008393c8825 */ /* 0x000fca00078e0010 */
[----:B--2---:R-:W0:Y:S02]  /*3d00*/  @!P0 LDG.E.64 R22, desc[UR6][R60.64] ;  /* 0x000000063c168981 */ /* 0x004e24000c1e1b00 */
        /* <DEDUP_REMOVED lines=56> */
.L_x_884:
[----:B------:R-:W1:Y:S02]  /*4090*/  LDCU UR4, c[0x0][0x370] ;  /* 0x00006e00ff0477ac */ /* 0x000e640008000800 */
[----:B-1----:R-:W-:-:S09]  /*40a0*/  ULOP3.LUT UP0, URZ, UR4, 0x7, URZ, 0xc0, !UPT ;  /* 0x0000000704ff7892 */ /* 0x002fd2000f80c0ff */
[----:B------:R-:W-:Y:S05]  /*40b0*/  BRA.U !UP0, `(.L_x_881) ;  /* 0x0000000508007547 */ /* 0x000fea000b800000 */
[----:B------:R-:W1:Y:S01]  /*40c0*/  LDCU UR4, c[0x0][0x370] ;  /* 0x00006e00ff0477ac */ /* 0x000e620008000800 */
[----:B------:R-:W5:Y:S01]  /*40d0*/  LDCU UR5, c[0x0][0x370] ;  /* 0x00006e00ff0577ac */ /* 0x000f620008000800 */
[----:B-1----:R-:W-:-:S04]  /*40e0*/  ULOP3.LUT UR4, UR4, 0x7, URZ, 0xc0, !UPT ;  /* 0x0000000704047892 */ /* 0x002fc8000f8ec0ff */
[----:B------:R-:W-:Y:S02]  /*40f0*/  UIADD3 UR4, UPT, UPT, UR4, -0x1, URZ ;  /* 0xffffffff04047890 */ /* 0x000fe4000fffe0ff */
[----:B-----5:R-:W-:Y:S02]  /*4100*/  ULOP3.LUT UP1, UR5, UR5, 0x3, URZ, 0xc0, !UPT ;  /* 0x0000000305057892 */ /* 0x020fe4000f82c0ff */
[----:B------:R-:W-:-:S09]  /*4110*/  UISETP.GE.U32.AND UP0, UPT, UR4, 0x3, UPT ;  /* 0x000000030400788c */ /* 0x000fd2000bf06070 */
[----:B------:R-:W-:Y:S05]  /*4120*/  BRA.U !UP0, `(.L_x_886) ;  /* 0x0000000108707547 */ /* 0x000fea000b800000 */
[C---:B------:R-:W-:Y:S02]  /*4130*/  IADD3 R18, PT, PT, R26.reuse, 0x1, RZ ;  /* 0x000000011a127810 */ /* 0x040fe40007ffe0ff */
[CC--:B------:R-:W-:Y:S02]  /*4140*/  ISETP.EQ.OR P0, PT, R26.reuse, R3.reuse, P1 ;  /* 0x000000031a00720c */ /* 0x0c0fe40000f02670 */
[----:B---3--:R-:W-:Y:S02]  /*4150*/  IADD3 R20, PT, PT, R26, 0x2, RZ ;  /* 0x000000021a147810 */ /* 0x008fe40007ffe0ff */
[-C--:B------:R-:W-:Y:S02]  /*4160*/  ISETP.EQ.OR P2, PT, R18, R3.reuse, P1 ;  /* 0x000000031200720c */ /* 0x080fe40000f42670 */
[----:B------:R-:W-:Y:S02]  /*4170*/  IADD3 R22, PT, PT, R26, 0x3, RZ ;  /* 0x000000031a167810 */ /* 0x000fe40007ffe0ff */
[----:B------:R-:W-:-:S02]  /*4180*/  ISETP.EQ.OR P3, PT, R20, R3, P1 ;  /* 0x000000031400720c */ /* 0x000fc40000f62670 */
[----:B------:R-:W-:-:S03]  /*4190*/  ISETP.EQ.OR P4, PT, R22, R3, P1 ;  /* 0x000000031600720c */ /* 0x000fc60000f82670 */
[----:B----4-:R-:W-:-:S04]  /*41a0*/  @!P0 IMAD R19, R26, R46, R15 ;  /* 0x0000002e1a138224 */ /* 0x010fc800078e020f */
[----:B------:R-:W-:Y:S02]  /*41b0*/  @!P2 IMAD R21, R18, R46, R15 ;  /* 0x0000002e1215a224 */ /* 0x000fe400078e020f */
[----:B------:R-:W-:-:S04]  /*41c0*/  @!P0 IMAD.WIDE.U32 R18, R19, 0x8, R16 ;  /* 0x0000000813128825 */ /* 0x000fc800078e0010 */
[-C--:B--2---:R-:W-:Y:S02]  /*41d0*/  @!P3 IMAD R23, R20, R46.reuse, R15 ;  /* 0x0000002e1417b224 */ /* 0x084fe400078e020f */
[----:B------:R-:W-:Y:S01]  /*41e0*/  @!P2 IMAD.WIDE.U32 R20, R21, 0x8, R16 ;  /* 0x000000081514a825 */ /* 0x000fe200078e0010 */
        /* <DEDUP_REMOVED lines=16> */
.L_x_886:
[----:B------:R-:W-:Y:S05]  /*42f0*/  BRA.U !UP1, `(.L_x_881) ;  /* 0x0000000109707547 */ /* 0x000fea000b800000 */
[----:B------:R-:W1:Y:S01]  /*4300*/  LDC R22, c[0x0][0x370] ;  /* 0x0000dc00ff167b82 */ /* 0x000e620000000800 */
[----:B------:R-:W-:Y:S01]  /*4310*/  UISETP.NE.AND UP0, UPT, UR5, 0x1, UPT ;  /* 0x000000010500788c */ /* 0x000fe2000bf05270 */
[----:B-1----:R-:W-:-:S08]  /*4320*/  LOP3.LUT R22, R22, 0x1, RZ, 0xc0, !PT ;  /* 0x0000000116167812 */ /* 0x002fd000078ec0ff */
[----:B------:R-:W-:Y:S05]  /*4330*/  BRA.U !UP0, `(.L_x_887) ;  /* 0x0000000108387547 */ /* 0x000fea000b800000 */
[C---:B------:R-:W-:Y:S02]  /*4340*/  IADD3 R18, PT, PT, R26.reuse, 0x1, RZ ;  /* 0x000000011a127810 */ /* 0x040fe40007ffe0ff */
[-C--:B------:R-:W-:Y:S02]  /*4350*/  ISETP.EQ.OR P2, PT, R26, R3.reuse, P1 ;  /* 0x000000031a00720c */ /* 0x080fe40000f42670 */
[----:B------:R-:W-:-:S11]  /*4360*/  ISETP.EQ.OR P0, PT, R18, R3, P1 ;  /* 0x000000031200720c */ /* 0x000fd60000f02670 */
[-CC-:B----4-:R-:W-:Y:S02]  /*4370*/  @!P2 IMAD R21, R26, R46.reuse, R15.reuse ;  /* 0x0000002e1a15a224 */ /* 0x190fe400078e020f */
[----:B------:R-:W-:Y:S02]  /*4380*/  @!P0 IMAD R19, R18, R46, R15 ;  /* 0x0000002e12138224 */ /* 0x000fe400078e020f */
[----:B---3--:R-:W-:-:S04]  /*4390*/  @!P2 IMAD.WIDE.U32 R20, R21, 0x8, R16 ;  /* 0x000000081514a825 */ /* 0x008fc800078e0010 */
        /* <DEDUP_REMOVED lines=8> */
.L_x_887:
[----:B------:R-:W-:Y:S01]  /*4420*/  ISETP.EQ.OR P0, PT, R26, R3, P1 ;  /* 0x000000031a00720c */ /* 0x000fe20000f02670 */
[----:B------:R-:W-:Y:S03]  /*4430*/  BSSY.RECONVERGENT B0, `(.L_x_881) ;  /* 0x0000008000007945 */ /* 0x000fe60003800200 */
[----:B------:R-:W-:-:S13]  /*4440*/  ISETP.NE.U32.OR P0, PT, R22, 0x1, P0 ;  /* 0x000000011600780c */ /* 0x000fda0000705470 */
[----:B------:R-:W-:Y:S05]  /*4450*/  @P0 BRA `(.L_x_888) ;  /* 0x0000000000140947 */ /* 0x000fea0003800000 */
[----:B----4-:R-:W-:-:S04]  /*4460*/  IMAD R15, R46, R26, R15 ;  /* 0x0000001a2e0f7224 */ /* 0x010fc800078e020f */
[----:B------:R-:W-:-:S06]  /*4470*/  IMAD.WIDE.U32 R16, R15, 0x8, R16 ;  /* 0x000000080f107825 */ /* 0x000fcc00078e0010 */
[----:B------:R-:W0:Y:S02]  /*4480*/  LDG.E.64 R16, desc[UR6][R16.64] ;  /* 0x0000000610107981 */ /* 0x000e24000c1e1b00 */
[----:B0--3--:R-:W-:Y:S01]  /*4490*/  FADD.FTZ R32, R32, R16 ;  /* 0x0000001020207221 */ /* 0x009fe20000010000 */
[----:B------:R-:W-:-:S07]  /*44a0*/  FADD.FTZ R33, R33, R17 ;  /* 0x0000001121217221 */ /* 0x000fce0000010000 */
.L_x_888:
[----:B------:R-:W-:Y:S05]  /*44b0*/  BSYNC.RECONVERGENT B0 ;  /* 0x0000000000007941 */ /* 0x000fea0003800200 */
.L_x_881:
[----:B------:R-:W5:Y:S01]  /*44c0*/  S2UR UR5, SR_CgaCtaId ;  /* 0x00000000000579c3 */ /* 0x000f620000008800 */
[----:B------:R-:W-:Y:S01]  /*44d0*/  UMOV UR4, 0x400 ;  /* 0x0000040000047882 */ /* 0x000fe20000000000 */
[----:B------:R-:W-:Y:S02]  /*44e0*/  HADD2.F32 R51, -RZ, R4.H1_H1 ;  /* 0x30000004ff337230 */ /* 0x000fe40000004100 */
[----:B------:R-:W-:Y:S02]  /*44f0*/  HADD2.F32 R29, -RZ, R37.H0_H0 ;  /* 0x20000025ff1d7230 */ /* 0x000fe40000004100 */
[----:B------:R-:W-:Y:S02]  /*4500*/  HADD2.F32 R31, -RZ, R35.H0_H0 ;  /* 0x20000023ff1f7230 */ /* 0x000fe40000004100 */
[----:B----4-:R-:W-:Y:S02]  /*4510*/  HADD2.F32 R15, -RZ, R38.H1_H1 ;  /* 0x30000026ff0f7230 */ /* 0x010fe40000004100 */
[----:B------:R-:W-:-:S02]  /*4520*/  HADD2.F32 R37, -RZ, R37.H1_H1 ;  /* 0x30000025ff257230 */ /* 0x000fc40000004100 */
[----:B------:R-:W-:Y:S02]  /*4530*/  HADD2.F32 R35, -RZ, R35.H1_H1 ;  /* 0x30000023ff237230 */ /* 0x000fe40000004100 */
[----:B------:R-:W-:Y:S02]  /*4540*/  HADD2.F32 R57, -RZ, R6.H0_H0 ;  /* 0x20000006ff397230 */ /* 0x000fe40000004100 */
[----:B------:R-:W-:Y:S01]  /*4550*/  HADD2.F32 R59, -RZ, R8.H0_H0 ;  /* 0x20000008ff3b7230 */ /* 0x000fe20000004100 */
[----:B-----5:R-:W-:Y:S01]  /*4560*/  ULEA UR4, UR5, UR4, 0x18 ;  /* 0x0000000405047291 */ /* 0x020fe2000f8ec0ff */
[----:B------:R-:W4:Y:S08]  /*4570*/  LDCU.U8 UR5, c[0x0][0x414] ;  /* 0x00008280ff0577ac */ /* 0x000f300008000000 */
[----:B------:R0:W-:Y:S01]  /*4580*/  @!P1 STS.64 [UR4+0xe0], R32 ;  /* 0x0000e020ff009988 */ /* 0x0001e20008000a04 */
[----:B------:R-:W-:Y:S01]  /*4590*/  BAR.SYNC.DEFER_BLOCKING 0x0 ;  /* 0x0000000000007b1d */ /* 0x000fe20000010000 */
[----:B0--3--:R-:W-:Y:S01]  /*45a0*/  HADD2.F32 R33, -RZ, R4.H0_H0 ;  /* 0x20000004ff217230 */ /* 0x009fe20000004100 */
[----:B----4-:R-:W-:-:S04]  /*45b0*/  UISETP.NE.AND UP0, UPT, UR5, URZ, UPT ;  /* 0x000000ff0500728c */ /* 0x010fc8000bf05270 */
[----:B------:R-:W0:Y:S01]  /*45c0*/  LDS.64 R16, [UR4+0xe0] ;  /* 0x0000e004ff107984 */ /* 0x000e220008000a00 */
[----:B------:R-:W0:Y:S02]  /*45d0*/  LDCU UR4, c[0x0][0x42c] ;  /* 0x00008580ff0477ac */ /* 0x000e240008000800 */
[----:B0-----:R-:W-:Y:S01]  /*45e0*/  FMUL.FTZ R18, R17, UR4 ;  /* 0x0000000411127c20 */ /* 0x001fe20008410000 */
[--C-:B------:R-:W-:Y:S02]  /*45f0*/  HADD2.F32 R17, -RZ, R39.reuse.H0_H0 ;  /* 0x20000027ff117230 */ /* 0x100fe40000004100 */
[----:B------:R-:W-:Y:S01]  /*4600*/  FMUL.FTZ R19, R16, UR4 ;  /* 0x0000000410137c20 */ /* 0x000fe20008410000 */
[----:B------:R-:W-:Y:S02]  /*4610*/  HADD2.F32 R39, -RZ, R39.H1_H1 ;  /* 0x30000027ff277230 */ /* 0x000fe40000004100 */
[----:B------:R-:W-:Y:S02]  /*4620*/  HADD2.F32 R16, -RZ, R38.H0_H0 ;  /* 0x20000026ff107230 */ /* 0x000fe40000004100 */
[C---:B------:R-:W-:Y:S01]  /*4630*/  FADD.FTZ R4, -R14.reuse, R17 ;  /* 0x000000110e047221 */ /* 0x040fe20000010100 */
[----:B------:R-:W-:Y:S01]  /*4640*/  FADD.FTZ R20, -R14, R39 ;  /* 0x000000270e147221 */ /* 0x000fe20000010100 */
[----:B------:R-:W-:-:S02]  /*4650*/  HADD2.F32 R39, -RZ, R6.H1_H1 ;  /* 0x30000006ff277230 */ /* 0x000fc40000004100 */
[-C--:B-1----:R-:W-:Y:S01]  /*4660*/  FMUL.FTZ R21, R4, R49.reuse ;  /* 0x0000003104157220 */ /* 0x082fe20000410000 */
        /* <DEDUP_REMOVED lines=20> */
.L_x_889:
[----:B------:R-:W0:Y:S01]  /*47b0*/  LDCU UR4, c[0x0][0x41c] ;  /* 0x00008380ff0477ac */ /* 0x000e220008000800 */
[C---:B------:R-:W-:Y:S01]  /*47c0*/  FADD.FTZ R58, -R14.reuse, R29 ;  /* 0x0000001d0e3a7221 */ /* 0x040fe20000010100 */
[----:B--2---:R-:W-:Y:S02]  /*47d0*/  HADD2.F32 R23, -RZ, R8.H1_H1 ;  /* 0x30000008ff177230 */ /* 0x004fe40000004100 */
[C---:B------:R-:W-:Y:S01]  /*47e0*/  FADD.FTZ R38, -R14.reuse, R37 ;  /* 0x000000250e267221 */ /* 0x040fe20000010100 */
[----:B------:R-:W1:Y:S01]  /*47f0*/  LDCU.64 UR8, c[0x0][0x400] ;  /* 0x00008000ff0877ac */ /* 0x000e620008000a00 */
[--C-:B------:R-:W-:Y:S02]  /*4800*/  HADD2.F32 R25, -RZ, R10.reuse.H0_H0 ;  /* 0x2000000aff197230 */ /* 0x100fe40000004100 */
[C---:B------:R-:W-:Y:S01]  /*4810*/  FADD.FTZ R30, -R14.reuse, R31 ;  /* 0x0000001f0e1e7221 */ /* 0x040fe20000010100 */
[----:B------:R-:W-:Y:S02]  /*4820*/  HADD2.F32 R27, -RZ, R10.H1_H1 ;  /* 0x3000000aff1b7230 */ /* 0x000fe40000004100 */
[----:B------:R-:W-:Y:S01]  /*4830*/  FADD.FTZ R32, -R14, R35 ;  /* 0x000000230e207221 */ /* 0x000fe20000010100 */
[----:B------:R-:W-:-:S02]  /*4840*/  HADD2.F32 R61, -RZ, R12.H0_H0 ;  /* 0x2000000cff3d7230 */ /* 0x000fc40000004100 */
[C---:B------:R-:W-:Y:S01]  /*4850*/  FADD.FTZ R26, -R14.reuse, R33 ;  /* 0x000000210e1a7221 */ /* 0x040fe20000010100 */
[----:B------:R-:W-:Y:S02]  /*4860*/  HADD2.F32 R63, -RZ, R12.H1_H1 ;  /* 0x3000000cff3f7230 */ /* 0x000fe40000004100 */
[C---:B------:R-:W-:Y:S01]  /*4870*/  FADD.FTZ R4, -R14.reuse, R51 ;  /* 0x000000330e047221 */ /* 0x040fe20000010100 */
[C---:B------:R-:W-:Y:S01]  /*4880*/  FADD.FTZ R28, -R14.reuse, R57 ;  /* 0x000000390e1c7221 */ /* 0x040fe20000010100 */
[C---:B------:R-:W-:Y:S01]  /*4890*/  FADD.FTZ R24, -R14.reuse, R39 ;  /* 0x000000270e187221 */ /* 0x040fe20000010100 */
[C---:B------:R-:W-:Y:S01]  /*48a0*/  FADD.FTZ R22, -R14.reuse, R59 ;  /* 0x0000003b0e167221 */ /* 0x040fe20000010100 */
[C---:B------:R-:W-:Y:S01]  /*48b0*/  FADD.FTZ R20, -R14.reuse, R23 ;  /* 0x000000170e147221 */ /* 0x040fe20000010100 */
[C---:B------:R-:W-:Y:S01]  /*48c0*/  FADD.FTZ R10, -R14.reuse, R25 ;  /* 0x000000190e0a7221 */ /* 0x040fe20000010100 */
[----:B0-----:R-:W-:Y:S02]  /*48d0*/  IMAD R3, R3, UR4, R42 ;  /* 0x0000000403037c24 */ /* 0x001fe4000f8e022a */
[C---:B------:R-:W-:Y:S01]  /*48e0*/  FADD.FTZ R12, -R14.reuse, R27 ;  /* 0x0000001b0e0c7221 */ /* 0x040fe20000010100 */
[C---:B------:R-:W-:Y:S01]  /*48f0*/  FADD.FTZ R6, -R14.reuse, R61 ;  /* 0x0000003d0e067221 */ /* 0x040fe20000010100 */
[----:B------:R-:W-:Y:S01]  /*4900*/  FADD.FTZ R8, -R14, R63 ;  /* 0x0000003f0e087221 */ /* 0x000fe20000010100 */
[--C-:B------:R-:W-:Y:S01]  /*4910*/  FFMA.FTZ R14, R19, R21, R18.reuse ;  /* 0x00000015130e7223 */ /* 0x100fe20000010012 */
[----:B-1----:R-:W-:Y:S01]  /*4920*/  ISETP.GE.U32.AND P0, PT, R3, UR8, PT ;  /* 0x0000000803007c0c */ /* 0x002fe2000bf06070 */
        /* <DEDUP_REMOVED lines=17> */
[----:B------:R-:W-:Y:S02]  /*4a40*/  MOV R14, R52 ;  /* 0x00000034000e7202 */ /* 0x000fe40000000f00 */
[----:B------:R-:W-:Y:S01]  /*4a50*/  MOV R15, R55 ;  /* 0x00000037000f7202 */ /* 0x000fe20000000f00 */
[----:B------:R-:W1:Y:S01]  /*4a60*/  LDCU.64 UR4, c[0x0][0x380] ;  /* 0x00007000ff0477ac */ /* 0x000e620008000a00 */
[----:B0-----:R-:W-:Y:S02]  /*4a70*/  IMAD R16, R29, UR10, RZ ;  /* 0x0000000a1d107c24 */ /* 0x001fe4000f8e02ff */
[----:B------:R-:W-:-:S04]  /*4a80*/  IMAD.WIDE.U32 R14, R3, UR10, R14 ;  /* 0x0000000a030e7c25 */ /* 0x000fc8000f8e000e */
[----:B------:R-:W-:Y:S01]  /*4a90*/  IMAD R17, R3, UR11, R16 ;  /* 0x0000000b03117c24 */ /* 0x000fe2000f8e0210 */
[----:B-1----:R-:W-:-:S04]  /*4aa0*/  LEA R16, P0, R14, UR4, 0x1 ;  /* 0x000000040e107c11 */ /* 0x002fc8000f8008ff */
[----:B------:R-:W-:Y:S01]  /*4ab0*/  IADD3 R17, PT, PT, R15, R17, RZ ;  /* 0x000000110f117210 */ /* 0x000fe20007ffe0ff */
[----:B------:R-:W-:-:S03]  /*4ac0*/  FMUL.FTZ R15, R50, R49 ;  /* 0x00000031320f7220 */ /* 0x000fc60000410000 */
[----:B------:R-:W-:Y:S01]  /*4ad0*/  LEA.HI.X R17, R14, UR5, R17, 0x1, P0 ;  /* 0x000000050e117c11 */ /* 0x000fe200080f0c11 */
[----:B------:R-:W-:-:S05]  /*4ae0*/  FMUL.FTZ R14, R56, R49 ;  /* 0x00000031380e7220 */ /* 0x000fca0000410000 */
[----:B------:R-:W-:-:S05]  /*4af0*/  F2FP.F16.F32.PACK_AB R15, R14, R15 ;  /* 0x0000000f0e0f723e */ /* 0x000fca00000000ff */
[----:B------:R0:W-:Y:S02]  /*4b00*/  STG.E desc[UR6][R16.64], R15 ;  /* 0x0000000f10007986 */ /* 0x0001e4000c101906 */
.L_x_891:
[----:B------:R-:W-:Y:S05]  /*4b10*/  BSYNC.RECONVERGENT B0 ;  /* 0x0000000000007941 */ /* 0x000fea0003800200 */
.L_x_890:
[--C-:B------:R-:W-:Y:S02]  /*4b20*/  HADD2.F32 R14, -RZ, R36.reuse.H0_H0 ;  /* 0x20000024ff0e7230 */ /* 0x100fe40000004100 */
[----:B------:R-:W-:Y:S01]  /*4b30*/  FFMA.FTZ R50, R19, R58, R18 ;  /* 0x0000003a13327223 */ /* 0x000fe20000010012 */
[----:B0-----:R-:W-:Y:S02]  /*4b40*/  HADD2.F32 R15, -RZ, R36.H1_H1 ;  /* 0x30000024ff0f7230 */ /* 0x001fe40000004100 */
        /* <DEDUP_REMOVED lines=15> */
[----:B-1----:R-:W-:Y:S01]  /*4c40*/  FMUL.FTZ R15, R15, R36 ;  /* 0x000000240f0f7220 */ /* 0x002fe20000410000 */
[----:B------:R-:W-:Y:S02]  /*4c50*/  FADD.FTZ R36, -R36, 1 ;  /* 0x3f80000024247421 */ /* 0x000fe40000010100 */
[----:B------:R-:W-:Y:S02]  /*4c60*/  FMUL.FTZ R14, R14, R37 ;  /* 0x000000250e0e7220 */ /* 0x000fe40000410000 */
[----:B------:R-:W-:-:S04]  /*4c70*/  FFMA.FTZ R36, R17, R36, 1 ;  /* 0x3f80000011247423 */ /* 0x000fc80000010024 */
[----:B------:R-:W-:-:S07]  /*4c80*/  FMUL.FTZ R15, R15, R36 ;  /* 0x000000240f0f7220 */ /* 0x000fce0000410000 */
.L_x_892:
        /* <DEDUP_REMOVED lines=21> */
.L_x_894:
[----:B------:R-:W-:Y:S05]  /*4de0*/  BSYNC.RECONVERGENT B0 ;  /* 0x0000000000007941 */ /* 0x000fea0003800200 */
.L_x_893:
        /* <DEDUP_REMOVED lines=23> */
.L_x_895:
[----:B------:R-:W-:Y:S01]  /*4f60*/  BSSY.RECONVERGENT B0, `(.L_x_896) ;  /* 0x0000012000007945 */ /* 0x000fe20003800200 */
[----:B------:R-:W-:Y:S01]  /*4f70*/  FFMA.FTZ R36, R45, R14, -R36 ;  /* 0x0000000e2d247223 */ /* 0x000fe20000010824 */
[----:B0-----:R-:W-:Y:S02]  /*4f80*/  FFMA.FTZ R16, R44, R15, -R33 ;  /* 0x0000000f2c107223 */ /* 0x001fe40000010821 */
        /* <DEDUP_REMOVED lines=15> */
.L_x_897:
[----:B------:R-:W-:Y:S05]  /*5080*/  BSYNC.RECONVERGENT B0 ;  /* 0x0000000000007941 */ /* 0x000fea0003800200 */
.L_x_896:
        /* <DEDUP_REMOVED lines=31> */
.L_x_898:
        /* <DEDUP_REMOVED lines=9> */
[C-C-:B------:R-:W-:Y:S01]  /*5310*/  FFMA.FTZ R37, R19.reuse, R31, R18.reuse ;  /* 0x0000001f13257223 */ /* 0x140fe20000010012 */
        /* <DEDUP_REMOVED lines=33> */
[----:B------:R-:W-:Y:S02]  /*5530*/  F2FP.F16.F32.PACK_AB R5, R18, R39 ;  /* 0x000000271205723e */ /* 0x000fe400000000ff */
[----:B------:R-:W-:-:S05]  /*5540*/  LEA.HI.X R15, R4, UR11, R15, 0x1, P2 ;  /* 0x0000000b040f7c11 */ /* 0x000fca00090f0c0f */
[----:B------:R0:W-:Y:S02]  /*5550*/  STG.E desc[UR6][R14.64], R5 ;  /* 0x000000050e007986 */ /* 0x0001e4000c101906 */
.L_x_900:
[----:B------:R-:W-:Y:S05]  /*5560*/  BSYNC.RECONVERGENT B0 ;  /* 0x0000000000007941 */ /* 0x000fea0003800200 */
.L_x_899:
        /* <DEDUP_REMOVED lines=21> */
.L_x_901:
        /* <DEDUP_REMOVED lines=18> */
.L_x_903:
[----:B------:R-:W-:Y:S05]  /*57e0*/  BSYNC.RECONVERGENT B0 ;  /* 0x0000000000007941 */ /* 0x000fea0003800200 */
.L_x_902:
        /* <DEDUP_REMOVED lines=21> */
.L_x_904:
        /* <DEDUP_REMOVED lines=18> */
.L_x_906:
[----:B------:R-:W-:Y:S05]  /*5a60*/  BSYNC.RECONVERGENT B0 ;  /* 0x0000000000007941 */ /* 0x000fea0003800200 */
.L_x_905:
[--C-:B-1----:R-:W-:Y:S02]  /*5a70*/  HADD2.F32 R4, -RZ, R11.reuse.H0_H0 ;  /* 0x2000000bff047230 */ /* 0x102fe40000004100 */
        /* <DEDUP_REMOVED lines=20> */
.L_x_907:
        /* <DEDUP_REMOVED lines=18> */
.L_x_909:
[----:B------:R-:W-:Y:S05]  /*5ce0*/  BSYNC.RECONVERGENT B0 ;  /* 0x0000000000007941 */ /* 0x000fea0003800200 */
.L_x_908:
        /* <DEDUP_REMOVED lines=22> */
.L_x_910:
        /* <DEDUP_REMOVED lines=18> */
.L_x_912:
[----:B------:R-:W-:Y:S05]  /*5f70*/  BSYNC.RECONVERGENT B0 ;  /* 0x0000000000007941 */ /* 0x000fea0003800200 */
.L_x_911:
[----:B------:R-:W1:Y:S01]  /*5f80*/  LDCU UR4, c[0x0][0x410] ;  /* 0x00008200ff0477ac */ /* 0x000e620008000800 */
[----:B------:R-:W-:Y:S02]  /*5f90*/  IADD3 R43, PT, PT, R46, R43, RZ ;  /* 0x0000002b2e2b7210 */ /* 0x000fe40007ffe0ff */
[----:B------:R-:W-:Y:S01]  /*5fa0*/  IADD3 R40, PT, PT, R40, 0x1, RZ ;  /* 0x0000000128287810 */ /* 0x000fe20007ffe0ff */
[----:B------:R-:W1:Y:S02]  /*5fb0*/  LDCU UR5, c[0x0][0x3e0] ;  /* 0x00007c00ff0577ac */ /* 0x000e640008000800 */
[----:B-1----:R-:W-:-:S06]  /*5fc0*/  UIMAD UR4, UR4, UR5, URZ ;  /* 0x00000005040472a4 */ /* 0x002fcc000f8e02ff */
[----:B------:R-:W-:-:S13]  /*5fd0*/  ISETP.GE.AND P0, PT, R43, UR4, PT ;  /* 0x000000042b007c0c */ /* 0x000fda000bf06270 */
[----:B------:R-:W-:Y:S05]  /*5fe0*/  @!P0 BRA `(.L_x_913) ;  /* 0xffffffa0005c8947 */ /* 0x000fea000383ffff */
.L_x_870:
        /* <DEDUP_REMOVED lines=16> */
.L_x_915:
[----:B------:R-:W-:Y:S05]  /*60f0*/  BSYNC.RECONVERGENT B0 ;  /* 0x0000000000007941 */ /* 0x000fea0003800200 */
.L_x_914:
        /* <DEDUP_REMOVED lines=11> */
.L_x_917:
[----:B------:R-:W2:Y:S04]  /*61b0*/  LDG.E.STRONG.GPU R5, desc[UR6][R2.64] ;  /* 0x0000000602057981 */ /* 0x000ea8000c1ef900 */
[----:B--2---:R-:W-:Y:S01]  /*61c0*/  CCTL.IVALL ;  /* 0x00000000ff00798f */ /* 0x004fe20002000000 */
[----:B------:R-:W-:Y:S05]  /*61d0*/  YIELD ;  /* 0x0000000000007946 */ /* 0x000fea0003800000 */
[----:B------:R-:W-:-:S13]  /*61e0*/  ISETP.NE.AND P0, PT, R5, R0, PT ;  /* 0x000000000500720c */ /* 0x000fda0003f05270 */
[----:B------:R-:W-:Y:S05]  /*61f0*/  @P0 BRA `(.L_x_917) ;  /* 0xfffffffc00ec0947 */ /* 0x000fea000383ffff */
.L_x_916:
        /* <DEDUP_REMOVED lines=64> */
[----:B0-----:R-:W-:Y:S02]  /*6600*/  IADD3 R27, P1, PT, R22, UR8, RZ ;  /* 0x00000008161b7c10 */ /* 0x001fe4000ff3e0ff */
[----:B------:R-:W-:Y:S02]  /*6610*/  SHF.L.U64.HI R29, R28, 0x2, R35 ;  /* 0x000000021c1d7819 */ /* 0x000fe40000010223 */
[----:B-1----:R-:W-:Y:S02]  /*6620*/  IADD3 R24, P2, PT, R22, UR10, RZ ;  /* 0x0000000a16187c10 */ /* 0x002fe4000ff5e0ff */
[----:B------:R-:W-:-:S02]  /*6630*/  IADD3.X R26, PT, PT, R23, UR9, RZ, P1, !PT ;  /* 0x00000009171a7c10 */ /* 0x000fc40008ffe4ff */
[C---:B------:R-:W-:Y:S02]  /*6640*/  IADD3.X R25, PT, PT, R23.reuse, UR11, RZ, P2, !PT ;  /* 0x0000000b17197c10 */ /* 0x040fe400097fe4ff */
[----:B--2---:R-:W-:Y:S02]  /*6650*/  IADD3 R22, P1, PT, R22, UR12, RZ ;  /* 0x0000000c16167c10 */ /* 0x004fe4000ff3e0ff */
[----:B------:R-:W-:Y:S02]  /*6660*/  IADD3 R18, P2, PT, RZ, -R9, RZ ;  /* 0x80000009ff127210 */ /* 0x000fe40007f5e0ff */
[----:B------:R-:W-:Y:S02]  /*6670*/  IADD3.X R23, PT, PT, R23, UR13, RZ, P1, !PT ;  /* 0x0000000d17177c10 */ /* 0x000fe40008ffe4ff */
[----:B------:R-:W-:Y:S02]  /*6680*/  IADD3 R31, PT, PT, R7, R31, RZ ;  /* 0x0000001f071f7210 */ /* 0x000fe40007ffe0ff */
[----:B------:R-:W-:-:S07]  /*6690*/  IADD3.X R20, PT, PT, RZ, -0x1, RZ, P2, !PT ;  /* 0xffffffffff147810 */ /* 0x000fce00017fe4ff */
.L_x_920:
        /* <DEDUP_REMOVED lines=31> */
.L_x_919:
[----:B------:R-:W-:Y:S05]  /*6890*/  BSYNC.RECONVERGENT B0 ;  /* 0x0000000000007941 */ /* 0x000fea0003800200 */
.L_x_918:
        /* <DEDUP_REMOVED lines=10> */
.L_x_921:
        /* <DEDUP_REMOVED lines=87> */
.L_x_922:
        /* <DEDUP_REMOVED lines=13> */
.L_x_4510:


//--------------------- .text._Z35group_norm_nhwc_bwd_one_pass_kernelI11Fp16IOBf16WLi256ELi96ELi768EEv26Group_norm_nhwc_bwd_params --------------------------
	.section	.text._Z35group_norm_nhwc_bwd_one_pass_kernelI11Fp16IOBf16WLi256ELi96ELi768EEv26Group_norm_nhwc_bwd_params,"ax",@progbits
	.align	128
        .global         _Z35group_norm_nhwc_bwd_one_pass_kernelI11Fp16IOBf16WLi256ELi96ELi768EEv26Group_norm_nhwc_bwd_params
        .type           _Z35group_norm_nhwc_bwd_one_pass_kernelI11Fp16IOBf16WLi256ELi96ELi768EEv26Group_norm_nhwc_bwd_params,@function
        .size           _Z35group_norm_nhwc_bwd_one_pass_kernelI11Fp16IOBf16WLi256ELi96ELi768EEv26Group_norm_nhwc_bwd_params,(.L_x_4511 - _Z35group_norm_nhwc_bwd_one_pass_kernelI11Fp16IOBf16WLi256ELi96ELi768EEv26Group_norm_nhwc_bwd_params)
        .other          _Z35group_norm_nhwc_bwd_one_pass_kernelI11Fp16IOBf16WLi256ELi96ELi768EEv26Group_norm_nhwc_bwd_params,@"STO_CUDA_ENTRY STV_DEFAULT"
_Z35group_norm_nhwc_bwd_one_pass_kernelI11Fp16IOBf16WLi256ELi96ELi768EEv26Group_norm_nhwc_bwd_params:
.text._Z35group_norm_nhwc_bwd_one_pass_kernelI11Fp16IOBf16WLi256ELi96ELi768EEv26Group_norm_nhwc_bwd_params:
        /* <DEDUP_REMOVED lines=22> */
.L_x_990:
[----:B-1----:R-:W1:Y:S01]  /*0160*/  LDC R9, c[0x0][0x410] ;  /* 0x00010400ff097b82 */ /* 0x002e620000000800 */
[----:B------:R-:W-:Y:S01]  /*0170*/  IABS R8, R54 ;  /* 0x0000003600087213 */ /* 0x000fe20000000000 */
[----:B--2---:R-:W2:Y:S01]  /*0180*/  LDCU.128 UR12, c[0x0][0x400] ;  /* 0x00008000ff0c77ac */ /* 0x004ea20008000c00 */
[----:B------:R-:W-:Y:S02]  /*0190*/  ISETP.GE.AND P1, PT, R54, RZ, PT ;  /* 0x000000ff3600720c */ /* 0x000fe40003f26270 */
[----:B------:R-:W-:-:S03]  /*01a0*/  MOV R50, RZ ;  /* 0x000000ff00327202 */ /* 0x000fc60000000f00 */
[----:B------:R-:W3:Y:S01]  /*01b0*/  S2UR UR6, SR_CTAID.X ;  /* 0x00000000000679c3 */ /* 0x000ee20000002500 */
[----:B------:R-:W-:Y:S02]  /*01c0*/  CS2R R48, SRZ ;  /* 0x0000000000307805 */ /* 0x000fe4000001ff00 */
[----:B------:R-:W-:Y:S02]  /*01d0*/  CS2R R46, SRZ ;  /* 0x00000000002e7805 */ /* 0x000fe4000001ff00 */
[----:B------:R-:W-:Y:S02]  /*01e0*/  CS2R R44, SRZ ;  /* 0x00000000002c7805 */ /* 0x000fe4000001ff00 */
[----:B------:R-:W-:Y:S02]  /*01f0*/  CS2R R42, SRZ ;  /* 0x00000000002a7805 */ /* 0x000fe4000001ff00 */
[----:B------:R-:W-:Y:S02]  /*0200*/  CS2R R40, SRZ ;  /* 0x0000000000287805 */ /* 0x000fe4000001ff00 */
[----:B------:R-:W-:-:S02]  /*0210*/  CS2R R38, SRZ ;  /* 0x0000000000267805 */ /* 0x000fc4000001ff00 */
[----:B------:R-:W-:Y:S02]  /*0220*/  CS2R R36, SRZ ;  /* 0x0000000000247805 */ /* 0x000fe4000001ff00 */
[----:B------:R-:W-:Y:S01]  /*0230*/  CS2R R34, SRZ ;  /* 0x0000000000227805 */ /* 0x000fe2000001ff00 */
[----:B------:R-:W4:Y:S01]  /*0240*/  LDCU.U8 UR4, c[0x0][0x414] ;  /* 0x00008280ff0477ac */ /* 0x000f220008000000 */
[----:B01----:R-:W-:-:S04]  /*0250*/  IABS R6, R9 ;  /* 0x0000000900067213 */ /* 0x003fc80000000000 */
[----:B------:R-:W1:Y:S08]  /*0260*/  I2F.RP R3, R6 ;  /* 0x0000000600037306 */ /* 0x000e700000209400 */
[----:B-1----:R-:W1:Y:S02]  /*0270*/  MUFU.RCP R3, R3 ;  /* 0x0000000300037308 */ /* 0x002e640000001000 */
[----:B-1----:R-:W-:-:S06]  /*0280*/  IADD3 R4, PT, PT, R3, 0xffffffe, RZ ;  /* 0x0ffffffe03047810 */ /* 0x002fcc0007ffe0ff */
[----:B------:R1:W0:Y:S02]  /*0290*/  F2I.FTZ.U32.TRUNC.NTZ R5, R4 ;  /* 0x0000000400057305 */ /* 0x000224000021f000 */
[----:B-1----:R-:W-:Y:S02]  /*02a0*/  MOV R4, RZ ;  /* 0x000000ff00047202 */ /* 0x002fe40000000f00 */
[----:B0-----:R-:W-:-:S05]  /*02b0*/  IADD3 R7, PT, PT, RZ, -R5, RZ ;  /* 0x80000005ff077210 */ /* 0x001fca0007ffe0ff */
[----:B------:R-:W-:-:S04]  /*02c0*/  IMAD R7, R7, R6, RZ ;  /* 0x0000000607077224 */ /* 0x000fc800078e02ff */
[----:B------:R-:W-:Y:S01]  /*02d0*/  IMAD.HI.U32 R5, R5, R7, R4 ;  /* 0x0000000705057227 */ /* 0x000fe200078e0004 */
[----:B------:R-:W-:Y:S02]  /*02e0*/  MOV R7, R8 ;  /* 0x0000000800077202 */ /* 0x000fe40000000f00 */
[----:B------:R-:W3:Y:S03]  /*02f0*/  LDC R8, c[0x0][0x41c] ;  /* 0x00010700ff087b82 */ /* 0x000ee60000000800 */
[----:B------:R-:W-:-:S05]  /*0300*/  IMAD.HI.U32 R5, R5, R7, RZ ;  /* 0x0000000705057227 */ /* 0x000fca00078e00ff */
[----:B------:R-:W-:-:S05]  /*0310*/  IADD3 R3, PT, PT, -R5, RZ, RZ ;  /* 0x000000ff05037210 */ /* 0x000fca0007ffe1ff */
[----:B------:R-:W-:-:S05]  /*0320*/  IMAD R3, R6, R3, R7 ;  /* 0x0000000306037224 */ /* 0x000fca00078e0207 */
[----:B------:R-:W-:Y:S01]  /*0330*/  ISETP.GT.U32.AND P2, PT, R6, R3, PT ;  /* 0x000000030600720c */ /* 0x000fe20003f44070 */
[----:B---3--:R-:W-:Y:S01]  /*0340*/  IMAD R55, R8, UR6, R53 ;  /* 0x0000000608377c24 */ /* 0x008fe2000f8e0235 */
[----:B------:R-:W-:-:S04]  /*0350*/  LOP3.LUT R8, R54, R9, RZ, 0x3c, !PT ;  /* 0x0000000936087212 */ /* 0x000fc800078e3cff */
[----:B--2---:R-:W-:-:S07]  /*0360*/  ISETP.GE.U32.AND P3, PT, R55, UR12, PT ;  /* 0x0000000c37007c0c */ /* 0x004fce000bf66070 */
[-C--:B------:R-:W-:Y:S02]  /*0370*/  @!P2 IADD3 R3, PT, PT, R3, -R6.reuse, RZ ;  /* 0x800000060303a210 */ /* 0x080fe40007ffe0ff */
[----:B------:R-:W-:Y:S02]  /*0380*/  SHF.R.S32.HI R7, RZ, 0x1f, R55 ;  /* 0x0000001fff077819 */ /* 0x000fe40000011437 */
[CC--:B------:R-:W-:Y:S02]  /*0390*/  ISETP.GE.U32.AND P0, PT, R3.reuse, R6.reuse, PT ;  /* 0x000000060300720c */ /* 0x0c0fe40003f06070 */
[----:B------:R-:W-:Y:S02]  /*03a0*/  ISETP.GT.U32.AND P4, PT, R6, R3, PT ;  /* 0x000000030600720c */ /* 0x000fe40003f84070 */
[----:B------:R-:W-:Y:S02]  /*03b0*/  IADD3 R4, PT, PT, R3, -R6, RZ ;  /* 0x8000000603047210 */ /* 0x000fe40007ffe0ff */
[----:B------:R-:W-:-:S02]  /*03c0*/  ISETP.GE.AND.EX P3, PT, R7, UR13, PT, P3 ;  /* 0x0000000d07007c0c */ /* 0x000fc4000bf66330 */
[----:B------:R-:W-:Y:S02]  /*03d0*/  ISETP.GE.AND P5, PT, R8, RZ, PT ;  /* 0x000000ff0800720c */ /* 0x000fe40003fa6270 */
[----:B------:R-:W-:Y:S02]  /*03e0*/  SEL R3, R4, R3, !P4 ;  /* 0x0000000304037207 */ /* 0x000fe40006000000 */
[----:B------:R-:W-:Y:S02]  /*03f0*/  @!P2 IADD3 R5, PT, PT, R5, 0x1, RZ ;  /* 0x000000010505a810 */ /* 0x000fe40007ffe0ff */
[----:B------:R-:W-:Y:S02]  /*0400*/  ISETP.NE.AND P2, PT, R9, RZ, PT ;  /* 0x000000ff0900720c */ /* 0x000fe40003f45270 */
[----:B------:R-:W-:Y:S02]  /*0410*/  LOP3.LUT R4, RZ, R9, RZ, 0x33, !PT ;  /* 0x00000009ff047212 */ /* 0x000fe400078e33ff */
[----:B------:R-:W-:Y:S01]  /*0420*/  @!P1 IADD3 R3, PT, PT, -R3, RZ, RZ ;  /* 0x000000ff03039210 */ /* 0x000fe20007ffe1ff */
[----:B------:R-:W0:Y:S01]  /*0430*/  @!P3 LDC.64 R8, c[0x0][0x3f8] ;  /* 0x0000fe00ff08bb82 */ /* 0x000e220000000a00 */
[----:B------:R-:W-:-:S02]  /*0440*/  @P0 IADD3 R5, PT, PT, R5, 0x1, RZ ;  /* 0x0000000105050810 */ /* 0x000fc40007ffe0ff */
[C---:B------:R-:W-:Y:S02]  /*0450*/  SEL R63, R4.reuse, R3, !P2 ;  /* 0x00000003043f7207 */ /* 0x040fe40005000000 */
[----:B------:R-:W-:Y:S02]  /*0460*/  IADD3 R11, PT, PT, R55, 0x10, RZ ;  /* 0x00000010370b7810 */ /* 0x000fe40007ffe0ff */
[----:B------:R-:W-:Y:S01]  /*0470*/  @!P5 IADD3 R5, PT, PT, -R5, RZ, RZ ;  /* 0x000000ff0505d210 */ /* 0x000fe20007ffe1ff */
[----:B------:R-:W-:Y:S01]  /*0480*/  IMAD R3, R63, 0x60, RZ ;  /* 0x000000603f037824 */ /* 0x000fe200078e02ff */
[----:B------:R-:W-:Y:S01]  /*0490*/  ISETP.GE.U32.AND P0, PT, R11, UR12, PT ;  /* 0x0000000c0b007c0c */ /* 0x000fe2000bf06070 */
[----:B------:R-:W1:Y:S01]  /*04a0*/  @!P3 LDC.64 R14, c[0x0][0x3a0] ;  /* 0x0000e800ff0ebb82 */ /* 0x000e620000000a00 */
[----:B------:R-:W-:Y:S02]  /*04b0*/  SHF.R.S32.HI R13, RZ, 0x1f, R11 ;  /* 0x0000001fff0d7819 */ /* 0x000fe4000001140b */
[----:B------:R-:W-:-:S02]  /*04c0*/  SEL R5, R4, R5, !P2 ;  /* 0x0000000504057207 */ /* 0x000fc40005000000 */
[----:B------:R-:W-:Y:S02]  /*04d0*/  ISETP.GE.AND.EX P0, PT, R13, UR13, PT, P0 ;  /* 0x0000000d0d007c0c */ /* 0x000fe4000bf06300 */
[C---:B------:R-:W-:Y:S01]  /*04e0*/  IADD3 R66, P1, PT, R3.reuse, R2, RZ ;  /* 0x0000000203427210 */ /* 0x040fe20007f3e0ff */
[----:B------:R-:W2:Y:S01]  /*04f0*/  @!P3 LDC.64 R20, c[0x0][0x398] ;  /* 0x0000e600ff14bb82 */ /* 0x000ea20000000a00 */
[----:B------:R-:W-:Y:S02]  /*0500*/  SHF.R.S32.HI R2, RZ, 0x1f, R5 ;  /* 0x0000001fff027819 */ /* 0x000fe40000011405 */
[----:B------:R-:W-:Y:S02]  /*0510*/  LEA.HI.X.SX32 R67, R3, RZ, 0x1, P1 ;  /* 0x000000ff03437211 */ /* 0x000fe400008f0eff */
[----:B------:R-:W-:Y:S01]  /*0520*/  IADD3 R19, PT, PT, R55, 0x20, RZ ;  /* 0x0000002037137810 */ /* 0x000fe20007ffe0ff */
[----:B------:R-:W-:Y:S02]  /*0530*/  IMAD R2, R2, UR14, RZ ;  /* 0x0000000e02027c24 */ /* 0x000fe4000f8e02ff */
[----:B------:R-:W-:Y:S01]  /*0540*/  IMAD.WIDE.U32 R66, R5, UR14, R66 ;  /* 0x0000000e05427c25 */ /* 0x000fe2000f8e0042 */
[----:B------:R-:W-:Y:S01]  /*0550*/  ISETP.GE.U32.AND P1, PT, R19, UR12, PT ;  /* 0x0000000c13007c0c */ /* 0x000fe2000bf26070 */
[----:B------:R-:W3:Y:S01]  /*0560*/  @!P0 LDC.64 R22, c[0x0][0x3f8] ;  /* 0x0000fe00ff168b82 */ /* 0x000ee20000000a00 */
[----:B------:R-:W-:Y:S01]  /*0570*/  SHF.R.S32.HI R17, RZ, 0x1f, R19 ;  /* 0x0000001fff117819 */ /* 0x000fe20000011413 */
[----:B------:R-:W-:Y:S01]  /*0580*/  IMAD R69, R5, UR15, R2 ;  /* 0x0000000f05457c24 */ /* 0x000fe2000f8e0202 */
[----:B------:R-:W-:Y:S01]  /*0590*/  @!P3 MOV R68, R66 ;  /* 0x000000420044b202 */ /* 0x000fe20000000f00 */
[----:B0-----:R-:W-:Y:S01]  /*05a0*/  @!P3 IMAD R2, R7, R8, RZ ;  /* 0x000000080702b224 */ /* 0x001fe200078e02ff */
[----:B------:R-:W-:-:S02]  /*05b0*/  ISETP.GE.AND.EX P1, PT, R17, UR13, PT, P1 ;  /* 0x0000000d11007c0c */ /* 0x000fc4000bf26310 */
[----:B------:R-:W-:Y:S01]  /*05c0*/  IADD3 R69, PT, PT, R67, R69, RZ ;  /* 0x0000004543457210 */ /* 0x000fe20007ffe0ff */
[C---:B------:R-:W-:Y:S02]  /*05d0*/  @!P3 IMAD R5, R55.reuse, R9, R2 ;  /* 0x000000093705b224 */ /* 0x040fe400078e0202 */
[----:B------:R-:W-:-:S05]  /*05e0*/  @!P3 IMAD.WIDE.U32 R2, R55, R8, R68 ;  /* 0x000000083702b225 */ /* 0x000fca00078e0044 */
[----:B------:R-:W-:-:S03]  /*05f0*/  @!P3 IADD3 R5, PT, PT, R3, R5, RZ ;  /* 0x000000050305b210 */ /* 0x000fc60007ffe0ff */
[----:B------:R-:W0:Y:S01]  /*0600*/  @!P1 LDC.64 R6, c[0x0][0x3f8] ;  /* 0x0000fe00ff069b82 */ /* 0x000e220000000a00 */
[C---:B------:R-:W-:Y:S02]  /*0610*/  @!P3 SHF.L.U32 R3, R2.reuse, 0x1, RZ ;  /* 0x000000010203b819 */ /* 0x040fe400000006ff */
[----:B------:R-:W-:Y:S02]  /*0620*/  @!P3 SHF.L.U64.HI R4, R2, 0x1, R5 ;  /* 0x000000010204b819 */ /* 0x000fe40000010205 */
[----:B-1----:R-:W-:Y:S01]  /*0630*/  @!P3 IADD3 R8, P2, PT, R3, R14, RZ ;  /* 0x0000000e0308b210 */ /* 0x002fe20007f5e0ff */
[----:B---3--:R-:W-:-:S03]  /*0640*/  @!P0 IMAD R10, R13, R22, RZ ;  /* 0x000000160d0a8224 */ /* 0x008fc600078e02ff */
[C---:B------:R-:W-:Y:S02]  /*0650*/  @!P3 IADD3.X R9, PT, PT, R4.reuse, R15, RZ, P2, !PT ;  /* 0x0000000f0409b210 */ /* 0x040fe400017fe4ff */
[----:B--2---:R-:W-:Y:S02]  /*0660*/  @!P3 IADD3 R12, P2, PT, R3, R20, RZ ;  /* 0x00000014030cb210 */ /* 0x004fe40007f5e0ff */
[----:B------:R-:W-:Y:S01]  /*0670*/  IADD3 R25, PT, PT, R55, 0x30, RZ ;  /* 0x0000003037197810 */ /* 0x000fe20007ffe0ff */
[----:B------:R-:W1:Y:S01]  /*0680*/  @!P0 LDC.64 R2, c[0x0][0x3a0] ;  /* 0x0000e800ff028b82 */ /* 0x000e620000000a00 */
[----:B------:R-:W-:Y:S01]  /*0690*/  @!P3 IADD3.X R13, PT, PT, R4, R21, RZ, P2, !PT ;  /* 0x00000015040db210 */ /* 0x000fe200017fe4ff */
[----:B------:R-:W-:Y:S01]  /*06a0*/  @!P0 IMAD R21, R11, R23, R10 ;  /* 0x000000170b158224 */ /* 0x000fe200078e020a */
[----:B------:R-:W-:Y:S01]  /*06b0*/  ISETP.GE.U32.AND P2, PT, R25, UR12, PT ;  /* 0x0000000c19007c0c */ /* 0x000fe2000bf46070 */
[----:B------:R0:W5:Y:S01]  /*06c0*/  @!P3 LDG.E R50, desc[UR8][R8.64] ;  /* 0x000000080832b981 */ /* 0x000162000c1e1900 */
[----:B------:R-:W-:-:S02]  /*06d0*/  SHF.R.S32.HI R23, RZ, 0x1f, R25 ;  /* 0x0000001fff177819 */ /* 0x000fc40000011419 */
[----:B------:R-:W-:Y:S01]  /*06e0*/  @!P0 MOV R14, R66 ;  /* 0x00000042000e8202 */ /* 0x000fe20000000f00 */
[----:B------:R-:W2:Y:S01]  /*06f0*/  @!P0 LDC.64 R4, c[0x0][0x398] ;  /* 0x0000e600ff048b82 */ /* 0x000ea20000000a00 */
[----:B------:R-:W-:Y:S01]  /*0700*/  @!P0 MOV R15, R69 ;  /* 0x00000045000f8202 */ /* 0x000fe20000000f00 */
[----:B------:R3:W5:Y:S01]  /*0710*/  @!P3 LDG.E R49, desc[UR8][R12.64] ;  /* 0x000000080c31b981 */ /* 0x000762000c1e1900 */
[----:B------:R-:W-:Y:S01]  /*0720*/  ISETP.GE.AND.EX P2, PT, R23, UR13, PT, P2 ;  /* 0x0000000d17007c0c */ /* 0x000fe2000bf46320 */
[----:B------:R-:W-:Y:S01]  /*0730*/  @!P0 IMAD.WIDE.U32 R14, R11, R22, R14 ;  /* 0x000000160b0e8225 */ /* 0x000fe200078e000e */
[----:B------:R-:W-:-:S03]  /*0740*/  @!P1 MOV R16, R66 ;  /* 0x0000004200109202 */ /* 0x000fc60000000f00 */
[----:B------:R-:W4:Y:S01]  /*0750*/  @!P1 LDC.64 R10, c[0x0][0x3a0] ;  /* 0x0000e800ff0a9b82 */ /* 0x000f220000000a00 */
[-C--:B0-----:R-:W-:Y:S01]  /*0760*/  @!P1 IMAD R8, R17, R6.reuse, RZ ;  /* 0x0000000611089224 */ /* 0x081fe200078e02ff */
[----:B------:R-:W-:Y:S02]  /*0770*/  @!P0 IADD3 R9, PT, PT, R15, R21, RZ ;  /* 0x000000150f098210 */ /* 0x000fe40007ffe0ff */
[----:B------:R-:W-:Y:S01]  /*0780*/  @!P1 MOV R17, R69 ;  /* 0x0000004500119202 */ /* 0x000fe20000000f00 */
[----:B------:R-:W-:Y:S01]  /*0790*/  @!P1 IMAD R27, R19, R7, R8 ;  /* 0x00000007131b9224 */ /* 0x000fe200078e0208 */
[C---:B------:R-:W-:Y:S02]  /*07a0*/  @!P0 SHF.L.U32 R21, R14.reuse, 0x1, RZ ;  /* 0x000000010e158819 */ /* 0x040fe400000006ff */
[----:B---3--:R-:W0:Y:S01]  /*07b0*/  @!P2 LDC.64 R12, c[0x0][0x3a0] ;  /* 0x0000e800ff0cab82 */ /* 0x008e220000000a00 */
[----:B------:R-:W-:Y:S02]  /*07c0*/  @!P0 SHF.L.U64.HI R22, R14, 0x1, R9 ;  /* 0x000000010e168819 */ /* 0x000fe40000010209 */
[----:B------:R-:W-:Y:S01]  /*07d0*/  IADD3 R14, PT, PT, R55, 0x40, RZ ;  /* 0x00000040370e7810 */ /* 0x000fe20007ffe0ff */
[----:B------:R-:W-:-:S04]  /*07e0*/  @!P1 IMAD.WIDE.U32 R16, R19, R6, R16 ;  /* 0x0000000613109225 */ /* 0x000fc800078e0010 */
[----:B------:R-:W3:Y:S01]  /*07f0*/  @!P2 LDC.64 R8, c[0x0][0x3f8] ;  /* 0x0000fe00ff08ab82 */ /* 0x000ee20000000a00 */
[----:B------:R-:W-:Y:S02]  /*0800*/  ISETP.GE.U32.AND P3, PT, R14, UR12, PT ;  /* 0x0000000c0e007c0c */ /* 0x000fe4000bf66070 */
[----:B------:R-:W-:-:S05]  /*0810*/  SHF.R.S32.HI R15, RZ, 0x1f, R14 ;  /* 0x0000001fff0f7819 */ /* 0x000fca000001140e */
[----:B------:R-:W0:Y:S01]  /*0820*/  @!P1 LDC.64 R6, c[0x0][0x398] ;  /* 0x0000e600ff069b82 */ /* 0x000e220000000a00 */
[----:B------:R-:W-:Y:S02]  /*0830*/  ISETP.GE.AND.EX P3, PT, R15, UR13, PT, P3 ;  /* 0x0000000d0f007c0c */ /* 0x000fe4000bf66330 */
[----:B-1----:R-:W-:-:S04]  /*0840*/  @!P0 IADD3 R18, P4, PT, R21, R2, RZ ;  /* 0x0000000215128210 */ /* 0x002fc80007f9e0ff */
[----:B------:R-:W-:Y:S02]  /*0850*/  @!P0 IADD3.X R19, PT, PT, R22, R3, RZ, P4, !PT ;  /* 0x0000000316138210 */ /* 0x000fe400027fe4ff */
[----:B------:R-:W-:Y:S02]  /*0860*/  @!P1 IADD3 R3, PT, PT, R17, R27, RZ ;  /* 0x0000001b11039210 */ /* 0x000fe40007ffe0ff */
[----:B--2---:R-:W-:Y:S01]  /*0870*/  @!P0 IADD3 R20, P4, PT, R21, R4, RZ ;  /* 0x0000000415148210 */ /* 0x004fe20007f9e0ff */
[----:B------:R0:W5:Y:S01]  /*0880*/  @!P0 LDG.E R48, desc[UR8][R18.64] ;  /* 0x0000000812308981 */ /* 0x000162000c1e1900 */
[----:B------:R-:W-:Y:S02]  /*0890*/  @!P1 SHF.L.U64.HI R24, R16, 0x1, R3 ;  /* 0x0000000110189819 */ /* 0x000fe40000010203 */
[----:B------:R-:W-:Y:S01]  /*08a0*/  @!P0 IADD3.X R21, PT, PT, R22, R5, RZ, P4, !PT ;  /* 0x0000000516158210 */ /* 0x000fe200027fe4ff */
[----:B------:R-:W1:Y:S01]  /*08b0*/  @!P2 LDC.64 R2, c[0x0][0x398] ;  /* 0x0000e600ff02ab82 */ /* 0x000e620000000a00 */
[----:B------:R-:W-:Y:S01]  /*08c0*/  @!P1 SHF.L.U32 R17, R16, 0x1, RZ ;  /* 0x0000000110119819 */ /* 0x000fe200000006ff */
[----:B---3--:R-:W-:Y:S01]  /*08d0*/  @!P2 IMAD R22, R23, R8, RZ ;  /* 0x000000081716a224 */ /* 0x008fe200078e02ff */
[----:B------:R-:W-:Y:S01]  /*08e0*/  IADD3 R16, PT, PT, R55, 0x50, RZ ;  /* 0x0000005037107810 */ /* 0x000fe20007ffe0ff */
[----:B------:R-:W5:Y:S04]  /*08f0*/  @!P0 LDG.E R47, desc[UR8][R20.64] ;  /* 0x00000008142f8981 */ /* 0x000f68000c1e1900 */
[----:B------:R-:W2:Y:S01]  /*0900*/  @!P3 LDC.64 R4, c[0x0][0x3f8] ;  /* 0x0000fe00ff04bb82 */ /* 0x000ea20000000a00 */
[----:B----4-:R-:W-:-:S02]  /*0910*/  @!P1 IADD3 R10, P5, PT, R17, R10, RZ ;  /* 0x0000000a110a9210 */ /* 0x010fc40007fbe0ff */
[----:B0-----:R-:W-:Y:S01]  /*0920*/  @!P1 IADD3 R18, P0, PT, R17, R6, RZ ;  /* 0x0000000611129210 */ /* 0x001fe20007f1e0ff */
[----:B------:R-:W-:Y:S01]  /*0930*/  @!P2 IMAD R17, R25, R9, R22 ;  /* 0x000000091911a224 */ /* 0x000fe200078e0216 */
[----:B------:R-:W-:Y:S02]  /*0940*/  ISETP.GE.U32.AND P4, PT, R16, UR12, PT ;  /* 0x0000000c10007c0c */ /* 0x000fe4000bf86070 */
[----:B------:R-:W-:Y:S02]  /*0950*/  SHF.R.S32.HI R27, RZ, 0x1f, R16 ;  /* 0x0000001fff1b7819 */ /* 0x000fe40000011410 */
[----:B------:R-:W-:Y:S02]  /*0960*/  @!P2 MOV R22, R66 ;  /* 0x000000420016a202 */ /* 0x000fe40000000f00 */
[----:B------:R-:W-:Y:S02]  /*0970*/  @!P2 MOV R23, R69 ;  /* 0x000000450017a202 */ /* 0x000fe40000000f00 */
[----:B------:R-:W-:-:S02]  /*0980*/  @!P1 IADD3.X R11, PT, PT, R24, R11, RZ, P5, !PT ;  /* 0x0000000b180b9210 */ /* 0x000fc40002ffe4ff */
[----:B------:R-:W-:Y:S01]  /*0990*/  ISETP.GE.AND.EX P4, PT, R27, UR13, PT, P4 ;  /* 0x0000000d1b007c0c */ /* 0x000fe2000bf86340 */
[----:B------:R-:W-:Y:S02]  /*09a0*/  @!P2 IMAD.WIDE.U32 R22, R25, R8, R22 ;  /* 0x000000081916a225 */ /* 0x000fe400078e0016 */
[----:B------:R0:W5:Y:S01]  /*09b0*/  @!P1 LDG.E R46, desc[UR8][R10.64] ;  /* 0x000000080a2e9981 */ /* 0x000162000c1e1900 */
[----:B------:R-:W3:Y:S01]  /*09c0*/  @!P3 LDC.64 R8, c[0x0][0x398] ;  /* 0x0000e600ff08bb82 */ /* 0x000ee20000000a00 */
[----:B------:R-:W-:Y:S02]  /*09d0*/  @!P1 IADD3.X R19, PT, PT, R24, R7, RZ, P0, !PT ;  /* 0x0000000718139210 */ /* 0x000fe400007fe4ff */
[----:B------:R-:W-:Y:S02]  /*09e0*/  @!P2 IADD3 R17, PT, PT, R23, R17, RZ ;  /* 0x000000111711a210 */ /* 0x000fe40007ffe0ff */
[C---:B------:R-:W-:Y:S01]  /*09f0*/  @!P2 SHF.L.U32 R7, R22.reuse, 0x1, RZ ;  /* 0x000000011607a819 */ /* 0x040fe200000006ff */
[----:B------:R4:W5:Y:S02]  /*0a00*/  @!P1 LDG.E R45, desc[UR8][R18.64] ;  /* 0x00000008122d9981 */ /* 0x000964000c1e1900 */
[----:B0-----:R-:W0:Y:S01]  /*0a10*/  @!P3 LDC.64 R10, c[0x0][0x3a0] ;  /* 0x0000e800ff0abb82 */ /* 0x001e220000000a00 */
[----:B------:R-:W-:Y:S01]  /*0a20*/  @!P2 SHF.L.U64.HI R22, R22, 0x1, R17 ;  /* 0x000000011616a819 */ /* 0x000fe20000010211 */
[----:B--2---:R-:W-:Y:S01]  /*0a30*/  @!P3 IMAD R15, R15, R4, RZ ;  /* 0x000000040f0fb224 */ /* 0x004fe200078e02ff */
[----:B------:R-:W-:-:S02]  /*0a40*/  @!P2 IADD3 R12, P0, PT, R7, R12, RZ ;  /* 0x0000000c070ca210 */ /* 0x000fc40007f1e0ff */
[----:B-1----:R-:W-:Y:S02]  /*0a50*/  @!P2 IADD3 R2, P5, PT, R7, R2, RZ ;  /* 0x000000020702a210 */ /* 0x002fe40007fbe0ff */
[----:B------:R-:W-:Y:S01]  /*0a60*/  IADD3 R17, PT, PT, R55, 0x60, RZ ;  /* 0x0000006037117810 */ /* 0x000fe20007ffe0ff */
[----:B------:R-:W1:Y:S01]  /*0a70*/  @!P4 LDC.64 R6, c[0x0][0x3f8] ;  /* 0x0000fe00ff06cb82 */ /* 0x000e620000000a00 */
[----:B----4-:R-:W-:Y:S02]  /*0a80*/  @!P3 MOV R18, R66 ;  /* 0x000000420012b202 */ /* 0x010fe40000000f00 */
[----:B------:R-:W-:Y:S01]  /*0a90*/  @!P3 MOV R19, R69 ;  /* 0x000000450013b202 */ /* 0x000fe20000000f00 */
[C---:B------:R-:W-:Y:S01]  /*0aa0*/  @!P3 IMAD R15, R14.reuse, R5, R15 ;  /* 0x000000050e0fb224 */ /* 0x040fe200078e020f */
[----:B------:R-:W-:Y:S02]  /*0ab0*/  ISETP.GE.U32.AND P1, PT, R17, UR12, PT ;  /* 0x0000000c11007c0c */ /* 0x000fe4000bf26070 */
[----:B------:R-:W-:Y:S01]  /*0ac0*/  SHF.R.S32.HI R25, RZ, 0x1f, R17 ;  /* 0x0000001fff197819 */ /* 0x000fe20000011411 */
[----:B------:R-:W-:Y:S01]  /*0ad0*/  @!P3 IMAD.WIDE.U32 R4, R14, R4, R18 ;  /* 0x000000040e04b225 */ /* 0x000fe200078e0012 */
[----:B------:R-:W-:-:S02]  /*0ae0*/  @!P2 IADD3.X R13, PT, PT, R22, R13, RZ, P0, !PT ;  /* 0x0000000d160da210 */ /* 0x000fc400007fe4ff */
[----:B------:R-:W-:Y:S02]  /*0af0*/  ISETP.GE.AND.EX P1, PT, R25, UR13, PT, P1 ;  /* 0x0000000d19007c0c */ /* 0x000fe4000bf26310 */
[----:B------:R-:W-:Y:S01]  /*0b00*/  @!P3 IADD3 R5, PT, PT, R5, R15, RZ ;  /* 0x0000000f0505b210 */ /* 0x000fe20007ffe0ff */
[----:B------:R2:W5:Y:S01]  /*0b10*/  @!P2 LDG.E R44, desc[UR8][R12.64] ;  /* 0x000000080c2ca981 */ /* 0x000562000c1e1900 */
[----:B------:R-:W-:Y:S01]  /*0b20*/  @!P3 SHF.L.U32 R21, R4, 0x1, RZ ;  /* 0x000000010415b819 */ /* 0x000fe200000006ff */
[----:B------:R-:W4:Y:S01]  /*0b30*/  @!P4 LDC.64 R14, c[0x0][0x398] ;  /* 0x0000e600ff0ecb82 */ /* 0x000f220000000a00 */
[----:B------:R-:W-:Y:S02]  /*0b40*/  @!P2 IADD3.X R3, PT, PT, R22, R3, RZ, P5, !PT ;  /* 0x000000031603a210 */ /* 0x000fe40002ffe4ff */
[----:B------:R-:W-:Y:S02]  /*0b50*/  @!P3 SHF.L.U64.HI R4, R4, 0x1, R5 ;  /* 0x000000010404b819 */ /* 0x000fe40000010205 */
[C---:B0-----:R-:W-:Y:S01]  /*0b60*/  @!P3 IADD3 R22, P0, PT, R21.reuse, R10, RZ ;  /* 0x0000000a1516b210 */ /* 0x041fe20007f1e0ff */
[----:B------:R0:W5:Y:S01]  /*0b70*/  @!P2 LDG.E R43, desc[UR8][R2.64] ;  /* 0x00000008022ba981 */ /* 0x000162000c1e1900 */
[----:B---3--:R-:W-:Y:S01]  /*0b80*/  @!P3 IADD3 R20, P5, PT, R21, R8, RZ ;  /* 0x000000081514b210 */ /* 0x008fe20007fbe0ff */
[----:B--2---:R-:W2:Y:S01]  /*0b90*/  @!P4 LDC.64 R12, c[0x0][0x3a0] ;  /* 0x0000e800ff0ccb82 */ /* 0x004ea20000000a00 */
[----:B------:R-:W-:-:S02]  /*0ba0*/  @!P3 IADD3.X R23, PT, PT, R4, R11, RZ, P0, !PT ;  /* 0x0000000b0417b210 */ /* 0x000fc400007fe4ff */
[----:B------:R-:W-:Y:S01]  /*0bb0*/  @!P3 IADD3.X R21, PT, PT, R4, R9, RZ, P5, !PT ;  /* 0x000000090415b210 */ /* 0x000fe20002ffe4ff */
[----:B-1----:R-:W-:Y:S01]  /*0bc0*/  @!P4 IMAD R27, R27, R6, RZ ;  /* 0x000000061b1bc224 */ /* 0x002fe200078e02ff */
[C---:B------:R-:W-:Y:S01]  /*0bd0*/  IADD3 R18, PT, PT, R55.reuse, 0x70, RZ ;  /* 0x0000007037127810 */ /* 0x040fe20007ffe0ff */
[----:B------:R1:W5:Y:S02]  /*0be0*/  @!P3 LDG.E R42, desc[UR8][R22.64] ;  /* 0x00000008162ab981 */ /* 0x000364000c1e1900 */
[----:B------:R-:W1:Y:S01]  /*0bf0*/  @!P1 LDC.64 R4, c[0x0][0x3f8] ;  /* 0x0000fe00ff049b82 */ /* 0x000e620000000a00 */
[----:B0-----:R-:W-:Y:S02]  /*0c00*/  @!P4 MOV R2, R66 ;  /* 0x000000420002c202 */ /* 0x001fe40000000f00 */
[----:B------:R-:W-:Y:S01]  /*0c10*/  @!P4 MOV R3, R69 ;  /* 0x000000450003c202 */ /* 0x000fe20000000f00 */
[----:B------:R-:W-:Y:S01]  /*0c20*/  @!P4 IMAD R9, R16, R7, R27 ;  /* 0x000000071009c224 */ /* 0x000fe200078e021b */
[----:B------:R-:W-:Y:S01]  /*0c30*/  ISETP.GE.U32.AND P0, PT, R18, UR12, PT ;  /* 0x0000000c12007c0c */ /* 0x000fe2000bf06070 */
[----:B------:R0:W5:Y:S01]  /*0c40*/  @!P3 LDG.E R41, desc[UR8][R20.64] ;  /* 0x000000081429b981 */ /* 0x000162000c1e1900 */
[----:B------:R-:W-:Y:S01]  /*0c50*/  SHF.R.S32.HI R27, RZ, 0x1f, R18 ;  /* 0x0000001fff1b7819 */ /* 0x000fe20000011412 */
[----:B------:R-:W-:Y:S01]  /*0c60*/  @!P4 IMAD.WIDE.U32 R6, R16, R6, R2 ;  /* 0x000000061006c225 */ /* 0x000fe200078e0002 */
[----:B------:R-:W-:Y:S01]  /*0c70*/  IADD3 R16, PT, PT, R55, 0x80, RZ ;  /* 0x0000008037107810 */ /* 0x000fe20007ffe0ff */
[----:B------:R-:W3:Y:S01]  /*0c80*/  @!P1 LDC.64 R10, c[0x0][0x398] ;  /* 0x0000e600ff0a9b82 */ /* 0x000ee20000000a00 */
[----:B------:R-:W-:-:S02]  /*0c90*/  ISETP.GE.AND.EX P0, PT, R27, UR13, PT, P0 ;  /* 0x0000000d1b007c0c */ /* 0x000fc4000bf06300 */
[----:B------:R-:W-:Y:S02]  /*0ca0*/  @!P4 IADD3 R3, PT, PT, R7, R9, RZ ;  /* 0x000000090703c210 */ /* 0x000fe40007ffe0ff */
[----:B------:R-:W-:-:S03]  /*0cb0*/  @!P4 SHF.L.U32 R7, R6, 0x1, RZ ;  /* 0x000000010607c819 */ /* 0x000fc600000006ff */
[----:B------:R-:W3:Y:S01]  /*0cc0*/  @!P1 LDC.64 R8, c[0x0][0x3a0] ;  /* 0x0000e800ff089b82 */ /* 0x000ee20000000a00 */
[----:B------:R-:W-:Y:S02]  /*0cd0*/  @!P4 SHF.L.U64.HI R6, R6, 0x1, R3 ;  /* 0x000000010606c819 */ /* 0x000fe40000010203 */
[----:B------:R-:W-:Y:S02]  /*0ce0*/  ISETP.GE.U32.AND P3, PT, R16, UR12, PT ;  /* 0x0000000c10007c0c */ /* 0x000fe4000bf66070 */
[----:B------:R-:W-:Y:S02]  /*0cf0*/  SHF.R.S32.HI R19, RZ, 0x1f, R16 ;  /* 0x0000001fff137819 */ /* 0x000fe40000011410 */
[----:B--2---:R-:W-:Y:S01]  /*0d00*/  @!P4 IADD3 R12, P2, PT, R7, R12, RZ ;  /* 0x0000000c070cc210 */ /* 0x004fe20007f5e0ff */
[----:B-1----:R-:W-:Y:S01]  /*0d10*/  @!P1 IMAD R22, R25, R4, RZ ;  /* 0x0000000419169224 */ /* 0x002fe200078e02ff */
[----:B----4-:R-:W-:Y:S01]  /*0d20*/  @!P4 IADD3 R14, P5, PT, R7, R14, RZ ;  /* 0x0000000e070ec210 */ /* 0x010fe20007fbe0ff */
[----:B------:R-:W1:Y:S01]  /*0d30*/  @!P0 LDC.64 R2, c[0x0][0x3f8] ;  /* 0x0000fe00ff028b82 */ /* 0x000e620000000a00 */
[----:B------:R-:W-:-:S02]  /*0d40*/  @!P4 IADD3.X R13, PT, PT, R6, R13, RZ, P2, !PT ;  /* 0x0000000d060dc210 */ /* 0x000fc400017fe4ff */
[----:B------:R-:W-:Y:S02]  /*0d50*/  ISETP.GE.AND.EX P3, PT, R19, UR13, PT, P3 ;  /* 0x0000000d13007c0c */ /* 0x000fe4000bf66330 */
[----:B------:R-:W-:Y:S01]  /*0d60*/  @!P4 IADD3.X R15, PT, PT, R6, R15, RZ, P5, !PT ;  /* 0x0000000f060fc210 */ /* 0x000fe20002ffe4ff */
[----:B0-----:R-:W-:Y:S01]  /*0d70*/  @!P1 IMAD R21, R17, R5, R22 ;  /* 0x0000000511159224 */ /* 0x001fe200078e0216 */
[----:B------:R-:W-:Y:S01]  /*0d80*/  @!P1 MOV R6, R66 ;  /* 0x0000004200069202 */ /* 0x000fe20000000f00 */
[----:B------:R-:W5:Y:S01]  /*0d90*/  @!P4 LDG.E R40, desc[UR8][R12.64] ;  /* 0x000000080c28c981 */ /* 0x000f62000c1e1900 */
[----:B------:R-:W-:-:S03]  /*0da0*/  @!P1 MOV R7, R69 ;  /* 0x0000004500079202 */ /* 0x000fc60000000f00 */
[----:B------:R0:W5:Y:S01]  /*0db0*/  @!P4 LDG.E R39, desc[UR8][R14.64] ;  /* 0x000000080e27c981 */ /* 0x000162000c1e1900 */
[----:B------:R-:W-:-:S03]  /*0dc0*/  @!P1 IMAD.WIDE.U32 R4, R17, R4, R6 ;  /* 0x0000000411049225 */ /* 0x000fc600078e0006 */
[----:B------:R-:W2:Y:S02]  /*0dd0*/  @!P3 LDC.64 R6, c[0x0][0x3f8] ;  /* 0x0000fe00ff06bb82 */ /* 0x000ea40000000a00 */
[----:B------:R-:W-:Y:S02]  /*0de0*/  @!P1 IADD3 R21, PT, PT, R5, R21, RZ ;  /* 0x0000001505159210 */ /* 0x000fe40007ffe0ff */
[C---:B------:R-:W-:Y:S02]  /*0df0*/  @!P1 SHF.L.U32 R5, R4.reuse, 0x1, RZ ;  /* 0x0000000104059819 */ /* 0x040fe400000006ff */
[----:B------:R-:W-:Y:S02]  /*0e00*/  IADD3 R17, PT, PT, R55, 0x90, RZ ;  /* 0x0000009037117810 */ /* 0x000fe40007ffe0ff */
[----:B0-----:R-:W0:Y:S01]  /*0e10*/  @!P0 LDC.64 R14, c[0x0][0x398] ;  /* 0x0000e600ff0e8b82 */ /* 0x001e220000000a00 */
[----:B------:R-:W-:Y:S02]  /*0e20*/  @!P1 SHF.L.U64.HI R20, R4, 0x1, R21 ;  /* 0x0000000104149819 */ /* 0x000fe40000010215 */
[----:B---3--:R-:W-:-:S02]  /*0e30*/  @!P1 IADD3 R8, P2, PT, R5, R8, RZ ;  /* 0x0000000805089210 */ /* 0x008fc40007f5e0ff */
[----:B------:R-:W-:-:S03]  /*0e40*/  @!P1 IADD3 R10, P5, PT, R5, R10, RZ ;  /* 0x0000000a050a9210 */ /* 0x000fc60007fbe0ff */
[----:B------:R-:W3:Y:S01]  /*0e50*/  @!P0 LDC.64 R4, c[0x0][0x3a0] ;  /* 0x0000e800ff048b82 */ /* 0x000ee20000000a00 */
[----:B------:R-:W-:Y:S02]  /*0e60*/  ISETP.GE.U32.AND P4, PT, R17, UR12, PT ;  /* 0x0000000c11007c0c */ /* 0x000fe4000bf86070 */
[----:B------:R-:W-:Y:S01]  /*0e70*/  SHF.R.S32.HI R25, RZ, 0x1f, R17 ;  /* 0x0000001fff197819 */ /* 0x000fe20000011411 */
[----:B-1----:R-:W-:Y:S01]  /*0e80*/  @!P0 IMAD R27, R27, R2, RZ ;  /* 0x000000021b1b8224 */ /* 0x002fe200078e02ff */
[----:B------:R-:W-:Y:S02]  /*0e90*/  @!P0 MOV R12, R66 ;  /* 0x00000042000c8202 */ /* 0x000fe40000000f00 */
[----:B------:R-:W-:Y:S02]  /*0ea0*/  ISETP.GE.AND.EX P4, PT, R25, UR13, PT, P4 ;  /* 0x0000000d19007c0c */ /* 0x000fe4000bf86340 */
[----:B------:R-:W-:Y:S01]  /*0eb0*/  @!P0 MOV R13, R69 ;  /* 0x00000045000d8202 */ /* 0x000fe20000000f00 */
[----:B------:R-:W-:Y:S01]  /*0ec0*/  @!P0 IMAD R27, R18, R3, R27 ;  /* 0x00000003121b8224 */ /* 0x000fe200078e021b */
[----:B------:R-:W-:-:S02]  /*0ed0*/  @!P1 IADD3.X R9, PT, PT, R20, R9, RZ, P2, !PT ;  /* 0x0000000914099210 */ /* 0x000fc400017fe4ff */
[----:B------:R-:W-:Y:S01]  /*0ee0*/  @!P1 IADD3.X R11, PT, PT, R20, R11, RZ, P5, !PT ;  /* 0x0000000b140b9210 */ /* 0x000fe20002ffe4ff */
[----:B------:R-:W-:Y:S01]  /*0ef0*/  @!P0 IMAD.WIDE.U32 R2, R18, R2, R12 ;  /* 0x0000000212028225 */ /* 0x000fe200078e000c */
[----:B------:R-:W-:Y:S01]  /*0f00*/  IADD3 R20, PT, PT, R55, 0xa0, RZ ;  /* 0x000000a037147810 */ /* 0x000fe20007ffe0ff */
[----:B------:R1:W5:Y:S02]  /*0f10*/  @!P1 LDG.E R38, desc[UR8][R8.64] ;  /* 0x0000000808269981 */ /* 0x000364000c1e1900 */
[----:B--2---:R-:W-:Y:S01]  /*0f20*/  @!P3 IMAD R19, R19, R6, RZ ;  /* 0x000000061313b224 */ /* 0x004fe200078e02ff */
[----:B------:R-:W-:Y:S01]  /*0f30*/  SHF.R.S32.HI R23, RZ, 0x1f, R20 ;  /* 0x0000001fff177819 */ /* 0x000fe20000011414 */
[----:B------:R2:W5:Y:S01]  /*0f40*/  @!P1 LDG.E R37, desc[UR8][R10.64] ;  /* 0x000000080a259981 */ /* 0x000562000c1e1900 */
[----:B------:R-:W-:Y:S01]  /*0f50*/  ISETP.GE.U32.AND P1, PT, R20, UR12, PT ;  /* 0x0000000c14007c0c */ /* 0x000fe2000bf26070 */
[----:B------:R-:W4:Y:S01]  /*0f60*/  @!P4 LDC.64 R12, c[0x0][0x3f8] ;  /* 0x0000fe00ff0ccb82 */ /* 0x000f220000000a00 */
[----:B------:R-:W-:-:S02]  /*0f70*/  @!P0 IADD3 R3, PT, PT, R3, R27, RZ ;  /* 0x0000001b03038210 */ /* 0x000fc40007ffe0ff */
[----:B------:R-:W-:Y:S02]  /*0f80*/  @!P0 SHF.L.U32 R21, R2, 0x1, RZ ;  /* 0x0000000102158819 */ /* 0x000fe400000006ff */
[----:B-1----:R-:W-:Y:S02]  /*0f90*/  @!P3 MOV R8, R66 ;  /* 0x000000420008b202 */ /* 0x002fe40000000f00 */
[----:B------:R-:W-:Y:S01]  /*0fa0*/  @!P3 MOV R9, R69 ;  /* 0x000000450009b202 */ /* 0x000fe20000000f00 */
[----:B------:R-:W-:Y:S01]  /*0fb0*/  @!P3 IMAD R27, R16, R7, R19 ;  /* 0x00000007101bb224 */ /* 0x000fe200078e0213 */
[----:B------:R-:W-:Y:S01]  /*0fc0*/  ISETP.GE.AND.EX P1, PT, R23, UR13, PT, P1 ;  /* 0x0000000d17007c0c */ /* 0x000fe2000bf26310 */
[----:B--2---:R-:W1:Y:S01]  /*0fd0*/  @!P3 LDC.64 R10, c[0x0][0x398] ;  /* 0x0000e600ff0abb82 */ /* 0x004e620000000a00 */
[----:B------:R-:W-:Y:S01]  /*0fe0*/  @!P0 SHF.L.U64.HI R22, R2, 0x1, R3 ;  /* 0x0000000102168819 */ /* 0x000fe20000010203 */
[----:B------:R-:W-:Y:S01]  /*0ff0*/  @!P3 IMAD.WIDE.U32 R6, R16, R6, R8 ;  /* 0x000000061006b225 */ /* 0x000fe200078e0008 */
[----:B---3--:R-:W-:-:S05]  /*1000*/  @!P0 IADD3 R18, P2, PT, R21, R4, RZ ;  /* 0x0000000415128210 */ /* 0x008fca0007f5e0ff */
[----:B------:R-:W2:Y:S01]  /*1010*/  @!P3 LDC.64 R2, c[0x0][0x3a0] ;  /* 0x0000e800ff02bb82 */ /* 0x000ea20000000a00 */
[C---:B------:R-:W-:Y:S02]  /*1020*/  @!P0 IADD3.X R19, PT, PT, R22.reuse, R5, RZ, P2, !PT ;  /* 0x0000000516138210 */ /* 0x040fe400017fe4ff */
[----:B0-----:R-:W-:Y:S02]  /*1030*/  @!P0 IADD3 R14, P2, PT, R21, R14, RZ ;  /* 0x0000000e150e8210 */ /* 0x001fe40007f5e0ff */
[----:B------:R-:W-:Y:S01]  /*1040*/  @!P3 IADD3 R5, PT, PT, R7, R27, RZ ;  /* 0x0000001b0705b210 */ /* 0x000fe20007ffe0ff */
[----:B------:R0:W5:Y:S01]  /*1050*/  @!P0 LDG.E R36, desc[UR8][R18.64] ;  /* 0x0000000812248981 */ /* 0x000162000c1e1900 */
[----:B------:R-:W-:Y:S01]  /*1060*/  @!P0 IADD3.X R15, PT, PT, R22, R15, RZ, P2, !PT ;  /* 0x0000000f160f8210 */ /* 0x000fe200017fe4ff */
[----:B------:R-:W3:Y:S01]  /*1070*/  @!P4 LDC.64 R8, c[0x0][0x398] ;  /* 0x0000e600ff08cb82 */ /* 0x000ee20000000a00 */
[C---:B------:R-:W-:Y:S02]  /*1080*/  @!P3 SHF.L.U32 R29, R6.reuse, 0x1, RZ ;  /* 0x00000001061db819 */ /* 0x040fe400000006ff */
[----:B------:R-:W-:Y:S01]  /*1090*/  @!P3 SHF.L.U64.HI R22, R6, 0x1, R5 ;  /* 0x000000010616b819 */ /* 0x000fe20000010205 */
[----:B----4-:R-:W-:Y:S01]  /*10a0*/  @!P4 IMAD R16, R25, R12, RZ ;  /* 0x0000000c1910c224 */ /* 0x010fe200078e02ff */
[----:B------:R-:W-:Y:S01]  /*10b0*/  IADD3 R21, PT, PT, R55, 0xb0, RZ ;  /* 0x000000b037157810 */ /* 0x000fe20007ffe0ff */
[----:B------:R-:W5:Y:S02]  /*10c0*/  @!P0 LDG.E R35, desc[UR8][R14.64] ;  /* 0x000000080e238981 */ /* 0x000f64000c1e1900 */
[----:B------:R-:W4:Y:S08]  /*10d0*/  @!P4 LDC.64 R6, c[0x0][0x3a0] ;  /* 0x0000e800ff06cb82 */ /* 0x000f300000000a00 */
[----:B------:R-:W3:Y:S01]  /*10e0*/  @!P1 LDC.64 R4, c[0x0][0x3f8] ;  /* 0x0000fe00ff049b82 */ /* 0x000ee20000000a00 */
[----:B0-----:R-:W-:-:S02]  /*10f0*/  @!P4 MOV R18, R66 ;  /* 0x000000420012c202 */ /* 0x001fc40000000f00 */
[----:B------:R-:W-:Y:S02]  /*1100*/  @!P4 MOV R19, R69 ;  /* 0x000000450013c202 */ /* 0x000fe40000000f00 */
[----:B------:R-:W-:Y:S02]  /*1110*/  ISETP.GE.U32.AND P2, PT, R21, UR12, PT ;  /* 0x0000000c15007c0c */ /* 0x000fe4000bf46070 */
[----:B------:R-:W-:Y:S01]  /*1120*/  SHF.R.S32.HI R27, RZ, 0x1f, R21 ;  /* 0x0000001fff1b7819 */ /* 0x000fe20000011415 */
[----:B------:R-:W-:Y:S01]  /*1130*/  @!P4 IMAD R25, R17, R13, R16 ;  /* 0x0000000d1119c224 */ /* 0x000fe200078e0210 */
[----:B--2---:R-:W-:Y:S01]  /*1140*/  @!P3 IADD3 R16, P5, PT, R29, R2, RZ ;  /* 0x000000021d10b210 */ /* 0x004fe20007fbe0ff */
[----:B------:R-:W-:Y:S01]  /*1150*/  @!P4 IMAD.WIDE.U32 R12, R17, R12, R18 ;  /* 0x0000000c110cc225 */ /* 0x000fe200078e0012 */
[----:B------:R-:W-:Y:S02]  /*1160*/  ISETP.GE.AND.EX P2, PT, R27, UR13, PT, P2 ;  /* 0x0000000d1b007c0c */ /* 0x000fe4000bf46320 */
[----:B------:R-:W-:-:S02]  /*1170*/  @!P3 IADD3.X R17, PT, PT, R22, R3, RZ, P5, !PT ;  /* 0x000000031611b210 */ /* 0x000fc40002ffe4ff */
[----:B-1----:R-:W-:Y:S02]  /*1180*/  @!P3 IADD3 R18, P0, PT, R29, R10, RZ ;  /* 0x0000000a1d12b210 */ /* 0x002fe40007f1e0ff */
[----:B------:R-:W-:Y:S01]  /*1190*/  @!P4 IADD3 R3, PT, PT, R13, R25, RZ ;  /* 0x000000190d03c210 */ /* 0x000fe20007ffe0ff */
[----:B------:R0:W5:Y:S01]  /*11a0*/  @!P3 LDG.E R34, desc[UR8][R16.64] ;  /* 0x000000081022b981 */ /* 0x000162000c1e1900 */
[----:B------:R-:W-:Y:S02]  /*11b0*/  @!P4 SHF.L.U32 R13, R12, 0x1, RZ ;  /* 0x000000010c0dc819 */ /* 0x000fe400000006ff */
[----:B------:R-:W-:Y:S02]  /*11c0*/  @!P3 IADD3.X R19, PT, PT, R22, R11, RZ, P0, !PT ;  /* 0x0000000b1613b210 */ /* 0x000fe400007fe4ff */
[----:B------:R-:W-:Y:S01]  /*11d0*/  @!P4 SHF.L.U64.HI R2, R12, 0x1, R3 ;  /* 0x000000010c02c819 */ /* 0x000fe20000010203 */
[----:B---3--:R-:W-:Y:S01]  /*11e0*/  @!P1 IMAD R23, R23, R4, RZ ;  /* 0x0000000417179224 */ /* 0x008fe200078e02ff */
[----:B----4-:R-:W-:Y:S01]  /*11f0*/  @!P4 IADD3 R12, P0, PT, R13, R6, RZ ;  /* 0x000000060d0cc210 */ /* 0x010fe20007f1e0ff */
[----:B------:R-:W1:Y:S01]  /*1200*/  @!P2 LDC.64 R10, c[0x0][0x3f8] ;  /* 0x0000fe00ff0aab82 */ /* 0x000e620000000a00 */
[----:B------:R-:W-:Y:S01]  /*1210*/  IADD3 R25, PT, PT, R55, 0xc0, RZ ;  /* 0x000000c037197810 */ /* 0x000fe20007ffe0ff */
[----:B0-----:R-:W-:Y:S01]  /*1220*/  @!P1 IMAD R17, R20, R5, R23 ;  /* 0x0000000514119224 */ /* 0x001fe200078e0217 */
[----:B------:R-:W-:-:S02]  /*1230*/  @!P4 IADD3 R8, P5, PT, R13, R8, RZ ;  /* 0x000000080d08c210 */ /* 0x000fc40007fbe0ff */
[----:B------:R-:W-:Y:S02]  /*1240*/  @!P4 IADD3.X R13, PT, PT, R2, R7, RZ, P0, !PT ;  /* 0x00000007020dc210 */ /* 0x000fe400007fe4ff */
[----:B------:R-:W-:Y:S01]  /*1250*/  ISETP.GE.U32.AND P0, PT, R25, UR12, PT ;  /* 0x0000000c19007c0c */ /* 0x000fe2000bf06070 */
[----:B------:R-:W0:Y:S01]  /*1260*/  @!P1 LDC.64 R6, c[0x0][0x3a0] ;  /* 0x0000e800ff069b82 */ /* 0x000e220000000a00 */
[----:B------:R-:W-:Y:S02]  /*1270*/  SHF.R.S32.HI R23, RZ, 0x1f, R25 ;  /* 0x0000001fff177819 */ /* 0x000fe40000011419 */
[----:B------:R-:W-:Y:S02]  /*1280*/  MOV R3, RZ ;  /* 0x000000ff00037202 */ /* 0x000fe40000000f00 */
[----:B------:R-:W-:Y:S02]  /*1290*/  @!P1 MOV R14, R66 ;  /* 0x00000042000e9202 */ /* 0x000fe40000000f00 */
[----:B------:R-:W-:-:S02]  /*12a0*/  @!P1 MOV R15, R69 ;  /* 0x00000045000f9202 */ /* 0x000fc40000000f00 */
[----:B------:R-:W-:Y:S01]  /*12b0*/  ISETP.GE.AND.EX P0, PT, R23, UR13, PT, P0 ;  /* 0x0000000d17007c0c */ /* 0x000fe2000bf06300 */
[----:B------:R2:W5:Y:S01]  /*12c0*/  @!P3 LDG.E R3, desc[UR8][R18.64] ;  /* 0x000000081203b981 */ /* 0x000562000c1e1900 */
[----:B------:R-:W-:Y:S01]  /*12d0*/  @!P1 IMAD.WIDE.U32 R14, R20, R4, R14 ;  /* 0x00000004140e9225 */ /* 0x000fe200078e000e */
[----:B------:R-:W-:-:S04]  /*12e0*/  CS2R R4, SRZ ;  /* 0x0000000000047805 */ /* 0x000fc8000001ff00 */
[----:B------:R-:W-:Y:S01]  /*12f0*/  @!P1 IADD3 R17, PT, PT, R15, R17, RZ ;  /* 0x000000110f119210 */ /* 0x000fe20007ffe0ff */
[----:B--2---:R-:W2:Y:S01]  /*1300*/  @!P1 LDC.64 R18, c[0x0][0x398] ;  /* 0x0000e600ff129b82 */ /* 0x004ea20000000a00 */
[C---:B------:R-:W-:Y:S01]  /*1310*/  @!P1 SHF.L.U32 R15, R14.reuse, 0x1, RZ ;  /* 0x000000010e0f9819 */ /* 0x040fe200000006ff */
[----:B------:R3:W5:Y:S01]  /*1320*/  @!P4 LDG.E R4, desc[UR8][R12.64] ;  /* 0x000000080c04c981 */ /* 0x000762000c1e1900 */
[----:B------:R-:W-:Y:S02]  /*1330*/  @!P1 SHF.L.U64.HI R14, R14, 0x1, R17 ;  /* 0x000000010e0e9819 */ /* 0x000fe40000010211 */
[----:B------:R-:W-:Y:S02]  /*1340*/  IADD3 R31, PT, PT, R55, 0xd0, RZ ;  /* 0x000000d0371f7810 */ /* 0x000fe40007ffe0ff */
[----:B------:R-:W-:Y:S01]  /*1350*/  @!P4 IADD3.X R9, PT, PT, R2, R9, RZ, P5, !PT ;  /* 0x000000090209c210 */ /* 0x000fe20002ffe4ff */
[----:B------:R-:W4:Y:S01]  /*1360*/  @!P2 LDC.64 R16, c[0x0][0x3a0] ;  /* 0x0000e800ff10ab82 */ /* 0x000f220000000a00 */
[----:B------:R-:W-:-:S02]  /*1370*/  ISETP.GE.U32.AND P3, PT, R31, UR12, PT ;  /* 0x0000000c1f007c0c */ /* 0x000fc4000bf66070 */
[----:B------:R-:W-:Y:S01]  /*1380*/  SHF.R.S32.HI R29, RZ, 0x1f, R31 ;  /* 0x0000001fff1d7819 */ /* 0x000fe2000001141f */
[----:B------:R1:W5:Y:S04]  /*1390*/  @!P4 LDG.E R5, desc[UR8][R8.64] ;  /* 0x000000080805c981 */ /* 0x000368000c1e1900 */
[----:B---3--:R-:W3:Y:S01]  /*13a0*/  @!P0 LDC.64 R12, c[0x0][0x3f8] ;  /* 0x0000fe00ff0c8b82 */ /* 0x008ee20000000a00 */
[----:B-1----:R-:W-:Y:S01]  /*13b0*/  @!P2 IMAD R2, R27, R10, RZ ;  /* 0x0000000a1b02a224 */ /* 0x002fe200078e02ff */
[----:B------:R-:W-:Y:S02]  /*13c0*/  ISETP.GE.AND.EX P3, PT, R29, UR13, PT, P3 ;  /* 0x0000000d1d007c0c */ /* 0x000fe4000bf66330 */
[----:B------:R-:W-:Y:S02]  /*13d0*/  @!P2 MOV R8, R66 ;  /* 0x000000420008a202 */ /* 0x000fe40000000f00 */
[----:B------:R-:W-:Y:S01]  /*13e0*/  @!P2 MOV R9, R69 ;  /* 0x000000450009a202 */ /* 0x000fe20000000f00 */
[----:B------:R-:W-:Y:S01]  /*13f0*/  @!P2 IMAD R33, R21, R11, R2 ;  /* 0x0000000b1521a224 */ /* 0x000fe200078e0202 */
[----:B0-----:R-:W-:Y:S01]  /*1400*/  @!P1 IADD3 R20, P6, PT, R15, R6, RZ ;  /* 0x000000060f149210 */ /* 0x001fe20007fde0ff */
[----:B------:R-:W-:-:S03]  /*1410*/  @!P2 IMAD.WIDE.U32 R10, R21, R10, R8 ;  /* 0x0000000a150aa225 */ /* 0x000fc600078e0008 */
[----:B------:R-:W0:Y:S01]  /*1420*/  @!P2 LDC.64 R8, c[0x0][0x398] ;  /* 0x0000e600ff08ab82 */ /* 0x000e220000000a00 */
[C---:B------:R-:W-:Y:S02]  /*1430*/  @!P1 IADD3.X R21, PT, PT, R14.reuse, R7, RZ, P6, !PT ;  /* 0x000000070e159210 */ /* 0x040fe400037fe4ff */
[----:B--2---:R-:W-:Y:S02]  /*1440*/  @!P1 IADD3 R18, P6, PT, R15, R18, RZ ;  /* 0x000000120f129210 */ /* 0x004fe40007fde0ff */
[----:B------:R-:W-:Y:S02]  /*1450*/  MOV R6, RZ ;  /* 0x000000ff00067202 */ /* 0x000fe40000000f00 */
[----:B------:R-:W-:Y:S02]  /*1460*/  @!P2 IADD3 R7, PT, PT, R11, R33, RZ ;  /* 0x000000210b07a210 */ /* 0x000fe40007ffe0ff */
[----:B------:R-:W-:Y:S02]  /*1470*/  @!P1 IADD3.X R19, PT, PT, R14, R19, RZ, P6, !PT ;  /* 0x000000130e139210 */ /* 0x000fe400037fe4ff */
[C---:B------:R-:W-:Y:S01]  /*1480*/  @!P2 SHF.L.U32 R33, R10.reuse, 0x1, RZ ;  /* 0x000000010a21a819 */ /* 0x040fe200000006ff */
[----:B------:R-:W1:Y:S01]  /*1490*/  @!P3 LDC.64 R14, c[0x0][0x3f8] ;  /* 0x0000fe00ff0ebb82 */ /* 0x000e620000000a00 */
[----:B------:R2:W5:Y:S01]  /*14a0*/  @!P1 LDG.E R6, desc[UR8][R20.64] ;  /* 0x0000000814069981 */ /* 0x000562000c1e1900 */
[----:B------:R-:W-:Y:S01]  /*14b0*/  @!P2 SHF.L.U64.HI R2, R10, 0x1, R7 ;  /* 0x000000010a02a819 */ /* 0x000fe20000010207 */
[----:B---3--:R-:W-:Y:S01]  /*14c0*/  @!P0 IMAD R24, R23, R12, RZ ;  /* 0x0000000c17188224 */ /* 0x008fe200078e02ff */
[----:B----4-:R-:W-:-:S04]  /*14d0*/  @!P2 IADD3 R22, P6, PT, R33, R16, RZ ;  /* 0x000000102116a210 */ /* 0x010fc80007fde0ff */
[----:B------:R-:W3:Y:S01]  /*14e0*/  @!P0 LDC.64 R10, c[0x0][0x3a0] ;  /* 0x0000e800ff0a8b82 */ /* 0x000ee20000000a00 */
[----:B--2---:R-:W-:Y:S02]  /*14f0*/  @!P0 MOV R20, R66 ;  /* 0x0000004200148202 */ /* 0x004fe40000000f00 */
[----:B------:R-:W-:Y:S01]  /*1500*/  @!P0 MOV R21, R69 ;  /* 0x0000004500158202 */ /* 0x000fe20000000f00 */
[C---:B------:R-:W-:Y:S01]  /*1510*/  @!P0 IMAD R13, R25.reuse, R13, R24 ;  /* 0x0000000d190d8224 */ /* 0x040fe200078e0218 */
[----:B------:R-:W-:Y:S02]  /*1520*/  @!P2 IADD3.X R23, PT, PT, R2, R17, RZ, P6, !PT ;  /* 0x000000110217a210 */ /* 0x000fe400037fe4ff */
[----:B------:R-:W-:Y:S01]  /*1530*/  MOV R7, RZ ;  /* 0x000000ff00077202 */ /* 0x000fe20000000f00 */
[----:B------:R-:W2:Y:S01]  /*1540*/  @!P0 LDC.64 R16, c[0x0][0x398] ;  /* 0x0000e600ff108b82 */ /* 0x000ea20000000a00 */
[----:B------:R-:W-:Y:S01]  /*1550*/  @!P0 IMAD.WIDE.U32 R20, R25, R12, R20 ;  /* 0x0000000c19148225 */ /* 0x000fe200078e0014 */
[----:B------:R-:W-:-:S03]  /*1560*/  IADD3 R30, PT, PT, R55, 0xe0, RZ ;  /* 0x000000e0371e7810 */ /* 0x000fc60007ffe0ff */
[----:B------:R4:W5:Y:S03]  /*1570*/  @!P1 LDG.E R7, desc[UR8][R18.64] ;  /* 0x0000000812079981 */ /* 0x000966000c1e1900 */
[----:B------:R-:W2:Y:S01]  /*1580*/  LDC.64 R24, c[0x0][0x3b8] ;  /* 0x0000ee00ff187b82 */ /* 0x000ea20000000a00 */
[----:B0-----:R-:W-:Y:S02]  /*1590*/  @!P2 IADD3 R32, P1, PT, R33, R8, RZ ;  /* 0x000000082120a210 */ /* 0x001fe40007f3e0ff */
[----:B------:R-:W-:Y:S02]  /*15a0*/  MOV R8, RZ ;  /* 0x000000ff00087202 */ /* 0x000fe40000000f00 */
[----:B------:R-:W-:Y:S02]  /*15b0*/  @!P0 IADD3 R21, PT, PT, R21, R13, RZ ;  /* 0x0000000d15158210 */ /* 0x000fe40007ffe0ff */
[----:B------:R-:W-:Y:S01]  /*15c0*/  ISETP.GE.U32.AND P5, PT, R30, UR12, PT ;  /* 0x0000000c1e007c0c */ /* 0x000fe2000bfa6070 */
[----:B----4-:R-:W0:Y:S01]  /*15d0*/  @!P3 LDC.64 R18, c[0x0][0x398] ;  /* 0x0000e600ff12bb82 */ /* 0x010e220000000a00 */
[----:B------:R-:W-:Y:S01]  /*15e0*/  SHF.R.S32.HI R27, RZ, 0x1f, R30 ;  /* 0x0000001fff1b7819 */ /* 0x000fe2000001141e */
[----:B------:R4:W5:Y:S01]  /*15f0*/  @!P2 LDG.E R8, desc[UR8][R22.64] ;  /* 0x000000081608a981 */ /* 0x000962000c1e1900 */
[----:B------:R-:W-:-:S02]  /*1600*/  @!P2 IADD3.X R33, PT, PT, R2, R9, RZ, P1, !PT ;  /* 0x000000090221a210 */ /* 0x000fc40000ffe4ff */
[C---:B------:R-:W-:Y:S02]  /*1610*/  @!P0 SHF.L.U32 R57, R20.reuse, 0x1, RZ ;  /* 0x0000000114398819 */ /* 0x040fe400000006ff */
[----:B------:R-:W-:Y:S01]  /*1620*/  @!P0 SHF.L.U64.HI R2, R20, 0x1, R21 ;  /* 0x0000000114028819 */ /* 0x000fe20000010215 */
[----:B-1----:R-:W-:Y:S01]  /*1630*/  @!P3 IMAD R20, R29, R14, RZ ;  /* 0x0000000e1d14b224 */ /* 0x002fe200078e02ff */
[----:B------:R-:W-:Y:S01]  /*1640*/  ISETP.GE.AND.EX P5, PT, R27, UR13, PT, P5 ;  /* 0x0000000d1b007c0c */ /* 0x000fe2000bfa6350 */
[----:B------:R-:W1:Y:S01]  /*1650*/  @!P3 LDC.64 R12, c[0x0][0x3a0] ;  /* 0x0000e800ff0cbb82 */ /* 0x000e620000000a00 */
[----:B----4-:R-:W-:Y:S02]  /*1660*/  @!P3 MOV R22, R66 ;  /* 0x000000420016b202 */ /* 0x010fe40000000f00 */
[----:B------:R-:W-:Y:S01]  /*1670*/  @!P3 MOV R23, R69 ;  /* 0x000000450017b202 */ /* 0x000fe20000000f00 */
[----:B------:R-:W-:Y:S01]  /*1680*/  @!P3 IMAD R61, R31, R15, R20 ;  /* 0x0000000f1f3db224 */ /* 0x000fe200078e0214 */
[----:B---3--:R-:W-:-:S02]  /*1690*/  @!P0 IADD3 R28, P1, PT, R57, R10, RZ ;  /* 0x0000000a391c8210 */ /* 0x008fc40007f3e0ff */
[----:B------:R-:W-:Y:S01]  /*16a0*/  IADD3 R55, PT, PT, R55, 0xf0, RZ ;  /* 0x000000f037377810 */ /* 0x000fe20007ffe0ff */
[----:B------:R-:W-:Y:S01]  /*16b0*/  @!P3 IMAD.WIDE.U32 R14, R31, R14, R22 ;  /* 0x0000000e1f0eb225 */ /* 0x000fe200078e0016 */
[----:B------:R-:W-:Y:S02]  /*16c0*/  MOV R9, RZ ;  /* 0x000000ff00097202 */ /* 0x000fe40000000f00 */
[----:B------:R-:W-:Y:S01]  /*16d0*/  @!P0 IADD3.X R29, PT, PT, R2, R11, RZ, P1, !PT ;  /* 0x0000000b021d8210 */ /* 0x000fe20000ffe4ff */
[----:B--2---:R-:W-:Y:S01]  /*16e0*/  IMAD.WIDE R24, R54, 0x8, R24 ;  /* 0x0000000836187825 */ /* 0x004fe200078e0218 */
[----:B------:R-:W-:Y:S01]  /*16f0*/  @!P0 IADD3 R22, P1, PT, R57, R16, RZ ;  /* 0x0000001039168210 */ /* 0x000fe20007f3e0ff */
[----:B------:R-:W2:Y:S01]  /*1700*/  @!P5 LDC.64 R20, c[0x0][0x3f8] ;  /* 0x0000fe00ff14db82 */ /* 0x000ea20000000a00 */
[----:B------:R-:W-:Y:S01]  /*1710*/  ISETP.GE.U32.AND P4, PT, R55, UR12, PT ;  /* 0x0000000c37007c0c */ /* 0x000fe2000bf86070 */
[----:B------:R3:W5:Y:S01]  /*1720*/  @!P2 LDG.E R9, desc[UR8][R32.64] ;  /* 0x000000082009a981 */ /* 0x000762000c1e1900 */
[----:B------:R-:W-:-:S02]  /*1730*/  SHF.R.S32.HI R59, RZ, 0x1f, R55 ;  /* 0x0000001fff3b7819 */ /* 0x000fc40000011437 */
[----:B------:R-:W-:Y:S02]  /*1740*/  @!P3 IADD3 R11, PT, PT, R15, R61, RZ ;  /* 0x0000003d0f0bb210 */ /* 0x000fe40007ffe0ff */
[----:B------:R-:W-:Y:S02]  /*1750*/  @!P0 IADD3.X R23, PT, PT, R2, R17, RZ, P1, !PT ;  /* 0x0000001102178210 */ /* 0x000fe40000ffe4ff */
[----:B------:R-:W-:Y:S02]  /*1760*/  ISETP.GE.AND.EX P4, PT, R59, UR13, PT, P4 ;  /* 0x0000000d3b007c0c */ /* 0x000fe4000bf86340 */
[C---:B------:R-:W-:Y:S02]  /*1770*/  @!P3 SHF.L.U64.HI R2, R14.reuse, 0x1, R11 ;  /* 0x000000010e02b819 */ /* 0x040fe4000001020b */
[----:B---3--:R-:W-:Y:S02]  /*1780*/  @!P3 SHF.L.U32 R33, R14, 0x1, RZ ;  /* 0x000000010e21b819 */ /* 0x008fe400000006ff */
[----:B------:R3:W4:Y:S01]  /*1790*/  LDG.E.64 R14, desc[UR8][R24.64] ;  /* 0x00000008180e7981 */ /* 0x000722000c1e1b00 */
[----:B------:R-:W-:-:S02]  /*17a0*/  ISETP.NE.AND P1, PT, RZ, UR4, PT ;  /* 0x00000004ff007c0c */ /* 0x000fc4000bf25270 */
[----:B------:R-:W-:-:S04]  /*17b0*/  MOV R11, RZ ;  /* 0x000000ff000b7202 */ /* 0x000fc80000000f00 */
[----:B------:R-:W3:Y:S01]  /*17c0*/  @!P4 LDC.64 R16, c[0x0][0x3f8] ;  /* 0x0000fe00ff10cb82 */ /* 0x000ee20000000a00 */
[----:B0-----:R-:W-:Y:S01]  /*17d0*/  @!P3 IADD3 R32, P6, PT, R33, R18, RZ ;  /* 0x000000122120b210 */ /* 0x001fe20007fde0ff */
[----:B------:R0:W5:Y:S01]  /*17e0*/  @!P0 LDG.E R11, desc[UR8][R22.64] ;  /* 0x00000008160b8981 */ /* 0x000162000c1e1900 */
[----:B------:R-:W-:Y:S01]  /*17f0*/  MOV R10, RZ ;  /* 0x000000ff000a7202 */ /* 0x000fe20000000f00 */
[----:B--2---:R-:W-:Y:S01]  /*1800*/  @!P5 IMAD R27, R27, R20, RZ ;  /* 0x000000141b1bd224 */ /* 0x004fe200078e02ff */
[----:B-1----:R-:W-:Y:S02]  /*1810*/  @!P3 IADD3 R56, P2, PT, R33, R12, RZ ;  /* 0x0000000c2138b210 */ /* 0x002fe40007f5e0ff */
[----:B------:R-:W-:Y:S01]  /*1820*/  @!P3 IADD3.X R33, PT, PT, R2, R19, RZ, P6, !PT ;  /* 0x000000130221b210 */ /* 0x000fe200037fe4ff */
[----:B---3--:R-:W1:Y:S01]  /*1830*/  @!P4 LDC.64 R24, c[0x0][0x398] ;  /* 0x0000e600ff18cb82 */ /* 0x008e620000000a00 */
[----:B0-----:R-:W-:Y:S02]  /*1840*/  @!P5 MOV R22, R66 ;  /* 0x000000420016d202 */ /* 0x001fe40000000f00 */
[----:B------:R-:W-:Y:S01]  /*1850*/  @!P5 MOV R23, R69 ;  /* 0x000000450017d202 */ /* 0x000fe20000000f00 */
[----:B------:R0:W5:Y:S04]  /*1860*/  @!P0 LDG.E R10, desc[UR8][R28.64] ;  /* 0x000000081c0a8981 */ /* 0x000168000c1e1900 */
[----:B------:R-:W2:Y:S01]  /*1870*/  @!P5 LDC.64 R18, c[0x0][0x3a0] ;  /* 0x0000e800ff12db82 */ /* 0x000ea20000000a00 */
[----:B------:R-:W-:Y:S01]  /*1880*/  @!P5 IMAD R61, R30, R21, R27 ;  /* 0x000000151e3dd224 */ /* 0x000fe200078e021b */
[----:B------:R-:W-:Y:S01]  /*1890*/  @!P3 IADD3.X R57, PT, PT, R2, R13, RZ, P2, !PT ;  /* 0x0000000d0239b210 */ /* 0x000fe200017fe4ff */
[----:B------:R-:W-:Y:S01]  /*18a0*/  @!P5 IMAD.WIDE.U32 R30, R30, R20, R22 ;  /* 0x000000141e1ed225 */ /* 0x000fe200078e0016 */
[----:B------:R-:W-:-:S04]  /*18b0*/  CS2R R12, SRZ ;  /* 0x00000000000c7805 */ /* 0x000fc8000001ff00 */
[----:B------:R-:W3:Y:S01]  /*18c0*/  LDC.64 R26, c[0x0][0x3a8] ;  /* 0x0000ea00ff1a7b82 */ /* 0x000ee20000000a00 */
[----:B------:R-:W-:Y:S01]  /*18d0*/  @!P5 IADD3 R31, PT, PT, R31, R61, RZ ;  /* 0x0000003d1f1fd210 */ /* 0x000fe20007ffe0ff */
[----:B------:R0:W5:Y:S04]  /*18e0*/  @!P3 LDG.E R12, desc[UR8][R56.64] ;  /* 0x00000008380cb981 */ /* 0x000168000c1e1900 */
[----:B------:R1:W5:Y:S02]  /*18f0*/  @!P3 LDG.E R13, desc[UR8][R32.64] ;  /* 0x00000008200db981 */ /* 0x000364000c1e1900 */
[----:B0-----:R-:W0:Y:S08]  /*1900*/  @P1 LDC.64 R28, c[0x0][0x3b0] ;  /* 0x0000ec00ff1c1b82 */ /* 0x001e300000000a00 */
[----:B------:R-:W3:Y:S01]  /*1910*/  @!P5 LDC.64 R20, c[0x0][0x398] ;  /* 0x0000e600ff14db82 */ /* 0x000ee20000000a00 */
[----:B------:R-:W-:-:S07]  /*1920*/  @!P4 IMAD R56, R59, R16, RZ ;  /* 0x000000103b38c224 */ /* 0x000fce00078e02ff */
[----:B------:R-:W3:Y:S01]  /*1930*/  @!P4 LDC.64 R22, c[0x0][0x3a0] ;  /* 0x0000e800ff16cb82 */ /* 0x000ee20000000a00 */
[C---:B------:R-:W-:Y:S02]  /*1940*/  @!P5 SHF.L.U32 R59, R30.reuse, 0x1, RZ ;  /* 0x000000011e3bd819 */ /* 0x040fe400000006ff */
[----:B-1----:R-:W-:Y:S02]  /*1950*/  @!P5 SHF.L.U64.HI R32, R30, 0x1, R31 ;  /* 0x000000011e20d819 */ /* 0x002fe4000001021f */
[----:B------:R-:W-:Y:S02]  /*1960*/  @!P4 MOV R30, R66 ;  /* 0x00000042001ec202 */ /* 0x000fe40000000f00 */
[----:B------:R-:W-:Y:S01]  /*1970*/  @!P4 MOV R31, R69 ;  /* 0x00000045001fc202 */ /* 0x000fe20000000f00 */
[C---:B------:R-:W-:Y:S01]  /*1980*/  @!P4 IMAD R57, R55.reuse, R17, R56 ;  /* 0x000000113739c224 */ /* 0x040fe200078e0238 */
[----:B------:R-:W-:Y:S01]  /*1990*/  LOP3.LUT R2, R52, 0xffff, RZ, 0xc0, !PT ;  /* 0x0000ffff34027812 */ /* 0x000fe200078ec0ff */
[----:B------:R-:W-:Y:S01]  /*19a0*/  @!P4 IMAD.WIDE.U32 R16, R55, R16, R30 ;  /* 0x000000103710c225 */ /* 0x000fe200078e001e */
[----:B--2---:R-:W-:-:S03]  /*19b0*/  @!P5 IADD3 R18, P0, PT, R59, R18, RZ ;  /* 0x000000123b12d210 */ /* 0x004fc60007f1e0ff */
[----:B------:R-:W-:Y:S01]  /*19c0*/  IMAD R33, R63, 0x60, R2 ;  /* 0x000000603f217824 */ /* 0x000fe200078e0202 */
[----:B------:R-:W-:Y:S02]  /*19d0*/  @!P4 IADD3 R57, PT, PT, R17, R57, RZ ;  /* 0x000000391139c210 */ /* 0x000fe40007ffe0ff */
[----:B------:R-:W-:Y:S01]  /*19e0*/  @!P4 SHF.L.U32 R17, R16, 0x1, RZ ;  /* 0x000000011011c819 */ /* 0x000fe200000006ff */
[----:B0-----:R-:W-:Y:S01]  /*19f0*/  @P1 IMAD.WIDE R28, R33, 0x2, R28 ;  /* 0x00000002211c1825 */ /* 0x001fe200078e021c */
[----:B------:R-:W-:Y:S02]  /*1a00*/  @!P5 IADD3.X R19, PT, PT, R32, R19, RZ, P0, !PT ;  /* 0x000000132013d210 */ /* 0x000fe400007fe4ff */
[----:B---3--:R-:W-:Y:S01]  /*1a10*/  @!P5 IADD3 R20, P0, PT, R59, R20, RZ ;  /* 0x000000143b14d210 */ /* 0x008fe20007f1e0ff */
[----:B------:R-:W-:Y:S01]  /*1a20*/  IMAD.WIDE R26, R33, 0x2, R26 ;  /* 0x00000002211a7825 */ /* 0x000fe200078e021a */
[----:B------:R-:W-:Y:S02]  /*1a30*/  @!P4 SHF.L.U64.HI R16, R16, 0x1, R57 ;  /* 0x000000011010c819 */ /* 0x000fe40000010239 */
[----:B------:R-:W-:-:S02]  /*1a40*/  @!P4 IADD3 R22, P2, PT, R17, R22, RZ ;  /* 0x000000161116c210 */ /* 0x000fc40007f5e0ff */
[----:B------:R-:W-:Y:S02]  /*1a50*/  @!P4 IADD3 R24, P3, PT, R17, R24, RZ ;  /* 0x000000181118c210 */ /* 0x000fe40007f7e0ff */
[----:B------:R-:W-:Y:S02]  /*1a60*/  CS2R R56, SRZ ;  /* 0x0000000000387805 */ /* 0x000fe4000001ff00 */
[----:B------:R-:W-:Y:S01]  /*1a70*/  MOV R55, RZ ;  /* 0x000000ff00377202 */ /* 0x000fe20000000f00 */
[----:B------:R-:W2:Y:S01]  /*1a80*/  @P1 LDG.E.U16 R31, desc[UR8][R28.64] ;  /* 0x000000081c1f1981 */ /* 0x000ea2000c1e1500 */
[----:B------:R-:W-:Y:S02]  /*1a90*/  MOV R58, RZ ;  /* 0x000000ff003a7202 */ /* 0x000fe40000000f00 */
[----:B------:R-:W-:Y:S01]  /*1aa0*/  @!P5 IADD3.X R21, PT, PT, R32, R21, RZ, P0, !PT ;  /* 0x000000152015d210 */ /* 0x000fe200007fe4ff */
[----:B------:R-:W3:Y:S01]  /*1ab0*/  @P1 LDG.E.U16 R30, desc[UR8][R28.64+0x2] ;  /* 0x000002081c1e1981 */ /* 0x000ee2000c1e1500 */
[----:B------:R-:W-:-:S02]  /*1ac0*/  @!P4 IADD3.X R23, PT, PT, R16, R23, RZ, P2, !PT ;  /* 0x000000171017c210 */ /* 0x000fc400017fe4ff */
[----:B------:R-:W-:Y:S01]  /*1ad0*/  @!P4 IADD3.X R25, PT, PT, R16, R25, RZ, P3, !PT ;  /* 0x000000191019c210 */ /* 0x000fe20001ffe4ff */
[----:B------:R-:W3:Y:S04]  /*1ae0*/  LDG.E.U16 R59, desc[UR8][R26.64] ;  /* 0x000000081a3b7981 */ /* 0x000ee8000c1e1500 */
[----:B------:R-:W3:Y:S04]  /*1af0*/  LDG.E.U16 R17, desc[UR8][R26.64+0x2] ;  /* 0x000002081a117981 */ /* 0x000ee8000c1e1500 */
[----:B------:R0:W5:Y:S04]  /*1b00*/  @!P5 LDG.E R55, desc[UR8][R18.64] ;  /* 0x000000081237d981 */ /* 0x000168000c1e1900 */
[----:B------:R0:W5:Y:S04]  /*1b10*/  @!P5 LDG.E R58, desc[UR8][R20.64] ;  /* 0x00000008143ad981 */ /* 0x000168000c1e1900 */
[----:B------:R0:W5:Y:S04]  /*1b20*/  @!P4 LDG.E R57, desc[UR8][R22.64] ;  /* 0x000000081639c981 */ /* 0x000168000c1e1900 */
[----:B------:R0:W5:Y:S01]  /*1b30*/  @!P4 LDG.E R56, desc[UR8][R24.64] ;  /* 0x000000081838c981 */ /* 0x000162000c1e1900 */
[----:B------:R-:W-:Y:S01]  /*1b40*/  MOV R61, 0x3f800000 ;  /* 0x3f800000003d7802 */ /* 0x000fe20000000f00 */
[----:B------:R-:W-:Y:S01]  /*1b50*/  UISETP.NE.AND UP0, UPT, UR4, URZ, UPT ;  /* 0x000000ff0400728c */ /* 0x000fe2000bf05270 */
[----:B------:R-:W-:-:S02]  /*1b60*/  MOV R64, RZ ;  /* 0x000000ff00407202 */ /* 0x000fc40000000f00 */
[----:B------:R-:W-:Y:S01]  /*1b70*/  MOV R62, RZ ;  /* 0x000000ff003e7202 */ /* 0x000fe20000000f00 */
[----:B----4-:R-:W-:-:S05]  /*1b80*/  FFMA.FTZ R15, -R14, R14, R15 ;  /* 0x0000000e0e0f7223 */ /* 0x010fca000001010f */
[----:B------:R-:W-:-:S13]  /*1b90*/  FSETP.GTU.FTZ.AND P0, PT, R15, RZ, PT ;  /* 0x000000ff0f00720b */ /* 0x000fda0003f1c000 */
[----:B------:R-:W1:Y:S02]  /*1ba0*/  @P0 LDC R16, c[0x0][0x3c0] ;  /* 0x0000f000ff100b82 */ /* 0x000e640000000800 */
[----:B-1----:R-:W-:-:S04]  /*1bb0*/  @P0 FADD.FTZ R16, R15, R16 ;  /* 0x000000100f100221 */ /* 0x002fc80000010000 */
[----:B------:R0:W1:Y:S01]  /*1bc0*/  @P0 MUFU.RSQ R61, R16 ;  /* 0x00000010003d0308 */ /* 0x0000620000001400 */
[----:B--2---:R-:W-:Y:S02]  /*1bd0*/  @P1 SHF.L.U32 R64, R31, 0x10, RZ ;  /* 0x000000101f401819 */ /* 0x004fe400000006ff */
[----:B---3--:R-:W-:Y:S02]  /*1be0*/  @P1 SHF.L.U32 R62, R30, 0x10, RZ ;  /* 0x000000101e3e1819 */ /* 0x008fe400000006ff */
[----:B------:R-:W-:Y:S02]  /*1bf0*/  SHF.L.U32 R59, R59, 0x10, RZ ;  /* 0x000000103b3b7819 */ /* 0x000fe400000006ff */
[----:B------:R-:W-:Y:S01]  /*1c00*/  SHF.L.U32 R15, R17, 0x10, RZ ;  /* 0x00000010110f7819 */ /* 0x000fe200000006ff */
        /* <DEDUP_REMOVED lines=14> */
[----:B------:R-:W-:Y:S02]  /*1cf0*/  HADD2.F32 R22, -RZ, R47.H0_H0 ;  /* 0x2000002fff167230 */ /* 0x000fe40000004100 */
[----:B------:R-:W-:Y:S01]  /*1d00*/  FADD.FTZ R26, -R14, R23 ;  /* 0x000000170e1a7221 */ /* 0x000fe20000010100 */
[----:B------:R-:W-:Y:S01]  /*1d10*/  FADD.FTZ R21, R20, R21 ;  /* 0x0000001514157221 */ /* 0x000fe20000010000 */
[----:B------:R-:W-:Y:S01]  /*1d20*/  FFMA.FTZ R24, R19, R20, R24 ;  /* 0x0000001413187223 */ /* 0x000fe20000010018 */
[----:B------:R-:W-:Y:S01]  /*1d30*/  FFMA.FTZ R27, R18, R17, RZ ;  /* 0x00000011121b7223 */ /* 0x000fe200000100ff */
[----:B------:R-:W-:Y:S01]  /*1d40*/  FMUL.FTZ R25, R26, R61 ;  /* 0x0000003d1a197220 */ /* 0x000fe20000410000 */
[----:B------:R-:W-:Y:S01]  /*1d50*/  FADD.FTZ R17, RZ, R18 ;  /* 0x00000012ff117221 */ /* 0x000fe20000010000 */
[----:B------:R-:W-:Y:S01]  /*1d60*/  FMUL.FTZ R20, R59, R22 ;  /* 0x000000163b147220 */ /* 0x000fe20000410000 */
[----:B------:R-:W-:-:S02]  /*1d70*/  HADD2.F32 R23, -RZ, R48.H1_H1 ;  /* 0x30000030ff177230 */ /* 0x000fc40000004100 */
[C---:B------:R-:W-:Y:S01]  /*1d80*/  FFMA.FTZ R18, R22.reuse, R25, R27 ;  /* 0x0000001916127223 */ /* 0x040fe2000001001b */
[----:B------:R-:W-:Y:S01]  /*1d90*/  FADD.FTZ R17, R22, R17 ;  /* 0x0000001116117221 */ /* 0x000fe20000010000 */
[----:B------:R-:W-:Y:S01]  /*1da0*/  FADD.FTZ R27, R21, R20 ;  /* 0x00000014151b7221 */ /* 0x000fe20000010000 */
[----:B------:R-:W-:Y:S01]  /*1db0*/  FFMA.FTZ R24, R25, R20, R24 ;  /* 0x0000001419187223 */ /* 0x000fe20000010018 */
[----:B------:R-:W-:Y:S01]  /*1dc0*/  FADD.FTZ R22, -R14, R23 ;  /* 0x000000170e167221 */ /* 0x000fe20000010100 */
[----:B------:R-:W-:Y:S02]  /*1dd0*/  HADD2.F32 R20, -RZ, R47.H1_H1 ;  /* 0x3000002fff147230 */ /* 0x000fe40000004100 */
[----:B------:R-:W-:Y:S01]  /*1de0*/  FADD.FTZ R23, RZ, R16 ;  /* 0x00000010ff177221 */ /* 0x000fe20000010000 */
[----:B------:R-:W-:Y:S01]  /*1df0*/  FFMA.FTZ R21, R16, R19, RZ ;  /* 0x0000001310157223 */ /* 0x000fe200000100ff */
[----:B------:R-:W-:Y:S01]  /*1e00*/  FMUL.FTZ R19, R22, R61 ;  /* 0x0000003d16137220 */ /* 0x000fe20000410000 */
[----:B------:R-:W-:-:S02]  /*1e10*/  HADD2.F32 R25, -RZ, R46.H0_H0 ;  /* 0x2000002eff197230 */ /* 0x000fc40000004100 */
[----:B------:R-:W-:Y:S01]  /*1e20*/  FMUL.FTZ R22, R15, R20 ;  /* 0x000000140f167220 */ /* 0x000fe20000410000 */
[C---:B------:R-:W-:Y:S01]  /*1e30*/  FADD.FTZ R16, R20.reuse, R23 ;  /* 0x0000001714107221 */ /* 0x040fe20000010000 */
[----:B------:R-:W-:Y:S02]  /*1e40*/  HADD2.F32 R23, -RZ, R46.H1_H1 ;  /* 0x3000002eff177230 */ /* 0x000fe40000004100 */
[----:B------:R-:W-:Y:S01]  /*1e50*/  FFMA.FTZ R21, R20, R19, R21 ;  /* 0x0000001314157223 */ /* 0x000fe20000010015 */
[----:B------:R-:W-:Y:S01]  /*1e60*/  FADD.FTZ R27, R22, R27 ;  /* 0x0000001b161b7221 */ /* 0x000fe20000010000 */
[----:B------:R-:W-:Y:S01]  /*1e70*/  FFMA.FTZ R24, R19, R22, R24 ;  /* 0x0000001613187223 */ /* 0x000fe20000010018 */
[C---:B------:R-:W-:Y:S01]  /*1e80*/  FADD.FTZ R22, -R14.reuse, R25 ;  /* 0x000000190e167221 */ /* 0x040fe20000010100 */
[--C-:B------:R-:W-:Y:S02]  /*1e90*/  HADD2.F32 R19, -RZ, R45.reuse.H0_H0 ;  /* 0x2000002dff137230 */ /* 0x100fe40000004100 */
[----:B------:R-:W-:Y:S01]  /*1ea0*/  FADD.FTZ R26, -R14, R23 ;  /* 0x000000170e1a7221 */ /* 0x000fe20000010100 */
[----:B------:R-:W-:-:S02]  /*1eb0*/  HADD2.F32 R20, -RZ, R45.H1_H1 ;  /* 0x3000002dff147230 */ /* 0x000fc40000004100 */
        /* <DEDUP_REMOVED lines=9> */
[----:B------:R-:W-:Y:S01]  /*1f50*/  FFMA.FTZ R23, R23, R28, R24 ;  /* 0x0000001c17177223 */ /* 0x000fe20000010018 */
[----:B------:R-:W-:Y:S01]  /*1f60*/  FADD.FTZ R20, R27, R28 ;  /* 0x0000001c1b147221 */ /* 0x000fe20000010000 */
[----:B------:R-:W-:Y:S01]  /*1f70*/  FADD.FTZ R24, -R14, R25 ;  /* 0x000000190e187221 */ /* 0x000fe20000010100 */
[----:B------:R-:W-:-:S02]  /*1f80*/  HADD2.F32 R21, -RZ, R43.H0_H0 ;  /* 0x2000002bff157230 */ /* 0x000fc40000004100 */
[----:B------:R-:W-:Y:S01]  /*1f90*/  FFMA.FTZ R23, R26, R19, R23 ;  /* 0x000000131a177223 */ /* 0x000fe20000010017 */
[----:B------:R-:W-:Y:S01]  /*1fa0*/  FADD.FTZ R20, R19, R20 ;  /* 0x0000001413147221 */ /* 0x000fe20000010000 */
[----:B------:R-:W-:Y:S01]  /*1fb0*/  FMUL.FTZ R24, R24, R61 ;  /* 0x0000003d18187220 */ /* 0x000fe20000410000 */
[----:B------:R-:W-:Y:S02]  /*1fc0*/  HADD2.F32 R19, -RZ, R44.H1_H1 ;  /* 0x3000002cff137230 */ /* 0x000fe40000004100 */
[----:B------:R-:W-:Y:S01]  /*1fd0*/  FMUL.FTZ R25, R59, R21 ;  /* 0x000000153b197220 */ /* 0x000fe20000410000 */
[----:B------:R-:W-:Y:S01]  /*1fe0*/  FADD.FTZ R22, R22, R21 ;  /* 0x0000001516167221 */ /* 0x000fe20000010000 */
[----:B------:R-:W-:Y:S02]  /*1ff0*/  HADD2.F32 R29, -RZ, R42.H0_H0 ;  /* 0x2000002aff1d7230 */ /* 0x000fe40000004100 */
[----:B------:R-:W-:Y:S01]  /*2000*/  FFMA.FTZ R21, R21, R24, R18 ;  /* 0x0000001815157223 */ /* 0x000fe20000010012 */
[----:B------:R-:W-:Y:S01]  /*2010*/  FADD.FTZ R26, R20, R25 ;  /* 0x00000019141a7221 */ /* 0x000fe20000010000 */
[----:B------:R-:W-:-:S02]  /*2020*/  HADD2.F32 R18, -RZ, R43.H1_H1 ;  /* 0x3000002bff127230 */ /* 0x000fc40000004100 */
[C---:B------:R-:W-:Y:S01]  /*2030*/  FADD.FTZ R20, -R14.reuse, R19 ;  /* 0x000000130e147221 */ /* 0x040fe20000010100 */
[----:B------:R-:W-:Y:S01]  /*2040*/  FADD.FTZ R28, -R14, R29 ;  /* 0x0000001d0e1c7221 */ /* 0x000fe20000010100 */
[----:B------:R-:W-:Y:S01]  /*2050*/  FFMA.FTZ R27, R24, R25, R23 ;  /* 0x00000019181b7223 */ /* 0x000fe20000010017 */
[----:B------:R-:W-:Y:S02]  /*2060*/  HADD2.F32 R29, -RZ, R42.H1_H1 ;  /* 0x3000002aff1d7230 */ /* 0x000fe40000004100 */
[-C--:B------:R-:W-:Y:S01]  /*2070*/  FMUL.FTZ R20, R20, R61.reuse ;  /* 0x0000003d14147220 */ /* 0x080fe20000410000 */
[----:B------:R-:W-:Y:S01]  /*2080*/  FMUL.FTZ R25, R15, R18 ;  /* 0x000000120f197220 */ /* 0x000fe20000410000 */
[--C-:B------:R-:W-:Y:S02]  /*2090*/  HADD2.F32 R24, -RZ, R41.reuse.H0_H0 ;  /* 0x20000029ff187230 */ /* 0x100fe40000004100 */
[----:B------:R-:W-:Y:S01]  /*20a0*/  FMUL.FTZ R28, R28, R61 ;  /* 0x0000003d1c1c7220 */ /* 0x000fe20000410000 */
[----:B------:R-:W-:Y:S01]  /*20b0*/  FFMA.FTZ R23, R18, R20, R17 ;  /* 0x0000001412177223 */ /* 0x000fe20000010011 */
[----:B------:R-:W-:Y:S01]  /*20c0*/  FFMA.FTZ R27, R20, R25, R27 ;  /* 0x00000019141b7223 */ /* 0x000fe2000001001b */
[----:B------:R-:W-:Y:S01]  /*20d0*/  FADD.FTZ R20, -R14, R29 ;  /* 0x0000001d0e147221 */ /* 0x000fe20000010100 */
[----:B------:R-:W-:Y:S01]  /*20e0*/  FADD.FTZ R19, R16, R18 ;  /* 0x0000001210137221 */ /* 0x000fe20000010000 */
[----:B------:R-:W-:Y:S01]  /*20f0*/  FFMA.FTZ R17, R24, R28, R21 ;  /* 0x0000001c18117223 */ /* 0x000fe20000010015 */
[----:B------:R-:W-:Y:S01]  /*2100*/  FMUL.FTZ R21, R59, R24 ;  /* 0x000000183b157220 */ /* 0x000fe20000410000 */
[----:B------:R-:W-:Y:S01]  /*2110*/  FADD.FTZ R26, R25, R26 ;  /* 0x0000001a191a7221 */ /* 0x000fe20000010000 */
[----:B------:R-:W-:-:S02]  /*2120*/  HADD2.F32 R18, -RZ, R41.H1_H1 ;  /* 0x30000029ff127230 */ /* 0x000fc40000004100 */
[----:B------:R-:W-:Y:S01]  /*2130*/  FMUL.FTZ R20, R20, R61 ;  /* 0x0000003d14147220 */ /* 0x000fe20000410000 */
[--C-:B------:R-:W-:Y:S02]  /*2140*/  HADD2.F32 R25, -RZ, R40.reuse.H0_H0 ;  /* 0x20000028ff197230 */ /* 0x100fe40000004100 */
[----:B------:R-:W-:Y:S01]  /*2150*/  FADD.FTZ R26, R26, R21 ;  /* 0x000000151a1a7221 */ /* 0x000fe20000010000 */
[----:B------:R-:W-:Y:S02]  /*2160*/  HADD2.F32 R29, -RZ, R40.H1_H1 ;  /* 0x30000028ff1d7230 */ /* 0x000fe40000004100 */
[----:B------:R-:W-:Y:S01]  /*2170*/  FFMA.FTZ R27, R28, R21, R27 ;  /* 0x000000151c1b7223 */ /* 0x000fe2000001001b */
[----:B------:R-:W-:Y:S01]  /*2180*/  FMUL.FTZ R21, R15, R18 ;  /* 0x000000120f157220 */ /* 0x000fe20000410000 */
[----:B------:R-:W-:Y:S01]  /*2190*/  FADD.FTZ R16, R22, R24 ;  /* 0x0000001816107221 */ /* 0x000fe20000010000 */
[----:B------:R-:W-:Y:S01]  /*21a0*/  FADD.FTZ R19, R19, R18 ;  /* 0x0000001213137221 */ /* 0x000fe20000010000 */
[----:B------:R-:W-:Y:S01]  /*21b0*/  FFMA.FTZ R23, R18, R20, R23 ;  /* 0x0000001412177223 */ /* 0x000fe20000010017 */
[----:B------:R-:W-:Y:S01]  /*21c0*/  FADD.FTZ R22, -R14, R25 ;  /* 0x000000190e167221 */ /* 0x000fe20000010100 */
[----:B------:R-:W-:-:S02]  /*21d0*/  HADD2.F32 R18, -RZ, R39.H0_H0 ;  /* 0x20000027ff127230 */ /* 0x000fc40000004100 */
[----:B------:R-:W-:Y:S01]  /*21e0*/  FADD.FTZ R24, -R14, R29 ;  /* 0x0000001d0e187221 */ /* 0x000fe20000010100 */
[----:B------:R-:W-:Y:S01]  /*21f0*/  FFMA.FTZ R27, R20, R21, R27 ;  /* 0x00000015141b7223 */ /* 0x000fe2000001001b */
[----:B------:R-:W-:Y:S02]  /*2200*/  HADD2.F32 R20, -RZ, R39.H1_H1 ;  /* 0x30000027ff147230 */ /* 0x000fe40000004100 */
[-C--:B------:R-:W-:Y:S01]  /*2210*/  FMUL.FTZ R22, R22, R61.reuse ;  /* 0x0000003d16167220 */ /* 0x080fe20000410000 */
[----:B------:R-:W-:Y:S01]  /*2220*/  FADD.FTZ R26, R21, R26 ;  /* 0x0000001a151a7221 */ /* 0x000fe20000010000 */
        /* <DEDUP_REMOVED lines=12> */
[----:B------:R-:W-:Y:S01]  /*22f0*/  FADD.FTZ R26, R19, R26 ;  /* 0x0000001a131a7221 */ /* 0x000fe20000010000 */
[----:B------:R-:W-:Y:S01]  /*2300*/  FFMA.FTZ R27, R24, R19, R27 ;  /* 0x00000013181b7223 */ /* 0x000fe2000001001b */
[----:B------:R-:W-:Y:S02]  /*2310*/  HADD2.F32 R19, -RZ, R38.H1_H1 ;  /* 0x30000026ff137230 */ /* 0x000fe40000004100 */
[----:B------:R-:W-:Y:S01]  /*2320*/  FMUL.FTZ R20, R20, R61 ;  /* 0x0000003d14147220 */ /* 0x000fe20000410000 */
[----:B------:R-:W-:Y:S01]  /*2330*/  FMUL.FTZ R23, R59, R18 ;  /* 0x000000123b177220 */ /* 0x000fe20000410000 */
[----:B------:R-:W-:Y:S02]  /*2340*/  HADD2.F32 R29, -RZ, R36.H0_H0 ;  /* 0x20000024ff1d7230 */ /* 0x000fe40000004100 */
[----:B------:R-:W-:Y:S01]  /*2350*/  FADD.FTZ R21, R21, R18 ;  /* 0x0000001215157221 */ /* 0x000fe20000010000 */
[----:B------:R-:W-:Y:S01]  /*2360*/  FFMA.FTZ R25, R18, R20, R25 ;  /* 0x0000001412197223 */ /* 0x000fe20000010019 */
[----:B------:R-:W-:Y:S01]  /*2370*/  FFMA.FTZ R27, R20, R23, R27 ;  /* 0x00000017141b7223 */ /* 0x000fe2000001001b */
[----:B------:R-:W-:Y:S01]  /*2380*/  FADD.FTZ R20, -R14, R19 ;  /* 0x000000130e147221 */ /* 0x000fe20000010100 */
[----:B------:R-:W-:-:S02]  /*2390*/  HADD2.F32 R18, -RZ, R37.H1_H1 ;  /* 0x30000025ff127230 */ /* 0x000fc40000004100 */
[----:B------:R-:W-:Y:S01]  /*23a0*/  FADD.FTZ R22, -R14, R29 ;  /* 0x0000001d0e167221 */ /* 0x000fe20000010100 */
[--C-:B------:R-:W-:Y:S02]  /*23b0*/  HADD2.F32 R24, -RZ, R35.reuse.H0_H0 ;  /* 0x20000023ff187230 */ /* 0x100fe40000004100 */
[-C--:B------:R-:W-:Y:S01]  /*23c0*/  FMUL.FTZ R20, R20, R61.reuse ;  /* 0x0000003d14147220 */ /* 0x080fe20000410000 */
[----:B------:R-:W-:Y:S02]  /*23d0*/  HADD2.F32 R29, -RZ, R36.H1_H1 ;  /* 0x30000024ff1d7230 */ /* 0x000fe40000004100 */
[----:B------:R-:W-:Y:S01]  /*23e0*/  FADD.FTZ R26, R26, R23 ;  /* 0x000000171a1a7221 */ /* 0x000fe20000010000 */
[----:B------:R-:W-:Y:S01]  /*23f0*/  FMUL.FTZ R28, R22, R61 ;  /* 0x0000003d161c7220 */ /* 0x000fe20000410000 */
[----:B------:R-:W-:Y:S01]  /*2400*/  FMUL.FTZ R23, R15, R18 ;  /* 0x000000120f177220 */ /* 0x000fe20000410000 */
[----:B------:R-:W-:Y:S01]  /*2410*/  FADD.FTZ R19, R16, R18 ;  /* 0x0000001210137221 */ /* 0x000fe20000010000 */
[----:B------:R-:W-:Y:S01]  /*2420*/  FFMA.FTZ R22, R18, R20, R17 ;  /* 0x0000001412167223 */ /* 0x000fe20000010011 */
[----:B------:R-:W-:Y:S01]  /*2430*/  FADD.FTZ R16, R21, R24 ;  /* 0x0000001815107221 */ /* 0x000fe20000010000 */
[----:B------:R-:W-:Y:S01]  /*2440*/  FADD.FTZ R18, -R14, R29 ;  /* 0x0000001d0e127221 */ /* 0x000fe20000010100 */
[----:B------:R-:W-:Y:S01]  /*2450*/  FFMA.FTZ R17, R24, R28, R25 ;  /* 0x0000001c18117223 */ /* 0x000fe20000010019 */
[----:B------:R-:W-:-:S02]  /*2460*/  HADD2.F32 R21, -RZ, R35.H1_H1 ;  /* 0x30000023ff157230 */ /* 0x000fc40000004100 */
[----:B------:R-:W-:Y:S01]  /*2470*/  FMUL.FTZ R25, R59, R24 ;  /* 0x000000183b197220 */ /* 0x000fe20000410000 */
[----:B------:R-:W-:Y:S01]  /*2480*/  FADD.FTZ R26, R23, R26 ;  /* 0x0000001a171a7221 */ /* 0x000fe20000010000 */
[----:B------:R-:W-:Y:S01]  /*2490*/  FFMA.FTZ R27, R20, R23, R27 ;  /* 0x00000017141b7223 */ /* 0x000fe2000001001b */
[----:B------:R-:W-:Y:S01]  /*24a0*/  FMUL.FTZ R18, R18, R61 ;  /* 0x0000003d12127220 */ /* 0x000fe20000410000 */
[----:B------:R-:W-:Y:S01]  /*24b0*/  FMUL.FTZ R23, R15, R21 ;  /* 0x000000150f177220 */ /* 0x000fe20000410000 */
[----:B------:R-:W-:Y:S01]  /*24c0*/  FADD.FTZ R26, R26, R25 ;  /* 0x000000191a1a7221 */ /* 0x000fe20000010000 */
[----:B------:R-:W-:Y:S01]  /*24d0*/  FFMA.FTZ R27, R28, R25, R27 ;  /* 0x000000191c1b7223 */ /* 0x000fe2000001001b */
[--C-:B------:R-:W-:Y:S02]  /*24e0*/  HADD2.F32 R25, -RZ, R34.reuse.H0_H0 ;  /* 0x20000022ff197230 */ /* 0x100fe40000004100 */
[----:B------:R-:W-:Y:S01]  /*24f0*/  FADD.FTZ R19, R19, R21 ;  /* 0x0000001513137221 */ /* 0x000fe20000010000 */
[----:B------:R-:W-:Y:S01]  /*2500*/  FFMA.FTZ R22, R21, R18, R22 ;  /* 0x0000001215167223 */ /* 0x000fe20000010016 */
[----:B------:R-:W-:-:S02]  /*2510*/  HADD2.F32 R21, -RZ, R34.H1_H1 ;  /* 0x30000022ff157230 */ /* 0x000fc40000004100 */
[----:B------:R-:W-:Y:S01]  /*2520*/  FFMA.FTZ R27, R18, R23, R27 ;  /* 0x00000017121b7223 */ /* 0x000fe2000001001b */
[--C-:B------:R-:W-:Y:S02]  /*2530*/  HADD2.F32 R18, -RZ, R3.reuse.H0_H0 ;  /* 0x20000003ff127230 */ /* 0x100fe40000004100 */
[C---:B------:R-:W-:Y:S01]  /*2540*/  FADD.FTZ R20, -R14.reuse, R25 ;  /* 0x000000190e147221 */ /* 0x040fe20000010100 */
[----:B------:R-:W-:Y:S02]  /*2550*/  HADD2.F32 R31, -RZ, R4.H0_H0 ;  /* 0x20000004ff1f7230 */ /* 0x000fe40000004100 */
[----:B------:R-:W-:Y:S01]  /*2560*/  FADD.FTZ R24, -R14, R21 ;  /* 0x000000150e187221 */ /* 0x000fe20000010100 */
[----:B------:R-:W-:Y:S02]  /*2570*/  HADD2.F32 R21, -RZ, R3.H1_H1 ;  /* 0x30000003ff157230 */ /* 0x000fe40000004100 */
[-C--:B------:R-:W-:Y:S01]  /*2580*/  FMUL.FTZ R20, R20, R61.reuse ;  /* 0x0000003d14147220 */ /* 0x080fe20000410000 */
[----:B------:R-:W-:Y:S01]  /*2590*/  FMUL.FTZ R29, R59, R18 ;  /* 0x000000123b1d7220 */ /* 0x000fe20000410000 */
[----:B------:R-:W-:Y:S01]  /*25a0*/  FMUL.FTZ R24, R24, R61 ;  /* 0x0000003d18187220 */ /* 0x000fe20000410000 */
[----:B------:R-:W-:Y:S01]  /*25b0*/  FADD.FTZ R26, R23, R26 ;  /* 0x0000001a171a7221 */ /* 0x000fe20000010000 */
[----:B------:R-:W-:Y:S01]  /*25c0*/  FFMA.FTZ R25, R18, R20, R17 ;  /* 0x0000001412197223 */ /* 0x000fe20000010011 */
[----:B------:R-:W-:Y:S01]  /*25d0*/  FFMA.FTZ R27, R20, R29, R27 ;  /* 0x0000001d141b7223 */ /* 0x000fe2000001001b */
[----:B------:R-:W-:Y:S01]  /*25e0*/  FADD.FTZ R23, R16, R18 ;  /* 0x0000001210177221 */ /* 0x000fe20000010000 */
[----:B------:R-:W-:Y:S01]  /*25f0*/  FADD.FTZ R20, -R14, R31 ;  /* 0x0000001f0e147221 */ /* 0x000fe20000010100 */
[----:B------:R-:W-:Y:S01]  /*2600*/  FADD.FTZ R17, R19, R21 ;  /* 0x0000001513117221 */ /* 0x000fe20000010000 */
[----:B------:R-:W-:Y:S01]  /*2610*/  FFMA.FTZ R16, R21, R24, R22 ;  /* 0x0000001815107223 */ /* 0x000fe20000010016 */
[----:B------:R-:W-:Y:S01]  /*2620*/  FMUL.FTZ R21, R15, R21 ;  /* 0x000000150f157220 */ /* 0x000fe20000410000 */
[----:B------:R-:W-:Y:S01]  /*2630*/  FADD.FTZ R26, R26, R29 ;  /* 0x0000001d1a1a7221 */ /* 0x000fe20000010000 */
[----:B------:R-:W-:-:S02]  /*2640*/  HADD2.F32 R18, -RZ, R5.H0_H0 ;  /* 0x20000005ff127230 */ /* 0x000fc40000004100 */
[----:B------:R-:W-:Y:S01]  /*2650*/  FMUL.FTZ R20, R20, R61 ;  /* 0x0000003d14147220 */ /* 0x000fe20000410000 */
[----:B------:R-:W-:Y:S02]  /*2660*/  HADD2.F32 R19, -RZ, R4.H1_H1 ;  /* 0x30000004ff137230 */ /* 0x000fe40000004100 */
        /* <DEDUP_REMOVED lines=11> */
[----:B------:R-:W-:Y:S01]  /*2720*/  FADD.FTZ R26, R26, R21 ;  /* 0x000000151a1a7221 */ /* 0x000fe20000010000 */
[--C-:B------:R-:W-:Y:S02]  /*2730*/  HADD2.F32 R22, -RZ, R7.reuse.H0_H0 ;  /* 0x20000007ff167230 */ /* 0x100fe40000004100 */
[----:B------:R-:W-:Y:S01]  /*2740*/  FMUL.FTZ R24, R20, R61 ;  /* 0x0000003d14187220 */ /* 0x000fe20000410000 */
[----:B------:R-:W-:Y:S01]  /*2750*/  FADD.FTZ R20, R17, R19 ;  /* 0x0000001311147221 */ /* 0x000fe20000010000 */
[----:B------:R-:W-:Y:S01]  /*2760*/  FFMA.FTZ R21, R19, R18, R16 ;  /* 0x0000001213157223 */ /* 0x000fe20000010010 */
[----:B------:R-:W-:Y:S01]  /*2770*/  FMUL.FTZ R19, R15, R19 ;  /* 0x000000130f137220 */ /* 0x000fe20000410000 */
[----:B------:R-:W-:Y:S02]  /*2780*/  HADD2.F32 R29, -RZ, R6.H1_H1 ;  /* 0x30000006ff1d7230 */ /* 0x000fe40000004100 */
[----:B------:R-:W-:Y:S01]  /*2790*/  FADD.FTZ R16, R23, R22 ;  /* 0x0000001617107221 */ /* 0x000fe20000010000 */
[----:B------:R-:W-:Y:S01]  /*27a0*/  FMUL.FTZ R23, R59, R22 ;  /* 0x000000163b177220 */ /* 0x000fe20000410000 */
[----:B------:R-:W-:Y:S01]  /*27b0*/  FADD.FTZ R26, R19, R26 ;  /* 0x0000001a131a7221 */ /* 0x000fe20000010000 */
[----:B------:R-:W-:Y:S01]  /*27c0*/  FFMA.FTZ R27, R18, R19, R27 ;  /* 0x00000013121b7223 */ /* 0x000fe2000001001b */
[----:B------:R-:W-:Y:S01]  /*27d0*/  FFMA.FTZ R17, R22, R24, R25 ;  /* 0x0000001816117223 */ /* 0x000fe20000010019 */
[----:B------:R-:W-:Y:S01]  /*27e0*/  FADD.FTZ R22, -R14, R29 ;  /* 0x0000001d0e167221 */ /* 0x000fe20000010100 */
[----:B------:R-:W-:-:S02]  /*27f0*/  HADD2.F32 R18, -RZ, R7.H1_H1 ;  /* 0x30000007ff127230 */ /* 0x000fc40000004100 */
[----:B------:R-:W-:Y:S01]  /*2800*/  FADD.FTZ R26, R26, R23 ;  /* 0x000000171a1a7221 */ /* 0x000fe20000010000 */
[----:B------:R-:W-:Y:S01]  /*2810*/  FFMA.FTZ R27, R24, R23, R27 ;  /* 0x00000017181b7223 */ /* 0x000fe2000001001b */
[--C-:B------:R-:W-:Y:S02]  /*2820*/  HADD2.F32 R23, -RZ, R8.reuse.H0_H0 ;  /* 0x20000008ff177230 */ /* 0x100fe40000004100 */
[----:B------:R-:W-:Y:S01]  /*2830*/  FMUL.FTZ R22, R22, R61 ;  /* 0x0000003d16167220 */ /* 0x000fe20000410000 */
[----:B------:R-:W-:Y:S02]  /*2840*/  HADD2.F32 R25, -RZ, R8.H1_H1 ;  /* 0x30000008ff197230 */ /* 0x000fe40000004100 */
[----:B------:R-:W-:Y:S01]  /*2850*/  FMUL.FTZ R19, R15, R18 ;  /* 0x000000120f137220 */ /* 0x000fe20000410000 */
        /* <DEDUP_REMOVED lines=8> */
[----:B------:R-:W-:Y:S02]  /*28e0*/  HADD2.F32 R29, -RZ, R10.H0_H0 ;  /* 0x2000000aff1d7230 */ /* 0x000fe40000004100 */
[----:B------:R-:W-:Y:S01]  /*28f0*/  FMUL.FTZ R28, R28, R61 ;  /* 0x0000003d1c1c7220 */ /* 0x000fe20000410000 */
[----:B------:R-:W-:Y:S01]  /*2900*/  FADD.FTZ R26, R19, R26 ;  /* 0x0000001a131a7221 */ /* 0x000fe20000010000 */
        /* <DEDUP_REMOVED lines=13> */
[----:B------:R-:W-:Y:S02]  /*29e0*/  HADD2.F32 R29, -RZ, R12.H0_H0 ;  /* 0x2000000cff1d7230 */ /* 0x000fe40000004100 */
[----:B------:R-:W-:Y:S01]  /*29f0*/  FMUL.FTZ R25, R59, R18 ;  /* 0x000000123b197220 */ /* 0x000fe20000410000 */
[----:B------:R-:W-:Y:S02]  /*2a00*/  HADD2.F32 R21, -RZ, R10.H1_H1 ;  /* 0x3000000aff157230 */ /* 0x000fe40000004100 */
[----:B------:R-:W-:Y:S01]  /*2a10*/  FADD.FTZ R19, R19, R18 ;  /* 0x0000001213137221 */ /* 0x000fe20000010000 */
[----:B------:R-:W-:Y:S01]  /*2a20*/  FFMA.FTZ R23, R18, R20, R23 ;  /* 0x0000001412177223 */ /* 0x000fe20000010017 */
[----:B------:R-:W-:Y:S01]  /*2a30*/  FFMA.FTZ R27, R20, R25, R27 ;  /* 0x00000019141b7223 */ /* 0x000fe2000001001b */
[----:B------:R-:W-:-:S02]  /*2a40*/  HADD2.F32 R18, -RZ, R11.H1_H1 ;  /* 0x3000000bff127230 */ /* 0x000fc40000004100 */
[C---:B------:R-:W-:Y:S01]  /*2a50*/  FADD.FTZ R22, -R14.reuse, R29 ;  /* 0x0000001d0e167221 */ /* 0x040fe20000010100 */
[----:B------:R-:W-:Y:S01]  /*2a60*/  FADD.FTZ R20, -R14, R21 ;  /* 0x000000150e147221 */ /* 0x000fe20000010100 */
[--C-:B------:R-:W-:Y:S02]  /*2a70*/  HADD2.F32 R24, -RZ, R13.reuse.H0_H0 ;  /* 0x2000000dff187230 */ /* 0x100fe40000004100 */
[----:B------:R-:W-:Y:S01]  /*2a80*/  FADD.FTZ R26, R26, R25 ;  /* 0x000000191a1a7221 */ /* 0x000fe20000010000 */
[-C--:B------:R-:W-:Y:S01]  /*2a90*/  FMUL.FTZ R28, R22, R61.reuse ;  /* 0x0000003d161c7220 */ /* 0x080fe20000410000 */
[----:B------:R-:W-:Y:S01]  /*2aa0*/  FMUL.FTZ R20, R20, R61 ;  /* 0x0000003d14147220 */ /* 0x000fe20000410000 */
[----:B------:R-:W-:Y:S01]  /*2ab0*/  FMUL.FTZ R25, R15, R18 ;  /* 0x000000120f197220 */ /* 0x000fe20000410000 */
[----:B------:R-:W-:Y:S02]  /*2ac0*/  HADD2.F32 R29, -RZ, R12.H1_H1 ;  /* 0x3000000cff1d7230 */ /* 0x000fe40000004100 */
[----:B------:R-:W-:Y:S01]  /*2ad0*/  FADD.FTZ R21, R16, R18 ;  /* 0x0000001210157221 */ /* 0x000fe20000010000 */
[----:B------:R-:W-:Y:S01]  /*2ae0*/  FFMA.FTZ R16, R24, R28, R23 ;  /* 0x0000001c18107223 */ /* 0x000fe20000010017 */
[----:B------:R-:W-:Y:S01]  /*2af0*/  FMUL.FTZ R23, R59, R24 ;  /* 0x000000183b177220 */ /* 0x000fe20000410000 */
[----:B------:R-:W-:Y:S01]  /*2b00*/  FADD.FTZ R26, R25, R26 ;  /* 0x0000001a191a7221 */ /* 0x000fe20000010000 */
[----:B------:R-:W-:Y:S01]  /*2b10*/  FFMA.FTZ R27, R20, R25, R27 ;  /* 0x00000019141b7223 */ /* 0x000fe2000001001b */
[----:B------:R-:W-:Y:S01]  /*2b20*/  FFMA.FTZ R22, R18, R20, R17 ;  /* 0x0000001412167223 */ /* 0x000fe20000010011 */
[----:B------:R-:W-:Y:S01]  /*2b30*/  FADD.FTZ R18, -R14, R29 ;  /* 0x0000001d0e127221 */ /* 0x000fe20000010100 */
[----:B------:R-:W-:Y:S01]  /*2b40*/  FADD.FTZ R17, R19, R24 ;  /* 0x0000001813117221 */ /* 0x000fe20000010000 */
[----:B------:R-:W-:Y:S01]  /*2b50*/  FADD.FTZ R26, R26, R23 ;  /* 0x000000171a1a7221 */ /* 0x000fe20000010000 */
[----:B------:R-:W-:Y:S01]  /*2b60*/  FFMA.FTZ R27, R28, R23, R27 ;  /* 0x000000171c1b7223 */ /* 0x000fe2000001001b */
[----:B------:R-:W-:-:S02]  /*2b70*/  HADD2.F32 R19, -RZ, R13.H1_H1 ;  /* 0x3000000dff137230 */ /* 0x000fc40000004100 */
[----:B------:R-:W-:Y:S01]  /*2b80*/  FMUL.FTZ R20, R18, R61 ;  /* 0x0000003d12147220 */ /* 0x000fe20000410000 */
[--C-:B------:R-:W-:Y:S02]  /*2b90*/  HADD2.F32 R23, -RZ, R55.reuse.H0_H0 ;  /* 0x20000037ff177230 */ /* 0x100fe40000004100 */
[--C-:B------:R-:W-:Y:S02]  /*2ba0*/  HADD2.F32 R25, -RZ, R58.reuse.H0_H0 ;  /* 0x2000003aff197230 */ /* 0x100fe40000004100 */
[----:B------:R-:W-:Y:S01]  /*2bb0*/  FADD.FTZ R18, R21, R19 ;  /* 0x0000001315127221 */ /* 0x000fe20000010000 */
[----:B------:R-:W-:Y:S01]  /*2bc0*/  FFMA.FTZ R22, R19, R20, R22 ;  /* 0x0000001413167223 */ /* 0x000fe20000010016 */
[----:B------:R-:W-:Y:S01]  /*2bd0*/  FADD.FTZ R24, -R14, R23 ;  /* 0x000000170e187221 */ /* 0x000fe20000010100 */
[----:B------:R-:W-:Y:S01]  /*2be0*/  FMUL.FTZ R19, R15, R19 ;  /* 0x000000130f137220 */ /* 0x000fe20000410000 */
[----:B------:R-:W-:Y:S02]  /*2bf0*/  HADD2.F32 R21, -RZ, R55.H1_H1 ;  /* 0x30000037ff157230 */ /* 0x000fe40000004100 */
[----:B------:R-:W-:Y:S01]  /*2c00*/  FMUL.FTZ R23, R59, R25 ;  /* 0x000000193b177220 */ /* 0x000fe20000410000 */
[----:B------:R-:W-:Y:S01]  /*2c10*/  FMUL.FTZ R24, R24, R61 ;  /* 0x0000003d18187220 */ /* 0x000fe20000410000 */
[----:B------:R-:W-:Y:S01]  /*2c20*/  FADD.FTZ R26, R19, R26 ;  /* 0x0000001a131a7221 */ /* 0x000fe20000010000 */
[----:B------:R-:W-:Y:S01]  /*2c30*/  FFMA.FTZ R27, R20, R19, R27 ;  /* 0x00000013141b7223 */ /* 0x000fe2000001001b */
[----:B------:R-:W-:-:S02]  /*2c40*/  HADD2.F32 R19, -RZ, R58.H1_H1 ;  /* 0x3000003aff137230 */ /* 0x000fc40000004100 */
[----:B------:R-:W-:Y:S01]  /*2c50*/  FADD.FTZ R20, -R14, R21 ;  /* 0x000000150e147221 */ /* 0x000fe20000010100 */
[----:B------:R-:W-:Y:S01]  /*2c60*/  FADD.FTZ R17, R17, R25 ;  /* 0x0000001911117221 */ /* 0x000fe20000010000 */
[----:B------:R-:W-:Y:S01]  /*2c70*/  FFMA.FTZ R16, R25, R24, R16 ;  /* 0x0000001819107223 */ /* 0x000fe20000010010 */
[----:B------:R-:W-:Y:S01]  /*2c80*/  FADD.FTZ R25, R26, R23 ;  /* 0x000000171a197221 */ /* 0x000fe20000010000 */
[----:B------:R-:W-:Y:S01]  /*2c90*/  FFMA.FTZ R26, R24, R23, R27 ;  /* 0x00000017181a7223 */ /* 0x000fe2000001001b */
[----:B------:R-:W-:Y:S01]  /*2ca0*/  FMUL.FTZ R21, R20, R61 ;  /* 0x0000003d14157220 */ /* 0x000fe20000410000 */
[----:B------:R-:W-:Y:S01]  /*2cb0*/  FMUL.FTZ R24, R15, R19 ;  /* 0x000000130f187220 */ /* 0x000fe20000410000 */
[--C-:B------:R-:W-:Y:S02]  /*2cc0*/  HADD2.F32 R23, -RZ, R57.reuse.H0_H0 ;  /* 0x20000039ff177230 */ /* 0x100fe40000004100 */
[----:B------:R-:W-:Y:S02]  /*2cd0*/  HADD2.F32 R27, -RZ, R56.H0_H0 ;  /* 0x20000038ff1b7230 */ /* 0x000fe40000004100 */
[----:B------:R-:W-:Y:S01]  /*2ce0*/  FFMA.FTZ R20, R19, R21, R22 ;  /* 0x0000001513147223 */ /* 0x000fe20000010016 */
[----:B------:R-:W-:Y:S01]  /*2cf0*/  FFMA.FTZ R26, R21, R24, R26 ;  /* 0x00000018151a7223 */ /* 0x000fe2000001001a */
[----:B------:R-:W-:Y:S01]  /*2d00*/  FADD.FTZ R22, -R14, R23 ;  /* 0x000000170e167221 */ /* 0x000fe20000010100 */
[----:B------:R-:W-:-:S02]  /*2d10*/  HADD2.F32 R21, -RZ, R57.H1_H1 ;  /* 0x30000039ff157230 */ /* 0x000fc40000004100 */
[----:B------:R-:W-:Y:S01]  /*2d20*/  FADD.FTZ R25, R24, R25 ;  /* 0x0000001918197221 */ /* 0x000fe20000010000 */
        /* <DEDUP_REMOVED lines=16> */
.L_x_924:
[--C-:B-----5:R-:W-:Y:S02]  /*2e30*/  HADD2.F32 R17, -RZ, R50.reuse.H0_H0 ;  /* 0x20000032ff117230 */ /* 0x120fe40000004100 */
[----:B------:R-:W-:Y:S02]  /*2e40*/  HADD2.F32 R21, -RZ, R50.H1_H1 ;  /* 0x30000032ff157230 */ /* 0x000fe40000004100 */
[----:B------:R-:W-:Y:S02]  /*2e50*/  HADD2.F32 R25, -RZ, R48.H0_H0 ;  /* 0x20000030ff197230 */ /* 0x000fe40000004100 */
[----:B------:R-:W-:Y:S01]  /*2e60*/  FADD.FTZ R16, -R14, R17 ;  /* 0x000000110e107221 */ /* 0x000fe20000010100 */
[----:B------:R-:W-:Y:S02]  /*2e70*/  HADD2.F32 R28, -RZ, R49.H0_H0 ;  /* 0x20000031ff1c7230 */ /* 0x000fe40000004100 */
[----:B------:R-:W-:Y:S02]  /*2e80*/  HADD2.F32 R31, -RZ, R46.H1_H1 ;  /* 0x3000002eff1f7230 */ /* 0x000fe40000004100 */
[----:B------:R-:W-:Y:S01]  /*2e90*/  FMUL.FTZ R17, R16, R61 ;  /* 0x0000003d10117220 */ /* 0x000fe20000410000 */
[C---:B------:R-:W-:Y:S01]  /*2ea0*/  FADD.FTZ R16, -R14.reuse, R21 ;  /* 0x000000150e107221 */ /* 0x040fe20000010100 */
[----:B------:R-:W-:Y:S01]  /*2eb0*/  FADD.FTZ R22, -R14, R25 ;  /* 0x000000190e167221 */ /* 0x000fe20000010100 */
[----:B------:R-:W-:-:S02]  /*2ec0*/  HADD2.F32 R25, -RZ, R48.H1_H1 ;  /* 0x30000030ff197230 */ /* 0x000fc40000004100 */
[----:B------:R-:W-:Y:S01]  /*2ed0*/  FFMA.FTZ R19, R59, R17, R64 ;  /* 0x000000113b137223 */ /* 0x000fe20000010040 */
[-C--:B------:R-:W-:Y:S01]  /*2ee0*/  FMUL.FTZ R16, R16, R61.reuse ;  /* 0x0000003d10107220 */ /* 0x080fe20000410000 */
[----:B------:R-:W-:Y:S01]  /*2ef0*/  FMUL.FTZ R22, R22, R61 ;  /* 0x0000003d16167220 */ /* 0x000fe20000410000 */
[----:B------:R-:W-:Y:S02]  /*2f00*/  HADD2.F32 R60, -RZ, R47.H1_H1 ;  /* 0x3000002fff3c7230 */ /* 0x000fe40000004100 */
[----:B------:R-:W-:Y:S01]  /*2f10*/  FMUL.FTZ R20, R19, -1.4426950216293334961 ;  /* 0xbfb8aa3b13147820 */ /* 0x000fe20000410000 */
[----:B------:R-:W-:Y:S01]  /*2f20*/  FFMA.FTZ R18, R15, R16, R62 ;  /* 0x000000100f127223 */ /* 0x000fe2000001003e */
[----:B------:R-:W-:Y:S01]  /*2f30*/  FADD.FTZ R30, -R14, R25 ;  /* 0x000000190e1e7221 */ /* 0x000fe20000010100 */
[----:B------:R-:W-:Y:S02]  /*2f40*/  HADD2.F32 R25, -RZ, R46.H0_H0 ;  /* 0x2000002eff197230 */ /* 0x000fe40000004100 */
[----:B------:R-:W-:Y:S01]  /*2f50*/  FMUL.FTZ R23, R18, -1.4426950216293334961 ;  /* 0xbfb8aa3b12177820 */ /* 0x000fe20000410000 */
[----:B------:R-:W0:Y:S01]  /*2f60*/  MUFU.EX2 R20, R20 ;  /* 0x0000001400147308 */ /* 0x000e220000000800 */
[----:B------:R-:W-:-:S02]  /*2f70*/  HADD2.F32 R71, -RZ, R38.H0_H0 ;  /* 0x20000026ff477230 */ /* 0x000fc40000004100 */
[----:B------:R-:W-:Y:S01]  /*2f80*/  FADD.FTZ R32, -R14, R25 ;  /* 0x000000190e207221 */ /* 0x000fe20000010100 */
[----:B------:R-:W-:-:S04]  /*2f90*/  HADD2.F32 R25, -RZ, R49.H1_H1 ;  /* 0x30000031ff197230 */ /* 0x000fc80000004100 */
[----:B------:R-:W1:Y:S01]  /*2fa0*/  MUFU.EX2 R23, R23 ;  /* 0x0000001700177308 */ /* 0x000e620000000800 */
[----:B0-----:R-:W-:Y:S01]  /*2fb0*/  FADD.FTZ R21, R20, 1 ;  /* 0x3f80000014157421 */ /* 0x001fe20000010000 */
[----:B------:R-:W-:-:S06]  /*2fc0*/  FFMA.FTZ R20, R59, R22, R64 ;  /* 0x000000163b147223 */ /* 0x000fcc0000010040 */
[----:B------:R-:W0:Y:S01]  /*2fd0*/  MUFU.RCP R21, R21 ;  /* 0x0000001500157308 */ /* 0x000e220000001000 */
[----:B-1----:R-:W-:Y:S01]  /*2fe0*/  FADD.FTZ R24, R23, 1 ;  /* 0x3f80000017187421 */ /* 0x002fe20000010000 */
[----:B------:R-:W-:-:S06]  /*2ff0*/  FMUL.FTZ R23, R30, R61 ;  /* 0x0000003d1e177220 */ /* 0x000fcc0000410000 */
[----:B------:R-:W1:Y:S01]  /*3000*/  MUFU.RCP R24, R24 ;  /* 0x0000001800187308 */ /* 0x000e620000001000 */
[----:B0-----:R-:W-:Y:S01]  /*3010*/  FADD.FTZ R26, -R21, 1 ;  /* 0x3f800000151a7421 */ /* 0x001fe20000010100 */
[----:B------:R-:W-:Y:S01]  /*3020*/  FMUL.FTZ R28, R28, R21 ;  /* 0x000000151c1c7220 */ /* 0x000fe20000410000 */
[----:B------:R-:W-:Y:S02]  /*3030*/  FFMA.FTZ R21, R15, R23, R62 ;  /* 0x000000170f157223 */ /* 0x000fe4000001003e */
[----:B------:R-:W-:Y:S01]  /*3040*/  FFMA.FTZ R19, R19, R26, 1 ;  /* 0x3f80000013137423 */ /* 0x000fe2000001001a */
[----:B------:R-:W-:Y:S01]  /*3050*/  FMUL.FTZ R26, R20, -1.4426950216293334961 ;  /* 0xbfb8aa3b141a7820 */ /* 0x000fe20000410000 */
[----:B------:R-:W-:Y:S02]  /*3060*/  FMUL.FTZ R30, R21, -1.4426950216293334961 ;  /* 0xbfb8aa3b151e7820 */ /* 0x000fe40000410000 */
[----:B------:R-:W-:Y:S01]  /*3070*/  FMUL.FTZ R28, R28, R19 ;  /* 0x000000131c1c7220 */ /* 0x000fe20000410000 */
[----:B-1----:R-:W-:Y:S01]  /*3080*/  FADD.FTZ R19, -R24, 1 ;  /* 0x3f80000018137421 */ /* 0x002fe20000010100 */
[----:B------:R-:W-:Y:S01]  /*3090*/  FMUL.FTZ R24, R25, R24 ;  /* 0x0000001819187220 */ /* 0x000fe20000410000 */
[----:B------:R-:W0:Y:S02]  /*30a0*/  MUFU.EX2 R26, R26 ;  /* 0x0000001a001a7308 */ /* 0x000e240000000800 */
[----:B------:R-:W-:Y:S01]  /*30b0*/  FFMA.FTZ R27, R18, R19, 1 ;  /* 0x3f800000121b7423 */ /* 0x000fe20000010013 */
[----:B------:R-:W-:Y:S01]  /*30c0*/  FMUL.FTZ R19, R32, R61 ;  /* 0x0000003d20137220 */ /* 0x000fe20000410000 */
[----:B------:R-:W-:-:S02]  /*30d0*/  FADD.FTZ R18, -R14, R31 ;  /* 0x0000001f0e127221 */ /* 0x000fc40000010100 */
[----:B------:R-:W-:Y:S01]  /*30e0*/  FMUL.FTZ R24, R24, R27 ;  /* 0x0000001b18187220 */ /* 0x000fe20000410000 */
[----:B------:R-:W-:Y:S01]  /*30f0*/  FFMA.FTZ R25, R59, R19, R64 ;  /* 0x000000133b197223 */ /* 0x000fe20000010040 */
[----:B------:R-:W1:Y:S01]  /*3100*/  MUFU.EX2 R30, R30 ;  /* 0x0000001e001e7308 */ /* 0x000e620000000800 */
[----:B------:R-:W-:Y:S02]  /*3110*/  FMUL.FTZ R18, R18, R61 ;  /* 0x0000003d12127220 */ /* 0x000fe40000410000 */
[----:B------:R-:W-:Y:S01]  /*3120*/  FMUL.FTZ R27, R25, -1.4426950216293334961 ;  /* 0xbfb8aa3b191b7820 */ /* 0x000fe20000410000 */
[----:B0-----:R-:W-:Y:S01]  /*3130*/  FADD.FTZ R29, R26, 1 ;  /* 0x3f8000001a1d7421 */ /* 0x001fe20000010000 */
[----:B------:R-:W-:-:S04]  /*3140*/  FFMA.FTZ R26, R15, R18, R62 ;  /* 0x000000120f1a7223 */ /* 0x000fc8000001003e */
[----:B------:R-:W0:Y:S01]  /*3150*/  MUFU.EX2 R27, R27 ;  /* 0x0000001b001b7308 */ /* 0x000e220000000800 */
[----:B------:R-:W-:Y:S01]  /*3160*/  FMUL.FTZ R33, R26, -1.4426950216293334961 ;  /* 0xbfb8aa3b1a217820 */ /* 0x000fe20000410000 */
[----:B-1----:R-:W-:-:S06]  /*3170*/  FADD.FTZ R31, R30, 1 ;  /* 0x3f8000001e1f7421 */ /* 0x002fcc0000010000 */
[----:B------:R-:W1:Y:S08]  /*3180*/  MUFU.RCP R29, R29 ;  /* 0x0000001d001d7308 */ /* 0x000e700000001000 */
[----:B------:R-:W2:Y:S01]  /*3190*/  MUFU.RCP R31, R31 ;  /* 0x0000001f001f7308 */ /* 0x000ea20000001000 */
[----:B0-----:R-:W-:-:S07]  /*31a0*/  FADD.FTZ R32, R27, 1 ;  /* 0x3f8000001b207421 */ /* 0x001fce0000010000 */
[----:B------:R-:W0:Y:S01]  /*31b0*/  MUFU.EX2 R33, R33 ;  /* 0x0000002100217308 */ /* 0x000e220000000800 */
[----:B-1----:R-:W-:-:S04]  /*31c0*/  FADD.FTZ R27, -R29, 1 ;  /* 0x3f8000001d1b7421 */ /* 0x002fc80000010100 */
[----:B------:R-:W-:Y:S01]  /*31d0*/  FFMA.FTZ R27, R20, R27, 1 ;  /* 0x3f800000141b7423 */ /* 0x000fe2000001001b */
[----:B------:R-:W-:Y:S02]  /*31e0*/  HADD2.F32 R20, -RZ, R47.H0_H0 ;  /* 0x2000002fff147230 */ /* 0x000fe40000004100 */
[----:B------:R-:W1:Y:S01]  /*31f0*/  MUFU.RCP R32, R32 ;  /* 0x0000002000207308 */ /* 0x000e620000001000 */
[----:B--2---:R-:W-:Y:S01]  /*3200*/  FADD.FTZ R30, -R31, 1 ;  /* 0x3f8000001f1e7421 */ /* 0x004fe20000010100 */
[----:B------:R-:W-:Y:S01]  /*3210*/  FMUL.FTZ R31, R60, R31 ;  /* 0x0000001f3c1f7220 */ /* 0x000fe20000410000 */
[----:B------:R-:W-:Y:S01]  /*3220*/  FMUL.FTZ R20, R20, R29 ;  /* 0x0000001d14147220 */ /* 0x000fe20000410000 */
[----:B------:R-:W-:Y:S02]  /*3230*/  HADD2.F32 R29, -RZ, R45.H0_H0 ;  /* 0x2000002dff1d7230 */ /* 0x000fe40000004100 */
[----:B------:R-:W-:Y:S01]  /*3240*/  FFMA.FTZ R30, R21, R30, 1 ;  /* 0x3f800000151e7423 */ /* 0x000fe2000001001e */
[----:B------:R-:W-:Y:S01]  /*3250*/  FMUL.FTZ R27, R20, R27 ;  /* 0x0000001b141b7220 */ /* 0x000fe20000410000 */
[----:B------:R-:W-:Y:S01]  /*3260*/  FMUL.FTZ R20, R59, R28 ;  /* 0x0000001c3b147220 */ /* 0x000fe20000410000 */
[----:B0-----:R-:W-:Y:S01]  /*3270*/  FADD.FTZ R21, R33, 1 ;  /* 0x3f80000021157421 */ /* 0x001fe20000010000 */
[----:B------:R-:W-:-:S05]  /*3280*/  FMUL.FTZ R30, R31, R30 ;  /* 0x0000001e1f1e7220 */ /* 0x000fca0000410000 */
[----:B------:R-:W0:Y:S01]  /*3290*/  MUFU.RCP R21, R21 ;  /* 0x0000001500157308 */ /* 0x000e220000001000 */
[----:B-1----:R-:W-:Y:S01]  /*32a0*/  FADD.FTZ R60, -R32, 1 ;  /* 0x3f800000203c7421 */ /* 0x002fe20000010100 */
[----:B------:R-:W-:-:S03]  /*32b0*/  FMUL.FTZ R32, R29, R32 ;  /* 0x000000201d207220 */ /* 0x000fc60000410000 */
[----:B------:R-:W-:Y:S01]  /*32c0*/  FFMA.FTZ R25, R25, R60, 1 ;  /* 0x3f80000019197423 */ /* 0x000fe2000001003c */
[----:B------:R-:W-:Y:S02]  /*32d0*/  HADD2.F32 R60, -RZ, R45.H1_H1 ;  /* 0x3000002dff3c7230 */ /* 0x000fe40000004100 */
[----:B0-----:R-:W-:-:S03]  /*32e0*/  FADD.FTZ R33, -R21, 1 ;  /* 0x3f80000015217421 */ /* 0x001fc60000010100 */
[----:B------:R-:W-:Y:S01]  /*32f0*/  FMUL.FTZ R29, R60, R21 ;  /* 0x000000153c1d7220 */ /* 0x000fe20000410000 */
[----:B------:R-:W-:Y:S01]  /*3300*/  FFMA.FTZ R60, R26, R33, 1 ;  /* 0x3f8000001a3c7423 */ /* 0x000fe20000010021 */
[----:B------:R-:W-:Y:S01]  /*3310*/  FMUL.FTZ R26, R32, R25 ;  /* 0x00000019201a7220 */ /* 0x000fe20000410000 */
[----:B------:R-:W-:Y:S02]  /*3320*/  HADD2.F32 R25, -RZ, R44.H0_H0 ;  /* 0x2000002cff197230 */ /* 0x000fe40000004100 */
[----:B------:R-:W-:Y:S01]  /*3330*/  FADD.FTZ R32, RZ, R20 ;  /* 0x00000014ff207221 */ /* 0x000fe20000010000 */
[----:B------:R-:W-:Y:S01]  /*3340*/  FMUL.FTZ R21, R29, R60 ;  /* 0x0000003c1d157220 */ /* 0x000fe20000410000 */
[----:B------:R-:W-:Y:S01]  /*3350*/  FMUL.FTZ R29, R15, R24 ;  /* 0x000000180f1d7220 */ /* 0x000fe20000410000 */
[----:B------:R-:W-:Y:S01]  /*3360*/  FADD.FTZ R60, -R14, R25 ;  /* 0x000000190e3c7221 */ /* 0x000fe20000010100 */
[C---:B------:R-:W-:Y:S01]  /*3370*/  FFMA.FTZ R25, R17.reuse, R20, RZ ;  /* 0x0000001411197223 */ /* 0x040fe200000100ff */
[----:B------:R-:W-:Y:S01]  /*3380*/  FFMA.FTZ R17, R17, R28, RZ ;  /* 0x0000001c11117223 */ /* 0x000fe200000100ff */
[----:B------:R-:W-:Y:S01]  /*3390*/  FADD.FTZ R28, RZ, R28 ;  /* 0x0000001cff1c7221 */ /* 0x000fe20000010000 */
[----:B------:R-:W-:Y:S01]  /*33a0*/  FMUL.FTZ R20, R60, R61 ;  /* 0x0000003d3c147220 */ /* 0x000fe20000410000 */
[----:B------:R-:W-:Y:S01]  /*33b0*/  FFMA.FTZ R33, R16, R29, R25 ;  /* 0x0000001d10217223 */ /* 0x000fe20000010019 */
[----:B------:R-:W-:Y:S01]  /*33c0*/  FADD.FTZ R29, R29, R32 ;  /* 0x000000201d1d7221 */ /* 0x000fe20000010000 */
[----:B------:R-:W-:Y:S01]  /*33d0*/  FADD.FTZ R25, R28, R27 ;  /* 0x0000001b1c197221 */ /* 0x000fe20000010000 */
[C---:B------:R-:W-:Y:S01]  /*33e0*/  FFMA.FTZ R31, R59.reuse, R20, R64 ;  /* 0x000000143b1f7223 */ /* 0x040fe20000010040 */
[-C--:B------:R-:W-:Y:S01]  /*33f0*/  FFMA.FTZ R28, R22, R27.reuse, R17 ;  /* 0x0000001b161c7223 */ /* 0x080fe20000010011 */
[----:B------:R-:W-:Y:S01]  /*3400*/  FMUL.FTZ R32, R59, R27 ;  /* 0x0000001b3b207220 */ /* 0x000fe20000410000 */
[----:B------:R-:W-:-:S02]  /*3410*/  HADD2.F32 R17, -RZ, R43.H0_H0 ;  /* 0x2000002bff117230 */ /* 0x000fc40000004100 */
[----:B------:R-:W-:Y:S01]  /*3420*/  FMUL.FTZ R65, R31, -1.4426950216293334961 ;  /* 0xbfb8aa3b1f417820 */ /* 0x000fe20000410000 */
[----:B------:R-:W-:Y:S01]  /*3430*/  FADD.FTZ R27, RZ, R24 ;  /* 0x00000018ff1b7221 */ /* 0x000fe20000010000 */
[----:B------:R-:W-:Y:S01]  /*3440*/  FFMA.FTZ R60, R22, R32, R33 ;  /* 0x00000020163c7223 */ /* 0x000fe20000010021 */
[----:B------:R-:W-:Y:S01]  /*3450*/  FFMA.FTZ R16, R16, R24, RZ ;  /* 0x0000001810107223 */ /* 0x000fe200000100ff */
[-C--:B------:R-:W-:Y:S01]  /*3460*/  FMUL.FTZ R33, R15, R30.reuse ;  /* 0x0000001e0f217220 */ /* 0x080fe20000410000 */
[----:B------:R-:W-:Y:S01]  /*3470*/  FADD.FTZ R29, R29, R32 ;  /* 0x000000201d1d7221 */ /* 0x000fe20000010000 */
[----:B------:R-:W0:Y:S01]  /*3480*/  MUFU.EX2 R65, R65 ;  /* 0x0000004100417308 */ /* 0x000e220000000800 */
[----:B------:R-:W-:Y:S01]  /*3490*/  FADD.FTZ R32, R27, R30 ;  /* 0x0000001e1b207221 */ /* 0x000fe20000010000 */
[C---:B------:R-:W-:Y:S01]  /*34a0*/  FFMA.FTZ R27, R23.reuse, R30, R16 ;  /* 0x0000001e171b7223 */ /* 0x040fe20000010010 */
[----:B------:R-:W-:Y:S01]  /*34b0*/  FFMA.FTZ R60, R23, R33, R60 ;  /* 0x00000021173c7223 */ /* 0x000fe2000001003c */
[----:B------:R-:W-:-:S02]  /*34c0*/  HADD2.F32 R23, -RZ, R43.H1_H1 ;  /* 0x3000002bff177230 */ /* 0x000fc40000004100 */
[----:B------:R-:W-:Y:S01]  /*34d0*/  FADD.FTZ R30, R33, R29 ;  /* 0x0000001d211e7221 */ /* 0x000fe20000010000 */
[----:B------:R-:W-:Y:S01]  /*34e0*/  FADD.FTZ R25, R25, R26 ;  /* 0x0000001a19197221 */ /* 0x000fe20000010000 */
[----:B------:R-:W-:Y:S01]  /*34f0*/  FFMA.FTZ R29, R19, R26, R28 ;  /* 0x0000001a131d7223 */ /* 0x000fe2000001001c */
[----:B0-----:R-:W-:-:S06]  /*3500*/  FADD.FTZ R70, R65, 1 ;  /* 0x3f80000041467421 */ /* 0x001fcc0000010000 */
[----:B------:R-:W0:Y:S02]  /*3510*/  MUFU.RCP R70, R70 ;  /* 0x0000004600467308 */ /* 0x000e240000001000 */
[----:B0-----:R-:W-:Y:S01]  /*3520*/  FMUL.FTZ R22, R17, R70 ;  /* 0x0000004611167220 */ /* 0x001fe20000410000 */
[----:B------:R-:W-:Y:S02]  /*3530*/  HADD2.F32 R17, -RZ, R44.H1_H1 ;  /* 0x3000002cff117230 */ /* 0x000fe40000004100 */
[----:B------:R-:W-:-:S03]  /*3540*/  FADD.FTZ R72, -R70, 1 ;  /* 0x3f80000046487421 */ /* 0x000fc60000010100 */
[----:B------:R-:W-:Y:S01]  /*3550*/  FADD.FTZ R70, -R14, R17 ;  /* 0x000000110e467221 */ /* 0x000fe20000010100 */
[----:B------:R-:W-:-:S03]  /*3560*/  FFMA.FTZ R31, R31, R72, 1 ;  /* 0x3f8000001f1f7423 */ /* 0x000fc60000010048 */
[----:B------:R-:W-:Y:S01]  /*3570*/  FMUL.FTZ R17, R70, R61 ;  /* 0x0000003d46117220 */ /* 0x000fe20000410000 */
[----:B------:R-:W-:-:S03]  /*3580*/  FMUL.FTZ R22, R22, R31 ;  /* 0x0000001f16167220 */ /* 0x000fc60000410000 */
[----:B------:R-:W-:Y:S01]  /*3590*/  FFMA.FTZ R31, R15, R17, R62 ;  /* 0x000000110f1f7223 */ /* 0x000fe2000001003e */
[----:B------:R-:W-:-:S03]  /*35a0*/  FFMA.FTZ R29, R20, R22, R29 ;  /* 0x00000016141d7223 */ /* 0x000fc6000001001d */
[----:B------:R-:W-:-:S06]  /*35b0*/  FMUL.FTZ R65, R31, -1.4426950216293334961 ;  /* 0xbfb8aa3b1f417820 */ /* 0x000fcc0000410000 */
        /* <DEDUP_REMOVED lines=8> */
[----:B------:R-:W-:Y:S01]  /*3640*/  FMUL.FTZ R24, R24, R31 ;  /* 0x0000001f18187220 */ /* 0x000fe20000410000 */
[----:B------:R-:W-:Y:S01]  /*3650*/  FMUL.FTZ R31, R59, R26 ;  /* 0x0000001a3b1f7220 */ /* 0x000fe20000410000 */
[----:B------:R-:W-:-:S03]  /*3660*/  FMUL.FTZ R16, R16, R61 ;  /* 0x0000003d10107220 */ /* 0x000fc60000410000 */
[----:B------:R-:W-:Y:S01]  /*3670*/  FFMA.FTZ R33, R19, R31, R60 ;  /* 0x0000001f13217223 */ /* 0x000fe2000001003c */
[----:B------:R-:W-:Y:S01]  /*3680*/  FFMA.FTZ R23, R59, R16, R64 ;  /* 0x000000103b177223 */ /* 0x000fe20000010040 */
[----:B------:R-:W-:Y:S02]  /*3690*/  HADD2.F32 R19, -RZ, R41.H0_H0 ;  /* 0x20000029ff137230 */ /* 0x000fe40000004100 */
[----:B------:R-:W-:Y:S01]  /*36a0*/  FADD.FTZ R30, R30, R31 ;  /* 0x0000001f1e1e7221 */ /* 0x000fe20000010000 */
[----:B------:R-:W-:Y:S01]  /*36b0*/  FADD.FTZ R31, R32, R21 ;  /* 0x00000015201f7221 */ /* 0x000fe20000010000 */
[----:B------:R-:W-:Y:S01]  /*36c0*/  FMUL.FTZ R65, R23, -1.4426950216293334961 ;  /* 0xbfb8aa3b17417820 */ /* 0x000fe20000410000 */
[----:B------:R-:W-:Y:S02]  /*36d0*/  FMUL.FTZ R32, R15, R21 ;  /* 0x000000150f207220 */ /* 0x000fe40000410000 */
[----:B------:R-:W-:Y:S02]  /*36e0*/  FADD.FTZ R31, R31, R24 ;  /* 0x000000181f1f7221 */ /* 0x000fe40000010000 */
[----:B------:R-:W-:Y:S01]  /*36f0*/  FFMA.FTZ R33, R18, R32, R33 ;  /* 0x0000002012217223 */ /* 0x000fe20000010021 */
[----:B------:R-:W0:Y:S02]  /*3700*/  MUFU.EX2 R65, R65 ;  /* 0x0000004100417308 */ /* 0x000e240000000800 */
[----:B0-----:R-:W-:-:S06]  /*3710*/  FADD.FTZ R70, R65, 1 ;  /* 0x3f80000041467421 */ /* 0x001fcc0000010000 */
[----:B------:R-:W0:Y:S02]  /*3720*/  MUFU.RCP R70, R70 ;  /* 0x0000004600467308 */ /* 0x000e240000001000 */
[----:B0-----:R-:W-:Y:S01]  /*3730*/  FADD.FTZ R26, -R70, 1 ;  /* 0x3f800000461a7421 */ /* 0x001fe20000010100 */
[----:B------:R-:W-:-:S03]  /*3740*/  FMUL.FTZ R19, R19, R70 ;  /* 0x0000004613137220 */ /* 0x000fc60000410000 */
[----:B------:R-:W-:Y:S01]  /*3750*/  FFMA.FTZ R26, R23, R26, 1 ;  /* 0x3f800000171a7423 */ /* 0x000fe2000001001a */
[----:B------:R-:W-:-:S05]  /*3760*/  HADD2.F32 R23, -RZ, R42.H1_H1 ;  /* 0x3000002aff177230 */ /* 0x000fca0000004100 */
[----:B------:R-:W-:Y:S01]  /*3770*/  FADD.FTZ R28, -R14, R23 ;  /* 0x000000170e1c7221 */ /* 0x000fe20000010100 */
[----:B------:R-:W-:-:S03]  /*3780*/  FMUL.FTZ R23, R19, R26 ;  /* 0x0000001a13177220 */ /* 0x000fc60000410000 */
[----:B------:R-:W-:Y:S01]  /*3790*/  FMUL.FTZ R19, R28, R61 ;  /* 0x0000003d1c137220 */ /* 0x000fe20000410000 */
[----:B------:R-:W-:Y:S01]  /*37a0*/  FFMA.FTZ R28, R18, R21, R27 ;  /* 0x00000015121c7223 */ /* 0x000fe2000001001b */
[----:B------:R-:W-:Y:S02]  /*37b0*/  HADD2.F32 R18, -RZ, R41.H1_H1 ;  /* 0x30000029ff127230 */ /* 0x000fe40000004100 */
[----:B------:R-:W-:Y:S01]  /*37c0*/  FFMA.FTZ R29, R16, R23, R29 ;  /* 0x00000017101d7223 */ /* 0x000fe2000001001d */
[----:B------:R-:W-:Y:S01]  /*37d0*/  FFMA.FTZ R26, R15, R19, R62 ;  /* 0x000000130f1a7223 */ /* 0x000fe2000001003e */
[----:B------:R-:W-:Y:S02]  /*37e0*/  HADD2.F32 R27, -RZ, R40.H0_H0 ;  /* 0x20000028ff1b7230 */ /* 0x000fe40000004100 */
[----:B------:R-:W-:Y:S01]  /*37f0*/  FFMA.FTZ R28, R17, R24, R28 ;  /* 0x00000018111c7223 */ /* 0x000fe2000001001c */
[----:B------:R-:W-:-:S06]  /*3800*/  FMUL.FTZ R60, R26, -1.4426950216293334961 ;  /* 0xbfb8aa3b1a3c7820 */ /* 0x000fcc0000410000 */
[----:B------:R-:W0:Y:S02]  /*3810*/  MUFU.EX2 R60, R60 ;  /* 0x0000003c003c7308 */ /* 0x000e240000000800 */
[----:B0-----:R-:W-:Y:S01]  /*3820*/  FADD.FTZ R65, R60, 1 ;  /* 0x3f8000003c417421 */ /* 0x001fe20000010000 */
[----:B------:R-:W-:Y:S01]  /*3830*/  FADD.FTZ R60, -R14, R27 ;  /* 0x0000001b0e3c7221 */ /* 0x000fe20000010100 */
[----:B------:R-:W-:Y:S01]  /*3840*/  FADD.FTZ R27, R32, R30 ;  /* 0x0000001e201b7221 */ /* 0x000fe20000010000 */
[----:B------:R-:W-:Y:S01]  /*3850*/  FMUL.FTZ R32, R59, R22 ;  /* 0x000000163b207220 */ /* 0x000fe20000410000 */
[----:B------:R-:W-:Y:S01]  /*3860*/  FADD.FTZ R30, R25, R22 ;  /* 0x00000016191e7221 */ /* 0x000fe20000010000 */
[----:B------:R-:W-:Y:S01]  /*3870*/  HADD2.F32 R25, -RZ, R40.H1_H1 ;  /* 0x30000028ff197230 */ /* 0x000fe20000004100 */
[----:B------:R-:W0:Y:S01]  /*3880*/  MUFU.RCP R65, R65 ;  /* 0x0000004100417308 */ /* 0x000e220000001000 */
[----:B------:R-:W-:Y:S01]  /*3890*/  FFMA.FTZ R22, R20, R32, R33 ;  /* 0x0000002014167223 */ /* 0x000fe20000010021 */
[----:B------:R-:W-:-:S02]  /*38a0*/  HADD2.F32 R20, -RZ, R39.H0_H0 ;  /* 0x20000027ff147230 */ /* 0x000fc40000004100 */
[----:B------:R-:W-:Y:S01]  /*38b0*/  FADD.FTZ R27, R27, R32 ;  /* 0x000000201b1b7221 */ /* 0x000fe20000010000 */
[----:B------:R-:W-:Y:S01]  /*38c0*/  FMUL.FTZ R33, R15, R24 ;  /* 0x000000180f217220 */ /* 0x000fe20000410000 */
[----:B------:R-:W-:Y:S01]  /*38d0*/  FADD.FTZ R24, -R14, R71 ;  /* 0x000000470e187221 */ /* 0x000fe20000010100 */
[----:B------:R-:W-:Y:S02]  /*38e0*/  FADD.FTZ R30, R30, R23 ;  /* 0x000000171e1e7221 */ /* 0x000fe40000010000 */
[----:B------:R-:W-:Y:S01]  /*38f0*/  FADD.FTZ R27, R33, R27 ;  /* 0x0000001b211b7221 */ /* 0x000fe20000010000 */
[----:B0-----:R-:W-:Y:S01]  /*3900*/  FADD.FTZ R21, -R65, 1 ;  /* 0x3f80000041157421 */ /* 0x001fe20000010100 */
[----:B------:R-:W-:-:S03]  /*3910*/  FMUL.FTZ R18, R18, R65 ;  /* 0x0000004112127220 */ /* 0x000fc60000410000 */
[----:B------:R-:W-:-:S04]  /*3920*/  FFMA.FTZ R21, R26, R21, 1 ;  /* 0x3f8000001a157423 */ /* 0x000fc80000010015 */
[----:B------:R-:W-:Y:S01]  /*3930*/  FMUL.FTZ R26, R18, R21 ;  /* 0x00000015121a7220 */ /* 0x000fe20000410000 */
[----:B------:R-:W-:-:S03]  /*3940*/  FMUL.FTZ R18, R60, R61 ;  /* 0x0000003d3c127220 */ /* 0x000fc60000410000 */
[----:B------:R-:W-:Y:S01]  /*3950*/  FADD.FTZ R31, R31, R26 ;  /* 0x0000001a1f1f7221 */ /* 0x000fe20000010000 */
[----:B------:R-:W-:-:S04]  /*3960*/  FFMA.FTZ R21, R59, R18, R64 ;  /* 0x000000123b157223 */ /* 0x000fc80000010040 */
[----:B------:R-:W-:-:S06]  /*3970*/  FMUL.FTZ R60, R21, -1.4426950216293334961 ;  /* 0xbfb8aa3b153c7820 */ /* 0x000fcc0000410000 */
[----:B------:R-:W0:Y:S02]  /*3980*/  MUFU.EX2 R60, R60 ;  /* 0x0000003c003c7308 */ /* 0x000e240000000800 */
[----:B0-----:R-:W-:Y:S01]  /*3990*/  FADD.FTZ R65, R60, 1 ;  /* 0x3f8000003c417421 */ /* 0x001fe20000010000 */
[----:B------:R-:W-:Y:S01]  /*39a0*/  FADD.FTZ R60, -R14, R25 ;  /* 0x000000190e3c7221 */ /* 0x000fe20000010100 */
[----:B------:R-:W-:Y:S01]  /*39b0*/  FFMA.FTZ R25, R17, R33, R22 ;  /* 0x0000002111197223 */ /* 0x000fe20000010016 */
[----:B------:R-:W-:-:S03]  /*39c0*/  HADD2.F32 R22, -RZ, R39.H1_H1 ;  /* 0x30000027ff167230 */ /* 0x000fc60000004100 */
[----:B------:R-:W0:Y:S02]  /*39d0*/  MUFU.RCP R65, R65 ;  /* 0x0000004100417308 */ /* 0x000e240000001000 */
[----:B0-----:R-:W-:Y:S01]  /*39e0*/  FADD.FTZ R70, -R65, 1 ;  /* 0x3f80000041467421 */ /* 0x001fe20000010100 */
[----:B------:R-:W-:-:S03]  /*39f0*/  FMUL.FTZ R20, R20, R65 ;  /* 0x0000004114147220 */ /* 0x000fc60000410000 */
[----:B------:R-:W-:-:S04]  /*3a00*/  FFMA.FTZ R21, R21, R70, 1 ;  /* 0x3f80000015157423 */ /* 0x000fc80000010046 */
[----:B------:R-:W-:Y:S01]  /*3a10*/  FMUL.FTZ R21, R20, R21 ;  /* 0x0000001514157220 */ /* 0x000fe20000410000 */
        /* <DEDUP_REMOVED lines=10> */
[----:B------:R-:W-:Y:S01]  /*3ac0*/  FFMA.FTZ R17, R32, R17, 1 ;  /* 0x3f80000020117423 */ /* 0x000fe20000010011 */
[----:B------:R-:W-:Y:S01]  /*3ad0*/  FFMA.FTZ R32, R16, R60, R25 ;  /* 0x0000003c10207223 */ /* 0x000fe20000010019 */
[----:B------:R-:W-:Y:S02]  /*3ae0*/  HADD2.F32 R16, -RZ, R37.H0_H0 ;  /* 0x20000025ff107230 */ /* 0x000fe40000004100 */
[----:B------:R-:W-:Y:S01]  /*3af0*/  FMUL.FTZ R22, R22, R17 ;  /* 0x0000001116167220 */ /* 0x000fe20000410000 */
[----:B------:R-:W-:Y:S01]  /*3b00*/  FMUL.FTZ R17, R24, R61 ;  /* 0x0000003d18117220 */ /* 0x000fe20000410000 */
[----:B------:R-:W-:-:S03]  /*3b10*/  HADD2.F32 R25, -RZ, R38.H1_H1 ;  /* 0x30000026ff197230 */ /* 0x000fc60000004100 */
[----:B------:R-:W-:Y:S02]  /*3b20*/  FFMA.FTZ R24, R59, R17, R64 ;  /* 0x000000113b187223 */ /* 0x000fe40000010040 */
[----:B------:R-:W-:Y:S01]  /*3b30*/  FADD.FTZ R70, -R14, R25 ;  /* 0x000000190e467221 */ /* 0x000fe20000010100 */
[----:B------:R-:W-:Y:S01]  /*3b40*/  FFMA.FTZ R25, R19, R26, R28 ;  /* 0x0000001a13197223 */ /* 0x000fe2000001001c */
[----:B------:R-:W-:-:S03]  /*3b50*/  FMUL.FTZ R33, R24, -1.4426950216293334961 ;  /* 0xbfb8aa3b18217820 */ /* 0x000fc60000410000 */
[----:B------:R-:W-:-:S03]  /*3b60*/  FFMA.FTZ R25, R20, R22, R25 ;  /* 0x0000001614197223 */ /* 0x000fc60000010019 */
        /* <DEDUP_REMOVED lines=8> */
[----:B------:R-:W-:Y:S02]  /*3bf0*/  HADD2.F32 R19, -RZ, R37.H1_H1 ;  /* 0x30000025ff137230 */ /* 0x000fe40000004100 */
[----:B------:R-:W-:Y:S01]  /*3c00*/  FMUL.FTZ R24, R16, R23 ;  /* 0x0000001710187220 */ /* 0x000fe20000410000 */
[----:B------:R-:W-:Y:S01]  /*3c10*/  FMUL.FTZ R16, R70, R61 ;  /* 0x0000003d46107220 */ /* 0x000fe20000410000 */
[----:B------:R-:W-:Y:S01]  /*3c20*/  FADD.FTZ R32, R65, R27 ;  /* 0x0000001b41207221 */ /* 0x000fe20000010000 */
[----:B------:R-:W-:Y:S01]  /*3c30*/  FADD.FTZ R27, R30, R21 ;  /* 0x000000151e1b7221 */ /* 0x000fe20000010000 */
[----:B------:R-:W-:Y:S01]  /*3c40*/  FMUL.FTZ R30, R59, R21 ;  /* 0x000000153b1e7220 */ /* 0x000fe20000410000 */
[----:B------:R-:W-:-:S02]  /*3c50*/  FFMA.FTZ R23, R15, R16, R62 ;  /* 0x000000100f177223 */ /* 0x000fc4000001003e */
[----:B------:R-:W-:Y:S01]  /*3c60*/  FADD.FTZ R27, R27, R24 ;  /* 0x000000181b1b7221 */ /* 0x000fe20000010000 */
[----:B------:R-:W-:Y:S01]  /*3c70*/  FFMA.FTZ R33, R18, R30, R33 ;  /* 0x0000001e12217223 */ /* 0x000fe20000010021 */
[----:B------:R-:W-:Y:S01]  /*3c80*/  FMUL.FTZ R60, R23, -1.4426950216293334961 ;  /* 0xbfb8aa3b173c7820 */ /* 0x000fe20000410000 */
[----:B------:R-:W-:Y:S01]  /*3c90*/  FADD.FTZ R32, R32, R30 ;  /* 0x0000001e20207221 */ /* 0x000fe20000010000 */
[----:B------:R-:W-:Y:S01]  /*3ca0*/  FADD.FTZ R30, R31, R22 ;  /* 0x000000161f1e7221 */ /* 0x000fe20000010000 */
[----:B------:R-:W-:-:S03]  /*3cb0*/  FMUL.FTZ R31, R59, R24 ;  /* 0x000000183b1f7220 */ /* 0x000fc60000410000 */
[----:B------:R-:W0:Y:S02]  /*3cc0*/  MUFU.EX2 R60, R60 ;  /* 0x0000003c003c7308 */ /* 0x000e240000000800 */
[----:B0-----:R-:W-:-:S06]  /*3cd0*/  FADD.FTZ R70, R60, 1 ;  /* 0x3f8000003c467421 */ /* 0x001fcc0000010000 */
[----:B------:R-:W0:Y:S02]  /*3ce0*/  MUFU.RCP R70, R70 ;  /* 0x0000004600467308 */ /* 0x000e240000001000 */
[----:B0-----:R-:W-:Y:S01]  /*3cf0*/  FADD.FTZ R26, -R70, 1 ;  /* 0x3f800000461a7421 */ /* 0x001fe20000010100 */
[----:B------:R-:W-:-:S03]  /*3d00*/  FMUL.FTZ R19, R19, R70 ;  /* 0x0000004613137220 */ /* 0x000fc60000410000 */
[----:B------:R-:W-:Y:S01]  /*3d10*/  FFMA.FTZ R26, R23, R26, 1 ;  /* 0x3f800000171a7423 */ /* 0x000fe2000001001a */
[----:B------:R-:W-:-:S05]  /*3d20*/  HADD2.F32 R23, -RZ, R36.H0_H0 ;  /* 0x20000024ff177230 */ /* 0x000fca0000004100 */
[----:B------:R-:W-:Y:S01]  /*3d30*/  FADD.FTZ R28, -R14, R23 ;  /* 0x000000170e1c7221 */ /* 0x000fe20000010100 */
[----:B------:R-:W-:-:S03]  /*3d40*/  FMUL.FTZ R23, R19, R26 ;  /* 0x0000001a13177220 */ /* 0x000fc60000410000 */
[----:B------:R-:W-:Y:S01]  /*3d50*/  FMUL.FTZ R19, R28, R61 ;  /* 0x0000003d1c137220 */ /* 0x000fe20000410000 */
[----:B------:R-:W-:Y:S01]  /*3d60*/  FFMA.FTZ R28, R18, R21, R29 ;  /* 0x00000015121c7223 */ /* 0x000fe2000001001d */
[----:B------:R-:W-:Y:S02]  /*3d70*/  HADD2.F32 R18, -RZ, R35.H0_H0 ;  /* 0x20000023ff127230 */ /* 0x000fe40000004100 */
[----:B------:R-:W-:Y:S01]  /*3d80*/  FFMA.FTZ R25, R16, R23, R25 ;  /* 0x0000001710197223 */ /* 0x000fe20000010019 */
[----:B------:R-:W-:Y:S01]  /*3d90*/  FFMA.FTZ R26, R59, R19, R64 ;  /* 0x000000133b1a7223 */ /* 0x000fe20000010040 */
[----:B------:R-:W-:Y:S02]  /*3da0*/  HADD2.F32 R29, -RZ, R36.H1_H1 ;  /* 0x30000024ff1d7230 */ /* 0x000fe40000004100 */
[----:B------:R-:W-:Y:S01]  /*3db0*/  FFMA.FTZ R28, R17, R24, R28 ;  /* 0x00000018111c7223 */ /* 0x000fe2000001001c */
[----:B------:R-:W-:Y:S01]  /*3dc0*/  FADD.FTZ R30, R30, R23 ;  /* 0x000000171e1e7221 */ /* 0x000fe20000010000 */
[----:B------:R-:W-:-:S06]  /*3dd0*/  FMUL.FTZ R60, R26, -1.4426950216293334961 ;  /* 0xbfb8aa3b1a3c7820 */ /* 0x000fcc0000410000 */
[----:B------:R-:W0:Y:S02]  /*3de0*/  MUFU.EX2 R60, R60 ;  /* 0x0000003c003c7308 */ /* 0x000e240000000800 */
[----:B0-----:R-:W-:Y:S01]  /*3df0*/  FADD.FTZ R65, R60, 1 ;  /* 0x3f8000003c417421 */ /* 0x001fe20000010000 */
[----:B------:R-:W-:-:S05]  /*3e00*/  FADD.FTZ R60, -R14, R29 ;  /* 0x0000001d0e3c7221 */ /* 0x000fca0000010100 */
[----:B------:R-:W0:Y:S02]  /*3e10*/  MUFU.RCP R65, R65 ;  /* 0x0000004100417308 */ /* 0x000e240000001000 */
[----:B0-----:R-:W-:Y:S01]  /*3e20*/  FADD.FTZ R21, -R65, 1 ;  /* 0x3f80000041157421 */ /* 0x001fe20000010100 */
[----:B------:R-:W-:-:S03]  /*3e30*/  FMUL.FTZ R18, R18, R65 ;  /* 0x0000004112127220 */ /* 0x000fc60000410000 */
[----:B------:R-:W-:-:S04]  /*3e40*/  FFMA.FTZ R21, R26, R21, 1 ;  /* 0x3f8000001a157423 */ /* 0x000fc80000010015 */
[----:B------:R-:W-:Y:S01]  /*3e50*/  FMUL.FTZ R26, R18, R21 ;  /* 0x00000015121a7220 */ /* 0x000fe20000410000 */
[----:B------:R-:W-:Y:S01]  /*3e60*/  FMUL.FTZ R18, R60, R61 ;  /* 0x0000003d3c127220 */ /* 0x000fe20000410000 */
[----:B------:R-:W-:Y:S02]  /*3e70*/  FMUL.FTZ R60, R15, R22 ;  /* 0x000000160f3c7220 */ /* 0x000fe40000410000 */
[----:B------:R-:W-:Y:S01]  /*3e80*/  FADD.FTZ R27, R27, R26 ;  /* 0x0000001a1b1b7221 */ /* 0x000fe20000010000 */
[----:B------:R-:W-:Y:S01]  /*3e90*/  FFMA.FTZ R21, R15, R18, R62 ;  /* 0x000000120f157223 */ /* 0x000fe2000001003e */
[----:B------:R-:W-:Y:S01]  /*3ea0*/  FFMA.FTZ R22, R20, R60, R33 ;  /* 0x0000003c14167223 */ /* 0x000fe20000010021 */
[----:B------:R-:W-:Y:S02]  /*3eb0*/  HADD2.F32 R20, -RZ, R35.H1_H1 ;  /* 0x30000023ff147230 */ /* 0x000fe40000004100 */
[----:B------:R-:W-:Y:S01]  /*3ec0*/  FADD.FTZ R32, R60, R32 ;  /* 0x000000203c207221 */ /* 0x000fe20000010000 */
[----:B------:R-:W-:-:S03]  /*3ed0*/  FMUL.FTZ R29, R21, -1.4426950216293334961 ;  /* 0xbfb8aa3b151d7820 */ /* 0x000fc60000410000 */
[----:B------:R-:W-:-:S03]  /*3ee0*/  FADD.FTZ R32, R32, R31 ;  /* 0x0000001f20207221 */ /* 0x000fc60000010000 */
[----:B------:R-:W0:Y:S02]  /*3ef0*/  MUFU.EX2 R29, R29 ;  /* 0x0000001d001d7308 */ /* 0x000e240000000800 */
[----:B0-----:R-:W-:Y:S01]  /*3f00*/  FADD.FTZ R65, R29, 1 ;  /* 0x3f8000001d417421 */ /* 0x001fe20000010000 */
[----:B------:R-:W-:-:S05]  /*3f10*/  HADD2.F32 R29, -RZ, R34.H0_H0 ;  /* 0x20000022ff1d7230 */ /* 0x000fca0000004100 */
[----:B------:R-:W0:Y:S02]  /*3f20*/  MUFU.RCP R65, R65 ;  /* 0x0000004100417308 */ /* 0x000e240000001000 */
[----:B0-----:R-:W-:Y:S01]  /*3f30*/  FADD.FTZ R70, -R65, 1 ;  /* 0x3f80000041467421 */ /* 0x001fe20000010100 */
[----:B------:R-:W-:-:S03]  /*3f40*/  FMUL.FTZ R20, R20, R65 ;  /* 0x0000004114147220 */ /* 0x000fc60000410000 */
[----:B------:R-:W-:Y:S01]  /*3f50*/  FFMA.FTZ R21, R21, R70, 1 ;  /* 0x3f80000015157423 */ /* 0x000fe20000010046 */
[----:B------:R-:W-:Y:S01]  /*3f60*/  FADD.FTZ R70, -R14, R29 ;  /* 0x0000001d0e467221 */ /* 0x000fe20000010100 */
[----:B------:R-:W-:Y:S01]  /*3f70*/  FFMA.FTZ R29, R17, R31, R22 ;  /* 0x0000001f111d7223 */ /* 0x000fe20000010016 */
[----:B------:R-:W-:Y:S02]  /*3f80*/  HADD2.F32 R17, -RZ, R34.H1_H1 ;  /* 0x30000022ff117230 */ /* 0x000fe40000004100 */
[----:B------:R-:W-:Y:S01]  /*3f90*/  FMUL.FTZ R21, R20, R21 ;  /* 0x0000001514157220 */ /* 0x000fe20000410000 */
[----:B------:R-:W-:Y:S01]  /*3fa0*/  FMUL.FTZ R20, R70, R61 ;  /* 0x0000003d46147220 */ /* 0x000fe20000410000 */
[----:B------:R-:W-:Y:S02]  /*3fb0*/  HADD2.F32 R22, -RZ, R3.H0_H0 ;  /* 0x20000003ff167230 */ /* 0x000fe40000004100 */
[----:B------:R-:W-:Y:S01]  /*3fc0*/  FMUL.FTZ R70, R15, R23 ;  /* 0x000000170f467220 */ /* 0x000fe20000410000 */
[----:B------:R-:W-:-:S03]  /*3fd0*/  FFMA.FTZ R33, R59, R20, R64 ;  /* 0x000000143b217223 */ /* 0x000fc60000010040 */
[----:B------:R-:W-:Y:S01]  /*3fe0*/  FADD.FTZ R32, R70, R32 ;  /* 0x0000002046207221 */ /* 0x000fe20000010000 */
[----:B------:R-:W-:-:S06]  /*3ff0*/  FMUL.FTZ R60, R33, -1.4426950216293334961 ;  /* 0xbfb8aa3b213c7820 */ /* 0x000fcc0000410000 */
[----:B------:R-:W0:Y:S02]  /*4000*/  MUFU.EX2 R60, R60 ;  /* 0x0000003c003c7308 */ /* 0x000e240000000800 */
[----:B0-----:R-:W-:Y:S01]  /*4010*/  FADD.FTZ R65, R60, 1 ;  /* 0x3f8000003c417421 */ /* 0x001fe20000010000 */
[----:B------:R-:W-:Y:S01]  /*4020*/  FFMA.FTZ R60, R16, R70, R29 ;  /* 0x00000046103c7223 */ /* 0x000fe2000001001d */
[----:B------:R-:W-:Y:S02]  /*4030*/  HADD2.F32 R16, -RZ, R3.H1_H1 ;  /* 0x30000003ff107230 */ /* 0x000fe40000004100 */
[----:B------:R-:W-:Y:S02]  /*4040*/  HADD2.F32 R29, -RZ, R4.H0_H0 ;  /* 0x20000004ff1d7230 */ /* 0x000fe40000004100 */
[----:B------:R-:W0:Y:S03]  /*4050*/  MUFU.RCP R65, R65 ;  /* 0x0000004100417308 */ /* 0x000e260000001000 */
[----:B------:R-:W-:Y:S01]  /*4060*/  FADD.FTZ R72, -R14, R29 ;  /* 0x0000001d0e487221 */ /* 0x000fe20000010100 */
[----:B------:R-:W-:Y:S01]  /*4070*/  FFMA.FTZ R29, R19, R26, R28 ;  /* 0x0000001a131d7223 */ /* 0x000fe2000001001c */
[----:B0-----:R-:W-:Y:S01]  /*4080*/  FADD.FTZ R24, -R65, 1 ;  /* 0x3f80000041187421 */ /* 0x001fe20000010100 */
[----:B------:R-:W-:-:S03]  /*4090*/  FMUL.FTZ R22, R22, R65 ;  /* 0x0000004116167220 */ /* 0x000fc60000410000 */
[----:B------:R-:W-:Y:S01]  /*40a0*/  FFMA.FTZ R33, R33, R24, 1 ;  /* 0x3f80000021217423 */ /* 0x000fe20000010018 */
[----:B------:R-:W-:-:S03]  /*40b0*/  FADD.FTZ R24, -R14, R17 ;  /* 0x000000110e187221 */ /* 0x000fc60000010100 */
[----:B------:R-:W-:Y:S01]  /*40c0*/  FMUL.FTZ R22, R22, R33 ;  /* 0x0000002116167220 */ /* 0x000fe20000410000 */
[----:B------:R-:W-:-:S03]  /*40d0*/  FMUL.FTZ R17, R24, R61 ;  /* 0x0000003d18117220 */ /* 0x000fc60000410000 */
[----:B------:R-:W-:Y:S01]  /*40e0*/  FFMA.FTZ R29, R20, R22, R29 ;  /* 0x00000016141d7223 */ /* 0x000fe2000001001d */
        /* <DEDUP_REMOVED lines=10> */
[----:B------:R-:W-:Y:S02]  /*4190*/  HADD2.F32 R19, -RZ, R5.H0_H0 ;  /* 0x20000005ff137230 */ /* 0x000fe40000004100 */
[----:B------:R-:W-:Y:S01]  /*41a0*/  FFMA.FTZ R23, R24, R23, 1 ;  /* 0x3f80000018177423 */ /* 0x000fe20000010017 */
[----:B------:R-:W-:Y:S01]  /*41b0*/  FADD.FTZ R31, R30, R21 ;  /* 0x000000151e1f7221 */ /* 0x000fe20000010000 */
[----:B------:R-:W-:-:S02]  /*41c0*/  FMUL.FTZ R30, R15, R21 ;  /* 0x000000150f1e7220 */ /* 0x000fc40000410000 */
[----:B------:R-:W-:Y:S01]  /*41d0*/  FMUL.FTZ R24, R16, R23 ;  /* 0x0000001710187220 */ /* 0x000fe20000410000 */
[----:B------:R-:W-:Y:S01]  /*41e0*/  FMUL.FTZ R16, R72, R61 ;  /* 0x0000003d48107220 */ /* 0x000fe20000410000 */
[----:B------:R-:W-:Y:S01]  /*41f0*/  FFMA.FTZ R33, R18, R30, R33 ;  /* 0x0000001e12217223 */ /* 0x000fe20000010021 */
[----:B------:R-:W-:Y:S01]  /*4200*/  FADD.FTZ R32, R30, R32 ;  /* 0x000000201e207221 */ /* 0x000fe20000010000 */
[----:B------:R-:W-:Y:S01]  /*4210*/  FADD.FTZ R30, R27, R22 ;  /* 0x000000161b1e7221 */ /* 0x000fe20000010000 */
[----:B------:R-:W-:Y:S01]  /*4220*/  FFMA.FTZ R23, R59, R16, R64 ;  /* 0x000000103b177223 */ /* 0x000fe20000010040 */
[----:B------:R-:W-:Y:S01]  /*4230*/  FMUL.FTZ R27, R15, R24 ;  /* 0x000000180f1b7220 */ /* 0x000fe20000410000 */
[----:B------:R-:W-:Y:S02]  /*4240*/  FADD.FTZ R31, R31, R24 ;  /* 0x000000181f1f7221 */ /* 0x000fe40000010000 */
[----:B------:R-:W-:-:S06]  /*4250*/  FMUL.FTZ R65, R23, -1.4426950216293334961 ;  /* 0xbfb8aa3b17417820 */ /* 0x000fcc0000410000 */
        /* <DEDUP_REMOVED lines=31> */
[----:B------:R-:W-:Y:S02]  /*4450*/  HADD2.F32 R20, -RZ, R7.H0_H0 ;  /* 0x20000007ff147230 */ /* 0x000fe40000004100 */
[----:B------:R-:W-:Y:S01]  /*4460*/  FADD.FTZ R32, R32, R60 ;  /* 0x0000003c20207221 */ /* 0x000fe20000010000 */
[----:B------:R-:W-:-:S06]  /*4470*/  FMUL.FTZ R25, R21, -1.4426950216293334961 ;  /* 0xbfb8aa3b15197820 */ /* 0x000fcc0000410000 */
[----:B------:R-:W0:Y:S02]  /*4480*/  MUFU.EX2 R25, R25 ;  /* 0x0000001900197308 */ /* 0x000e240000000800 */
[----:B0-----:R-:W-:Y:S01]  /*4490*/  FADD.FTZ R65, R25, 1 ;  /* 0x3f80000019417421 */ /* 0x001fe20000010000 */
[----:B------:R-:W-:-:S05]  /*44a0*/  HADD2.F32 R25, -RZ, R6.H1_H1 ;  /* 0x30000006ff197230 */ /* 0x000fca0000004100 */
[----:B------:R-:W0:Y:S02]  /*44b0*/  MUFU.RCP R65, R65 ;  /* 0x0000004100417308 */ /* 0x000e240000001000 */
[----:B0-----:R-:W-:Y:S01]  /*44c0*/  FADD.FTZ R70, -R65, 1 ;  /* 0x3f80000041467421 */ /* 0x001fe20000010100 */
[----:B------:R-:W-:-:S03]  /*44d0*/  FMUL.FTZ R20, R20, R65 ;  /* 0x0000004114147220 */ /* 0x000fc60000410000 */
[----:B------:R-:W-:Y:S01]  /*44e0*/  FFMA.FTZ R21, R21, R70, 1 ;  /* 0x3f80000015157423 */ /* 0x000fe20000010046 */
[----:B------:R-:W-:Y:S01]  /*44f0*/  FADD.FTZ R70, -R14, R25 ;  /* 0x000000190e467221 */ /* 0x000fe20000010100 */
[----:B------:R-:W-:Y:S01]  /*4500*/  FFMA.FTZ R25, R17, R27, R22 ;  /* 0x0000001b11197223 */ /* 0x000fe20000010016 */
[----:B------:R-:W-:Y:S02]  /*4510*/  HADD2.F32 R17, -RZ, R8.H0_H0 ;  /* 0x20000008ff117230 */ /* 0x000fe40000004100 */
[----:B------:R-:W-:Y:S01]  /*4520*/  FMUL.FTZ R21, R20, R21 ;  /* 0x0000001514157220 */ /* 0x000fe20000410000 */
[----:B------:R-:W-:Y:S01]  /*4530*/  FMUL.FTZ R20, R70, R61 ;  /* 0x0000003d46147220 */ /* 0x000fe20000410000 */
[----:B------:R-:W-:Y:S02]  /*4540*/  HADD2.F32 R22, -RZ, R7.H1_H1 ;  /* 0x30000007ff167230 */ /* 0x000fe40000004100 */
[----:B------:R-:W-:Y:S01]  /*4550*/  FADD.FTZ R27, R27, R32 ;  /* 0x000000201b1b7221 */ /* 0x000fe20000010000 */
[----:B------:R-:W-:-:S04]  /*4560*/  FFMA.FTZ R33, R15, R20, R62 ;  /* 0x000000140f217223 */ /* 0x000fc8000001003e */
[----:B------:R-:W-:-:S06]  /*4570*/  FMUL.FTZ R60, R33, -1.4426950216293334961 ;  /* 0xbfb8aa3b213c7820 */ /* 0x000fcc0000410000 */
[----:B------:R-:W0:Y:S02]  /*4580*/  MUFU.EX2 R60, R60 ;  /* 0x0000003c003c7308 */ /* 0x000e240000000800 */
[----:B0-----:R-:W-:Y:S01]  /*4590*/  FADD.FTZ R65, R60, 1 ;  /* 0x3f8000003c417421 */ /* 0x001fe20000010000 */
[----:B------:R-:W-:-:S04]  /*45a0*/  FMUL.FTZ R60, R59, R23 ;  /* 0x000000173b3c7220 */ /* 0x000fc80000410000 */
[----:B------:R-:W-:Y:S01]  /*45b0*/  FFMA.FTZ R32, R16, R60, R25 ;  /* 0x0000003c10207223 */ /* 0x000fe20000010019 */
[----:B------:R-:W0:Y:S01]  /*45c0*/  MUFU.RCP R65, R65 ;  /* 0x0000004100417308 */ /* 0x000e220000001000 */
[----:B------:R-:W-:Y:S02]  /*45d0*/  HADD2.F32 R16, -RZ, R9.H0_H0 ;  /* 0x20000009ff107230 */ /* 0x000fe40000004100 */
[----:B------:R-:W-:Y:S01]  /*45e0*/  FADD.FTZ R27, R27, R60 ;  /* 0x0000003c1b1b7221 */ /* 0x000fe20000010000 */
[----:B------:R-:W-:-:S05]  /*45f0*/  HADD2.F32 R25, -RZ, R8.H1_H1 ;  /* 0x30000008ff197230 */ /* 0x000fca0000004100 */
        /* <DEDUP_REMOVED lines=133> */
[----:B------:R-:W-:Y:S01]  /*4e50*/  FADD.FTZ R30, R30, R23 ;  /* 0x000000171e1e7221 */ /* 0x000fe20000010000 */
[----:B------:R-:W-:Y:S01]  /*4e60*/  FFMA.FTZ R26, R15, R19, R62 ;  /* 0x000000130f1a7223 */ /* 0x000fe2000001003e */
[----:B------:R-:W-:Y:S02]  /*4e70*/  HADD2.F32 R25, -RZ, R57.H0_H0 ;  /* 0x20000039ff197230 */ /* 0x000fe40000004100 */
[----:B------:R-:W-:Y:S01]  /*4e80*/  FFMA.FTZ R28, R17, R24, R28 ;  /* 0x00000018111c7223 */ /* 0x000fe2000001001c */
[----:B------:R-:W-:Y:S01]  /*4e90*/  FFMA.FTZ R29, R16, R23, R29 ;  /* 0x00000017101d7223 */ /* 0x000fe2000001001d */
        /* <DEDUP_REMOVED lines=22> */
[----:B------:R-:W-:Y:S01]  /*5000*/  FMUL.FTZ R20, R20, R65 ;  /* 0x0000004114147220 */ /* 0x000fe20000410000 */
[----:B------:R-:W-:Y:S02]  /*5010*/  HADD2.F32 R65, -RZ, R56.H1_H1 ;  /* 0x30000038ff417230 */ /* 0x000fe40000004100 */
[----:B------:R-:W-:Y:S01]  /*5020*/  FFMA.FTZ R21, R21, R70, 1 ;  /* 0x3f80000015157423 */ /* 0x000fe20000010046 */
[----:B------:R-:W-:Y:S01]  /*5030*/  FADD.FTZ R70, -R14, R25 ;  /* 0x000000190e467221 */ /* 0x000fe20000010100 */
[----:B------:R-:W-:Y:S02]  /*5040*/  FMUL.FTZ R25, R15, R24 ;  /* 0x000000180f197220 */ /* 0x000fe40000410000 */
[----:B------:R-:W-:Y:S01]  /*5050*/  FMUL.FTZ R21, R20, R21 ;  /* 0x0000001514157220 */ /* 0x000fe20000410000 */
[----:B------:R-:W-:Y:S01]  /*5060*/  FMUL.FTZ R20, R70, R61 ;  /* 0x0000003d46147220 */ /* 0x000fe20000410000 */
[----:B------:R-:W-:Y:S01]  /*5070*/  FFMA.FTZ R17, R17, R25, R22 ;  /* 0x0000001911117223 */ /* 0x000fe20000010016 */
[----:B------:R-:W-:-:S02]  /*5080*/  FADD.FTZ R32, R25, R32 ;  /* 0x0000002019207221 */ /* 0x000fc40000010000 */
        /* <DEDUP_REMOVED lines=12> */
[----:B------:R-:W-:-:S04]  /*5150*/  FMUL.FTZ R16, R15, R26 ;  /* 0x0000001a0f107220 */ /* 0x000fc80000410000 */
[----:B------:R-:W-:Y:S01]  /*5160*/  FFMA.FTZ R17, R19, R16, R60 ;  /* 0x0000001013117223 */ /* 0x000fe2000001003c */
[----:B------:R-:W-:Y:S01]  /*5170*/  FADD.FTZ R23, R16, R23 ;  /* 0x0000001710177221 */ /* 0x000fe20000010000 */
[----:B------:R-:W-:-:S04]  /*5180*/  FMUL.FTZ R16, R59, R21 ;  /* 0x000000153b107220 */ /* 0x000fc80000410000 */
[C---:B------:R-:W-:Y:S01]  /*5190*/  FFMA.FTZ R25, R18.reuse, R16, R17 ;  /* 0x0000001012197223 */ /* 0x040fe20000010011 */
[----:B------:R-:W-:Y:S01]  /*51a0*/  FADD.FTZ R16, R23, R16 ;  /* 0x0000001017107221 */ /* 0x000fe20000010000 */
[----:B------:R-:W-:Y:S01]  /*51b0*/  FMUL.FTZ R23, R15, R22 ;  /* 0x000000160f177220 */ /* 0x000fe20000410000 */
[----:B------:R-:W-:Y:S01]  /*51c0*/  FFMA.FTZ R17, R19, R26, R28 ;  /* 0x0000001a13117223 */ /* 0x000fe2000001001c */
[----:B------:R-:W-:Y:S02]  /*51d0*/  FADD.FTZ R19, R31, R22 ;  /* 0x000000161f137221 */ /* 0x000fe40000010000 */
[----:B------:R-:W-:Y:S01]  /*51e0*/  FADD.FTZ R28, R23, R16 ;  /* 0x00000010171c7221 */ /* 0x000fe20000010000 */
[----:B------:R-:W-:Y:S01]  /*51f0*/  FFMA.FTZ R16, R18, R21, R29 ;  /* 0x0000001512107223 */ /* 0x000fe2000001001d */
[----:B------:R-:W-:Y:S01]  /*5200*/  FFMA.FTZ R25, R20, R23, R25 ;  /* 0x0000001714197223 */ /* 0x000fe20000010019 */
[----:B------:R-:W-:Y:S01]  /*5210*/  FADD.FTZ R18, R30, R21 ;  /* 0x000000151e127221 */ /* 0x000fe20000010000 */
[----:B------:R-:W-:-:S07]  /*5220*/  FFMA.FTZ R17, R20, R22, R17 ;  /* 0x0000001614117223 */ /* 0x000fce0000010011 */
.L_x_925:
        /* <DEDUP_REMOVED lines=44> */
.L_x_927:
[----:B------:R-:W-:Y:S05]  /*54f0*/  BSYNC.RECONVERGENT B0 ;  /* 0x0000000000007941 */ /* 0x000fea0003800200 */
.L_x_926:
[----:B------:R-:W-:Y:S06]  /*5500*/  BAR.SYNC.DEFER_BLOCKING 0x0 ;  /* 0x0000000000007b1d */ /* 0x000fec0000010000 */
[----:B------:R-:W-:Y:S04]  /*5510*/  BSSY.RECONVERGENT B0, `(.L_x_928) ;  /* 0x000003d000007945 */ /* 0x000fe80003800200 */
[----:B------:R-:W-:Y:S05]  /*5520*/  @P0 BRA `(.L_x_929) ;  /* 0x0000000000ec0947 */ /* 0x000fea0003800000 */
[----:B------:R-:W-:-:S09]  /*5530*/  ULEA UR4, UR7, UR5, 0x18 ;  /* 0x0000000507047291 */ /* 0x000fd2000f8ec0ff */
[----:B-1-3--:R-:W1:Y:S04]  /*5540*/  LDS.128 R20, [UR4+0x20] ;  /* 0x00002004ff147984 */ /* 0x00ae680008000c00 */
[----:B--2---:R-:W2:Y:S01]  /*5550*/  LDS.128 R24, [UR4+0x30] ;  /* 0x00003004ff187984 */ /* 0x004ea20008000c00 */
        /* <DEDUP_REMOVED lines=56> */
.L_x_929:
[----:B------:R-:W-:Y:S05]  /*58e0*/  BSYNC.RECONVERGENT B0 ;  /* 0x0000000000007941 */ /* 0x000fea0003800200 */
.L_x_928:
        /* <DEDUP_REMOVED lines=27> */
[----:B------:R-:W-:Y:S01]  /*5aa0*/  LDS.128 R20, [R65+0x1500] ;  /* 0x0015000041147984 */ /* 0x000fe20000000c00 */
[----:B------:R-:W-:-:S03]  /*5ab0*/  FADD.FTZ R28, R28, R19 ;  /* 0x000000131c1c7221 */ /* 0x000fc60000010000 */
        /* <DEDUP_REMOVED lines=49> */
.L_x_931:
[----:B------:R-:W-:Y:S05]  /*5dd0*/  BSYNC.RECONVERGENT B0 ;  /* 0x0000000000007941 */ /* 0x000fea0003800200 */
.L_x_930:
[----:B------:R-:W-:Y:S04]  /*5de0*/  BSSY.RECONVERGENT B0, `(.L_x_932) ;  /* 0x000001d000007945 */ /* 0x000fe80003800200 */
[----:B------:R-:W-:Y:S05]  /*5df0*/  @P3 BRA `(.L_x_933) ;  /* 0x00000000006c3947 */ /* 0x000fea0003800000 */
[----:B---3--:R-:W2:Y:S01]  /*5e00*/  LDC.64 R20, c[0x0][0x3f8] ;  /* 0x0000fe00ff147b82 */ /* 0x008ea20000000a00 */
[----:B------:R-:W-:-:S07]  /*5e10*/  IMAD R27, R63, 0x30, R60 ;  /* 0x000000303f1b7824 */ /* 0x000fce00078e023c */
[----:B-1----:R-:W1:Y:S01]  /*5e20*/  LDC.64 R22, c[0x0][0x3d8] ;  /* 0x0000f600ff167b82 */ /* 0x002e620000000a00 */
        /* <DEDUP_REMOVED lines=24> */
.L_x_933:
[----:B------:R-:W-:Y:S05]  /*5fb0*/  BSYNC.RECONVERGENT B0 ;  /* 0x0000000000007941 */ /* 0x000fea0003800200 */
.L_x_932:
[----:B------:R-:W5:Y:S02]  /*5fc0*/  LDCU UR4, c[0x0][0x370] ;  /* 0x00006e00ff0477ac */ /* 0x000f640008000800 */
[----:B-----5:R-:W-:-:S09]  /*5fd0*/  UISETP.GE.U32.AND UP0, UPT, UR4, 0x2, UPT ;  /* 0x000000020400788c */ /* 0x020fd2000bf06070 */
[----:B------:R-:W-:Y:S05]  /*5fe0*/  BRA.U !UP0, `(.L_x_934) ;  /* 0x0000001508487547 */ /* 0x000fea000b800000 */
[----:B------:R-:W-:Y:S05]  /*5ff0*/  @P0 BRA `(.L_x_935) ;  /* 0x00000000008c0947 */ /* 0x000fea0003800000 */
[----:B----4-:R-:W3:Y:S01]  /*6000*/  LDC R25, c[0x0][0x374] ;  /* 0x0000dd00ff197b82 */ /* 0x010ee20000000800 */
[----:B-1----:R-:W1:Y:S01]  /*6010*/  S2R R23, SR_CTAID.Y ;  /* 0x0000000000177919 */ /* 0x002e620000002600 */
[C---:B------:R-:W-:Y:S02]  /*6020*/  LOP3.LUT R22, R51.reuse, 0x1, RZ, 0xc0, !PT ;  /* 0x0000000133167812 */ /* 0x040fe400078ec0ff */
[----:B--2---:R-:W-:-:S04]  /*6030*/  LOP3.LUT P0, R24, R51, 0x2, RZ, 0xc0, !PT ;  /* 0x0000000233187812 */ /* 0x004fc8000780c0ff */
[----:B------:R-:W2:Y:S08]  /*6040*/  LDC R27, c[0x0][0x370] ;  /* 0x0000dc00ff1b7b82 */ /* 0x000eb00000000800 */
[----:B------:R-:W4:Y:S01]  /*6050*/  LDC.64 R18, c[0x0][0x3d0] ;  /* 0x0000f400ff127b82 */ /* 0x000f220000000a00 */
[----:B---3--:R-:W-:-:S07]  /*6060*/  IMAD R20, R22, R25, RZ ;  /* 0x0000001916147224 */ /* 0x008fce00078e02ff */
[----:B------:R-:W3:Y:S01]  /*6070*/  LDC.64 R16, c[0x0][0x3c8] ;  /* 0x0000f200ff107b82 */ /* 0x000ee20000000a00 */
[----:B--2---:R-:W-:Y:S02]  /*6080*/  IMAD R21, R20, R27, RZ ;  /* 0x0000001b14157224 */ /* 0x004fe400078e02ff */
[----:B-1----:R-:W-:-:S03]  /*6090*/  IMAD R25, R25, UR6, R23 ;  /* 0x0000000619197c24 */ /* 0x002fc6000f8e0217 */
[----:B------:R-:W-:-:S05]  /*60a0*/  SHF.L.U32 R21, R21, 0x1, RZ ;  /* 0x0000000115157819 */ /* 0x000fca00000006ff */
[----:B----4-:R-:W-:Y:S01]  /*60b0*/  IMAD.WIDE R18, R21, 0x4, R18 ;  /* 0x0000000415127825 */ /* 0x010fe200078e0212 */
        /* <DEDUP_REMOVED lines=13> */
.L_x_936:
        /* <DEDUP_REMOVED lines=10> */
.L_x_935:
[----:B----4-:R-:W4:Y:S01]  /*6230*/  LDC R16, c[0x0][0x370] ;  /* 0x0000dc00ff107b82 */ /* 0x010f220000000800 */
[----:B------:R-:W-:Y:S05]  /*6240*/  WARPSYNC.ALL ;  /* 0x0000000000007948 */ /* 0x000fea0003800000 */
[----:B----4-:R-:W-:Y:S02]  /*6250*/  ISETP.GE.U32.AND P0, PT, R16, 0x8, PT ;  /* 0x000000081000780c */ /* 0x010fe40003f06070 */
[----:B------:R-:W-:Y:S01]  /*6260*/  BAR.SYNC.DEFER_BLOCKING 0x0 ;  /* 0x0000000000007b1d */ /* 0x000fe20000010000 */
[----:B--2---:R-:W-:-:S10]  /*6270*/  MOV R24, RZ ;  /* 0x000000ff00187202 */ /* 0x004fd40000000f00 */
[----:B------:R-:W-:Y:S05]  /*6280*/  @!P0 BRA `(.L_x_937) ;  /* 0x0000000800748947 */ /* 0x000fea0003800000 */
[----:B------:R-:W2:Y:S01]  /*6290*/  S2UR UR15, SR_CTAID.Y ;  /* 0x00000000000f79c3 */ /* 0x000ea20000002600 */
[----:B------:R-:W2:Y:S01]  /*62a0*/  LDCU UR4, c[0x0][0x374] ;  /* 0x00006e80ff0477ac */ /* 0x000ea20008000800 */
[----:B-1-3--:R-:W1:Y:S01]  /*62b0*/  S2R R20, SR_TID.X ;  /* 0x0000000000147919 */ /* 0x00ae620000002100 */
[----:B------:R-:W-:Y:S01]  /*62c0*/  HFMA2 R29, -RZ, RZ, 0, 0 ;  /* 0x00000000ff1d7431 */ /* 0x000fe200000001ff */
[----:B------:R-:W-:-:S04]  /*62d0*/  UIADD3 UR5, UPT, UPT, -UR6, URZ, URZ ;  /* 0x000000ff06057290 */ /* 0x000fc8000fffe1ff */
[----:B------:R-:W3:Y:S01]  /*62e0*/  S2UR UR6, SR_CTAID.X ;  /* 0x00000000000679c3 */ /* 0x000ee20000002500 */
[----:B--2---:R-:W-:Y:S02]  /*62f0*/  ULEA UR7, UR4, UR15, 0x2 ;  /* 0x0000000f04077291 */ /* 0x004fe4000f8e10ff */
[----:B------:R-:W-:Y:S01]  /*6300*/  MOV R21, UR15 ;  /* 0x0000000f00157c02 */ /* 0x000fe20008000f00 */
[----:B------:R-:W-:Y:S02]  /*6310*/  UIMAD UR10, UR4, 0x3, UR15 ;  /* 0x00000003040a78a4 */ /* 0x000fe4000f8e020f */
[----:B------:R-:W-:Y:S02]  /*6320*/  UIMAD UR11, UR4, 0x6, UR15 ;  /* 0x00000006040b78a4 */ /* 0x000fe4000f8e020f */
[----:B------:R-:W-:Y:S01]  /*6330*/  UIMAD UR12, UR4, 0x7, UR15 ;  /* 0x00000007040c78a4 */ /* 0x000fe2000f8e020f */
[----:B------:R-:W-:Y:S01]  /*6340*/  MOV R23, UR7 ;  /* 0x0000000700177c02 */ /* 0x000fe20008000f00 */
        /* <DEDUP_REMOVED lines=8> */
[----:B-1-3--:R-:W-:-:S07]  /*63d0*/  MOV R28, UR4 ;  /* 0x00000004001c7c02 */ /* 0x00afce0008000f00 */
.L_x_938:
[----:B------:R-:W-:Y:S02]  /*63e0*/  ISETP.NE.AND P1, PT, RZ, UR5, PT ;  /* 0x00000005ff007c0c */ /* 0x000fe4000bf25270 */
[----:B------:R-:W-:Y:S02]  /*63f0*/  IADD3 R16, PT, PT, R29, 0x1, RZ ;  /* 0x000000011d107810 */ /* 0x000fe40007ffe0ff */
[----:B------:R-:W-:Y:S02]  /*6400*/  ISETP.NE.OR P1, PT, R60, RZ, !P1 ;  /* 0x000000ff3c00720c */ /* 0x000fe40004f25670 */
[----:B------:R-:W-:Y:S02]  /*6410*/  ISETP.NE.AND P2, PT, R16, UR6, PT ;  /* 0x0000000610007c0c */ /* 0x000fe4000bf45270 */
[----:B------:R-:W-:-:S04]  /*6420*/  MOV R60, R20 ;  /* 0x00000014003c7202 */ /* 0x000fc80000000f00 */
[----:B------:R-:W-:-:S05]  /*6430*/  ISETP.NE.OR P2, PT, R60, RZ, !P2 ;  /* 0x000000ff3c00720c */ /* 0x000fca0005745670 */
[----:B------:R-:W1:Y:S01]  /*6440*/  @!P1 LDC R16, c[0x0][0x374] ;  /* 0x0000dd00ff109b82 */ /* 0x000e620000000800 */
[----:B------:R-:W-:-:S07]  /*6450*/  @!P1 LOP3.LUT R19, R51, 0x1, RZ, 0xc0, !PT ;  /* 0x0000000133139812 */ /* 0x000fce00078ec0ff */
[----:B------:R-:W2:Y:S08]  /*6460*/  @!P1 LDC R17, c[0x0][0x370] ;  /* 0x0000dc00ff119b82 */ /* 0x000eb00000000800 */
[----:B------:R-:W3:Y:S01]  /*6470*/  @!P2 LDC R30, c[0x0][0x374] ;  /* 0x0000dd00ff1eab82 */ /* 0x000ee20000000800 */
[----:B-1----:R-:W-:-:S07]  /*6480*/  @!P1 IMAD R16, R19, R16, RZ ;  /* 0x0000001013109224 */ /* 0x002fce00078e02ff */
[----:B------:R-:W1:Y:S01]  /*6490*/  @!P2 LDC R31, c[0x0][0x370] ;  /* 0x0000dc00ff1fab82 */ /* 0x000e620000000800 */
[----:B--2---:R-:W-:-:S07]  /*64a0*/  @!P1 IMAD R16, R16, R17, RZ ;  /* 0x0000001110109224 */ /* 0x004fce00078e02ff */
[----:B------:R-:W2:Y:S01]  /*64b0*/  @!P1 LDC.64 R18, c[0x0][0x3d0] ;  /* 0x0000f400ff129b82 */ /* 0x000ea20000000a00 */
[----:B------:R-:W-:-:S05]  /*64c0*/  @!P2 LOP3.LUT R17, R51, 0x1, RZ, 0xc0, !PT ;  /* 0x000000013311a812 */ /* 0x000fca00078ec0ff */
[----:B---3--:R-:W-:Y:S01]  /*64d0*/  @!P2 IMAD R30, R17, R30, RZ ;  /* 0x0000001e111ea224 */ /* 0x008fe200078e02ff */
[----:B------:R-:W-:-:S03]  /*64e0*/  @!P1 SHF.L.U32 R17, R16, 0x1, RZ ;  /* 0x0000000110119819 */ /* 0x000fc600000006ff */
[----:B-1----:R-:W-:Y:S02]  /*64f0*/  @!P2 IMAD R30, R30, R31, RZ ;  /* 0x0000001f1e1ea224 */ /* 0x002fe400078e02ff */
[----:B--2---:R-:W-:Y:S02]  /*6500*/  @!P1 IMAD.WIDE R18, R17, 0x4, R18 ;  /* 0x0000000411129825 */ /* 0x004fe400078e0212 */
[----:B------:R-:W1:Y:S02]  /*6510*/  @!P2 LDC.64 R16, c[0x0][0x3d0] ;  /* 0x0000f400ff10ab82 */ /* 0x000e640000000a00 */
[----:B------:R-:W-:Y:S01]  /*6520*/  @!P1 IMAD.WIDE.U32 R18, R21, 0x8, R18 ;  /* 0x0000000815129825 */ /* 0x000fe200078e0012 */
[----:B------:R-:W-:-:S05]  /*6530*/  @!P2 SHF.L.U32 R31, R30, 0x1, RZ ;  /* 0x000000011e1fa819 */ /* 0x000fca00000006ff */
[----:B------:R-:W0:Y:S01]  /*6540*/  @!P1 LDG.E.64 R18, desc[UR8][R18.64] ;  /* 0x0000000812129981 */ /* 0x000e22000c1e1b00 */
[----:B-1----:R-:W-:-:S04]  /*6550*/  @!P2 IMAD.WIDE R16, R31, 0x4, R16 ;  /* 0x000000041f10a825 */ /* 0x002fc800078e0210 */
[----:B------:R-:W-:-:S06]  /*6560*/  @!P2 IMAD.WIDE.U32 R16, R28, 0x8, R16 ;  /* 0x000000081c10a825 */ /* 0x000fcc00078e0010 */
[----:B------:R-:W2:Y:S01]  /*6570*/  @!P2 LDG.E.64 R16, desc[UR8][R16.64] ;  /* 0x000000081010a981 */ /* 0x000ea2000c1e1b00 */
[----:B------:R-:W-:-:S04]  /*6580*/  IADD3 R30, PT, PT, R29, 0x2, RZ ;  /* 0x000000021d1e7810 */ /* 0x000fc80007ffe0ff */
[----:B------:R-:W-:-:S04]  /*6590*/  ISETP.NE.AND P0, PT, R30, UR6, PT ;  /* 0x000000061e007c0c */ /* 0x000fc8000bf05270 */
[----:B------:R-:W-:-:S13]  /*65a0*/  ISETP.NE.OR P0, PT, R60, RZ, !P0 ;  /* 0x000000ff3c00720c */ /* 0x000fda0004705670 */
[----:B------:R-:W1:Y:S08]  /*65b0*/  @!P0 LDC R30, c[0x0][0x374] ;  /* 0x0000dd00ff1e8b82 */ /* 0x000e700000000800 */
[----:B------:R-:W3:Y:S01]  /*65c0*/  @!P0 LDC R31, c[0x0][0x370] ;  /* 0x0000dc00ff1f8b82 */ /* 0x000ee20000000800 */
[----:B0-----:R-:W-:Y:S01]  /*65d0*/  @!P1 FADD.FTZ R33, R33, R19 ;  /* 0x0000001321219221 */ /* 0x001fe20000010000 */
[----:B------:R-:W-:Y:S01]  /*65e0*/  @!P0 LOP3.LUT R19, R51, 0x1, RZ, 0xc0, !PT ;  /* 0x0000000133138812 */ /* 0x000fe200078ec0ff */
[----:B------:R-:W-:-:S04]  /*65f0*/  @!P1 FADD.FTZ R32, R32, R18 ;  /* 0x0000001220209221 */ /* 0x000fc80000010000 */
[----:B-1----:R-:W-:Y:S01]  /*6600*/  @!P0 IMAD R18, R19, R30, RZ ;  /* 0x0000001e13128224 */ /* 0x002fe200078e02ff */
[----:B------:R-:W-:-:S04]  /*6610*/  IADD3 R19, PT, PT, R29, 0x3, RZ ;  /* 0x000000031d137810 */ /* 0x000fc80007ffe0ff */
[----:B------:R-:W-:-:S04]  /*6620*/  ISETP.NE.AND P1, PT, R19, UR6, PT ;  /* 0x0000000613007c0c */ /* 0x000fc8000bf25270 */
[----:B------:R-:W-:Y:S01]  /*6630*/  ISETP.NE.OR P1, PT, R60, RZ, !P1 ;  /* 0x000000ff3c00720c */ /* 0x000fe20004f25670 */
[----:B--2---:R-:W-:Y:S01]  /*6640*/  @!P2 FADD.FTZ R32, R32, R16 ;  /* 0x000000102020a221 */ /* 0x004fe20000010000 */
[----:B---3--:R-:W-:-:S11]  /*6650*/  @!P0 IMAD R16, R18, R31, RZ ;  /* 0x0000001f12108224 */ /* 0x008fd600078e02ff */
        /* <DEDUP_REMOVED lines=96> */
.L_x_937:
[----:B------:R-:W2:Y:S02]  /*6c60*/  LDCU UR4, c[0x0][0x370] ;  /* 0x00006e00ff0477ac */ /* 0x000ea40008000800 */
[----:B--2---:R-:W-:-:S09]  /*6c70*/  ULOP3.LUT UP0, URZ, UR4, 0x7, URZ, 0xc0, !UPT ;  /* 0x0000000704ff7892 */ /* 0x004fd2000f80c0ff */
[----:B------:R-:W-:Y:S05]  /*6c80*/  BRA.U !UP0, `(.L_x_934) ;  /* 0x0000000908207547 */ /* 0x000fea000b800000 */
[----:B------:R-:W2:Y:S02]  /*6c90*/  LDCU UR4, c[0x0][0x370] ;  /* 0x00006e00ff0477ac */ /* 0x000ea40008000800 */
[----:B--2---:R-:W-:-:S04]  /*6ca0*/  ULOP3.LUT UR4, UR4, 0x7, URZ, 0xc0, !UPT ;  /* 0x0000000704047892 */ /* 0x004fc8000f8ec0ff */
[----:B------:R-:W-:-:S04]  /*6cb0*/  UIADD3 UR4, UPT, UPT, UR4, -0x1, URZ ;  /* 0xffffffff04047890 */ /* 0x000fc8000fffe0ff */
[----:B------:R-:W-:-:S09]  /*6cc0*/  UISETP.GE.U32.AND UP0, UPT, UR4, 0x3, UPT ;  /* 0x000000030400788c */ /* 0x000fd2000bf06070 */
[----:B------:R-:W-:Y:S05]  /*6cd0*/  BRA.U !UP0, `(.L_x_939) ;  /* 0x0000000508147547 */ /* 0x000fea000b800000 */
[C---:B------:R-:W-:Y:S02]  /*6ce0*/  ISETP.NE.AND P0, PT, R24.reuse, UR6, PT ;  /* 0x0000000618007c0c */ /* 0x040fe4000bf05270 */
[----:B------:R-:W-:Y:S02]  /*6cf0*/  IADD3 R16, PT, PT, R24, 0x1, RZ ;  /* 0x0000000118107810 */ /* 0x000fe40007ffe0ff */
[----:B------:R-:W-:Y:S02]  /*6d00*/  ISETP.NE.OR P0, PT, R60, RZ, !P0 ;  /* 0x000000ff3c00720c */ /* 0x000fe40004705670 */
[----:B------:R-:W-:Y:S02]  /*6d10*/  ISETP.NE.AND P1, PT, R16, UR6, PT ;  /* 0x0000000610007c0c */ /* 0x000fe4000bf25270 */
[----:B------:R-:W-:Y:S02]  /*6d20*/  IADD3 R27, PT, PT, R24, 0x3, RZ ;  /* 0x00000003181b7810 */ /* 0x000fe40007ffe0ff */
[----:B------:R-:W-:-:S02]  /*6d30*/  ISETP.NE.OR P1, PT, R60, RZ, !P1 ;  /* 0x000000ff3c00720c */ /* 0x000fc40004f25670 */
[----:B------:R-:W-:Y:S02]  /*6d40*/  ISETP.NE.AND P3, PT, R27, UR6, PT ;  /* 0x000000061b007c0c */ /* 0x000fe4000bf65270 */
[----:B-1----:R-:W-:Y:S02]  /*6d50*/  IADD3 R25, PT, PT, R24, 0x2, RZ ;  /* 0x0000000218197810 */ /* 0x002fe40007ffe0ff */
[----:B------:R-:W-:Y:S01]  /*6d60*/  ISETP.NE.OR P3, PT, R60, RZ, !P3 ;  /* 0x000000ff3c00720c */ /* 0x000fe20005f65670 */
[----:B------:R-:W1:Y:S01]  /*6d70*/  @!P0 LDC R21, c[0x0][0x374] ;  /* 0x0000dd00ff158b82 */ /* 0x000e620000000800 */
        /* <DEDUP_REMOVED lines=8> */
[----:B------:R-:W0:Y:S06]  /*6e00*/  @!P1 LDC R19, c[0x0][0x374] ;  /* 0x0000dd00ff139b82 */ /* 0x000e2c0000000800 */
[----:B------:R-:W5:Y:S01]  /*6e10*/  @!P2 S2R R30, SR_CTAID.Y ;  /* 0x00000000001ea919 */ /* 0x000f620000002600 */
[----:B------:R-:W-:Y:S01]  /*6e20*/  @!P2 LOP3.LUT R63, R51, 0x1, RZ, 0xc0, !PT ;  /* 0x00000001333fa812 */ /* 0x000fe200078ec0ff */
[----:B------:R-:W5:Y:S01]  /*6e30*/  @!P1 LDC R23, c[0x0][0x370] ;  /* 0x0000dc00ff179b82 */ /* 0x000f620000000800 */
[----:B-1----:R-:W-:-:S04]  /*6e40*/  @!P0 IMAD R16, R16, R21, RZ ;  /* 0x0000001510108224 */ /* 0x002fc800078e02ff */
[----:B---3--:R-:W-:-:S03]  /*6e50*/  @!P0 IMAD R20, R16, R17, RZ ;  /* 0x0000001110148224 */ /* 0x008fc600078e02ff */
[----:B------:R-:W1:Y:S01]  /*6e60*/  @!P2 LDC R28, c[0x0][0x374] ;  /* 0x0000dd00ff1cab82 */ /* 0x000e620000000800 */
[----:B--2---:R-:W-:Y:S02]  /*6e70*/  @!P0 IMAD R21, R24, R21, R22 ;  /* 0x0000001518158224 */ /* 0x004fe400078e0216 */
[----:B0-----:R-:W-:-:S05]  /*6e80*/  @!P1 IMAD R26, R26, R19, RZ ;  /* 0x000000131a1a9224 */ /* 0x001fca00078e02ff */
[----:B------:R-:W0:Y:S01]  /*6e90*/  @!P0 LDC.64 R16, c[0x0][0x3d0] ;  /* 0x0000f400ff108b82 */ /* 0x000e220000000a00 */
[----:B------:R-:W-:Y:S01]  /*6ea0*/  @!P1 IMAD R22, R24, R19, R19 ;  /* 0x0000001318169224 */ /* 0x000fe200078e0213 */
[----:B------:R-:W-:-:S04]  /*6eb0*/  @!P3 LOP3.LUT R19, R51, 0x1, RZ, 0xc0, !PT ;  /* 0x000000013313b812 */ /* 0x000fc800078ec0ff */
[----:B----4-:R-:W-:Y:S01]  /*6ec0*/  @!P1 IADD3 R29, PT, PT, R22, R29, RZ ;  /* 0x0000001d161d9210 */ /* 0x010fe20007ffe0ff */
[----:B-----5:R-:W-:Y:S01]  /*6ed0*/  @!P1 IMAD R26, R26, R23, RZ ;  /* 0x000000171a1a9224 */ /* 0x020fe200078e02ff */
[----:B------:R-:W2:Y:S01]  /*6ee0*/  @!P2 LDC R31, c[0x0][0x370] ;  /* 0x0000dc00ff1fab82 */ /* 0x000ea20000000800 */
[----:B------:R-:W-:-:S07]  /*6ef0*/  @!P0 SHF.L.U32 R23, R20, 0x1, RZ ;  /* 0x0000000114178819 */ /* 0x000fce00000006ff */
[----:B------:R-:W3:Y:S01]  /*6f00*/  @!P3 LDC R20, c[0x0][0x374] ;  /* 0x0000dd00ff14bb82 */ /* 0x000ee20000000800 */
[-C--:B-1----:R-:W-:Y:S02]  /*6f10*/  @!P2 IMAD R25, R25, R28.reuse, R30 ;  /* 0x0000001c1919a224 */ /* 0x082fe400078e021e */
[----:B------:R-:W-:Y:S02]  /*6f20*/  @!P2 IMAD R28, R63, R28, RZ ;  /* 0x0000001c3f1ca224 */ /* 0x000fe400078e02ff */
[----:B0-----:R-:W-:-:S03]  /*6f30*/  @!P0 IMAD.WIDE R16, R23, 0x4, R16 ;  /* 0x0000000417108825 */ /* 0x001fc600078e0210 */
[----:B------:R-:W0:Y:S01]  /*6f40*/  @!P3 LDC R23, c[0x0][0x370] ;  /* 0x0000dc00ff17bb82 */ /* 0x000e220000000800 */
[----:B------:R-:W-:-:S04]  /*6f50*/  @!P0 IMAD.WIDE.U32 R16, R21, 0x8, R16 ;  /* 0x0000000815108825 */ /* 0x000fc800078e0010 */
[----:B--2---:R-:W-:Y:S01]  /*6f60*/  @!P2 IMAD R28, R28, R31, RZ ;  /* 0x0000001f1c1ca224 */ /* 0x004fe200078e02ff */
[----:B------:R-:W-:Y:S01]  /*6f70*/  @!P1 SHF.L.U32 R31, R26, 0x1, RZ ;  /* 0x000000011a1f9819 */ /* 0x000fe200000006ff */
[----:B------:R-:W2:Y:S01]  /*6f80*/  @!P0 LDG.E.64 R16, desc[UR8][R16.64] ;  /* 0x0000000810108981 */ /* 0x000ea2000c1e1b00 */
[-C--:B---3--:R-:W-:Y:S02]  /*6f90*/  @!P3 IMAD R27, R27, R20.reuse, R18 ;  /* 0x000000141b1bb224 */ /* 0x088fe400078e0212 */
[----:B------:R-:W-:Y:S02]  /*6fa0*/  @!P3 IMAD R20, R19, R20, RZ ;  /* 0x000000141314b224 */ /* 0x000fe400078e02ff */
[----:B------:R-:W1:Y:S02]  /*6fb0*/  @!P1 LDC.64 R18, c[0x0][0x3d0] ;  /* 0x0000f400ff129b82 */ /* 0x000e640000000a00 */
[----:B0-----:R-:W-:-:S06]  /*6fc0*/  @!P3 IMAD R30, R20, R23, RZ ;  /* 0x00000017141eb224 */ /* 0x001fcc00078e02ff */
[----:B------:R-:W0:Y:S01]  /*6fd0*/  @!P2 LDC.64 R20, c[0x0][0x3d0] ;  /* 0x0000f400ff14ab82 */ /* 0x000e220000000a00 */
[----:B------:R-:W-:-:S07]  /*6fe0*/  @!P3 SHF.L.U32 R63, R30, 0x1, RZ ;  /* 0x000000011e3fb819 */ /* 0x000fce00000006ff */
[----:B------:R-:W3:Y:S01]  /*6ff0*/  @!P3 LDC.64 R22, c[0x0][0x3d0] ;  /* 0x0000f400ff16bb82 */ /* 0x000ee20000000a00 */
[----:B-1----:R-:W-:Y:S01]  /*7000*/  @!P1 IMAD.WIDE R18, R31, 0x4, R18 ;  /* 0x000000041f129825 */ /* 0x002fe200078e0212 */
[----:B------:R-:W-:-:S03]  /*7010*/  @!P2 SHF.L.U32 R31, R28, 0x1, RZ ;  /* 0x000000011c1fa819 */ /* 0x000fc600000006ff */
[----:B------:R-:W-:-:S04]  /*7020*/  @!P1 IMAD.WIDE.U32 R18, R29, 0x8, R18 ;  /* 0x000000081d129825 */ /* 0x000fc800078e0012 */
[----:B0-----:R-:W-:Y:S02]  /*7030*/  @!P2 IMAD.WIDE R20, R31, 0x4, R20 ;  /* 0x000000041f14a825 */ /* 0x001fe400078e0214 */
[----:B------:R-:W4:Y:S02]  /*7040*/  @!P1 LDG.E.64 R18, desc[UR8][R18.64] ;  /* 0x0000000812129981 */ /* 0x000f24000c1e1b00 */
[----:B---3--:R-:W-:-:S04]  /*7050*/  @!P3 IMAD.WIDE R22, R63, 0x4, R22 ;  /* 0x000000043f16b825 */ /* 0x008fc800078e0216 */
[----:B------:R-:W-:-:S04]  /*7060*/  @!P2 IMAD.WIDE.U32 R20, R25, 0x8, R20 ;  /* 0x000000081914a825 */ /* 0x000fc800078e0014 */
[----:B------:R-:W-:Y:S02]  /*7070*/  @!P3 IMAD.WIDE.U32 R22, R27, 0x8, R22 ;  /* 0x000000081b16b825 */ /* 0x000fe400078e0016 */
[----:B------:R-:W3:Y:S04]  /*7080*/  @!P2 LDG.E.64 R20, desc[UR8][R20.64] ;  /* 0x000000081414a981 */ /* 0x000ee8000c1e1b00 */
[----:B------:R-:W5:Y:S01]  /*7090*/  @!P3 LDG.E.64 R22, desc[UR8][R22.64] ;  /* 0x000000081616b981 */ /* 0x000f62000c1e1b00 */
[----:B------:R-:W-:Y:S01]  /*70a0*/  IADD3 R24, PT, PT, R24, 0x4, RZ ;  /* 0x0000000418187810 */ /* 0x000fe20007ffe0ff */
[----:B--2---:R-:W-:Y:S01]  /*70b0*/  @!P0 FADD.FTZ R32, R32, R16 ;  /* 0x0000001020208221 */ /* 0x004fe20000010000 */
[----:B------:R-:W-:-:S03]  /*70c0*/  @!P0 FADD.FTZ R33, R33, R17 ;  /* 0x0000001121218221 */ /* 0x000fc60000010000 */
[----:B----4-:R-:W-:Y:S01]  /*70d0*/  @!P1 FADD.FTZ R32, R32, R18 ;  /* 0x0000001220209221 */ /* 0x010fe20000010000 */
[----:B------:R-:W-:-:S03]  /*70e0*/  @!P1 FADD.FTZ R33, R33, R19 ;  /* 0x0000001321219221 */ /* 0x000fc60000010000 */
[----:B---3--:R-:W-:Y:S01]  /*70f0*/  @!P2 FADD.FTZ R32, R32, R20 ;  /* 0x000000142020a221 */ /* 0x008fe20000010000 */
[----:B------:R-:W-:-:S03]  /*7100*/  @!P2 FADD.FTZ R33, R33, R21 ;  /* 0x000000152121a221 */ /* 0x000fc60000010000 */
[----:B-----5:R-:W-:Y:S01]  /*7110*/  @!P3 FADD.FTZ R32, R32, R22 ;  /* 0x000000162020b221 */ /* 0x020fe20000010000 */
[----:B------:R-:W-:-:S07]  /*7120*/  @!P3 FADD.FTZ R33, R33, R23 ;  /* 0x000000172121b221 */ /* 0x000fce0000010000 */
.L_x_939:
[----:B------:R-:W2:Y:S02]  /*7130*/  LDCU UR4, c[0x0][0x370] ;  /* 0x00006e00ff0477ac */ /* 0x000ea40008000800 */
[----:B--2---:R-:W-:-:S09]  /*7140*/  ULOP3.LUT UP0, UR4, UR4, 0x3, URZ, 0xc0, !UPT ;  /* 0x0000000304047892 */ /* 0x004fd2000f80c0ff */
        /* <DEDUP_REMOVED lines=8> */
[----:B-1----:R-:W1:Y:S01]  /*71d0*/  @!P0 LDC R25, c[0x0][0x374] ;  /* 0x0000dd00ff198b82 */ /* 0x002e620000000800 */
[C---:B------:R-:W-:Y:S01]  /*71e0*/  @!P0 LOP3.LUT R18, R51.reuse, 0x1, RZ, 0xc0, !PT ;  /* 0x0000000133128812 */ /* 0x040fe200078ec0ff */
[----:B------:R-:W2:Y:S04]  /*71f0*/  @!P0 S2R R26, SR_CTAID.Y ;  /* 0x00000000001a8919 */ /* 0x000ea80000002600 */
[----:B------:R-:W4:Y:S01]  /*7200*/  @!P1 S2R R29, SR_CTAID.Y ;  /* 0x00000000001d9919 */ /* 0x000f220000002600 */
[----:B------:R-:W-:Y:S01]  /*7210*/  @!P1 LOP3.LUT R28, R51, 0x1, RZ, 0xc0, !PT ;  /* 0x00000001331c9812 */ /* 0x000fe200078ec0ff */
[----:B------:R-:W3:Y:S08]  /*7220*/  @!P0 LDC R19, c[0x0][0x370] ;  /* 0x0000dc00ff138b82 */ /* 0x000ef00000000800 */
[----:B------:R-:W5:Y:S08]  /*7230*/  @!P1 LDC R27, c[0x0][0x374] ;  /* 0x0000dd00ff1b9b82 */ /* 0x000f700000000800 */
[----:B------:R-:W0:Y:S01]  /*7240*/  @!P1 LDC R22, c[0x0][0x370] ;  /* 0x0000dc00ff169b82 */ /* 0x000e220000000800 */
[----:B-1----:R-:W-:-:S07]  /*7250*/  @!P0 IMAD R18, R18, R25, RZ ;  /* 0x0000001912128224 */ /* 0x002fce00078e02ff */
[----:B------:R-:W1:Y:S01]  /*7260*/  @!P0 LDC.64 R16, c[0x0][0x3d0] ;  /* 0x0000f400ff108b82 */ /* 0x000e620000000a00 */
[----:B---3--:R-:W-:-:S07]  /*7270*/  @!P0 IMAD R20, R18, R19, RZ ;  /* 0x0000001312148224 */ /* 0x008fce00078e02ff */
[----:B------:R-:W3:Y:S01]  /*7280*/  @!P1 LDC.64 R18, c[0x0][0x3d0] ;  /* 0x0000f400ff129b82 */ /* 0x000ee20000000a00 */
[----:B-----5:R-:W-:-:S04]  /*7290*/  @!P1 IMAD R21, R28, R27, RZ ;  /* 0x0000001b1c159224 */ /* 0x020fc800078e02ff */
[----:B0-----:R-:W-:Y:S01]  /*72a0*/  @!P1 IMAD R22, R21, R22, RZ ;  /* 0x0000001615169224 */ /* 0x001fe200078e02ff */
[----:B------:R-:W-:Y:S01]  /*72b0*/  @!P0 SHF.L.U32 R21, R20, 0x1, RZ ;  /* 0x0000000114158819 */ /* 0x000fe200000006ff */
[----:B------:R-:W-:-:S03]  /*72c0*/  @!P1 IMAD R20, R24, R27, R27 ;  /* 0x0000001b18149224 */ /* 0x000fc600078e021b */
[----:B------:R-:W-:Y:S01]  /*72d0*/  @!P1 SHF.L.U32 R23, R22, 0x1, RZ ;  /* 0x0000000116179819 */ /* 0x000fe200000006ff */
[----:B-1----:R-:W-:-:S04]  /*72e0*/  @!P0 IMAD.WIDE R16, R21, 0x4, R16 ;  /* 0x0000000415108825 */ /* 0x002fc800078e0210 */
        /* <DEDUP_REMOVED lines=12> */
.L_x_940:
[----:B------:R-:W2:Y:S01]  /*73b0*/  LDC R16, c[0x0][0x370] ;  /* 0x0000dc00ff107b82 */ /* 0x000ea20000000800 */
[----:B------:R-:W-:Y:S01]  /*73c0*/  ISETP.NE.AND P0, PT, R24, UR6, PT ;  /* 0x0000000618007c0c */ /* 0x000fe2000bf05270 */
[----:B------:R-:W-:Y:S03]  /*73d0*/  BSSY.RECONVERGENT B0, `(.L_x_934) ;  /* 0x0000013000007945 */ /* 0x000fe60003800200 */
[----:B------:R-:W-:Y:S02]  /*73e0*/  ISETP.NE.OR P0, PT, R60, RZ, !P0 ;  /* 0x000000ff3c00720c */ /* 0x000fe40004705670 */
[----:B--2---:R-:W-:-:S04]  /*73f0*/  LOP3.LUT R16, R16, 0x1, RZ, 0xc0, !PT ;  /* 0x0000000110107812 */ /* 0x004fc800078ec0ff */
[----:B------:R-:W-:-:S13]  /*7400*/  ISETP.NE.U32.OR P0, PT, R16, 0x1, P0 ;  /* 0x000000011000780c */ /* 0x000fda0000705470 */
[----:B------:R-:W-:Y:S05]  /*7410*/  @P0 BRA `(.L_x_941) ;  /* 0x0000000000380947 */ /* 0x000fea0003800000 */
[----:B------:R-:W2:Y:S01]  /*7420*/  LDCU UR4, c[0x0][0x374] ;  /* 0x00006e80ff0477ac */ /* 0x000ea20008000800 */
[----:B-1----:R-:W1:Y:S01]  /*7430*/  LDC R19, c[0x0][0x370] ;  /* 0x0000dc00ff137b82 */ /* 0x002e620000000800 */
[----:B------:R-:W4:Y:S01]  /*7440*/  S2R R21, SR_CTAID.Y ;  /* 0x0000000000157919 */ /* 0x000f220000002600 */
[----:B------:R-:W-:-:S06]  /*7450*/  LOP3.LUT R18, R51, 0x1, RZ, 0xc0, !PT ;  /* 0x0000000133127812 */ /* 0x000fcc00078ec0ff */
[----:B------:R-:W5:Y:S01]  /*7460*/  LDC.64 R16, c[0x0][0x3d0] ;  /* 0x0000f400ff107b82 */ /* 0x000f620000000a00 */
[----:B--2---:R-:W-:-:S04]  /*7470*/  IMAD R18, R18, UR4, RZ ;  /* 0x0000000412127c24 */ /* 0x004fc8000f8e02ff */
[----:B-1----:R-:W-:-:S05]  /*7480*/  IMAD R18, R18, R19, RZ ;  /* 0x0000001312127224 */ /* 0x002fca00078e02ff */
[----:B------:R-:W-:-:S05]  /*7490*/  SHF.L.U32 R19, R18, 0x1, RZ ;  /* 0x0000000112137819 */ /* 0x000fca00000006ff */
[----:B-----5:R-:W-:-:S04]  /*74a0*/  IMAD.WIDE R16, R19, 0x4, R16 ;  /* 0x0000000413107825 */ /* 0x020fc800078e0210 */
[----:B----4-:R-:W-:-:S04]  /*74b0*/  IMAD R19, R24, UR4, R21 ;  /* 0x0000000418137c24 */ /* 0x010fc8000f8e0215 */
[----:B------:R-:W-:-:S06]  /*74c0*/  IMAD.WIDE.U32 R16, R19, 0x8, R16 ;  /* 0x0000000813107825 */ /* 0x000fcc00078e0010 */
[----:B------:R-:W0:Y:S02]  /*74d0*/  LDG.E.64 R16, desc[UR8][R16.64] ;  /* 0x0000000810107981 */ /* 0x000e24000c1e1b00 */
[----:B0--3--:R-:W-:Y:S01]  /*74e0*/  FADD.FTZ R32, R32, R16 ;  /* 0x0000001020207221 */ /* 0x009fe20000010000 */
[----:B------:R-:W-:-:S07]  /*74f0*/  FADD.FTZ R33, R33, R17 ;  /* 0x0000001121217221 */ /* 0x000fce0000010000 */
.L_x_941:
[----:B------:R-:W-:Y:S05]  /*7500*/  BSYNC.RECONVERGENT B0 ;  /* 0x0000000000007941 */ /* 0x000fea0003800200 */
.L_x_934:
[----:B------:R-:W5:Y:S01]  /*7510*/  S2UR UR5, SR_CgaCtaId ;  /* 0x00000000000579c3 */ /* 0x000f620000008800 */
[----:B------:R-:W-:Y:S01]  /*7520*/  ISETP.NE.AND P0, PT, R60, RZ, PT ;  /* 0x000000ff3c00720c */ /* 0x000fe20003f05270 */
[----:B------:R-:W-:Y:S01]  /*7530*/  UMOV UR4, 0x400 ;  /* 0x0000040000047882 */ /* 0x000fe20000000000 */
[----:B------:R-:W0:Y:S01]  /*7540*/  LDCU.64 UR10, c[0x0][0x400] ;  /* 0x00008000ff0a77ac */ /* 0x000e220008000a00 */
[--C-:B-1--4-:R-:W-:Y:S02]  /*7550*/  HADD2.F32 R19, -RZ, R50.reuse.H0_H0 ;  /* 0x20000032ff137230 */ /* 0x112fe40000004100 */
[----:B------:R-:W-:Y:S02]  /*7560*/  HADD2.F32 R25, -RZ, R50.H1_H1 ;  /* 0x30000032ff197230 */ /* 0x000fe40000004100 */
[----:B------:R-:W1:Y:S01]  /*7570*/  LDC R18, c[0x0][0x41c] ;  /* 0x00010700ff127b82 */ /* 0x000e620000000800 */
[C---:B------:R-:W-:Y:S02]  /*7580*/  FADD.FTZ R22, -R14.reuse, R19 ;  /* 0x000000130e167221 */ /* 0x040fe40000010100 */
[----:B--2---:R-:W-:-:S04]  /*7590*/  FADD.FTZ R24, -R14, R25 ;  /* 0x000000190e187221 */ /* 0x004fc80000010100 */
[----:B------:R-:W-:Y:S01]  /*75a0*/  FMUL.FTZ R29, R24, R61 ;  /* 0x0000003d181d7220 */ /* 0x000fe20000410000 */
[----:B-----5:R-:W-:Y:S01]  /*75b0*/  ULEA UR4, UR5, UR4, 0x18 ;  /* 0x0000000405047291 */ /* 0x020fe2000f8ec0ff */
[----:B------:R-:W2:Y:S01]  /*75c0*/  LDCU.U8 UR5, c[0x0][0x414] ;  /* 0x00008280ff0577ac */ /* 0x000ea20008000000 */
[----:B-1----:R-:W-:-:S07]  /*75d0*/  IMAD R21, R18, UR6, R53 ;  /* 0x0000000612157c24 */ /* 0x002fce000f8e0235 */
[----:B------:R-:W-:Y:S01]  /*75e0*/  @!P0 STS.64 [UR4+0xe0], R32 ;  /* 0x0000e020ff008988 */ /* 0x000fe20008000a04 */
[----:B------:R-:W-:Y:S01]  /*75f0*/  BAR.SYNC.DEFER_BLOCKING 0x0 ;  /* 0x0000000000007b1d */ /* 0x000fe20000010000 */
[----:B0-----:R-:W-:Y:S02]  /*7600*/  ISETP.GE.U32.AND P0, PT, R21, UR10, PT ;  /* 0x0000000a15007c0c */ /* 0x001fe4000bf06070 */
[----:B------:R-:W-:Y:S01]  /*7610*/  SHF.R.S32.HI R18, RZ, 0x1f, R21 ;  /* 0x0000001fff127819 */ /* 0x000fe20000011415 */
[----:B--2---:R-:W-:-:S03]  /*7620*/  UISETP.NE.AND UP0, UPT, UR5, URZ, UPT ;  /* 0x000000ff0500728c */ /* 0x004fc6000bf05270 */
[----:B------:R-:W-:Y:S01]  /*7630*/  ISETP.GE.AND.EX P0, PT, R18, UR11, PT, P0 ;  /* 0x0000000b12007c0c */ /* 0x000fe2000bf06300 */
[----:B------:R-:W0:Y:S01]  /*7640*/  LDS.64 R16, [UR4+0xe0] ;  /* 0x0000e004ff107984 */ /* 0x000e220008000a00 */
[----:B------:R-:W0:Y:S02]  /*7650*/  LDCU UR4, c[0x0][0x42c] ;  /* 0x00008580ff0477ac */ /* 0x000e240008000800 */
[----:B0-----:R-:W-:Y:S01]  /*7660*/  FMUL.FTZ R23, R17, UR4 ;  /* 0x0000000411177c20 */ /* 0x001fe20008410000 */
[----:B---3--:R-:W-:Y:S01]  /*7670*/  FMUL.FTZ R20, R16, UR4 ;  /* 0x0000000410147c20 */ /* 0x008fe20008410000 */
[----:B------:R-:W-:Y:S01]  /*7680*/  FMUL.FTZ R17, R22, R61 ;  /* 0x0000003d16117220 */ /* 0x000fe20000410000 */
[--C-:B------:R-:W-:Y:S02]  /*7690*/  HADD2.F32 R16, -RZ, R49.reuse.H0_H0 ;  /* 0x20000031ff107230 */ /* 0x100fe40000004100 */
[----:B------:R-:W-:Y:S02]  /*76a0*/  HADD2.F32 R22, -RZ, R49.H1_H1 ;  /* 0x30000031ff167230 */ /* 0x000fe40000004100 */
[----:B------:R-:W-:Y:S01]  /*76b0*/  FFMA.FTZ R32, R20, R17, R23 ;  /* 0x0000001114207223 */ /* 0x000fe20000010017 */
        /* <DEDUP_REMOVED lines=19> */
.L_x_942:
        /* <DEDUP_REMOVED lines=21> */
.L_x_944:
[----:B------:R-:W-:Y:S05]  /*7940*/  BSYNC.RECONVERGENT B0 ;  /* 0x0000000000007941 */ /* 0x000fea0003800200 */
.L_x_943:
[--C-:B0-----:R-:W-:Y:S01]  /*7950*/  HADD2.F32 R17, -RZ, R48.reuse.H0_H0 ;  /* 0x20000030ff117230 */ /* 0x101fe20000004100 */
[----:B------:R-:W-:Y:S01]  /*7960*/  ISETP.GE.U32.AND P0, PT, R27, UR10, PT ;  /* 0x0000000a1b007c0c */ /* 0x000fe2000bf06070 */
[----:B------:R-:W-:Y:S01]  /*7970*/  HADD2.F32 R19, -RZ, R48.H1_H1 ;  /* 0x30000030ff137230 */ /* 0x000fe20000004100 */
[----:B------:R-:W-:Y:S01]  /*7980*/  ISETP.GE.U32.AND P1, PT, R25, UR10, PT ;  /* 0x0000000a19007c0c */ /* 0x000fe2000bf26070 */
[--C-:B------:R-:W-:Y:S02]  /*7990*/  HADD2.F32 R18, -RZ, R47.reuse.H0_H0 ;  /* 0x2000002fff127230 */ /* 0x100fe40000004100 */
[C---:B------:R-:W-:Y:S01]  /*79a0*/  FADD.FTZ R24, -R14.reuse, R17 ;  /* 0x000000110e187221 */ /* 0x040fe20000010100 */
[----:B------:R-:W-:Y:S01]  /*79b0*/  SHF.R.S32.HI R16, RZ, 0x1f, R27 ;  /* 0x0000001fff107819 */ /* 0x000fe2000001141b */
[----:B------:R-:W-:Y:S01]  /*79c0*/  FADD.FTZ R26, -R14, R19 ;  /* 0x000000130e1a7221 */ /* 0x000fe20000010100 */
[----:B------:R-:W-:Y:S01]  /*79d0*/  SHF.R.S32.HI R22, RZ, 0x1f, R25 ;  /* 0x0000001fff167819 */ /* 0x000fe20000011419 */
[-C--:B------:R-:W-:Y:S01]  /*79e0*/  FMUL.FTZ R28, R24, R61.reuse ;  /* 0x0000003d181c7220 */ /* 0x080fe20000410000 */
[----:B------:R-:W-:Y:S01]  /*79f0*/  HADD2.F32 R24, -RZ, R47.H1_H1 ;  /* 0x3000002fff187230 */ /* 0x000fe20000004100 */
        /* <DEDUP_REMOVED lines=24> */
.L_x_945:
        /* <DEDUP_REMOVED lines=21> */
.L_x_947:
[----:B------:R-:W-:Y:S05]  /*7cd0*/  BSYNC.RECONVERGENT B0 ;  /* 0x0000000000007941 */ /* 0x000fea0003800200 */
.L_x_946:
[-C--:B------:R-:W-:Y:S01]  /*7ce0*/  FMUL.FTZ R28, R28, R61.reuse ;  /* 0x0000003d1c1c7220 */ /* 0x080fe20000410000 */
[----:B------:R-:W-:Y:S01]  /*7cf0*/  FADD.FTZ R24, -R14, R29 ;  /* 0x0000001d0e187221 */ /* 0x000fe20000010100 */
[--C-:B------:R-:W-:Y:S02]  /*7d00*/  HADD2.F32 R16, -RZ, R45.reuse.H0_H0 ;  /* 0x2000002dff107230 */ /* 0x100fe40000004100 */
[----:B0-----:R-:W-:Y:S02]  /*7d10*/  HADD2.F32 R18, -RZ, R45.H1_H1 ;  /* 0x3000002dff127230 */ /* 0x001fe40000004100 */
        /* <DEDUP_REMOVED lines=21> */
.L_x_948:
        /* <DEDUP_REMOVED lines=21> */
.L_x_950:
[----:B------:R-:W-:Y:S05]  /*7fc0*/  BSYNC.RECONVERGENT B0 ;  /* 0x0000000000007941 */ /* 0x000fea0003800200 */
.L_x_949:
        /* <DEDUP_REMOVED lines=9> */
[----:B------:R-:W-:Y:S01]  /*8060*/  FMUL.FTZ R17, R24, R61 ;  /* 0x0000003d18117220 */ /* 0x000fe20000410000 */
        /* <DEDUP_REMOVED lines=25> */
.L_x_951:
        /* <DEDUP_REMOVED lines=21> */
.L_x_953:
[----:B------:R-:W-:Y:S05]  /*8350*/  BSYNC.RECONVERGENT B0 ;  /* 0x0000000000007941 */ /* 0x000fea0003800200 */
.L_x_952:
        /* <DEDUP_REMOVED lines=25> */
.L_x_954:
        /* <DEDUP_REMOVED lines=21> */
.L_x_956:
[----:B------:R-:W-:Y:S05]  /*8640*/  BSYNC.RECONVERGENT B0 ;  /* 0x0000000000007941 */ /* 0x000fea0003800200 */
.L_x_955:
[----:B0-----:R-:W-:Y:S02]  /*8650*/  HADD2.F32 R19, -RZ, R38.H0_H0 ;  /* 0x20000026ff137230 */ /* 0x001fe40000004100 */
[C---:B------:R-:W-:Y:S01]  /*8660*/  FADD.FTZ R48, -R14.reuse, R25 ;  /* 0x000000190e307221 */ /* 0x040fe20000010100 */
[----:B------:R-:W-:Y:S02]  /*8670*/  HADD2.F32 R33, -RZ, R36.H1_H1 ;  /* 0x30000024ff217230 */ /* 0x000fe40000004100 */
[C---:B------:R-:W-:Y:S01]  /*8680*/  FADD.FTZ R70, -R14.reuse, R29 ;  /* 0x0000001d0e467221 */ /* 0x040fe20000010100 */
[----:B------:R-:W-:Y:S02]  /*8690*/  HADD2.F32 R27, -RZ, R38.H1_H1 ;  /* 0x30000026ff1b7230 */ /* 0x000fe40000004100 */
[C---:B------:R-:W-:Y:S01]  /*86a0*/  FADD.FTZ R46, -R14.reuse, R19 ;  /* 0x000000130e2e7221 */ /* 0x040fe20000010100 */
[----:B------:R-:W-:Y:S02]  /*86b0*/  HADD2.F32 R31, -RZ, R36.H0_H0 ;  /* 0x20000024ff1f7230 */ /* 0x000fe40000004100 */
[----:B------:R-:W-:Y:S01]  /*86c0*/  FADD.FTZ R42, -R14, R33 ;  /* 0x000000210e2a7221 */ /* 0x000fe20000010100 */
[----:B------:R-:W-:Y:S01]  /*86d0*/  HADD2.F32 R41, -RZ, R34.H0_H0 ;  /* 0x20000022ff297230 */ /* 0x000fe20000004100 */
[C---:B------:R-:W-:Y:S01]  /*86e0*/  IADD3 R19, PT, PT, R21.reuse, 0x50, RZ ;  /* 0x0000005015137810 */ /* 0x040fe20007ffe0ff */
[----:B------:R-:W-:Y:S01]  /*86f0*/  HADD2.F32 R45, -RZ, R4.H0_H0 ;  /* 0x20000004ff2d7230 */ /* 0x000fe20000004100 */
[C---:B------:R-:W-:Y:S01]  /*8700*/  IADD3 R33, PT, PT, R21.reuse, 0x60, RZ ;  /* 0x0000006015217810 */ /* 0x040fe20007ffe0ff */
[--C-:B------:R-:W-:Y:S01]  /*8710*/  HADD2.F32 R73, -RZ, R10.reuse.H0_H0 ;  /* 0x2000000aff497230 */ /* 0x100fe20000004100 */
[C---:B------:R-:W-:Y:S01]  /*8720*/  IADD3 R29, PT, PT, R21.reuse, 0x70, RZ ;  /* 0x00000070151d7810 */ /* 0x040fe20007ffe0ff */
[----:B------:R-:W-:Y:S01]  /*8730*/  HADD2.F32 R75, -RZ, R10.H1_H1 ;  /* 0x3000000aff4b7230 */ /* 0x000fe20000004100 */
[----:B------:R-:W-:Y:S01]  /*8740*/  IADD3 R25, PT, PT, R21, 0x80, RZ ;  /* 0x0000008015197810 */ /* 0x000fe20007ffe0ff */
[----:B------:R-:W-:-:S02]  /*8750*/  HADD2.F32 R77, -RZ, R12.H0_H0 ;  /* 0x2000000cff4d7230 */ /* 0x000fc40000004100 */
[C---:B------:R-:W-:Y:S01]  /*8760*/  FADD.FTZ R18, -R14.reuse, R27 ;  /* 0x0000001b0e127221 */ /* 0x040fe20000010100 */
[--C-:B------:R-:W-:Y:S02]  /*8770*/  HADD2.F32 R10, -RZ, R55.reuse.H0_H0 ;  /* 0x20000037ff0a7230 */ /* 0x100fe40000004100 */
[C---:B------:R-:W-:Y:S01]  /*8780*/  FADD.FTZ R44, -R14.reuse, R31 ;  /* 0x0000001f0e2c7221 */ /* 0x040fe20000010100 */
[----:B------:R-:W-:Y:S02]  /*8790*/  HADD2.F32 R43, -RZ, R34.H1_H1 ;  /* 0x30000022ff2b7230 */ /* 0x000fe40000004100 */
[C---:B------:R-:W-:Y:S01]  /*87a0*/  FADD.FTZ R40, -R14.reuse, R41 ;  /* 0x000000290e287221 */ /* 0x040fe20000010100 */
[----:B------:R-:W-:Y:S02]  /*87b0*/  HADD2.F32 R47, -RZ, R4.H1_H1 ;  /* 0x30000004ff2f7230 */ /* 0x000fe40000004100 */
[----:B------:R-:W-:Y:S01]  /*87c0*/  FADD.FTZ R34, -R14, R45 ;  /* 0x0000002d0e227221 */ /* 0x000fe20000010100 */
[--C-:B------:R-:W-:Y:S01]  /*87d0*/  HADD2.F32 R49, -RZ, R6.reuse.H0_H0 ;  /* 0x20000006ff317230 */ /* 0x100fe20000004100 */
[----:B------:R-:W-:Y:S01]  /*87e0*/  ISETP.GE.U32.AND P0, PT, R19, UR10, PT ;  /* 0x0000000a13007c0c */ /* 0x000fe2000bf06070 */
[----:B------:R-:W-:Y:S01]  /*87f0*/  HADD2.F32 R63, -RZ, R6.H1_H1 ;  /* 0x30000006ff3f7230 */ /* 0x000fe20000004100 */
[----:B------:R-:W-:Y:S01]  /*8800*/  ISETP.GE.U32.AND P1, PT, R33, UR10, PT ;  /* 0x0000000a21007c0c */ /* 0x000fe2000bf26070 */
[--C-:B------:R-:W-:Y:S01]  /*8810*/  HADD2.F32 R65, -RZ, R8.reuse.H0_H0 ;  /* 0x20000008ff417230 */ /* 0x100fe20000004100 */
[----:B------:R-:W-:Y:S01]  /*8820*/  ISETP.GE.U32.AND P2, PT, R29, UR10, PT ;  /* 0x0000000a1d007c0c */ /* 0x000fe2000bf46070 */
[----:B------:R-:W-:Y:S01]  /*8830*/  HADD2.F32 R71, -RZ, R8.H1_H1 ;  /* 0x30000008ff477230 */ /* 0x000fe20000004100 */
[----:B------:R-:W-:Y:S01]  /*8840*/  ISETP.GE.U32.AND P3, PT, R25, UR10, PT ;  /* 0x0000000a19007c0c */ /* 0x000fe2000bf66070 */
[----:B------:R-:W-:Y:S01]  /*8850*/  HADD2.F32 R12, -RZ, R12.H1_H1 ;  /* 0x3000000cff0c7230 */ /* 0x000fe20000004100 */
[----:B------:R-:W-:Y:S01]  /*8860*/  SHF.R.S32.HI R16, RZ, 0x1f, R19 ;  /* 0x0000001fff107819 */ /* 0x000fe20000011413 */
[----:B------:R-:W-:Y:S01]  /*8870*/  HADD2.F32 R55, -RZ, R55.H1_H1 ;  /* 0x30000037ff377230 */ /* 0x000fe20000004100 */
[----:B------:R-:W-:Y:S01]  /*8880*/  SHF.R.S32.HI R41, RZ, 0x1f, R33 ;  /* 0x0000001fff297819 */ /* 0x000fe20000011421 */
[--C-:B------:R-:W-:Y:S01]  /*8890*/  HADD2.F32 R17, -RZ, R57.reuse.H0_H0 ;  /* 0x20000039ff117230 */ /* 0x100fe20000004100 */
[----:B------:R-:W-:Y:S01]  /*88a0*/  SHF.R.S32.HI R31, RZ, 0x1f, R29 ;  /* 0x0000001fff1f7819 */ /* 0x000fe2000001141d */
[----:B------:R-:W-:Y:S01]  /*88b0*/  HADD2.F32 R57, -RZ, R57.H1_H1 ;  /* 0x30000039ff397230 */ /* 0x000fe20000004100 */
[----:B------:R-:W-:Y:S01]  /*88c0*/  SHF.R.S32.HI R27, RZ, 0x1f, R25 ;  /* 0x0000001fff1b7819 */ /* 0x000fe20000011419 */
[----:B------:R-:W-:Y:S01]  /*88d0*/  FMUL.FTZ R45, R48, R61 ;  /* 0x0000003d302d7220 */ /* 0x000fe20000410000 */
        /* <DEDUP_REMOVED lines=13> */
[----:B------:R-:W-:Y:S01]  /*89b0*/  ISETP.GE.AND.EX P0, PT, R16, UR11, PT, P0 ;  /* 0x0000000b10007c0c */ /* 0x000fe2000bf06300 */
[----:B------:R-:W-:Y:S01]  /*89c0*/  FADD.FTZ R14, -R14, R57 ;  /* 0x000000390e0e7221 */ /* 0x000fe20000010100 */
[----:B------:R-:W-:Y:S01]  /*89d0*/  ISETP.GE.AND.EX P1, PT, R41, UR11, PT, P1 ;  /* 0x0000000b29007c0c */ /* 0x000fe2000bf26310 */
[--C-:B------:R-:W-:Y:S01]  /*89e0*/  HADD2.F32 R43, -RZ, R39.reuse.H0_H0 ;  /* 0x20000027ff2b7230 */ /* 0x100fe20000004100 */
        /* <DEDUP_REMOVED lines=18> */
[----:B------:R-:W-:-:S04]  /*8b10*/  FFMA.FTZ R70, R39, R70, 1 ;  /* 0x3f80000027467423 */ /* 0x000fc80000010046 */
[----:B------:R-:W-:Y:S01]  /*8b20*/  FMUL.FTZ R43, R43, R70 ;  /* 0x000000462b2b7220 */ /* 0x000fe20000410000 */
[----:B-1----:R-:W-:Y:S01]  /*8b30*/  FADD.FTZ R72, -R57, 1 ;  /* 0x3f80000039487421 */ /* 0x002fe20000010100 */
[----:B------:R-:W-:-:S03]  /*8b40*/  FMUL.FTZ R50, R50, R57 ;  /* 0x0000003932327220 */ /* 0x000fc60000410000 */
[----:B------:R-:W-:-:S04]  /*8b50*/  FFMA.FTZ R45, R45, R72, 1 ;  /* 0x3f8000002d2d7423 */ /* 0x000fc80000010048 */
[----:B------:R-:W-:-:S07]  /*8b60*/  FMUL.FTZ R50, R50, R45 ;  /* 0x0000002d32327220 */ /* 0x000fce0000410000 */
.L_x_957:
[----:B------:R-:W-:Y:S01]  /*8b70*/  FFMA.FTZ R70, R20, R17, R23 ;  /* 0x0000001114467223 */ /* 0x000fe20000010017 */
[----:B------:R-:W-:Y:S01]  /*8b80*/  BSSY.RECONVERGENT B0, `(.L_x_958) ;  /* 0x0000014000007945 */ /* 0x000fe20003800200 */
[----:B------:R-:W-:Y:S01]  /*8b90*/  FMUL.FTZ R39, R46, R61 ;  /* 0x0000003d2e277220 */ /* 0x000fe20000410000 */
[----:B------:R-:W-:Y:S01]  /*8ba0*/  FFMA.FTZ R48, R59, R43, -R48 ;  /* 0x0000002b3b307223 */ /* 0x000fe20000010830 */
[----:B------:R-:W-:Y:S01]  /*8bb0*/  FMUL.FTZ R46, R18, R61 ;  /* 0x0000003d122e7220 */ /* 0x000fe20000410000 */
[----:B------:R-:W-:Y:S01]  /*8bc0*/  FFMA.FTZ R70, R15, R50, -R70 ;  /* 0x000000320f467223 */ /* 0x000fe20000010846 */
[----:B------:R-:W-:Y:S06]  /*8bd0*/  @P0 BRA `(.L_x_959) ;  /* 0x0000000000380947 */ /* 0x000fec0003800000 */
[----:B------:R-:W0:Y:S01]  /*8be0*/  LDCU.64 UR4, c[0x0][0x3f8] ;  /* 0x00007f00ff0477ac */ /* 0x000e220008000a00 */
[----:B------:R-:W-:Y:S01]  /*8bf0*/  MOV R17, R69 ;  /* 0x0000004500117202 */ /* 0x000fe20000000f00 */
[-C--:B------:R-:W-:Y:S01]  /*8c00*/  FMUL.FTZ R48, R48, R61.reuse ;  /* 0x0000003d30307220 */ /* 0x080fe20000410000 */
[----:B------:R-:W-:Y:S01]  /*8c10*/  FMUL.FTZ R43, R70, R61 ;  /* 0x0000003d462b7220 */ /* 0x000fe20000410000 */
[----:B------:R-:W1:Y:S04]  /*8c20*/  LDCU.64 UR6, c[0x0][0x380] ;  /* 0x00007000ff0677ac */ /* 0x000e680008000a00 */
[----:B------:R-:W-:Y:S01]  /*8c30*/  F2FP.F16.F32.PACK_AB R43, R43, R48 ;  /* 0x000000302b2b723e */ /* 0x000fe200000000ff */
        /* <DEDUP_REMOVED lines=8> */
.L_x_959:
[----:B------:R-:W-:Y:S05]  /*8cc0*/  BSYNC.RECONVERGENT B0 ;  /* 0x0000000000007941 */ /* 0x000fea0003800200 */
.L_x_958:
[--C-:B------:R-:W-:Y:S02]  /*8cd0*/  HADD2.F32 R16, -RZ, R37.reuse.H0_H0 ;  /* 0x20000025ff107230 */ /* 0x100fe40000004100 */
[C-C-:B------:R-:W-:Y:S01]  /*8ce0*/  FFMA.FTZ R50, R20.reuse, R39, R23.reuse ;  /* 0x0000002714327223 */ /* 0x140fe20000010017 */
[----:B------:R-:W-:Y:S01]  /*8cf0*/  FFMA.FTZ R70, R20, R46, R23 ;  /* 0x0000002e14467223 */ /* 0x000fe20000010017 */
[----:B0-----:R-:W-:Y:S01]  /*8d00*/  HADD2.F32 R18, -RZ, R37.H1_H1 ;  /* 0x30000025ff127230 */ /* 0x001fe20000004100 */
        /* <DEDUP_REMOVED lines=19> */
.L_x_960:
[----:B------:R-:W-:Y:S01]  /*8e40*/  BSSY.RECONVERGENT B0, `(.L_x_961) ;  /* 0x0000013000007945 */ /* 0x000fe20003800200 */
[----:B------:R-:W-:Y:S01]  /*8e50*/  FFMA.FTZ R50, R59, R16, -R50 ;  /* 0x000000103b327223 */ /* 0x000fe20000010832 */
        /* <DEDUP_REMOVED lines=17> */
.L_x_962:
[----:B------:R-:W-:Y:S05]  /*8f70*/  BSYNC.RECONVERGENT B0 ;  /* 0x0000000000007941 */ /* 0x000fea0003800200 */
.L_x_961:
        /* <DEDUP_REMOVED lines=23> */
.L_x_963:
        /* <DEDUP_REMOVED lines=21> */
.L_x_965:
[----:B------:R-:W-:Y:S05]  /*9240*/  BSYNC.RECONVERGENT B0 ;  /* 0x0000000000007941 */ /* 0x000fea0003800200 */
.L_x_964:
        /* <DEDUP_REMOVED lines=23> */
.L_x_966:
        /* <DEDUP_REMOVED lines=18> */
.L_x_968:
[----:B------:R-:W-:Y:S05]  /*94e0*/  BSYNC.RECONVERGENT B0 ;  /* 0x0000000000007941 */ /* 0x000fea0003800200 */
.L_x_967:
[-C--:B0-----:R-:W-:Y:S01]  /*94f0*/  FMUL.FTZ R18, R24, R61.reuse ;  /* 0x0000003d18127220 */ /* 0x081fe20000410000 */
[C---:B------:R-:W-:Y:S01]  /*9500*/  IADD3 R17, PT, PT, R21.reuse, 0x90, RZ ;  /* 0x0000009015117810 */ /* 0x040fe20007ffe0ff */
[-C--:B------:R-:W-:Y:S01]  /*9510*/  FMUL.FTZ R40, R28, R61.reuse ;  /* 0x0000003d1c287220 */ /* 0x080fe20000410000 */
[C---:B------:R-:W-:Y:S01]  /*9520*/  IADD3 R33, PT, PT, R21.reuse, 0xa0, RZ ;  /* 0x000000a015217810 */ /* 0x040fe20007ffe0ff */
[--C-:B------:R-:W-:Y:S01]  /*9530*/  HADD2.F32 R16, -RZ, R5.reuse.H0_H0 ;  /* 0x20000005ff107230 */ /* 0x100fe20000004100 */
        /* <DEDUP_REMOVED lines=29> */
[----:B------:R-:W-:Y:S02]  /*9710*/  SHF.R.S32.HI R21, RZ, 0x1f, R3 ;  /* 0x0000001fff157819 */ /* 0x000fe40000011403 */
[----:B------:R-:W-:Y:S02]  /*9720*/  ISETP.GE.U32.AND P3, PT, R28, UR10, PT ;  /* 0x0000000a1c007c0c */ /* 0x000fe4000bf66070 */
[----:B------:R-:W-:Y:S02]  /*9730*/  ISETP.GE.AND.EX P2, PT, R5, UR11, PT, P2 ;  /* 0x0000000b05007c0c */ /* 0x000fe4000bf46320 */
[----:B------:R-:W-:-:S02]  /*9740*/  ISETP.GE.AND.EX P1, PT, R35, UR11, PT, P1 ;  /* 0x0000000b23007c0c */ /* 0x000fc4000bf26310 */
[----:B------:R-:W-:Y:S02]  /*9750*/  ISETP.GE.AND.EX P0, PT, R31, UR11, PT, P0 ;  /* 0x0000000b1f007c0c */ /* 0x000fe4000bf06300 */
        /* <DEDUP_REMOVED lines=22> */
.L_x_969:
        /* <DEDUP_REMOVED lines=19> */
[-C--:B------:R-:W-:Y:S01]  /*99f0*/  FMUL.FTZ R72, R16, R61.reuse ;  /* 0x0000003d10487220 */ /* 0x080fe20000410000 */
[----:B------:R-:W-:Y:S01]  /*9a00*/  FMUL.FTZ R23, R23, R61 ;  /* 0x0000003d17177220 */ /* 0x000fe20000410000 */
[----:B------:R-:W1:Y:S04]  /*9a10*/  LDCU.64 UR6, c[0x0][0x380] ;  /* 0x00007000ff0677ac */ /* 0x000e680008000a00 */
[----:B------:R-:W-:Y:S01]  /*9a20*/  F2FP.F16.F32.PACK_AB R23, R23, R72 ;  /* 0x000000481717723e */ /* 0x000fe200000000ff */
[----:B0-----:R-:W-:Y:S01]  /*9a30*/  IMAD R4, R5, UR4, RZ ;  /* 0x0000000405047c24 */ /* 0x001fe2000f8e02ff */
[----:B------:R-:W-:-:S03]  /*9a40*/  MOV R5, R69 ;  /* 0x0000004500057202 */ /* 0x000fc60000000f00 */
[----:B------:R-:W-:Y:S01]  /*9a50*/  IMAD R39, R17, UR5, R4 ;  /* 0x0000000511277c24 */ /* 0x000fe2000f8e0204 */
[----:B------:R-:W-:-:S05]  /*9a60*/  MOV R4, R66 ;  /* 0x0000004200047202 */ /* 0x000fca0000000f00 */
[----:B------:R-:W-:-:S05]  /*9a70*/  IMAD.WIDE.U32 R4, R17, UR4, R4 ;  /* 0x0000000411047c25 */ /* 0x000fca000f8e0004 */
[----:B------:R-:W-:Y:S02]  /*9a80*/  IADD3 R39, PT, PT, R5, R39, RZ ;  /* 0x0000002705277210 */ /* 0x000fe40007ffe0ff */
[----:B-1----:R-:W-:-:S04]  /*9a90*/  LEA R16, P2, R4, UR6, 0x1 ;  /* 0x0000000604107c11 */ /* 0x002fc8000f8408ff */
[----:B------:R-:W-:-:S05]  /*9aa0*/  LEA.HI.X R17, R4, UR7, R39, 0x1, P2 ;  /* 0x0000000704117c11 */ /* 0x000fca00090f0c27 */
[----:B------:R0:W-:Y:S04]  /*9ab0*/  STG.E desc[UR8][R16.64], R23 ;  /* 0x0000001710007986 */ /* 0x0001e8000c101908 */
.L_x_971:
[----:B------:R-:W-:Y:S05]  /*9ac0*/  BSYNC.RECONVERGENT B0 ;  /* 0x0000000000007941 */ /* 0x000fea0003800200 */
.L_x_970:
[--C-:B------:R-:W-:Y:S02]  /*9ad0*/  HADD2.F32 R4, -RZ, R7.reuse.H0_H0 ;  /* 0x20000007ff047230 */ /* 0x100fe40000004100 */
        /* <DEDUP_REMOVED lines=20> */
.L_x_972:
        /* <DEDUP_REMOVED lines=18> */
.L_x_974:
[----:B------:R-:W-:Y:S05]  /*9d40*/  BSYNC.RECONVERGENT B0 ;  /* 0x0000000000007941 */ /* 0x000fea0003800200 */
.L_x_973:
        /* <DEDUP_REMOVED lines=21> */
.L_x_975:
[----:B------:R-:W-:Y:S01]  /*9ea0*/  BSSY.RECONVERGENT B0, `(.L_x_976) ;  /* 0x0000012000007945 */ /* 0x000fe20003800200 */
[----:B------:R-:W-:Y:S01]  /*9eb0*/  FFMA.FTZ R76, R59, R4, -R76 ;  /* 0x000000043b4c7223 */ /* 0x000fe2000001084c */
[----:B------:R-:W-:Y:S02]  /*9ec0*/  FFMA.FTZ R74, R15, R9, -R74 ;  /* 0x000000090f4a7223 */ /* 0x000fe4000001084a */
[----:B------:R-:W-:Y:S05]  /*9ed0*/  @P0 BRA `(.L_x_977) ;  /* 0x0000000000380947 */ /* 0x000fea0003800000 */
[----:B------:R-:W1:Y:S01]  /*9ee0*/  LDCU.64 UR4, c[0x0][0x3f8] ;  /* 0x00007f00ff0477ac */ /* 0x000e620008000a00 */
[----:B------:R-:W-:Y:S01]  /*9ef0*/  MOV R4, R66 ;  /* 0x0000004200047202 */ /* 0x000fe20000000f00 */
[----:B------:R-:W-:Y:S01]  /*9f00*/  FMUL.FTZ R76, R76, R61 ;  /* 0x0000003d4c4c7220 */ /* 0x000fe20000410000 */
[----:B0-----:R-:W-:Y:S01]  /*9f10*/  MOV R5, R69 ;  /* 0x0000004500057202 */ /* 0x001fe20000000f00 */
[----:B------:R-:W0:Y:S01]  /*9f20*/  LDCU.64 UR6, c[0x0][0x380] ;  /* 0x00007000ff0677ac */ /* 0x000e220008000a00 */
[----:B------:R-:W-:-:S05]  /*9f30*/  FMUL.FTZ R9, R74, R61 ;  /* 0x0000003d4a097220 */ /* 0x000fca0000410000 */
[----:B------:R-:W-:Y:S01]  /*9f40*/  F2FP.F16.F32.PACK_AB R9, R9, R76 ;  /* 0x0000004c0909723e */ /* 0x000fe200000000ff */
[----:B-1----:R-:W-:Y:S02]  /*9f50*/  IMAD R6, R31, UR4, RZ ;  /* 0x000000041f067c24 */ /* 0x002fe4000f8e02ff */
[----:B------:R-:W-:-:S04]  /*9f60*/  IMAD.WIDE.U32 R4, R29, UR4, R4 ;  /* 0x000000041d047c25 */ /* 0x000fc8000f8e0004 */
[----:B------:R-:W-:Y:S01]  /*9f70*/  IMAD R29, R29, UR5, R6 ;  /* 0x000000051d1d7c24 */ /* 0x000fe2000f8e0206 */
[----:B0-----:R-:W-:-:S04]  /*9f80*/  LEA R6, P0, R4, UR6, 0x1 ;  /* 0x0000000604067c11 */ /* 0x001fc8000f8008ff */
[----:B------:R-:W-:-:S04]  /*9f90*/  IADD3 R29, PT, PT, R5, R29, RZ ;  /* 0x0000001d051d7210 */ /* 0x000fc80007ffe0ff */
[----:B------:R-:W-:-:S05]  /*9fa0*/  LEA.HI.X R7, R4, UR7, R29, 0x1, P0 ;  /* 0x0000000704077c11 */ /* 0x000fca00080f0c1d */
[----:B------:R1:W-:Y:S02]  /*9fb0*/  STG.E desc[UR8][R6.64], R9 ;  /* 0x0000000906007986 */ /* 0x0003e4000c101908 */
.L_x_977:
[----:B------:R-:W-:Y:S05]  /*9fc0*/  BSYNC.RECONVERGENT B0 ;  /* 0x0000000000007941 */ /* 0x000fea0003800200 */
.L_x_976:
[--C-:B------:R-:W-:Y:S02]  /*9fd0*/  HADD2.F32 R4, -RZ, R11.reuse.H0_H0 ;  /* 0x2000000bff047230 */ /* 0x100fe40000004100 */
[----:B------:R-:W-:Y:S01]  /*9fe0*/  HADD2.F32 R11, -RZ, R11.H1_H1 ;  /* 0x3000000bff0b7230 */ /* 0x000fe20000004100 */
[----:B------:R-:W-:Y:S06]  /*9ff0*/  BRA.U !UP0, `(.L_x_978) ;  /* 0x0000000108487547 */ /* 0x000fec000b800000 */
[----:B------:R-:W-:Y:S01]  /*a000*/  FFMA.FTZ R26, R15, R26, R62 ;  /* 0x0000001a0f1a7223 */ /* 0x000fe2000001003e */
[----:B------:R-:W-:-:S03]  /*a010*/  FFMA.FTZ R18, R59, R18, R64 ;  /* 0x000000123b127223 */ /* 0x000fc60000010040 */
[----:B-1----:R-:W-:Y:S01]  /*a020*/  FMUL.FTZ R9, R26, -1.4426950216293334961 ;  /* 0xbfb8aa3b1a097820 */ /* 0x002fe20000410000 */
        /* <DEDUP_REMOVED lines=15> */
.L_x_978:
[----:B------:R-:W-:Y:S01]  /*a120*/  BSSY.RECONVERGENT B0, `(.L_x_979) ;  /* 0x0000012000007945 */ /* 0x000fe20003800200 */
[----:B------:R-:W-:Y:S01]  /*a130*/  FFMA.FTZ R8, R59, R4, -R8 ;  /* 0x000000043b087223 */ /* 0x000fe20000010808 */
[----:B------:R-:W-:Y:S02]  /*a140*/  FFMA.FTZ R42, R15, R11, -R42 ;  /* 0x0000000b0f2a7223 */ /* 0x000fe4000001082a */
[----:B------:R-:W-:Y:S05]  /*a150*/  @P6 BRA `(.L_x_980) ;  /* 0x0000000000386947 */ /* 0x000fea0003800000 */
[----:B------:R-:W2:Y:S01]  /*a160*/  LDCU.64 UR4, c[0x0][0x3f8] ;  /* 0x00007f00ff0477ac */ /* 0x000ea20008000a00 */
[----:B------:R-:W-:Y:S01]  /*a170*/  MOV R4, R66 ;  /* 0x0000004200047202 */ /* 0x000fe20000000f00 */
[----:B-1----:R-:W-:Y:S01]  /*a180*/  FMUL.FTZ R9, R8, R61 ;  /* 0x0000003d08097220 */ /* 0x002fe20000410000 */
[----:B0-----:R-:W-:Y:S01]  /*a190*/  MOV R5, R69 ;  /* 0x0000004500057202 */ /* 0x001fe20000000f00 */
[----:B------:R-:W0:Y:S01]  /*a1a0*/  LDCU.64 UR6, c[0x0][0x380] ;  /* 0x00007000ff0677ac */ /* 0x000e220008000a00 */
[----:B------:R-:W-:Y:S01]  /*a1b0*/  FMUL.FTZ R8, R42, R61 ;  /* 0x0000003d2a087220 */ /* 0x000fe20000410000 */
[----:B--2---:R-:W-:Y:S02]  /*a1c0*/  IMAD R27, R27, UR4, RZ ;  /* 0x000000041b1b7c24 */ /* 0x004fe4000f8e02ff */
[----:B------:R-:W-:-:S04]  /*a1d0*/  IMAD.WIDE.U32 R4, R24, UR4, R4 ;  /* 0x0000000418047c25 */ /* 0x000fc8000f8e0004 */
[----:B------:R-:W-:Y:S01]  /*a1e0*/  IMAD R27, R24, UR5, R27 ;  /* 0x00000005181b7c24 */ /* 0x000fe2000f8e021b */
[----:B0-----:R-:W-:-:S04]  /*a1f0*/  LEA R6, P0, R4, UR6, 0x1 ;  /* 0x0000000604067c11 */ /* 0x001fc8000f8008ff */
[----:B------:R-:W-:Y:S02]  /*a200*/  IADD3 R27, PT, PT, R5, R27, RZ ;  /* 0x0000001b051b7210 */ /* 0x000fe40007ffe0ff */
[----:B------:R-:W-:Y:S02]  /*a210*/  F2FP.F16.F32.PACK_AB R5, R8, R9 ;  /* 0x000000090805723e */ /* 0x000fe400000000ff */
[----:B------:R-:W-:-:S05]  /*a220*/  LEA.HI.X R7, R4, UR7, R27, 0x1, P0 ;  /* 0x0000000704077c11 */ /* 0x000fca00080f0c1b */
[----:B------:R2:W-:Y:S02]  /*a230*/  STG.E desc[UR8][R6.64], R5 ;  /* 0x0000000506007986 */ /* 0x0005e4000c101908 */
.L_x_980:
[----:B------:R-:W-:Y:S05]  /*a240*/  BSYNC.RECONVERGENT B0 ;  /* 0x0000000000007941 */ /* 0x000fea0003800200 */
.L_x_979:
[--C-:B------:R-:W-:Y:S02]  /*a250*/  HADD2.F32 R4, -RZ, R13.reuse.H0_H0 ;  /* 0x2000000dff047230 */ /* 0x100fe40000004100 */
[----:B------:R-:W-:Y:S01]  /*a260*/  HADD2.F32 R13, -RZ, R13.H1_H1 ;  /* 0x3000000dff0d7230 */ /* 0x000fe20000004100 */
[----:B------:R-:W-:Y:S06]  /*a270*/  BRA.U !UP0, `(.L_x_981) ;  /* 0x0000000108487547 */ /* 0x000fec000b800000 */
[----:B------:R-:W-:Y:S01]  /*a280*/  FFMA.FTZ R22, R59, R22, R64 ;  /* 0x000000163b167223 */ /* 0x000fe20000010040 */
[----:B------:R-:W-:-:S03]  /*a290*/  FFMA.FTZ R12, R15, R12, R62 ;  /* 0x0000000c0f0c7223 */ /* 0x000fc6000001003e */
[----:B0-2---:R-:W-:Y:S01]  /*a2a0*/  FMUL.FTZ R5, R22, -1.4426950216293334961 ;  /* 0xbfb8aa3b16057820 */ /* 0x005fe20000410000 */
        /* <DEDUP_REMOVED lines=15> */
.L_x_981:
[----:B------:R-:W-:Y:S01]  /*a3a0*/  BSSY.RECONVERGENT B0, `(.L_x_982) ;  /* 0x0000012000007945 */ /* 0x000fe20003800200 */
[----:B------:R-:W-:Y:S01]  /*a3b0*/  FFMA.FTZ R44, R59, R4, -R44 ;  /* 0x000000043b2c7223 */ /* 0x000fe2000001082c */
[----:B------:R-:W-:Y:S02]  /*a3c0*/  FFMA.FTZ R8, R15, R13, -R46 ;  /* 0x0000000d0f087223 */ /* 0x000fe4000001082e */
[----:B------:R-:W-:Y:S05]  /*a3d0*/  @P4 BRA `(.L_x_983) ;  /* 0x0000000000384947 */ /* 0x000fea0003800000 */
[----:B------:R-:W3:Y:S01]  /*a3e0*/  LDCU.64 UR4, c[0x0][0x3f8] ;  /* 0x00007f00ff0477ac */ /* 0x000ee20008000a00 */
[----:B------:R-:W-:Y:S01]  /*a3f0*/  MOV R4, R66 ;  /* 0x0000004200047202 */ /* 0x000fe20000000f00 */
[----:B-1----:R-:W-:Y:S01]  /*a400*/  FMUL.FTZ R9, R44, R61 ;  /* 0x0000003d2c097220 */ /* 0x002fe20000410000 */
[----:B0-2---:R-:W-:Y:S01]  /*a410*/  MOV R5, R69 ;  /* 0x0000004500057202 */ /* 0x005fe20000000f00 */
[----:B------:R-:W0:Y:S01]  /*a420*/  LDCU.64 UR6, c[0x0][0x380] ;  /* 0x00007000ff0677ac */ /* 0x000e220008000a00 */
[----:B------:R-:W-:Y:S01]  /*a430*/  FMUL.FTZ R8, R8, R61 ;  /* 0x0000003d08087220 */ /* 0x000fe20000410000 */
[----:B---3--:R-:W-:Y:S02]  /*a440*/  IMAD R12, R25, UR4, RZ ;  /* 0x00000004190c7c24 */ /* 0x008fe4000f8e02ff */
[----:B------:R-:W-:-:S04]  /*a450*/  IMAD.WIDE.U32 R6, R19, UR4, R4 ;  /* 0x0000000413067c25 */ /* 0x000fc8000f8e0004 */
[----:B------:R-:W-:Y:S01]  /*a460*/  IMAD R19, R19, UR5, R12 ;  /* 0x0000000513137c24 */ /* 0x000fe2000f8e020c */
[----:B0-----:R-:W-:-:S04]  /*a470*/  LEA R4, P0, R6, UR6, 0x1 ;  /* 0x0000000606047c11 */ /* 0x001fc8000f8008ff */
[----:B------:R-:W-:Y:S02]  /*a480*/  IADD3 R19, PT, PT, R7, R19, RZ ;  /* 0x0000001307137210 */ /* 0x000fe40007ffe0ff */
[----:B------:R-:W-:Y:S02]  /*a490*/  F2FP.F16.F32.PACK_AB R7, R8, R9 ;  /* 0x000000090807723e */ /* 0x000fe400000000ff */
[----:B------:R-:W-:-:S05]  /*a4a0*/  LEA.HI.X R5, R6, UR7, R19, 0x1, P0 ;  /* 0x0000000706057c11 */ /* 0x000fca00080f0c13 */
[----:B------:R3:W-:Y:S02]  /*a4b0*/  STG.E desc[UR8][R4.64], R7 ;  /* 0x0000000704007986 */ /* 0x0007e4000c101908 */
.L_x_983:
[----:B------:R-:W-:Y:S05]  /*a4c0*/  BSYNC.RECONVERGENT B0 ;  /* 0x0000000000007941 */ /* 0x000fea0003800200 */
.L_x_982:
[--C-:B---3--:R-:W-:Y:S02]  /*a4d0*/  HADD2.F32 R4, -RZ, R58.reuse.H0_H0 ;  /* 0x2000003aff047230 */ /* 0x108fe40000004100 */
[----:B------:R-:W-:Y:S01]  /*a4e0*/  HADD2.F32 R58, -RZ, R58.H1_H1 ;  /* 0x3000003aff3a7230 */ /* 0x000fe20000004100 */
[----:B------:R-:W-:Y:S06]  /*a4f0*/  BRA.U !UP0, `(.L_x_984) ;  /* 0x0000000108487547 */ /* 0x000fec000b800000 */
[----:B------:R-:W-:Y:S01]  /*a500*/  FFMA.FTZ R34, R15, R34, R62 ;  /* 0x000000220f227223 */ /* 0x000fe2000001003e */
[----:B------:R-:W-:-:S03]  /*a510*/  FFMA.FTZ R10, R59, R10, R64 ;  /* 0x0000000a3b0a7223 */ /* 0x000fc60000010040 */
[----:B------:R-:W-:Y:S01]  /*a520*/  FMUL.FTZ R8, R34, -1.4426950216293334961 ;  /* 0xbfb8aa3b22087820 */ /* 0x000fe20000410000 */
[----:B0-2---:R-:W-:-:S05]  /*a530*/  FMUL.FTZ R5, R10, -1.4426950216293334961 ;  /* 0xbfb8aa3b0a057820 */ /* 0x005fca0000410000 */
        /* <DEDUP_REMOVED lines=14> */
.L_x_984:
[----:B------:R-:W-:Y:S01]  /*a620*/  BSSY.RECONVERGENT B0, `(.L_x_985) ;  /* 0x0000012000007945 */ /* 0x000fe20003800200 */
[----:B------:R-:W-:Y:S01]  /*a630*/  FFMA.FTZ R48, R59, R4, -R48 ;  /* 0x000000043b307223 */ /* 0x000fe20000010830 */
[----:B------:R-:W-:Y:S02]  /*a640*/  FFMA.FTZ R50, R15, R58, -R50 ;  /* 0x0000003a0f327223 */ /* 0x000fe40000010832 */
[----:B------:R-:W-:Y:S05]  /*a650*/  @P5 BRA `(.L_x_986) ;  /* 0x0000000000385947 */ /* 0x000fea0003800000 */
[----:B------:R-:W3:Y:S01]  /*a660*/  LDCU.64 UR4, c[0x0][0x3f8] ;  /* 0x00007f00ff0477ac */ /* 0x000ee20008000a00 */
[----:B------:R-:W-:Y:S01]  /*a670*/  MOV R4, R66 ;  /* 0x0000004200047202 */ /* 0x000fe20000000f00 */
[----:B------:R-:W-:Y:S01]  /*a680*/  FMUL.FTZ R48, R48, R61 ;  /* 0x0000003d30307220 */ /* 0x000fe20000410000 */
[----:B0-2---:R-:W-:Y:S01]  /*a690*/  MOV R5, R69 ;  /* 0x0000004500057202 */ /* 0x005fe20000000f00 */
[----:B------:R-:W0:Y:S01]  /*a6a0*/  LDCU.64 UR6, c[0x0][0x380] ;  /* 0x00007000ff0677ac */ /* 0x000e220008000a00 */
[----:B---3--:R-:W-:Y:S02]  /*a6b0*/  IMAD R8, R21, UR4, RZ ;  /* 0x0000000415087c24 */ /* 0x008fe4000f8e02ff */
[----:B-1----:R-:W-:-:S04]  /*a6c0*/  IMAD.WIDE.U32 R6, R3, UR4, R4 ;  /* 0x0000000403067c25 */ /* 0x002fc8000f8e0004 */
[----:B------:R-:W-:Y:S02]  /*a6d0*/  IMAD R5, R3, UR5, R8 ;  /* 0x0000000503057c24 */ /* 0x000fe4000f8e0208 */
[----:B------:R-:W-:Y:S01]  /*a6e0*/  FMUL.FTZ R3, R50, R61 ;  /* 0x0000003d32037220 */ /* 0x000fe20000410000 */
[C---:B0-----:R-:W-:Y:S02]  /*a6f0*/  LEA R4, P0, R6.reuse, UR6, 0x1 ;  /* 0x0000000606047c11 */ /* 0x041fe4000f8008ff */
[----:B------:R-:W-:Y:S02]  /*a700*/  IADD3 R5, PT, PT, R7, R5, RZ ;  /* 0x0000000507057210 */ /* 0x000fe40007ffe0ff */
[----:B------:R-:W-:Y:S02]  /*a710*/  F2FP.F16.F32.PACK_AB R3, R3, R48 ;  /* 0x000000300303723e */ /* 0x000fe400000000ff */
[----:B------:R-:W-:-:S05]  /*a720*/  LEA.HI.X R5, R6, UR7, R5, 0x1, P0 ;  /* 0x0000000706057c11 */ /* 0x000fca00080f0c05 */
[----:B------:R3:W-:Y:S02]  /*a730*/  STG.E desc[UR8][R4.64], R3 ;  /* 0x0000000304007986 */ /* 0x0007e4000c101908 */
.L_x_986:
[----:B------:R-:W-:Y:S05]  /*a740*/  BSYNC.RECONVERGENT B0 ;  /* 0x0000000000007941 */ /* 0x000fea0003800200 */
.L_x_985:
[--C-:B---3--:R-:W-:Y:S01]  /*a750*/  HADD2.F32 R3, -RZ, R56.reuse.H0_H0 ;  /* 0x20000038ff037230 */ /* 0x108fe20000004100 */
[----:B------:R-:W-:Y:S01]  /*a760*/  SHF.R.S32.HI R10, RZ, 0x1f, R28 ;  /* 0x0000001fff0a7819 */ /* 0x000fe2000001141c */
[----:B------:R-:W-:Y:S01]  /*a770*/  HADD2.F32 R56, -RZ, R56.H1_H1 ;  /* 0x30000038ff387230 */ /* 0x000fe20000004100 */
[----:B------:R-:W-:Y:S06]  /*a780*/  BRA.U !UP0, `(.L_x_987) ;  /* 0x0000000108487547 */ /* 0x000fec000b800000 */
[----:B------:R-:W-:Y:S01]  /*a790*/  FFMA.FTZ R36, R59, R36, R64 ;  /* 0x000000243b247223 */ /* 0x000fe20000010040 */
[----:B------:R-:W-:-:S03]  /*a7a0*/  FFMA.FTZ R14, R15, R14, R62 ;  /* 0x0000000e0f0e7223 */ /* 0x000fc6000001003e */
[----:B------:R-:W-:Y:S01]  /*a7b0*/  FMUL.FTZ R4, R36, -1.4426950216293334961 ;  /* 0xbfb8aa3b24047820 */ /* 0x000fe20000410000 */
[----:B012---:R-:W-:-:S05]  /*a7c0*/  FMUL.FTZ R7, R14, -1.4426950216293334961 ;  /* 0xbfb8aa3b0e077820 */ /* 0x007fca0000410000 */
        /* <DEDUP_REMOVED lines=14> */
.L_x_987:
        /* <DEDUP_REMOVED lines=10> */
[----:B------:R-:W3:Y:S01]  /*a950*/  LDCU.64 UR6, c[0x0][0x380] ;  /* 0x00007000ff0677ac */ /* 0x000ee20008000a00 */
[----:B0-2---:R-:W-:Y:S02]  /*a960*/  IMAD R5, R10, UR4, RZ ;  /* 0x000000040a057c24 */ /* 0x005fe4000f8e02ff */
[----:B------:R-:W-:-:S04]  /*a970*/  IMAD.WIDE.U32 R66, R28, UR4, R66 ;  /* 0x000000041c427c25 */ /* 0x000fc8000f8e0042 */
[----:B------:R-:W-:Y:S01]  /*a980*/  IMAD R5, R28, UR5, R5 ;  /* 0x000000051c057c24 */ /* 0x000fe2000f8e0205 */
[----:B---3--:R-:W-:-:S04]  /*a990*/  LEA R4, P0, R66, UR6, 0x1 ;  /* 0x0000000642047c11 */ /* 0x008fc8000f8008ff */
[----:B------:R-:W-:-:S04]  /*a9a0*/  IADD3 R5, PT, PT, R67, R5, RZ ;  /* 0x0000000543057210 */ /* 0x000fc80007ffe0ff */
[----:B------:R-:W-:-:S05]  /*a9b0*/  LEA.HI.X R5, R66, UR7, R5, 0x1, P0 ;  /* 0x0000000742057c11 */ /* 0x000fca00080f0c05 */
[----:B------:R3:W-:Y:S02]  /*a9c0*/  STG.E desc[UR8][R4.64], R3 ;  /* 0x0000000304007986 */ /* 0x0007e4000c101908 */
.L_x_989:
[----:B------:R-:W-:Y:S05]  /*a9d0*/  BSYNC.RECONVERGENT B0 ;  /* 0x0000000000007941 */ /* 0x000fea0003800200 */
.L_x_988:
[----:B---3--:R-:W3:Y:S01]  /*a9e0*/  LDC R3, c[0x0][0x374] ;  /* 0x0000dd00ff037b82 */ /* 0x008ee20000000800 */
[----:B------:R-:W4:Y:S01]  /*a9f0*/  LDCU UR4, c[0x0][0x410] ;  /* 0x00008200ff0477ac */ /* 0x000f220008000800 */
[----:B------:R-:W-:Y:S01]  /*aa00*/  IADD3 R51, PT, PT, R51, 0x1, RZ ;  /* 0x0000000133337810 */ /* 0x000fe20007ffe0ff */
[----:B------:R-:W4:Y:S02]  /*aa10*/  LDCU UR5, c[0x0][0x3e0] ;  /* 0x00007c00ff0577ac */ /* 0x000f240008000800 */
[----:B----4-:R-:W-:Y:S01]  /*aa20*/  UIMAD UR4, UR4, UR5, URZ ;  /* 0x00000005040472a4 */ /* 0x010fe2000f8e02ff */
[----:B---3--:R-:W-:-:S05]  /*aa30*/  IADD3 R54, PT, PT, R3, R54, RZ ;  /* 0x0000003603367210 */ /* 0x008fca0007ffe0ff */
[----:B------:R-:W-:-:S13]  /*aa40*/  ISETP.GE.AND P0, PT, R54, UR4, PT ;  /* 0x0000000436007c0c */ /* 0x000fda000bf06270 */
[----:B------:R-:W-:Y:S05]  /*aa50*/  @!P0 BRA `(.L_x_990) ;  /* 0xffffff5400c08947 */ /* 0x000fea000383ffff */
.L_x_923:
[----:B------:R-:W3:Y:S01]  /*aa60*/  LDC R4, c[0x0][0x370] ;  /* 0x0000dc00ff047b82 */ /* 0x000ee20000000800 */
[----:B------:R-:W-:Y:S01]  /*aa70*/  ISETP.NE.AND P1, PT, R60, RZ, PT ;  /* 0x000000ff3c00720c */ /* 0x000fe20003f25270 */
[----:B------:R-:W-:Y:S06]  /*aa80*/  BSSY.RECONVERGENT B0, `(.L_x_991) ;  /* 0x000000d000007945 */ /* 0x000fec0003800200 */
[----:B012---:R-:W0:Y:S08]  /*aa90*/  LDC R7, c[0x0][0x374] ;  /* 0x0000dd00ff077b82 */ /* 0x007e300000000800 */
[----:B------:R-:W1:Y:S01]  /*aaa0*/  LDC.64 R2, c[0x0][0x3c8] ;  /* 0x0000f200ff027b82 */ /* 0x000e620000000a00 */
[----:B---3--:R-:W-:-:S02]  /*aab0*/  ISETP.NE.AND P0, PT, R4, 0x1, PT ;  /* 0x000000010400780c */ /* 0x008fc40003f05270 */
[----:B0-----:R-:W-:-:S04]  /*aac0*/  SHF.L.U32 R0, R7, 0x1, RZ ;  /* 0x0000000107007819 */ /* 0x001fc800000006ff */
[----:B------:R-:W-:-:S05]  /*aad0*/  SEL R5, R0, RZ, P0 ;  /* 0x000000ff00057207 */ /* 0x000fca0000000000 */
[----:B-1----:R-:W-:Y:S01]  /*aae0*/  IMAD.WIDE.U32 R2, R5, 0x4, R2 ;  /* 0x0000000405027825 */ /* 0x002fe200078e0002 */
[----:B------:R-:W-:Y:S06]  /*aaf0*/  @P1 BRA `(.L_x_992) ;  /* 0x0000000000141947 */ /* 0x000fec0003800000 */
[----:B------:R-:W-:Y:S01]  /*ab00*/  HFMA2 R5, -RZ, RZ, 0, 5.9604644775390625e-08 ;  /* 0x00000001ff057431 */ /* 0x000fe200000001ff */
[----:B------:R-:W-:Y:S06]  /*ab10*/  MEMBAR.ALL.GPU ;  /* 0x0000000000007992 */ /* 0x000fec000000a000 */
[----:B------:R-:W-:-:S00]  /*ab20*/  ERRBAR ;  /* 0x00000000000079ab */ /* 0x000fc00000000000 */
[----:B------:R-:W-:Y:S06]  /*ab30*/  CGAERRBAR ;  /* 0x00000000000075ab */ /* 0x000fec0000000000 */
[----:B------:R0:W-:Y:S02]  /*ab40*/  REDG.E.ADD.S32.STRONG.GPU desc[UR8][R2.64], R5 ;  /* 0x000000050200798e */ /* 0x0001e4000c12e308 */
.L_x_992:
[----:B------:R-:W-:Y:S05]  /*ab50*/  BSYNC.RECONVERGENT B0 ;  /* 0x0000000000007941 */ /* 0x000fea0003800200 */
.L_x_991:
        /* <DEDUP_REMOVED lines=11> */
.L_x_994:
[----:B------:R-:W2:Y:S04]  /*ac10*/  LDG.E.STRONG.GPU R5, desc[UR8][R2.64] ;  /* 0x0000000802057981 */ /* 0x000ea8000c1ef900 */
[----:B--2---:R-:W-:Y:S01]  /*ac20*/  CCTL.IVALL ;  /* 0x00000000ff00798f */ /* 0x004fe20002000000 */
[----:B------:R-:W-:Y:S05]  /*ac30*/  YIELD ;  /* 0x0000000000007946 */ /* 0x000fea0003800000 */
[----:B------:R-:W-:-:S13]  /*ac40*/  ISETP.NE.AND P0, PT, R5, R0, PT ;  /* 0x000000000500720c */ /* 0x000fda0003f05270 */
[----:B------:R-:W-:Y:S05]  /*ac50*/  @P0 BRA `(.L_x_994) ;  /* 0xfffffffc00ec0947 */ /* 0x000fea000383ffff */
.L_x_993:
        /* <DEDUP_REMOVED lines=50> */
[C---:B------:R-:W-:Y:S01]  /*af80*/  SHF.L.U32 R20, R60.reuse, 0x2, RZ ;  /* 0x000000023c147819 */ /* 0x040fe200000006ff */
[----:B------:R-:W1:Y:S01]  /*af90*/  LDCU.64 UR6, c[0x0][0x3d8] ;  /* 0x00007b00ff0677ac */ /* 0x000e620008000a00 */
[----:B------:R-:W-:Y:S02]  /*afa0*/  LOP3.LUT R7, R7, 0x3, RZ, 0xc0, !PT ;  /* 0x0000000307077812 */ /* 0x000fe400078ec0ff */
[--C-:B------:R-:W-:Y:S01]  /*afb0*/  SHF.L.U64.HI R21, R60, 0x2, R61.reuse ;  /* 0x000000023c157819 */ /* 0x100fe2000001023d */
[----:B------:R-:W2:Y:S01]  /*afc0*/  LDCU.64 UR12, c[0x0][0x388] ;  /* 0x00007100ff0c77ac */ /* 0x000ea20008000a00 */
[----:B------:R-:W-:Y:S01]  /*afd0*/  SHF.L.U64.HI R30, R3, 0x2, R0 ;  /* 0x00000002031e7819 */ /* 0x000fe20000010200 */
[----:B------:R-:W-:Y:S01]  /*afe0*/  IMAD.WIDE.U32 R4, R7, 0x300, R60 ;  /* 0x0000030007047825 */ /* 0x000fe200078e003c */
[----:B------:R-:W-:Y:S01]  /*aff0*/  SHF.L.U64.HI R26, R27, 0x2, R32 ;  /* 0x000000021b1a7819 */ /* 0x000fe20000010220 */
[----:B------:R-:W-:-:S03]  /*b000*/  UMOV UR4, URZ ;  /* 0x000000ff00047c82 */ /* 0x000fc60008000000 */
        /* <DEDUP_REMOVED lines=13> */
.L_x_997:
        /* <DEDUP_REMOVED lines=31> */
.L_x_996:
[----:B------:R-:W-:Y:S05]  /*b2d0*/  BSYNC.RECONVERGENT B0 ;  /* 0x0000000000007941 */ /* 0x000fea0003800200 */
.L_x_995:
        /* <DEDUP_REMOVED lines=10> */
.L_x_998:
        /* <DEDUP_REMOVED lines=9> */
[----:B------:R-:W-:-:S02]  /*b410*/  IADD3.X R25, PT, PT, R5, R21, RZ, P2, !PT ;  /* 0x0000001505197210 */ /* 0x000fc400017fe4ff */
[----:B------:R-:W-:Y:S01]  /*b420*/  IADD3.X R13, PT, PT, R5, R11, RZ, P1, !PT ;  /* 0x0000000b050d7210 */ /* 0x000fe20000ffe4ff */
[----:B------:R-:W3:Y:S04]  /*b430*/  LDG.E R7, desc[UR8][R6.64] ;  /* 0x0000000806077981 */ /* 0x000ee8000c1e1900 */
[----:B------:R-:W4:Y:S04]  /*b440*/  LDG.E R12, desc[UR8][R12.64] ;  /* 0x000000080c0c7981 */ /* 0x000f28000c1e1900 */
[----:B------:R-:W4:Y:S01]  /*b450*/  LDG.E R25, desc[UR8][R24.64] ;  /* 0x0000000818197981 */ /* 0x000f22000c1e1900 */
[----:B------:R-:W-:-:S02]  /*b460*/  LOP3.LUT R8, R18, 0xfffffffc, RZ, 0xc0, !PT ;  /* 0xfffffffc12087812 */ /* 0x000fc400078ec0ff */
[----:B------:R-:W-:Y:S02]  /*b470*/  LOP3.LUT R9, R61, 0x1, RZ, 0xc0, !PT ;  /* 0x000000013d097812 */ /* 0x000fe400078ec0ff */
[----:B0-----:R-:W-:-:S04]  /*b480*/  IADD3 R26, P0, PT, R8, UR6, RZ ;  /* 0x00000006081a7c10 */ /* 0x001fc8000ff1e0ff */
[C---:B------:R-:W-:Y:S02]  /*b490*/  IADD3.X R27, PT, PT, R9.reuse, UR7, RZ, P0, !PT ;  /* 0x00000007091b7c10 */ /* 0x040fe400087fe4ff */
[C---:B--2---:R-:W-:Y:S02]  /*b4a0*/  IADD3 R28, P0, PT, R8.reuse, UR10, RZ ;  /* 0x0000000a081c7c10 */ /* 0x044fe4000ff1e0ff */
[----:B------:R-:W-:Y:S02]  /*b4b0*/  IADD3 R8, P1, PT, R8, UR4, RZ ;  /* 0x0000000408087c10 */ /* 0x000fe4000ff3e0ff */
[----:B------:R-:W-:Y:S02]  /*b4c0*/  IADD3.X R29, PT, PT, R9, UR11, RZ, P0, !PT ;  /* 0x0000000b091d7c10 */ /* 0x000fe400087fe4ff */
[----:B-1----:R-:W-:Y:S02]  /*b4d0*/  IADD3 R4, P2, PT, R8, R23, RZ ;  /* 0x0000001708047210 */ /* 0x002fe40007f5e0ff */
[----:B---3--:R-:W-:-:S02]  /*b4e0*/  F2FP.BF16.F32.PACK_AB R31, R7, R2 ;  /* 0x00000002071f723e */ /* 0x008fc400000010ff */
[----:B------:R-:W-:-:S04]  /*b4f0*/  LOP3.LUT R2, R61, 0x3, RZ, 0xc0, !PT ;  /* 0x000000033d027812 */ /* 0x000fc800078ec0ff */
[----:B------:R-:W-:Y:S02]  /*b500*/  IADD3.X R9, PT, PT, R2, UR5, RZ, P1, !PT ;  /* 0x0000000502097c10 */ /* 0x000fe40008ffe4ff */
[----:B----4-:R-:W-:Y:S02]  /*b510*/  F2FP.BF16.F32.PACK_AB R33, R25, R12 ;  /* 0x0000000c1921723e */ /* 0x010fe400000010ff */
[C---:B------:R-:W-:Y:S02]  /*b520*/  IADD3 R12, P0, PT, R8.reuse, R17, RZ ;  /* 0x00000011080c7210 */ /* 0x040fe40007f1e0ff */
[----:B------:R-:W-:Y:S02]  /*b530*/  IADD3 R6, P1, PT, R8, R19, RZ ;  /* 0x0000001308067210 */ /* 0x000fe40007f3e0ff */
[C---:B------:R-:W-:Y:S02]  /*b540*/  IADD3.X R13, PT, PT, R9.reuse, R15, RZ, P0, !PT ;  /* 0x0000000f090d7210 */ /* 0x040fe400007fe4ff */
[----:B------:R-:W-:-:S02]  /*b550*/  IADD3.X R7, PT, PT, R9, R11, RZ, P1, !PT ;  /* 0x0000000b09077210 */ /* 0x000fc40000ffe4ff */
        /* <DEDUP_REMOVED lines=51> */
[----:B----4-:R-:W-:Y:S02]  /*b890*/  F2FP.BF16.F32.PACK_AB R13, R13, R8 ;  /* 0x000000080d0d723e */ /* 0x010fe400000010ff */
[----:B-----5:R-:W-:-:S03]  /*b8a0*/  F2FP.BF16.F32.PACK_AB R7, R5, R6 ;  /* 0x000000060507723e */ /* 0x020fc600000010ff */
[----:B------:R3:W-:Y:S04]  /*b8b0*/  STG.E desc[UR8][R26.64], R13 ;  /* 0x0000000d1a007986 */ /* 0x0007e8000c101908 */
[----:B------:R3:W-:Y:S02]  /*b8c0*/  STG.E desc[UR8][R28.64], R7 ;  /* 0x000000071c007986 */ /* 0x0007e4000c101908 */
[----:B------:R-:W-:Y:S05]  /*b8d0*/  @P0 BRA `(.L_x_998) ;  /* 0xfffffff800a80947 */ /* 0x000fea000383ffff */
[----:B------:R-:W-:Y:S05]  /*b8e0*/  EXIT ;  /* 0x000000000000794d */ /* 0x000fea0003800000 */
.L_x_999:
        /* <DEDUP_REMOVED lines=9> */
.L_x_4511:


//--------------------- .text._Z35group_norm_nhwc_bwd_one_pass_kernelI11Fp16IOBf16WLi512ELi96ELi768EEv26Group_norm_nhwc_bwd_params --------------------------
	.section	.text._Z35group_norm_nhwc_bwd_one_pass_kernelI11Fp16IOBf16WLi512ELi96ELi768EEv26Group_norm_nhwc_bwd_params,"ax",@progbits
	.align	128
        .global         _Z35group_norm_nhwc_bwd_one_pass_kernelI11Fp16IOBf16WLi512ELi96ELi768EEv26Group_norm_nhwc_bwd_params
        .type           _Z35group_norm_nhwc_bwd_one_pass_kernelI11Fp16IOBf16WLi512ELi96ELi768EEv26Group_norm_nhwc_bwd_params,@function
        .size           _Z35group_norm_nhwc_bwd_one_pass_kernelI11Fp16IOBf16WLi512ELi96ELi768EEv26Group_norm_nhwc_bwd_params,(.L_x_4512 - _Z35group_norm_nhwc_bwd_one_pass_kernelI11Fp16IOBf16WLi512ELi96ELi768EEv26Group_norm_nhwc_bwd_params)
        .other          _Z35group_norm_nhwc_bwd_one_pass_kernelI11Fp16IOBf16WLi512ELi96ELi768EEv26Group_norm_nhwc_bwd_params,@"STO_CUDA_ENTRY STV_DEFAULT"
_Z35group_norm_nhwc_bwd_one_pass_kernelI11Fp16IOBf16WLi512ELi96ELi768EEv26Group_norm_nhwc_bwd_params:
.text._Z35group_norm_nhwc_bwd_one_pass_kernelI11Fp16IOBf16WLi512ELi96ELi768EEv26Group_norm_nhwc_bwd_params:
        /* <DEDUP_REMOVED lines=28> */
.L_x_1026:
[----:B------:R-:W2:Y:S01]  /*01c0*/  LDL R6, [R1+0x18c] ;  /* 0x00018c0001067983 */ /* 0x000ea20000100800 */
[----:B0-----:R-:W0:Y:S03]  /*01d0*/  LDCU UR14, c[0x0][0x410] ;  /* 0x00008200ff0e77ac */ /* 0x001e260008000800 */
[----:B------:R-:W3:Y:S01]  /*01e0*/  LDL.LU R5, [R1+0x188] ;  /* 0x0001880001057983 */ /* 0x000ee20000300800 */
[----:B------:R-:W-:Y:S01]  /*01f0*/  IABS R4, UR8 ;  /* 0x0000000800047c13 */ /* 0x000fe20008000000 */
[----:B------:R-:W-:Y:S01]  /*0200*/  UMOV UR6, URZ ;  /* 0x000000ff00067c82 */ /* 0x000fe20008000000 */
[----:B-1----:R-:W1:Y:S01]  /*0210*/  LDCU.128 UR16, c[0x0][0x400] ;  /* 0x00008000ff1077ac */ /* 0x002e620008000c00 */
        /* <DEDUP_REMOVED lines=30> */
[----:B------:R-:W-:Y:S02]  /*0400*/  USEL UR13, UR9, UR5, !UP0 ;  /* 0x00000005090d7287 */ /* 0x000fe4000c000000 */
[----:B------:R-:W-:-:S02]  /*0410*/  @!UP2 UIADD3 UR7, UPT, UPT, -UR7, URZ, URZ ;  /* 0x000000ff0707a290 */ /* 0x000fc4000fffe1ff */
[----:B------:R-:W-:Y:S01]  /*0420*/  UIMAD UR5, UR13, 0x60, URZ ;  /* 0x000000600d0578a4 */ /* 0x000fe2000f8e02ff */
[----:B------:R-:W-:Y:S01]  /*0430*/  IADD3 R13, PT, PT, R0, 0x10, RZ ;  /* 0x00000010000d7810 */ /* 0x000fe20007ffe0ff */
[----:B------:R-:W-:-:S03]  /*0440*/  USEL UR7, UR9, UR7, !UP0 ;  /* 0x0000000709077287 */ /* 0x000fc6000c000000 */
[----:B------:R-:W-:Y:S02]  /*0450*/  ISETP.GE.U32.AND P1, PT, R13, UR16, PT ;  /* 0x000000100d007c0c */ /* 0x000fe4000bf26070 */
[----:B------:R-:W-:Y:S02]  /*0460*/  MOV R3, UR5 ;  /* 0x0000000500037c02 */ /* 0x000fe40008000f00 */
[----:B------:R-:W-:-:S04]  /*0470*/  SHF.R.S32.HI R11, RZ, 0x1f, R13 ;  /* 0x0000001fff0b7819 */ /* 0x000fc8000001140d */
[----:B------:R-:W-:Y:S02]  /*0480*/  ISETP.GE.AND.EX P4, PT, R11, UR17, PT, P1 ;  /* 0x000000110b007c0c */ /* 0x000fe4000bf86310 */
[----:B------:R-:W-:-:S04]  /*0490*/  IADD3 R23, PT, PT, R0, 0x20, RZ ;  /* 0x0000002000177810 */ /* 0x000fc80007ffe0ff */
[----:B------:R-:W-:Y:S02]  /*04a0*/  ISETP.GE.U32.AND P1, PT, R23, UR16, PT ;  /* 0x0000001017007c0c */ /* 0x000fe4000bf26070 */
[----:B------:R-:W-:Y:S02]  /*04b0*/  SHF.R.S32.HI R15, RZ, 0x1f, R23 ;  /* 0x0000001fff0f7819 */ /* 0x000fe40000011417 */
[----:B------:R-:W-:Y:S02]  /*04c0*/  LOP3.LUT R74, R74, 0xfeffffff, RZ, 0xc0, !PT ;  /* 0xfeffffff4a4a7812 */ /* 0x000fe400078ec0ff */
[----:B------:R-:W-:Y:S01]  /*04d0*/  ISETP.GE.AND.EX P3, PT, R15, UR17, PT, P1 ;  /* 0x000000110f007c0c */ /* 0x000fe2000bf66310 */
[----:B------:R-:W0:Y:S01]  /*04e0*/  @!P4 LDC.64 R28, c[0x0][0x3f8] ;  /* 0x0000fe00ff1ccb82 */ /* 0x000e220000000a00 */
[----:B------:R-:W-:Y:S02]  /*04f0*/  IADD3 R26, PT, PT, R0, 0x30, RZ ;  /* 0x00000030001a7810 */ /* 0x000fe40007ffe0ff */
[----:B------:R-:W-:-:S02]  /*0500*/  @P4 LOP3.LUT R74, R74, 0x1000000, RZ, 0xfc, !PT ;  /* 0x010000004a4a4812 */ /* 0x000fc400078efcff */
[----:B------:R-:W-:Y:S02]  /*0510*/  ISETP.GE.U32.AND P1, PT, R26, UR16, PT ;  /* 0x000000101a007c0c */ /* 0x000fe4000bf26070 */
[----:B------:R-:W-:Y:S02]  /*0520*/  SHF.R.S32.HI R27, RZ, 0x1f, R26 ;  /* 0x0000001fff1b7819 */ /* 0x000fe4000001141a */
[----:B------:R-:W-:Y:S02]  /*0530*/  LOP3.LUT R74, R74, 0xff7fffff, RZ, 0xc0, !PT ;  /* 0xff7fffff4a4a7812 */ /* 0x000fe400078ec0ff */
[----:B------:R-:W-:Y:S01]  /*0540*/  ISETP.GE.AND.EX P6, PT, R27, UR17, PT, P1 ;  /* 0x000000111b007c0c */ /* 0x000fe2000bfc6310 */
[----:B------:R-:W1:Y:S01]  /*0550*/  @!P3 LDC.64 R16, c[0x0][0x3f8] ;  /* 0x0000fe00ff10bb82 */ /* 0x000e620000000a00 */
[----:B------:R-:W-:Y:S02]  /*0560*/  IADD3 R20, PT, PT, R0, 0x40, RZ ;  /* 0x0000004000147810 */ /* 0x000fe40007ffe0ff */
[----:B------:R-:W-:-:S02]  /*0570*/  @P3 LOP3.LUT R74, R74, 0x800000, RZ, 0xfc, !PT ;  /* 0x008000004a4a3812 */ /* 0x000fc400078efcff */
[----:B------:R-:W-:Y:S02]  /*0580*/  ISETP.GE.U32.AND P1, PT, R20, UR16, PT ;  /* 0x0000001014007c0c */ /* 0x000fe4000bf26070 */
[----:B------:R-:W-:-:S04]  /*0590*/  SHF.R.S32.HI R35, RZ, 0x1f, R20 ;  /* 0x0000001fff237819 */ /* 0x000fc80000011414 */
[----:B------:R-:W-:Y:S01]  /*05a0*/  ISETP.GE.AND.EX P5, PT, R35, UR17, PT, P1 ;  /* 0x0000001123007c0c */ /* 0x000fe2000bfa6310 */
[----:B0-----:R-:W-:Y:S01]  /*05b0*/  @!P4 IMAD R12, R11, R28, RZ ;  /* 0x0000001c0b0cc224 */ /* 0x001fe200078e02ff */
[----:B------:R-:W-:Y:S01]  /*05c0*/  IADD3 R21, PT, PT, R0, 0x50, RZ ;  /* 0x0000005000157810 */ /* 0x000fe20007ffe0ff */
[----:B------:R-:W0:Y:S02]  /*05d0*/  @!P6 LDC.64 R24, c[0x0][0x3f8] ;  /* 0x0000fe00ff18eb82 */ /* 0x000e240000000a00 */
[----:B------:R-:W-:Y:S01]  /*05e0*/  @!P4 IMAD R29, R13, R29, R12 ;  /* 0x0000001d0d1dc224 */ /* 0x000fe200078e020c */
        /* <DEDUP_REMOVED lines=11> */
[----:B------:R-:W4:Y:S01]  /*06a0*/  @!P0 LDC.64 R76, c[0x0][0x3a0] ;  /* 0x0000e800ff4c8b82 */ /* 0x000f220000000a00 */
[----:B------:R-:W-:Y:S01]  /*06b0*/  IADD3 R5, PT, PT, R3, UR5, RZ ;  /* 0x0000000503057c10 */ /* 0x000fe2000fffe0ff */
[----:B--2---:R-:W-:Y:S01]  /*06c0*/  @!P0 IMAD R4, R6, R8, RZ ;  /* 0x0000000806048224 */ /* 0x004fe200078e02ff */
[----:B------:R2:W-:Y:S01]  /*06d0*/  @!P0 STL [R1+0x18c], R6 ;  /* 0x00018c0601008387 */ /* 0x0005e20000100800 */
[----:B------:R-:W-:Y:S01]  /*06e0*/  SHF.R.S32.HI R33, RZ, 0x1f, R21 ;  /* 0x0000001fff217819 */ /* 0x000fe20000011415 */
[----:B0-----:R-:W-:Y:S01]  /*06f0*/  @!P6 IMAD R27, R27, R24, RZ ;  /* 0x000000181b1be224 */ /* 0x001fe200078e02ff */
[C---:B------:R-:W-:Y:S01]  /*0700*/  IADD3 R53, PT, PT, R0.reuse, 0xb0, RZ ;  /* 0x000000b000357810 */ /* 0x040fe20007ffe0ff */
[C---:B------:R-:W-:Y:S01]  /*0710*/  @!P0 IMAD R9, R0.reuse, R9, R4 ;  /* 0x0000000900098224 */ /* 0x040fe200078e0204 */
[----:B------:R-:W-:Y:S01]  /*0720*/  @!P0 MOV R4, R2 ;  /* 0x0000000200048202 */ /* 0x000fe20000000f00 */
[----:B------:R-:W0:Y:S04]  /*0730*/  LDCU.64 UR6, c[0x0][0x3b8] ;  /* 0x00007700ff0677ac */ /* 0x000e280008000a00 */
[----:B--2---:R-:W-:-:S05]  /*0740*/  @!P0 IMAD.WIDE.U32 R6, R0, R8, R4 ;  /* 0x0000000800068225 */ /* 0x004fca00078e0004 */
[----:B------:R-:W-:Y:S02]  /*0750*/  @!P0 IADD3 R9, PT, PT, R7, R9, RZ ;  /* 0x0000000907098210 */ /* 0x000fe40007ffe0ff */
[C---:B------:R-:W-:Y:S02]  /*0760*/  @!P0 SHF.L.U32 R7, R6.reuse, 0x1, RZ ;  /* 0x0000000106078819 */ /* 0x040fe400000006ff */
[----:B------:R-:W-:Y:S02]  /*0770*/  @!P0 SHF.L.U64.HI R10, R6, 0x1, R9 ;  /* 0x00000001060a8819 */ /* 0x000fe40000010209 */
[----:B------:R-:W2:Y:S01]  /*0780*/  @!P4 LDC.64 R8, c[0x0][0x3a0] ;  /* 0x0000e800ff08cb82 */ /* 0x000ea20000000a00 */
[C---:B---3--:R-:W-:Y:S02]  /*0790*/  @!P0 IADD3 R6, P3, PT, R7.reuse, R18, RZ ;  /* 0x0000001207068210 */ /* 0x048fe40007f7e0ff */
[----:B----4-:R-:W-:Y:S02]  /*07a0*/  @!P0 IADD3 R76, P2, PT, R7, R76, RZ ;  /* 0x0000004c074c8210 */ /* 0x010fe40007f5e0ff */
[----:B------:R-:W-:-:S02]  /*07b0*/  @!P0 IADD3.X R7, PT, PT, R10, R19, RZ, P3, !PT ;  /* 0x000000130a078210 */ /* 0x000fc40001ffe4ff */
[C---:B------:R-:W-:Y:S02]  /*07c0*/  LOP3.LUT P3, RZ, R74.reuse, 0x800000, RZ, 0xc0, !PT ;  /* 0x008000004aff7812 */ /* 0x040fe4000786c0ff */
[----:B------:R-:W-:Y:S02]  /*07d0*/  LOP3.LUT R74, R74, 0xffbfffff, RZ, 0xc0, !PT ;  /* 0xffbfffff4a4a7812 */ /* 0x000fe400078ec0ff */
[----:B------:R-:W-:Y:S02]  /*07e0*/  @!P4 MOV R18, R2 ;  /* 0x000000020012c202 */ /* 0x000fe40000000f00 */
[----:B------:R-:W-:Y:S02]  /*07f0*/  @!P4 MOV R19, R5 ;  /* 0x000000050013c202 */ /* 0x000fe40000000f00 */
[----:B------:R-:W-:Y:S02]  /*0800*/  @P6 LOP3.LUT R74, R74, 0x400000, RZ, 0xfc, !PT ;  /* 0x004000004a4a6812 */ /* 0x000fe400078efcff */
[----:B------:R-:W-:Y:S01]  /*0810*/  @!P0 IADD3.X R77, PT, PT, R10, R77, RZ, P2, !PT ;  /* 0x0000004d0a4d8210 */ /* 0x000fe200017fe4ff */
[----:B------:R-:W-:Y:S01]  /*0820*/  @!P4 IMAD.WIDE.U32 R18, R13, R28, R18 ;  /* 0x0000001c0d12c225 */ /* 0x000fe200078e0012 */
[----:B------:R-:W3:Y:S01]  /*0830*/  @!P4 LDC.64 R10, c[0x0][0x398] ;  /* 0x0000e600ff0acb82 */ /* 0x000ee20000000a00 */
[----:B------:R-:W-:-:S02]  /*0840*/  LOP3.LUT R74, R74, 0xffdfffff, RZ, 0xc0, !PT ;  /* 0xffdfffff4a4a7812 */ /* 0x000fc400078ec0ff */
[----:B------:R-:W-:Y:S02]  /*0850*/  ISETP.GE.U32.AND P2, PT, R21, UR16, PT ;  /* 0x0000001015007c0c */ /* 0x000fe4000bf46070 */
[----:B------:R-:W-:Y:S02]  /*0860*/  @!P4 IADD3 R19, PT, PT, R19, R29, RZ ;  /* 0x0000001d1313c210 */ /* 0x000fe40007ffe0ff */
[----:B------:R-:W-:Y:S01]  /*0870*/  @!P4 SHF.L.U32 R31, R18, 0x1, RZ ;  /* 0x00000001121fc819 */ /* 0x000fe200000006ff */
[----:B------:R-:W4:Y:S01]  /*0880*/  @!P3 LDC.64 R12, c[0x0][0x3a0] ;  /* 0x0000e800ff0cbb82 */ /* 0x000f220000000a00 */
[----:B------:R-:W-:Y:S01]  /*0890*/  @P5 LOP3.LUT R74, R74, 0x200000, RZ, 0xfc, !PT ;  /* 0x002000004a4a5812 */ /* 0x000fe200078efcff */
[----:B-1----:R-:W-:Y:S01]  /*08a0*/  @!P3 IMAD R28, R15, R16, RZ ;  /* 0x000000100f1cb224 */ /* 0x002fe200078e02ff */
[----:B------:R-:W-:Y:S02]  /*08b0*/  @!P4 SHF.L.U64.HI R22, R18, 0x1, R19 ;  /* 0x000000011216c819 */ /* 0x000fe40000010213 */
[----:B--2---:R-:W-:-:S02]  /*08c0*/  @!P4 IADD3 R8, P1, PT, R31, R8, RZ ;  /* 0x000000081f08c210 */ /* 0x004fc40007f3e0ff */
[----:B------:R-:W-:Y:S01]  /*08d0*/  ISETP.GE.AND.EX P4, PT, R33, UR17, PT, P2 ;  /* 0x0000001121007c0c */ /* 0x000fe2000bf86320 */
[----:B------:R-:W1:Y:S01]  /*08e0*/  @!P3 LDC.64 R14, c[0x0][0x398] ;  /* 0x0000e600ff0ebb82 */ /* 0x000e620000000a00 */
[----:B------:R-:W-:Y:S02]  /*08f0*/  LOP3.LUT P2, RZ, R74, 0x1000000, RZ, 0xc0, !PT ;  /* 0x010000004aff7812 */ /* 0x000fe4000784c0ff */
[----:B------:R-:W-:Y:S02]  /*0900*/  @!P3 MOV R18, R2 ;  /* 0x000000020012b202 */ /* 0x000fe40000000f00 */
[----:B------:R-:W-:Y:S01]  /*0910*/  @!P3 MOV R19, R5 ;  /* 0x000000050013b202 */ /* 0x000fe20000000f00 */
[C---:B------:R-:W-:Y:S02]  /*0920*/  @!P3 IMAD R17, R23.reuse, R17, R28 ;  /* 0x000000111711b224 */ /* 0x040fe400078e021c */
[----:B------:R-:W2:Y:S01]  /*0930*/  @!P5 LDC.64 R28, c[0x0][0x3f8] ;  /* 0x0000fe00ff1cdb82 */ /* 0x000ea20000000a00 */
[----:B------:R-:W-:-:S05]  /*0940*/  @!P3 IMAD.WIDE.U32 R18, R23, R16, R18 ;  /* 0x000000101712b225 */ /* 0x000fca00078e0012 */
[----:B------:R-:W-:Y:S02]  /*0950*/  @!P2 IADD3.X R9, PT, PT, R22, R9, RZ, P1, !PT ;  /* 0x000000091609a210 */ /* 0x000fe40000ffe4ff */
[----:B---3--:R-:W-:Y:S02]  /*0960*/  @!P2 IADD3 R10, P1, PT, R31, R10, RZ ;  /* 0x0000000a1f0aa210 */ /* 0x008fe40007f3e0ff */
[----:B------:R-:W-:Y:S02]  /*0970*/  @!P3 IADD3 R19, PT, PT, R19, R17, RZ ;  /* 0x000000111313b210 */ /* 0x000fe40007ffe0ff */
[----:B------:R-:W-:Y:S01]  /*0980*/  @!P3 SHF.L.U32 R31, R18, 0x1, RZ ;  /* 0x00000001121fb819 */ /* 0x000fe200000006ff */
[----:B------:R-:W3:Y:S01]  /*0990*/  @!P6 LDC.64 R16, c[0x0][0x3a0] ;  /* 0x0000e800ff10eb82 */ /* 0x000ee20000000a00 */
[----:B------:R-:W-:Y:S02]  /*09a0*/  @!P2 IADD3.X R11, PT, PT, R22, R11, RZ, P1, !PT ;  /* 0x0000000b160ba210 */ /* 0x000fe40000ffe4ff */
[----:B------:R-:W-:-:S02]  /*09b0*/  @!P3 SHF.L.U64.HI R32, R18, 0x1, R19 ;  /* 0x000000011220b819 */ /* 0x000fc40000010213 */
[----:B----4-:R-:W-:-:S03]  /*09c0*/  @!P3 IADD3 R12, P1, PT, R31, R12, RZ ;  /* 0x0000000c1f0cb210 */ /* 0x010fc60007f3e0ff */
[----:B------:R-:W4:Y:S01]  /*09d0*/  @!P6 LDC.64 R18, c[0x0][0x398] ;  /* 0x0000e600ff12eb82 */ /* 0x000f220000000a00 */
[----:B------:R-:W-:Y:S02]  /*09e0*/  @!P3 IADD3.X R13, PT, PT, R32, R13, RZ, P1, !PT ;  /* 0x0000000d200db210 */ /* 0x000fe40000ffe4ff */
[----:B-1----:R-:W-:Y:S02]  /*09f0*/  @!P3 IADD3 R14, P1, PT, R31, R14, RZ ;  /* 0x0000000e1f0eb210 */ /* 0x002fe40007f3e0ff */
[----:B------:R-:W-:Y:S02]  /*0a00*/  @!P6 MOV R30, R2 ;  /* 0x00000002001ee202 */ /* 0x000fe40000000f00 */
[----:B------:R-:W-:Y:S01]  /*0a10*/  @!P6 MOV R31, R5 ;  /* 0x00000005001fe202 */ /* 0x000fe20000000f00 */
[----:B------:R-:W1:Y:S01]  /*0a20*/  @!P4 LDC.64 R22, c[0x0][0x3f8] ;  /* 0x0000fe00ff16cb82 */ /* 0x000e620000000a00 */
[C---:B------:R-:W-:Y:S02]  /*0a30*/  @!P6 IMAD R27, R26.reuse, R25, R27 ;  /* 0x000000191a1be224 */ /* 0x040fe400078e021b */
[----:B------:R-:W-:-:S05]  /*0a40*/  @!P6 IMAD.WIDE.U32 R24, R26, R24, R30 ;  /* 0x000000181a18e225 */ /* 0x000fca00078e001e */
[----:B------:R-:W0:Y:S01]  /*0a50*/  @!P5 LDC.64 R30, c[0x0][0x3a0] ;  /* 0x0000e800ff1edb82 */ /* 0x000e220000000a00 */
[----:B------:R-:W-:Y:S01]  /*0a60*/  @!P6 IADD3 R25, PT, PT, R25, R27, RZ ;  /* 0x0000001b1919e210 */ /* 0x000fe20007ffe0ff */
[----:B--2---:R-:W-:Y:S01]  /*0a70*/  @!P5 IMAD R35, R35, R28, RZ ;  /* 0x0000001c2323d224 */ /* 0x004fe200078e02ff */
[----:B------:R-:W-:Y:S02]  /*0a80*/  @!P6 SHF.L.U32 R37, R24, 0x1, RZ ;  /* 0x000000011825e819 */ /* 0x000fe400000006ff */
[----:B------:R-:W-:-:S03]  /*0a90*/  @!P3 IADD3.X R15, PT, PT, R32, R15, RZ, P1, !PT ;  /* 0x0000000f200fb210 */ /* 0x000fc60000ffe4ff */
[----:B------:R-:W2:Y:S01]  /*0aa0*/  @!P5 LDC.64 R26, c[0x0][0x398] ;  /* 0x0000e600ff1adb82 */ /* 0x000ea20000000a00 */
[----:B------:R-:W-:Y:S01]  /*0ab0*/  @!P5 IMAD R39, R20, R29, R35 ;  /* 0x0000001d1427d224 */ /* 0x000fe200078e0223 */
[----:B------:R-:W-:Y:S02]  /*0ac0*/  @!P6 SHF.L.U64.HI R32, R24, 0x1, R25 ;  /* 0x000000011820e819 */ /* 0x000fe40000010219 */
[----:B------:R-:W-:Y:S02]  /*0ad0*/  @!P5 MOV R34, R2 ;  /* 0x000000020022d202 */ /* 0x000fe40000000f00 */
[----:B------:R-:W-:Y:S02]  /*0ae0*/  @!P5 MOV R35, R5 ;  /* 0x000000050023d202 */ /* 0x000fe40000000f00 */
[----:B------:R-:W2:Y:S01]  /*0af0*/  @!P4 LDC.64 R24, c[0x0][0x3a0] ;  /* 0x0000e800ff18cb82 */ /* 0x000ea20000000a00 */
[----:B---3--:R-:W-:Y:S01]  /*0b00*/  @!P6 IADD3 R16, P1, PT, R37, R16, RZ ;  /* 0x000000102510e210 */ /* 0x008fe20007f3e0ff */
[----:B------:R-:W-:-:S03]  /*0b10*/  @!P5 IMAD.WIDE.U32 R34, R20, R28, R34 ;  /* 0x0000001c1422d225 */ /* 0x000fc600078e0022 */
[C---:B------:R-:W-:Y:S02]  /*0b20*/  @!P6 IADD3.X R17, PT, PT, R32.reuse, R17, RZ, P1, !PT ;  /* 0x000000112011e210 */ /* 0x040fe40000ffe4ff */
[----:B----4-:R-:W-:Y:S01]  /*0b30*/  @!P6 IADD3 R18, P1, PT, R37, R18, RZ ;  /* 0x000000122512e210 */ /* 0x010fe20007f3e0ff */
[----:B------:R-:W3:Y:S01]  /*0b40*/  @!P4 LDC.64 R28, c[0x0][0x398] ;  /* 0x0000e600ff1ccb82 */ /* 0x000ee20000000a00 */
        /* <DEDUP_REMOVED lines=8> */
[----:B0-----:R-:W-:Y:S01]  /*0bd0*/  @!P5 IADD3 R20, P1, PT, R35, R30, RZ ;  /* 0x0000001e2314d210 */ /* 0x001fe20007f3e0ff */
[----:B------:R-:W-:-:S03]  /*0be0*/  @!P4 IMAD.WIDE.U32 R32, R21, R22, R32 ;  /* 0x000000161520c225 */ /* 0x000fc600078e0020 */
[----:B------:R-:W-:Y:S02]  /*0bf0*/  @!P5 IADD3.X R21, PT, PT, R34, R31, RZ, P1, !PT ;  /* 0x0000001f2215d210 */ /* 0x000fe40000ffe4ff */
[----:B--2---:R-:W-:Y:S02]  /*0c00*/  @!P5 IADD3 R22, P1, PT, R35, R26, RZ ;  /* 0x0000001a2316d210 */ /* 0x004fe40007f3e0ff */
[----:B------:R-:W-:Y:S02]  /*0c10*/  @!P4 IADD3 R33, PT, PT, R33, R23, RZ ;  /* 0x000000172121c210 */ /* 0x000fe40007ffe0ff */
[----:B------:R-:W-:Y:S02]  /*0c20*/  @!P4 SHF.L.U32 R31, R32, 0x1, RZ ;  /* 0x00000001201fc819 */ /* 0x000fe400000006ff */
[----:B------:R-:W-:Y:S02]  /*0c30*/  @!P5 IADD3.X R23, PT, PT, R34, R27, RZ, P1, !PT ;  /* 0x0000001b2217d210 */ /* 0x000fe40000ffe4ff */
[----:B------:R-:W-:-:S02]  /*0c40*/  @!P4 SHF.L.U64.HI R32, R32, 0x1, R33 ;  /* 0x000000012020c819 */ /* 0x000fc40000010221 */
[----:B------:R-:W-:-:S04]  /*0c50*/  @!P4 IADD3 R24, P1, PT, R31, R24, RZ ;  /* 0x000000181f18c210 */ /* 0x000fc80007f3e0ff */
[----:B------:R-:W-:Y:S02]  /*0c60*/  @!P4 IADD3.X R25, PT, PT, R32, R25, RZ, P1, !PT ;  /* 0x000000192019c210 */ /* 0x000fe40000ffe4ff */
[----:B---3--:R-:W-:Y:S02]  /*0c70*/  @!P4 IADD3 R26, P1, PT, R31, R28, RZ ;  /* 0x0000001c1f1ac210 */ /* 0x008fe40007f3e0ff */
[----:B------:R-:W-:Y:S02]  /*0c80*/  IADD3 R31, PT, PT, R0, 0x60, RZ ;  /* 0x00000060001f7810 */ /* 0x000fe40007ffe0ff */
[----:B------:R-:W-:Y:S02]  /*0c90*/  @!P4 IADD3.X R27, PT, PT, R32, R29, RZ, P1, !PT ;  /* 0x0000001d201bc210 */ /* 0x000fe40000ffe4ff */
[----:B------:R-:W-:Y:S02]  /*0ca0*/  ISETP.GE.U32.AND P1, PT, R31, UR16, PT ;  /* 0x000000101f007c0c */ /* 0x000fe4000bf26070 */
[----:B------:R-:W-:-:S04]  /*0cb0*/  SHF.R.S32.HI R29, RZ, 0x1f, R31 ;  /* 0x0000001fff1d7819 */ /* 0x000fc8000001141f */
        /* <DEDUP_REMOVED lines=16> */
[----:B------:R-:W-:-:S04]  /*0dc0*/  LOP3.LUT R74, R74, 0x7fffffff, RZ, 0xc0, !PT ;  /* 0x7fffffff4a4a7812 */ /* 0x000fc800078ec0ff */
[----:B------:R-:W-:Y:S02]  /*0dd0*/  @P5 LOP3.LUT R74, R74, 0x80000000, RZ, 0xfc, !PT ;  /* 0x800000004a4a5812 */ /* 0x000fe400078efcff */
[----:B0-----:R-:W-:-:S04]  /*0de0*/  @!P2 IADD3 R30, P1, PT, R31, R34, RZ ;  /* 0x000000221f1ea210 */ /* 0x001fc80007f3e0ff */
[----:B------:R-:W-:Y:S02]  /*0df0*/  @!P2 IADD3.X R31, PT, PT, R32, R35, RZ, P1, !PT ;  /* 0x00000023201fa210 */ /* 0x000fe40000ffe4ff */
[----:B------:R-:W-:Y:S02]  /*0e00*/  IADD3 R35, PT, PT, R0, 0x70, RZ ;  /* 0x0000007000237810 */ /* 0x000fe40007ffe0ff */
[----:B------:R-:W-:Y:S02]  /*0e10*/  LOP3.LUT R74, R74, 0xfff7ffff, RZ, 0xc0, !PT ;  /* 0xfff7ffff4a4a7812 */ /* 0x000fe400078ec0ff */
[----:B------:R-:W-:Y:S02]  /*0e20*/  SHF.R.S32.HI R33, RZ, 0x1f, R35 ;  /* 0x0000001fff217819 */ /* 0x000fe40000011423 */
[----:B------:R-:W-:Y:S02]  /*0e30*/  ISETP.GE.U32.AND P1, PT, R35, UR16, PT ;  /* 0x0000001023007c0c */ /* 0x000fe4000bf26070 */
[----:B------:R-:W-:-:S02]  /*0e40*/  @P2 LOP3.LUT R74, R74, 0x80000, RZ, 0xfc, !PT ;  /* 0x000800004a4a2812 */ /* 0x000fc400078efcff */
        /* <DEDUP_REMOVED lines=205> */
[----:B------:R-:W-:Y:S02]  /*1b20*/  IADD3 R72, PT, PT, R0, 0x110, RZ ;  /* 0x0000011000487810 */ /* 0x000fe40007ffe0ff */
[----:B------:R-:W-:Y:S02]  /*1b30*/  @P2 LOP3.LUT R74, R74, 0x40000000, RZ, 0xfc, !PT ;  /* 0x400000004a4a2812 */ /* 0x000fe400078efcff */
[----:B0-----:R-:W-:-:S04]  /*1b40*/  @!P3 IADD3 R70, P1, PT, R67, R68, RZ ;  /* 0x000000444346b210 */ /* 0x001fc80007f3e0ff */
[----:B------:R-:W-:Y:S02]  /*1b50*/  @!P3 IADD3.X R71, PT, PT, R66, R69, RZ, P1, !PT ;  /* 0x000000454247b210 */ /* 0x000fe40000ffe4ff */
[----:B------:R-:W-:Y:S02]  /*1b60*/  LOP3.LUT R74, R74, 0xfffffdff, RZ, 0xc0, !PT ;  /* 0xfffffdff4a4a7812 */ /* 0x000fe400078ec0ff */
[----:B------:R-:W-:Y:S01]  /*1b70*/  ISETP.GE.U32.AND P1, PT, R72, UR16, PT ;  /* 0x0000001048007c0c */ /* 0x000fe2000bf26070 */
[----:B------:R0:W-:Y:S01]  /*1b80*/  @!P3 STL.64 [R1+0x110], R70 ;  /* 0x000110460100b387 */ /* 0x0001e20000100a00 */
[----:B------:R-:W-:Y:S02]  /*1b90*/  @P3 LOP3.LUT R74, R74, 0x200, RZ, 0xfc, !PT ;  /* 0x000002004a4a3812 */ /* 0x000fe400078efcff */
[----:B0-----:R-:W-:-:S04]  /*1ba0*/  SHF.R.S32.HI R70, RZ, 0x1f, R72 ;  /* 0x0000001fff467819 */ /* 0x001fc80000011448 */
[----:B------:R-:W-:-:S13]  /*1bb0*/  ISETP.GE.AND.EX P3, PT, R70, UR17, PT, P1 ;  /* 0x0000001146007c0c */ /* 0x000fda000bf66310 */
[----:B------:R-:W0:Y:S01]  /*1bc0*/  @!P3 LDC.64 R68, c[0x0][0x3f8] ;  /* 0x0000fe00ff44bb82 */ /* 0x000e220000000a00 */
        /* <DEDUP_REMOVED lines=13> */
[----:B0-----:R-:W-:-:S04]  /*1ca0*/  @!P3 IADD3 R68, P1, PT, R71, R68, RZ ;  /* 0x000000444744b210 */ /* 0x001fc80007f3e0ff */
[----:B------:R-:W-:Y:S02]  /*1cb0*/  @!P3 IADD3.X R69, PT, PT, R70, R69, RZ, P1, !PT ;  /* 0x000000454645b210 */ /* 0x000fe40000ffe4ff */
[----:B------:R-:W-:Y:S02]  /*1cc0*/  SHF.R.S32.HI R70, RZ, 0x1f, R75 ;  /* 0x0000001fff467819 */ /* 0x000fe4000001144b */
[----:B------:R-:W-:-:S04]  /*1cd0*/  ISETP.GE.U32.AND P1, PT, R75, UR16, PT ;  /* 0x000000104b007c0c */ /* 0x000fc8000bf26070 */
[----:B------:R-:W-:-:S13]  /*1ce0*/  ISETP.GE.AND.EX P2, PT, R70, UR17, PT, P1 ;  /* 0x0000001146007c0c */ /* 0x000fda000bf46310 */
[----:B------:R-:W0:Y:S01]  /*1cf0*/  @!P2 LDC.64 R72, c[0x0][0x3f8] ;  /* 0x0000fe00ff48ab82 */ /* 0x000e220000000a00 */
[----:B------:R1:W-:Y:S01]  /*1d00*/  STL [R1+0x21c], R9 ;  /* 0x00021c0901007387 */ /* 0x0003e20000100800 */
[----:B------:R-:W-:Y:S01]  /*1d10*/  @!P2 MOV R71, R5 ;  /* 0x000000050047a202 */ /* 0x000fe20000000f00 */
[----:B0-----:R-:W-:-:S04]  /*1d20*/  @!P2 IMAD R70, R70, R72, RZ ;  /* 0x000000484646a224 */ /* 0x001fc800078e02ff */
[----:B-1----:R-:W-:Y:S01]  /*1d30*/  @!P2 IMAD R9, R75, R73, R70 ;  /* 0x000000494b09a224 */ /* 0x002fe200078e0246 */
[----:B------:R-:W-:-:S05]  /*1d40*/  @!P2 MOV R70, R2 ;  /* 0x000000020046a202 */ /* 0x000fca0000000f00 */
[----:B------:R-:W-:Y:S02]  /*1d50*/  @!P2 IMAD.WIDE.U32 R72, R75, R72, R70 ;  /* 0x000000484b48a225 */ /* 0x000fe400078e0046 */
[----:B------:R-:W0:Y:S03]  /*1d60*/  @!P2 LDC.64 R70, c[0x0][0x3a0] ;  /* 0x0000e800ff46ab82 */ /* 0x000e260000000a00 */
[----:B------:R-:W-:Y:S02]  /*1d70*/  @!P2 IADD3 R73, PT, PT, R73, R9, RZ ;  /* 0x000000094949a210 */ /* 0x000fe40007ffe0ff */
[C---:B------:R-:W-:Y:S02]  /*1d80*/  @!P2 SHF.L.U32 R75, R72.reuse, 0x1, RZ ;  /* 0x00000001484ba819 */ /* 0x040fe400000006ff */
[----:B------:R-:W-:Y:S02]  /*1d90*/  @!P2 SHF.L.U64.HI R9, R72, 0x1, R73 ;  /* 0x000000014809a819 */ /* 0x000fe40000010249 */
[----:B------:R-:W1:Y:S01]  /*1da0*/  @!P2 LDC.64 R72, c[0x0][0x398] ;  /* 0x0000e600ff48ab82 */ /* 0x000e620000000a00 */
[----:B0-----:R-:W-:-:S04]  /*1db0*/  @!P2 IADD3 R70, P1, PT, R75, R70, RZ ;  /* 0x000000464b46a210 */ /* 0x001fc80007f3e0ff */
[----:B------:R-:W-:Y:S02]  /*1dc0*/  @!P2 IADD3.X R71, PT, PT, R9, R71, RZ, P1, !PT ;  /* 0x000000470947a210 */ /* 0x000fe40000ffe4ff */
[----:B-1----:R-:W-:Y:S01]  /*1dd0*/  @!P2 IADD3 R72, P1, PT, R75, R72, RZ ;  /* 0x000000484b48a210 */ /* 0x002fe20007f3e0ff */
[----:B------:R-:W-:-:S06]  /*1de0*/  HFMA2 R75, -RZ, RZ, 0, 0 ;  /* 0x00000000ff4b7431 */ /* 0x000fcc00000001ff */
[----:B------:R0:W2:Y:S01]  /*1df0*/  @!P0 LDG.E R75, desc[UR10][R76.64] ;  /* 0x0000000a4c4b8981 */ /* 0x0000a2000c1e1900 */
[----:B------:R-:W-:-:S03]  /*1e00*/  @!P2 IADD3.X R73, PT, PT, R9, R73, RZ, P1, !PT ;  /* 0x000000490949a210 */ /* 0x000fc60000ffe4ff */
[----:B------:R-:W3:Y:S01]  /*1e10*/  LDL.LU R9, [R1+0x21c] ;  /* 0x00021c0001097983 */ /* 0x000ee20000300800 */
[----:B------:R-:W-:-:S04]  /*1e20*/  LOP3.LUT R74, R74, 0xfffffeff, RZ, 0xc0, !PT ;  /* 0xfffffeff4a4a7812 */ /* 0x000fc800078ec0ff */
[----:B------:R-:W-:-:S04]  /*1e30*/  @P3 LOP3.LUT R74, R74, 0x100, RZ, 0xfc, !PT ;  /* 0x000001004a4a3812 */ /* 0x000fc800078efcff */
[----:B------:R-:W-:-:S04]  /*1e40*/  LOP3.LUT R74, R74, 0xffffff7f, RZ, 0xc0, !PT ;  /* 0xffffff7f4a4a7812 */ /* 0x000fc800078ec0ff */
[----:B------:R-:W-:-:S04]  /*1e50*/  @P2 LOP3.LUT R74, R74, 0x80, RZ, 0xfc, !PT ;  /* 0x000000804a4a2812 */ /* 0x000fc800078efcff */
[C---:B------:R-:W-:Y:S02]  /*1e60*/  LOP3.LUT P5, RZ, R74.reuse, 0x800000, RZ, 0xc0, !PT ;  /* 0x008000004aff7812 */ /* 0x040fe400078ac0ff */
[C---:B------:R-:W-:Y:S02]  /*1e70*/  LOP3.LUT P2, RZ, R74.reuse, 0x400000, RZ, 0xc0, !PT ;  /* 0x004000004aff7812 */ /* 0x040fe4000784c0ff */
[----:B------:R-:W-:-:S04]  /*1e80*/  LOP3.LUT R74, R74, 0xdfffffff, RZ, 0xc0, !PT ;  /* 0xdfffffff4a4a7812 */ /* 0x000fc800078ec0ff */
[----:B------:R-:W-:Y:S01]  /*1e90*/  @P0 LOP3.LUT R74, R74, 0x20000000, RZ, 0xfc, !PT ;  /* 0x200000004a4a0812 */ /* 0x000fe200078efcff */
[----:B0-----:R-:W-:Y:S01]  /*1ea0*/  HFMA2 R77, -RZ, RZ, 0, 0 ;  /* 0x00000000ff4d7431 */ /* 0x001fe200000001ff */
[----:B--2---:R0:W-:Y:S02]  /*1eb0*/  STL [R1+0x180], R75 ;  /* 0x0001804b01007387 */ /* 0x0041e40000100800 */
[----:B0-----:R-:W-:-:S06]  /*1ec0*/  MOV R75, RZ ;  /* 0x000000ff004b7202 */ /* 0x001fcc0000000f00 */
[----:B------:R0:W2:Y:S01]  /*1ed0*/  @!P0 LDG.E R75, desc[UR10][R6.64] ;  /* 0x0000000a064b8981 */ /* 0x0000a2000c1e1900 */
[----:B------:R-:W-:-:S13]  /*1ee0*/  LOP3.LUT P0, RZ, R74, 0x1000000, RZ, 0xc0, !PT ;  /* 0x010000004aff7812 */ /* 0x000fda000780c0ff */
[----:B---3--:R-:W3:Y:S01]  /*1ef0*/  @!P0 LDG.E R77, desc[UR10][R8.64] ;  /* 0x0000000a084d8981 */ /* 0x008ee2000c1e1900 */
[----:B0-----:R-:W-:-:S06]  /*1f00*/  MOV R6, RZ ;  /* 0x000000ff00067202 */ /* 0x001fcc0000000f00 */
[----:B------:R-:W4:Y:S04]  /*1f10*/  @!P0 LDG.E R6, desc[UR10][R10.64] ;  /* 0x0000000a0a068981 */ /* 0x000f28000c1e1900 */
[----:B---3--:R0:W-:Y:S02]  /*1f20*/  STL [R1+0x178], R77 ;  /* 0x0001784d01007387 */ /* 0x0081e40000100800 */
[----:B0-----:R-:W-:-:S06]  /*1f30*/  HFMA2 R77, -RZ, RZ, 0, 0 ;  /* 0x00000000ff4d7431 */ /* 0x001fcc00000001ff */
[----:B------:R0:W3:Y:S02]  /*1f40*/  @!P5 LDG.E R77, desc[UR10][R12.64] ;  /* 0x0000000a0c4dd981 */ /* 0x0000e4000c1e1900 */
[----:B0-----:R-:W-:-:S06]  /*1f50*/  HFMA2 R12, -RZ, RZ, 0, 0 ;  /* 0x00000000ff0c7431 */ /* 0x001fcc00000001ff */
[----:B------:R-:W3:Y:S04]  /*1f60*/  @!P2 LDG.E R12, desc[UR10][R16.64] ;  /* 0x0000000a100ca981 */ /* 0x000ee8000c1e1900 */
[----:B--2---:R0:W-:Y:S02]  /*1f70*/  STL [R1+0x17c], R75 ;  /* 0x00017c4b01007387 */ /* 0x0041e40000100800 */
[----:B0-----:R-:W-:-:S04]  /*1f80*/  IADD3 R75, PT, PT, R0, 0x130, RZ ;  /* 0x00000130004b7810 */ /* 0x001fc80007ffe0ff */
[----:B------:R-:W-:Y:S02]  /*1f90*/  SHF.R.S32.HI R76, RZ, 0x1f, R75 ;  /* 0x0000001fff4c7819 */ /* 0x000fe4000001144b */
[----:B------:R-:W-:-:S04]  /*1fa0*/  ISETP.GE.U32.AND P1, PT, R75, UR16, PT ;  /* 0x000000104b007c0c */ /* 0x000fc8000bf26070 */
[----:B------:R-:W-:-:S13]  /*1fb0*/  ISETP.GE.AND.EX P4, PT, R76, UR17, PT, P1 ;  /* 0x000000114c007c0c */ /* 0x000fda000bf86310 */
[----:B------:R-:W0:Y:S01]  /*1fc0*/  @!P4 LDC.64 R8, c[0x0][0x3f8] ;  /* 0x0000fe00ff08cb82 */ /* 0x000e220000000a00 */
[----:B----4-:R1:W-:Y:S01]  /*1fd0*/  STL [R1+0x174], R6 ;  /* 0x0001740601007387 */ /* 0x0103e20000100800 */
[----:B------:R-:W-:-:S06]  /*1fe0*/  @!P4 MOV R7, R5 ;  /* 0x000000050007c202 */ /* 0x000fcc0000000f00 */
[----:B------:R-:W2:Y:S01]  /*1ff0*/  @!P4 LDC.64 R10, c[0x0][0x3a0] ;  /* 0x0000e800ff0acb82 */ /* 0x000ea20000000a00 */
[----:B-1----:R-:W-:Y:S01]  /*2000*/  @!P4 MOV R6, R2 ;  /* 0x000000020006c202 */ /* 0x002fe20000000f00 */
[----:B0-----:R-:W-:-:S04]  /*2010*/  @!P4 IMAD R76, R76, R8, RZ ;  /* 0x000000084c4cc224 */ /* 0x001fc800078e02ff */
[C---:B------:R-:W-:Y:S02]  /*2020*/  @!P4 IMAD R76, R75.reuse, R9, R76 ;  /* 0x000000094b4cc224 */ /* 0x040fe400078e024c */
[----:B------:R-:W-:-:S05]  /*2030*/  @!P4 IMAD.WIDE.U32 R8, R75, R8, R6 ;  /* 0x000000084b08c225 */ /* 0x000fca00078e0006 */
[----:B------:R-:W-:Y:S02]  /*2040*/  @!P4 IADD3 R6, PT, PT, R9, R76, RZ ;  /* 0x0000004c0906c210 */ /* 0x000fe40007ffe0ff */
[C---:B------:R-:W-:Y:S02]  /*2050*/  @!P4 SHF.L.U32 R7, R8.reuse, 0x1, RZ ;  /* 0x000000010807c819 */ /* 0x040fe400000006ff */
[----:B------:R-:W-:Y:S02]  /*2060*/  @!P4 SHF.L.U64.HI R6, R8, 0x1, R6 ;  /* 0x000000010806c819 */ /* 0x000fe40000010206 */
[----:B------:R-:W0:Y:S01]  /*2070*/  @!P4 LDC.64 R8, c[0x0][0x398] ;  /* 0x0000e600ff08cb82 */ /* 0x000e220000000a00 */
[----:B--2---:R-:W-:-:S04]  /*2080*/  @!P4 IADD3 R10, P1, PT, R7, R10, RZ ;  /* 0x0000000a070ac210 */ /* 0x004fc80007f3e0ff */
[----:B------:R-:W-:Y:S02]  /*2090*/  @!P4 IADD3.X R11, PT, PT, R6, R11, RZ, P1, !PT ;  /* 0x0000000b060bc210 */ /* 0x000fe40000ffe4ff */
[----:B0-----:R-:W-:-:S04]  /*20a0*/  @!P4 IADD3 R8, P1, PT, R7, R8, RZ ;  /* 0x000000080708c210 */ /* 0x001fc80007f3e0ff */
[----:B------:R-:W-:Y:S02]  /*20b0*/  @!P4 IADD3.X R9, PT, PT, R6, R9, RZ, P1, !PT ;  /* 0x000000090609c210 */ /* 0x000fe40000ffe4ff */
[----:B------:R-:W-:-:S06]  /*20c0*/  MOV R6, RZ ;  /* 0x000000ff00067202 */ /* 0x000fcc0000000f00 */
[----:B------:R-:W2:Y:S04]  /*20d0*/  @!P5 LDG.E R6, desc[UR10][R14.64] ;  /* 0x0000000a0e06d981 */ /* 0x000ea8000c1e1900 */
[----:B---3--:R0:W-:Y:S02]  /*20e0*/  STL [R1+0x168], R12 ;  /* 0x0001680c01007387 */ /* 0x0081e40000100800 */
[----:B0-----:R-:W-:-:S06]  /*20f0*/  MOV R12, RZ ;  /* 0x000000ff000c7202 */ /* 0x001fcc0000000f00 */
[----:B------:R-:W3:Y:S01]  /*2100*/  @!P2 LDG.E R12, desc[UR10][R18.64] ;  /* 0x0000000a120ca981 */ /* 0x000ee2000c1e1900 */
[----:B------:R-:W-:-:S04]  /*2110*/  LOP3.LUT R74, R74, 0xffffffbf, RZ, 0xc0, !PT ;  /* 0xffffffbf4a4a7812 */ /* 0x000fc800078ec0ff */
[----:B------:R-:W-:-:S04]  /*2120*/  @P4 LOP3.LUT R74, R74, 0x40, RZ, 0xfc, !PT ;  /* 0x000000404a4a4812 */ /* 0x000fc800078efcff */
[----:B------:R-:W-:Y:S01]  /*2130*/  LOP3.LUT P0, RZ, R74, 0x100000, RZ, 0xc0, !PT ;  /* 0x001000004aff7812 */ /* 0x000fe2000780c0ff */
[----:B--2---:R0:W-:Y:S02]  /*2140*/  STL [R1+0x16c], R6 ;  /* 0x00016c0601007387 */ /* 0x0041e40000100800 */
[----:B0-----:R-:W-:-:S04]  /*2150*/  IADD3 R6, PT, PT, R0, 0x140, RZ ;  /* 0x0000014000067810 */ /* 0x001fc80007ffe0ff */
[----:B------:R-:W-:Y:S02]  /*2160*/  SHF.R.S32.HI R7, RZ, 0x1f, R6 ;  /* 0x0000001fff077819 */ /* 0x000fe40000011406 */
[----:B------:R-:W-:-:S04]  /*2170*/  ISETP.GE.U32.AND P1, PT, R6, UR16, PT ;  /* 0x0000001006007c0c */ /* 0x000fc8000bf26070 */
[----:B------:R-:W-:-:S13]  /*2180*/  ISETP.GE.AND.EX P5, PT, R7, UR17, PT, P1 ;  /* 0x0000001107007c0c */ /* 0x000fda000bfa6310 */
[----:B------:R-:W-:Y:S01]  /*2190*/  @!P5 MOV R14, R2 ;  /* 0x00000002000ed202 */ /* 0x000fe20000000f00 */
[----:B------:R-:W0:Y:S01]  /*21a0*/  @!P5 LDC.64 R16, c[0x0][0x398] ;  /* 0x0000e600ff10db82 */ /* 0x000e220000000a00 */
[----:B------:R-:W-:Y:S01]  /*21b0*/  @!P5 MOV R15, R5 ;  /* 0x00000005000fd202 */ /* 0x000fe20000000f00 */
[----:B---3--:R1:W-:Y:S06]  /*21c0*/  STL [R1+0x164], R12 ;  /* 0x0001640c01007387 */ /* 0x0083ec0000100800 */
[----:B-1----:R-:W1:Y:S02]  /*21d0*/  @!P5 LDC.64 R12, c[0x0][0x3f8] ;  /* 0x0000fe00ff0cdb82 */ /* 0x002e640000000a00 */
[----:B-1----:R-:W-:-:S04]  /*21e0*/  @!P5 IMAD R7, R7, R12, RZ ;  /* 0x0000000c0707d224 */ /* 0x002fc800078e02ff */
[C---:B------:R-:W-:Y:S02]  /*21f0*/  @!P5 IMAD R7, R6.reuse, R13, R7 ;  /* 0x0000000d0607d224 */ /* 0x040fe400078e0207 */
[----:B------:R-:W-:Y:S02]  /*2200*/  @!P5 IMAD.WIDE.U32 R12, R6, R12, R14 ;  /* 0x0000000c060cd225 */ /* 0x000fe400078e000e */
[----:B------:R-:W1:Y:S03]  /*2210*/  @!P5 LDC.64 R14, c[0x0][0x3a0] ;  /* 0x0000e800ff0edb82 */ /* 0x000e660000000a00 */
        /* <DEDUP_REMOVED lines=8> */
[----:B------:R-:W2:Y:S01]  /*22a0*/  @!P0 LDG.E R7, desc[UR10][R24.64] ;  /* 0x0000000a18078981 */ /* 0x000ea2000c1e1900 */
[----:B------:R-:W-:-:S04]  /*22b0*/  LOP3.LUT R74, R74, 0xffffffdf, RZ, 0xc0, !PT ;  /* 0xffffffdf4a4a7812 */ /* 0x000fc800078ec0ff */
[----:B------:R-:W-:-:S04]  /*22c0*/  @P5 LOP3.LUT R74, R74, 0x20, RZ, 0xfc, !PT ;  /* 0x000000204a4a5812 */ /* 0x000fc800078efcff */
[----:B------:R-:W-:-:S13]  /*22d0*/  LOP3.LUT P5, RZ, R74, 0x80000000, RZ, 0xc0, !PT ;  /* 0x800000004aff7812 */ /* 0x000fda00078ac0ff */
[----:B------:R-:W3:Y:S01]  /*22e0*/  @!P5 LDG.E R6, desc[UR10][R22.64] ;  /* 0x0000000a1606d981 */ /* 0x000ee2000c1e1900 */
[----:B------:R-:W-:Y:S01]  /*22f0*/  HFMA2 R75, -RZ, RZ, 0, 0 ;  /* 0x00000000ff4b7431 */ /* 0x000fe200000001ff */
[----:B------:R-:W-:-:S04]  /*2300*/  IADD3 R18, PT, PT, R0, 0x150, RZ ;  /* 0x0000015000127810 */ /* 0x000fc80007ffe0ff */
[----:B------:R-:W-:Y:S01]  /*2310*/  ISETP.GE.U32.AND P1, PT, R18, UR16, PT ;  /* 0x0000001012007c0c */ /* 0x000fe2000bf26070 */
[----:B------:R0:W4:Y:S04]  /*2320*/  @!P5 LDG.E R75, desc[UR10][R20.64] ;  /* 0x0000000a144bd981 */ /* 0x000128000c1e1900 */
[----:B--2---:R1:W-:Y:S02]  /*2330*/  STL [R1+0x158], R7 ;  /* 0x0001580701007387 */ /* 0x0043e40000100800 */
[----:B-1----:R-:W-:-:S06]  /*2340*/  MOV R7, RZ ;  /* 0x000000ff00077202 */ /* 0x002fcc0000000f00 */
[----:B------:R-:W2:Y:S04]  /*2350*/  @!P0 LDG.E R7, desc[UR10][R26.64] ;  /* 0x0000000a1a078981 */ /* 0x000ea8000c1e1900 */
[----:B---3--:R1:W-:Y:S02]  /*2360*/  STL [R1+0x15c], R6 ;  /* 0x00015c0601007387 */ /* 0x0083e40000100800 */
[----:B-1----:R-:W-:-:S04]  /*2370*/  SHF.R.S32.HI R6, RZ, 0x1f, R18 ;  /* 0x0000001fff067819 */ /* 0x002fc80000011412 */
[----:B------:R-:W-:-:S13]  /*2380*/  ISETP.GE.AND.EX P5, PT, R6, UR17, PT, P1 ;  /* 0x0000001106007c0c */ /* 0x000fda000bfa6310 */
[----:B------:R-:W1:Y:S08]  /*2390*/  @!P5 LDC.64 R12, c[0x0][0x3f8] ;  /* 0x0000fe00ff0cdb82 */ /* 0x000e700000000a00 */
[----:B------:R-:W3:Y:S08]  /*23a0*/  @!P5 LDC.64 R22, c[0x0][0x3a0] ;  /* 0x0000e800ff16db82 */ /* 0x000ef00000000a00 */
[----:B0-----:R-:W0:Y:S01]  /*23b0*/  @!P5 LDC.64 R20, c[0x0][0x398] ;  /* 0x0000e600ff14db82 */ /* 0x001e220000000a00 */
[----:B-1----:R-:W-:Y:S01]  /*23c0*/  @!P5 IMAD R19, R6, R12, RZ ;  /* 0x0000000c0613d224 */ /* 0x002fe200078e02ff */
[----:B------:R-:W-:-:S03]  /*23d0*/  @!P5 MOV R6, R2 ;  /* 0x000000020006d202 */ /* 0x000fc60000000f00 */
[----:B------:R-:W-:Y:S01]  /*23e0*/  @!P5 IMAD R19, R18, R13, R19 ;  /* 0x0000000d1213d224 */ /* 0x000fe200078e0213 */
[----:B------:R-:W-:Y:S01]  /*23f0*/  LOP3.LUT P2, RZ, R74, 0x80000, RZ, 0xc0, !PT ;  /* 0x000800004aff7812 */ /* 0x000fe2000784c0ff */
[----:B--2---:R1:W-:Y:S02]  /*2400*/  STL [R1+0x14c], R7 ;  /* 0x00014c0701007387 */ /* 0x0043e40000100800 */
[----:B-1----:R-:W-:-:S03]  /*2410*/  @!P5 MOV R7, R5 ;  /* 0x000000050007d202 */ /* 0x002fc60000000f00 */
[----:B------:R-:W-:-:S05]  /*2420*/  @!P5 IMAD.WIDE.U32 R12, R18, R12, R6 ;  /* 0x0000000c120cd225 */ /* 0x000fca00078e0006 */
[----:B------:R-:W-:-:S04]  /*2430*/  @!P5 IADD3 R6, PT, PT, R13, R19, RZ ;  /* 0x000000130d06d210 */ /* 0x000fc80007ffe0ff */
[C---:B------:R-:W-:Y:S02]  /*2440*/  @!P5 SHF.L.U64.HI R6, R12.reuse, 0x1, R6 ;  /* 0x000000010c06d819 */ /* 0x040fe40000010206 */
[----:B------:R-:W-:-:S04]  /*2450*/  @!P5 SHF.L.U32 R12, R12, 0x1, RZ ;  /* 0x000000010c0cd819 */ /* 0x000fc800000006ff */
[----:B---3--:R-:W-:-:S04]  /*2460*/  @!P5 IADD3 R22, P1, PT, R12, R22, RZ ;  /* 0x000000160c16d210 */ /* 0x008fc80007f3e0ff */
[----:B------:R-:W-:Y:S02]  /*2470*/  @!P5 IADD3.X R23, PT, PT, R6, R23, RZ, P1, !PT ;  /* 0x000000170617d210 */ /* 0x000fe40000ffe4ff */
[----:B0-----:R-:W-:-:S04]  /*2480*/  @!P5 IADD3 R20, P1, PT, R12, R20, RZ ;  /* 0x000000140c14d210 */ /* 0x001fc80007f3e0ff */
[----:B------:R-:W-:Y:S02]  /*2490*/  @!P5 IADD3.X R21, PT, PT, R6, R21, RZ, P1, !PT ;  /* 0x000000150615d210 */ /* 0x000fe40000ffe4ff */
[----:B------:R-:W-:-:S06]  /*24a0*/  MOV R6, RZ ;  /* 0x000000ff00067202 */ /* 0x000fcc0000000f00 */
[----:B------:R-:W2:Y:S01]  /*24b0*/  @!P2 LDG.E R6, desc[UR10][R30.64] ;  /* 0x0000000a1e06a981 */ /* 0x000ea2000c1e1900 */
[----:B------:R-:W-:Y:S01]  /*24c0*/  HFMA2 R24, -RZ, RZ, 0, 0 ;  /* 0x00000000ff187431 */ /* 0x000fe200000001ff */
[----:B------:R-:W-:Y:S02]  /*24d0*/  IADD3 R18, PT, PT, R0, 0x160, RZ ;  /* 0x0000016000127810 */ /* 0x000fe40007ffe0ff */
[----:B------:R-:W-:Y:S02]  /*24e0*/  LOP3.LUT R74, R74, 0xffffffef, RZ, 0xc0, !PT ;  /* 0xffffffef4a4a7812 */ /* 0x000fe400078ec0ff */
[----:B------:R-:W-:Y:S02]  /*24f0*/  SHF.R.S32.HI R12, RZ, 0x1f, R18 ;  /* 0x0000001fff0c7819 */ /* 0x000fe40000011412 */
[----:B------:R-:W-:Y:S02]  /*2500*/  ISETP.GE.U32.AND P1, PT, R18, UR16, PT ;  /* 0x0000001012007c0c */ /* 0x000fe4000bf26070 */
[----:B------:R-:W-:Y:S01]  /*2510*/  @P5 LOP3.LUT R74, R74, 0x10, RZ, 0xfc, !PT ;  /* 0x000000104a4a5812 */ /* 0x000fe200078efcff */
[----:B------:R0:W3:Y:S01]  /*2520*/  @!P2 LDG.E R24, desc[UR10][R28.64] ;  /* 0x0000000a1c18a981 */ /* 0x0000e2000c1e1900 */
[----:B------:R-:W-:-:S02]  /*2530*/  ISETP.GE.AND.EX P2, PT, R12, UR17, PT, P1 ;  /* 0x000000110c007c0c */ /* 0x000fc4000bf46310 */
[----:B------:R-:W-:Y:S01]  /*2540*/  LOP3.LUT P1, RZ, R74, 0x40000, RZ, 0xc0, !PT ;  /* 0x000400004aff7812 */ /* 0x000fe2000782c0ff */
[----:B------:R-:W4:Y:S10]  /*2550*/  LDL.LU.64 R30, [R1+0x120] ;  /* 0x00012000011e7983 */ /* 0x000f340000300a00 */
[----:B------:R-:W1:Y:S01]  /*2560*/  @!P2 LDC.64 R26, c[0x0][0x3a0] ;  /* 0x0000e800ff1aab82 */ /* 0x000e620000000a00 */
[----:B--2---:R2:W-:Y:S07]  /*2570*/  STL [R1+0x144], R6 ;  /* 0x0001440601007387 */ /* 0x0045ee0000100800 */
[----:B0-----:R-:W0:Y:S01]  /*2580*/  @!P2 LDC.64 R28, c[0x0][0x398] ;  /* 0x0000e600ff1cab82 */ /* 0x001e220000000a00 */
[----:B--2---:R-:W-:-:S06]  /*2590*/  HFMA2 R6, -RZ, RZ, 0, 0 ;  /* 0x00000000ff067431 */ /* 0x004fcc00000001ff */
[----:B------:R-:W2:Y:S04]  /*25a0*/  @!P1 LDG.E R6, desc[UR10][R32.64] ;  /* 0x0000000a20069981 */ /* 0x000ea8000c1e1900 */
[----:B--2---:R2:W-:Y:S02]  /*25b0*/  STL [R1+0x140], R6 ;  /* 0x0001400601007387 */ /* 0x0045e40000100800 */
[----:B--2---:R-:W-:-:S06]  /*25c0*/  MOV R6, RZ ;  /* 0x000000ff00067202 */ /* 0x004fcc0000000f00 */
[----:B------:R-:W2:Y:S01]  /*25d0*/  @!P1 LDG.E R6, desc[UR10][R34.64] ;  /* 0x0000000a22069981 */ /* 0x000ea2000c1e1900 */
[----:B------:R-:W-:-:S03]  /*25e0*/  @!P2 MOV R13, R5 ;  /* 0x00000005000da202 */ /* 0x000fc60000000f00 */
[----:B--2---:R2:W-:Y:S02]  /*25f0*/  STL [R1+0x13c], R6 ;  /* 0x00013c0601007387 */ /* 0x0045e40000100800 */
[----:B--2---:R-:W2:Y:S02]  /*2600*/  @!P2 LDC.64 R6, c[0x0][0x3f8] ;  /* 0x0000fe00ff06ab82 */ /* 0x004ea40000000a00 */
[----:B--2---:R-:W-:Y:S01]  /*2610*/  @!P2 IMAD R19, R12, R6, RZ ;  /* 0x000000060c13a224 */ /* 0x004fe200078e02ff */
[----:B------:R-:W-:-:S03]  /*2620*/  @!P2 MOV R12, R2 ;  /* 0x00000002000ca202 */ /* 0x000fc60000000f00 */
[C---:B------:R-:W-:Y:S02]  /*2630*/  @!P2 IMAD R19, R18.reuse, R7, R19 ;  /* 0x000000071213a224 */ /* 0x040fe400078e0213 */
[----:B------:R-:W-:-:S05]  /*2640*/  @!P2 IMAD.WIDE.U32 R6, R18, R6, R12 ;  /* 0x000000061206a225 */ /* 0x000fca00078e000c */
[----:B------:R-:W-:-:S04]  /*2650*/  @!P2 IADD3 R7, PT, PT, R7, R19, RZ ;  /* 0x000000130707a210 */ /* 0x000fc80007ffe0ff */
[C---:B------:R-:W-:Y:S02]  /*2660*/  @!P2 SHF.L.U64.HI R7, R6.reuse, 0x1, R7 ;  /* 0x000000010607a819 */ /* 0x040fe40000010207 */
[----:B------:R-:W-:-:S04]  /*2670*/  @!P2 SHF.L.U32 R6, R6, 0x1, RZ ;  /* 0x000000010606a819 */ /* 0x000fc800000006ff */
[----:B-1----:R-:W-:-:S04]  /*2680*/  @!P2 IADD3 R26, P1, PT, R6, R26, RZ ;  /* 0x0000001a061aa210 */ /* 0x002fc80007f3e0ff */
[----:B------:R-:W-:Y:S02]  /*2690*/  @!P2 IADD3.X R27, PT, PT, R7, R27, RZ, P1, !PT ;  /* 0x0000001b071ba210 */ /* 0x000fe40000ffe4ff */
[----:B0-----:R-:W-:Y:S02]  /*26a0*/  @!P2 IADD3 R28, P1, PT, R6, R28, RZ ;  /* 0x0000001c061ca210 */ /* 0x001fe40007f3e0ff */
[----:B------:R-:W-:-:S06]  /*26b0*/  MOV R6, RZ ;  /* 0x000000ff00067202 */ /* 0x000fcc0000000f00 */
[----:B------:R-:W2:Y:S01]  /*26c0*/  @!P6 LDG.E R6, desc[UR10][R38.64] ;  /* 0x0000000a2606e981 */ /* 0x000ea2000c1e1900 */
[----:B------:R-:W-:-:S03]  /*26d0*/  LOP3.LUT P0, RZ, R74, 0x10000, RZ, 0xc0, !PT ;  /* 0x000100004aff7812 */ /* 0x000fc6000780c0ff */
[----:B--2---:R0:W-:Y:S02]  /*26e0*/  STL [R1+0x134], R6 ;  /* 0x0001340601007387 */ /* 0x0041e40000100800 */
[----:B0-----:R-:W-:-:S08]  /*26f0*/  HFMA2 R6, -RZ, RZ, 0, 0 ;  /* 0x00000000ff067431 */ /* 0x001fd000000001ff */
[----:B------:R-:W2:Y:S04]  /*2700*/  @!P0 LDG.E R6, desc[UR10][R40.64] ;  /* 0x0000000a28068981 */ /* 0x000ea8000c1e1900 */
[----:B---3--:R0:W-:Y:S01]  /*2710*/  STL [R1+0x148], R24 ;  /* 0x0001481801007387 */ /* 0x0081e20000100800 */
[----:B------:R-:W-:Y:S02]  /*2720*/  IADD3 R18, PT, PT, R0, 0x170, RZ ;  /* 0x0000017000127810 */ /* 0x000fe40007ffe0ff */
[----:B------:R-:W-:Y:S01]  /*2730*/  @!P2 IADD3.X R29, PT, PT, R7, R29, RZ, P1, !PT ;  /* 0x0000001d071da210 */ /* 0x000fe20000ffe4ff */
[----:B0-----:R-:W-:Y:S01]  /*2740*/  HFMA2 R24, -RZ, RZ, 0, 0 ;  /* 0x00000000ff187431 */ /* 0x001fe200000001ff */
[----:B--2---:R0:W-:Y:S01]  /*2750*/  STL [R1+0x130], R6 ;  /* 0x0001300601007387 */ /* 0x0041e20000100800 */
[----:B------:R-:W-:-:S02]  /*2760*/  SHF.R.S32.HI R12, RZ, 0x1f, R18 ;  /* 0x0000001fff0c7819 */ /* 0x000fc40000011412 */
[----:B------:R-:W-:Y:S02]  /*2770*/  ISETP.GE.U32.AND P1, PT, R18, UR16, PT ;  /* 0x0000001012007c0c */ /* 0x000fe4000bf26070 */
[----:B------:R-:W2:Y:S01]  /*2780*/  @!P6 LDG.E R24, desc[UR10][R36.64] ;  /* 0x0000000a2418e981 */ /* 0x000ea2000c1e1900 */
[----:B0-----:R-:W-:-:S06]  /*2790*/  MOV R6, RZ ;  /* 0x000000ff00067202 */ /* 0x001fcc0000000f00 */
[----:B------:R-:W3:Y:S01]  /*27a0*/  @!P0 LDG.E R6, desc[UR10][R42.64] ;  /* 0x0000000a2a068981 */ /* 0x000ee2000c1e1900 */
[----:B------:R-:W-:Y:S02]  /*27b0*/  ISETP.GE.AND.EX P6, PT, R12, UR17, PT, P1 ;  /* 0x000000110c007c0c */ /* 0x000fe4000bfc6310 */
[----:B------:R-:W-:Y:S01]  /*27c0*/  LOP3.LUT R74, R74, 0xfffffff7, RZ, 0xc0, !PT ;  /* 0xfffffff74a4a7812 */ /* 0x000fe200078ec0ff */
[----:B------:R-:W-:Y:S01]  /*27d0*/  HFMA2 R19, -RZ, RZ, 0, 0 ;  /* 0x00000000ff137431 */ /* 0x000fe200000001ff */
[----:B------:R-:W-:Y:S04]  /*27e0*/  STL [R1+0x170], R77 ;  /* 0x0001704d01007387 */ /* 0x000fe80000100800 */
[----:B------:R-:W2:Y:S05]  /*27f0*/  LDL.LU.64 R42, [R1+0x110] ;  /* 0x00011000012a7983 */ /* 0x000eaa0000300a00 */
[----:B------:R-:W0:Y:S01]  /*2800*/  @!P6 LDC.64 R34, c[0x0][0x3a0] ;  /* 0x0000e800ff22eb82 */ /* 0x000e220000000a00 */
[----:B------:R-:W-:-:S07]  /*2810*/  @!P6 MOV R13, R5 ;  /* 0x00000005000de202 */ /* 0x000fce0000000f00 */
[----:B------:R-:W1:Y:S01]  /*2820*/  @!P6 LDC.64 R32, c[0x0][0x398] ;  /* 0x0000e600ff20eb82 */ /* 0x000e620000000a00 */
[----:B------:R-:W-:-:S04]  /*2830*/  @P2 LOP3.LUT R74, R74, 0x8, RZ, 0xfc, !PT ;  /* 0x000000084a4a2812 */ /* 0x000fc800078efcff */
[C---:B------:R-:W-:Y:S01]  /*2840*/  LOP3.LUT P2, RZ, R74.reuse, 0x8000, RZ, 0xc0, !PT ;  /* 0x000080004aff7812 */ /* 0x040fe2000784c0ff */
[----:B---3--:R3:W-:Y:S01]  /*2850*/  STL [R1+0x12c], R6 ;  /* 0x00012c0601007387 */ /* 0x0087e20000100800 */
[----:B------:R-:W-:-:S11]  /*2860*/  LOP3.LUT R74, R74, 0xfffffffb, RZ, 0xc0, !PT ;  /* 0xfffffffb4a4a7812 */ /* 0x000fd600078ec0ff */
[----:B------:R-:W2:Y:S01]  /*2870*/  @!P2 LDG.E R19, desc[UR10][R44.64] ;  /* 0x0000000a2c13a981 */ /* 0x000ea2000c1e1900 */
        /* <DEDUP_REMOVED lines=13> */
[----:B------:R-:W3:Y:S01]  /*2950*/  @!P2 LDG.E R6, desc[UR10][R46.64] ;  /* 0x0000000a2e06a981 */ /* 0x000ee2000c1e1900 */
[----:B------:R-:W-:Y:S02]  /*2960*/  IADD3 R18, PT, PT, R0, 0x180, RZ ;  /* 0x0000018000127810 */ /* 0x000fe40007ffe0ff */
[----:B------:R-:W-:Y:S02]  /*2970*/  @P6 LOP3.LUT R74, R74, 0x4, RZ, 0xfc, !PT ;  /* 0x000000044a4a6812 */ /* 0x000fe400078efcff */
[----:B------:R-:W-:Y:S02]  /*2980*/  SHF.R.S32.HI R12, RZ, 0x1f, R18 ;  /* 0x0000001fff0c7819 */ /* 0x000fe40000011412 */
[----:B------:R-:W-:-:S04]  /*2990*/  ISETP.GE.U32.AND P1, PT, R18, UR16, PT ;  /* 0x0000001012007c0c */ /* 0x000fc8000bf26070 */
[----:B------:R-:W-:Y:S02]  /*29a0*/  ISETP.GE.AND.EX P2, PT, R12, UR17, PT, P1 ;  /* 0x000000110c007c0c */ /* 0x000fe4000bf46310 */
[C---:B------:R-:W-:Y:S02]  /*29b0*/  LOP3.LUT P1, RZ, R74.reuse, 0x4000, RZ, 0xc0, !PT ;  /* 0x000040004aff7812 */ /* 0x040fe4000782c0ff */
[----:B------:R-:W-:Y:S02]  /*29c0*/  LOP3.LUT P0, RZ, R74, 0x2000, RZ, 0xc0, !PT ;  /* 0x000020004aff7812 */ /* 0x000fe4000780c0ff */
[----:B------:R-:W-:-:S07]  /*29d0*/  CS2R R76, SRZ ;  /* 0x00000000004c7805 */ /* 0x000fce000001ff00 */
[----:B------:R-:W0:Y:S01]  /*29e0*/  @!P2 LDC.64 R38, c[0x0][0x3a0] ;  /* 0x0000e800ff26ab82 */ /* 0x000e220000000a00 */
[----:B---3--:R1:W-:Y:S07]  /*29f0*/  STL [R1+0x11c], R6 ;  /* 0x00011c0601007387 */ /* 0x0083ee0000100800 */
[----:B------:R-:W3:Y:S01]  /*2a00*/  @!P2 LDC.64 R40, c[0x0][0x398] ;  /* 0x0000e600ff28ab82 */ /* 0x000ee20000000a00 */
[----:B------:R-:W3:Y:S01]  /*2a10*/  @!P0 LDG.E R76, desc[UR10][R52.64] ;  /* 0x0000000a344c8981 */ /* 0x000ee2000c1e1900 */
[----:B------:R-:W-:-:S03]  /*2a20*/  @!P2 MOV R13, R5 ;  /* 0x00000005000da202 */ /* 0x000fc60000000f00 */
[----:B------:R-:W3:Y:S01]  /*2a30*/  @!P1 LDG.E R77, desc[UR10][R50.64] ;  /* 0x0000000a324d9981 */ /* 0x000ee2000c1e1900 */
[----:B-1----:R-:W-:-:S03]  /*2a40*/  HFMA2 R6, -RZ, RZ, 0, 0 ;  /* 0x00000000ff067431 */ /* 0x002fc600000001ff */
[----:B------:R-:W3:Y:S04]  /*2a50*/  LDL.LU.64 R52, [R1+0x150] ;  /* 0x0001500001347983 */ /* 0x000ee80000300a00 */
[----:B------:R-:W3:Y:S04]  /*2a60*/  @!P1 LDG.E R6, desc[UR10][R48.64] ;  /* 0x0000000a30069981 */ /* 0x000ee8000c1e1900 */
[----:B----4-:R1:W-:Y:S04]  /*2a70*/  STL [R1+0x160], R75 ;  /* 0x0001604b01007387 */ /* 0x0103e80000100800 */
[----:B--2---:R2:W-:Y:S01]  /*2a80*/  STL [R1+0x138], R24 ;  /* 0x0001381801007387 */ /* 0x0045e20000100800 */
[----:B-1----:R-:W-:Y:S01]  /*2a90*/  HFMA2 R75, -RZ, RZ, 0, 0 ;  /* 0x00000000ff4b7431 */ /* 0x002fe200000001ff */
[----:B--2---:R-:W-:-:S05]  /*2aa0*/  IADD3 R24, PT, PT, R0, 0x190, RZ ;  /* 0x0000019000187810 */ /* 0x004fca0007ffe0ff */
[----:B------:R-:W2:Y:S01]  /*2ab0*/  @!P0 LDG.E R75, desc[UR10][R54.64] ;  /* 0x0000000a364b8981 */ /* 0x000ea2000c1e1900 */
[----:B------:R-:W-:-:S03]  /*2ac0*/  LOP3.LUT R74, R74, 0xfffffffd, RZ, 0xc0, !PT ;  /* 0xfffffffd4a4a7812 */ /* 0x000fc600078ec0ff */
[----:B------:R-:W-:Y:S01]  /*2ad0*/  STL [R1+0x128], R19 ;  /* 0x0001281301007387 */ /* 0x000fe20000100800 */
[----:B------:R-:W-:-:S03]  /*2ae0*/  @P2 LOP3.LUT R74, R74, 0x2, RZ, 0xfc, !PT ;  /* 0x000000024a4a2812 */ /* 0x000fc600078efcff */
[----:B---3--:R1:W-:Y:S02]  /*2af0*/  STL [R1+0x118], R6 ;  /* 0x0001180601007387 */ /* 0x0083e40000100800 */
[----:B-1----:R-:W1:Y:S02]  /*2b00*/  @!P2 LDC.64 R6, c[0x0][0x3f8] ;  /* 0x0000fe00ff06ab82 */ /* 0x002e640000000a00 */
[----:B-1----:R-:W-:-:S04]  /*2b10*/  @!P2 IMAD R12, R12, R6, RZ ;  /* 0x000000060c0ca224 */ /* 0x002fc800078e02ff */
        /* <DEDUP_REMOVED lines=8> */
[----:B------:R-:W-:Y:S02]  /*2ba0*/  @!P2 IADD3 R40, P1, PT, R12, R40, RZ ;  /* 0x000000280c28a210 */ /* 0x000fe40007f3e0ff */
[----:B------:R-:W-:Y:S02]  /*2bb0*/  SHF.R.S32.HI R18, RZ, 0x1f, R24 ;  /* 0x0000001fff127819 */ /* 0x000fe40000011418 */
[----:B------:R-:W-:Y:S02]  /*2bc0*/  @!P2 IADD3.X R41, PT, PT, R6, R41, RZ, P1, !PT ;  /* 0x000000290629a210 */ /* 0x000fe40000ffe4ff */
[----:B------:R-:W-:-:S04]  /*2bd0*/  ISETP.GE.U32.AND P1, PT, R24, UR16, PT ;  /* 0x0000001018007c0c */ /* 0x000fc8000bf26070 */
[----:B------:R-:W-:-:S13]  /*2be0*/  ISETP.GE.AND.EX P0, PT, R18, UR17, PT, P1 ;  /* 0x0000001112007c0c */ /* 0x000fda000bf06310 */
[----:B------:R-:W0:Y:S01]  /*2bf0*/  @!P0 LDC.64 R12, c[0x0][0x3f8] ;  /* 0x0000fe00ff0c8b82 */ /* 0x000e220000000a00 */
[----:B------:R-:W-:-:S07]  /*2c00*/  @!P0 MOV R19, R5 ;  /* 0x0000000500138202 */ /* 0x000fce0000000f00 */
[----:B------:R-:W1:Y:S01]  /*2c10*/  @!P0 LDC.64 R46, c[0x0][0x3a0] ;  /* 0x0000e800ff2e8b82 */ /* 0x000e620000000a00 */
[----:B------:R-:W-:-:S07]  /*2c20*/  LOP3.LUT P1, RZ, R74, 0x1000, RZ, 0xc0, !PT ;  /* 0x000010004aff7812 */ /* 0x000fce000782c0ff */
[----:B------:R-:W3:Y:S01]  /*2c30*/  @!P0 LDC.64 R44, c[0x0][0x398] ;  /* 0x0000e600ff2c8b82 */ /* 0x000ee20000000a00 */
[----:B0-----:R-:W-:-:S04]  /*2c40*/  @!P0 IMAD R18, R18, R12, RZ ;  /* 0x0000000c12128224 */ /* 0x001fc800078e02ff */
[----:B------:R-:W-:Y:S01]  /*2c50*/  @!P0 IMAD R13, R24, R13, R18 ;  /* 0x0000000d180d8224 */ /* 0x000fe200078e0212 */
[----:B------:R-:W-:-:S05]  /*2c60*/  @!P0 MOV R18, R2 ;  /* 0x0000000200128202 */ /* 0x000fca0000000f00 */
[----:B------:R-:W-:Y:S01]  /*2c70*/  @!P0 IMAD.WIDE.U32 R18, R24, R12, R18 ;  /* 0x0000000c18128225 */ /* 0x000fe200078e0012 */
[----:B------:R-:W-:-:S04]  /*2c80*/  CS2R R6, SRZ ;  /* 0x0000000000067805 */ /* 0x000fc8000001ff00 */
[----:B------:R-:W-:Y:S02]  /*2c90*/  @!P0 IADD3 R12, PT, PT, R19, R13, RZ ;  /* 0x0000000d130c8210 */ /* 0x000fe40007ffe0ff */
[----:B------:R-:W4:Y:S02]  /*2ca0*/  @!P1 LDG.E R6, desc[UR10][R56.64] ;  /* 0x0000000a38069981 */ /* 0x000f24000c1e1900 */
[C---:B------:R-:W-:Y:S02]  /*2cb0*/  @!P0 SHF.L.U64.HI R12, R18.reuse, 0x1, R12 ;  /* 0x00000001120c8819 */ /* 0x040fe4000001020c */
[----:B------:R-:W-:Y:S01]  /*2cc0*/  @!P0 SHF.L.U32 R18, R18, 0x1, RZ ;  /* 0x0000000112128819 */ /* 0x000fe200000006ff */
[----:B------:R-:W2:Y:S01]  /*2cd0*/  @!P1 LDG.E R7, desc[UR10][R58.64] ;  /* 0x0000000a3a079981 */ /* 0x000ea2000c1e1900 */
[----:B------:R-:W-:Y:S02]  /*2ce0*/  LOP3.LUT P2, RZ, R74, 0x40000000, RZ, 0xc0, !PT ;  /* 0x400000004aff7812 */ /* 0x000fe4000784c0ff */
[----:B-1----:R-:W-:-:S02]  /*2cf0*/  @!P0 IADD3 R46, P1, PT, R18, R46, RZ ;  /* 0x0000002e122e8210 */ /* 0x002fc40007f3e0ff */
[----:B------:R-:W-:Y:S02]  /*2d00*/  LOP3.LUT R74, R74, 0xfffffffe, RZ, 0xc0, !PT ;  /* 0xfffffffe4a4a7812 */ /* 0x000fe400078ec0ff */
[----:B------:R-:W-:Y:S02]  /*2d10*/  @!P0 IADD3.X R47, PT, PT, R12, R47, RZ, P1, !PT ;  /* 0x0000002f0c2f8210 */ /* 0x000fe40000ffe4ff */
[----:B---3--:R-:W-:Y:S02]  /*2d20*/  @!P0 IADD3 R44, P1, PT, R18, R44, RZ ;  /* 0x0000002c122c8210 */ /* 0x008fe40007f3e0ff */
[----:B------:R-:W-:Y:S02]  /*2d30*/  @P0 LOP3.LUT R74, R74, 0x1, RZ, 0xfc, !PT ;  /* 0x000000014a4a0812 */ /* 0x000fe400078efcff */
[----:B------:R-:W-:Y:S02]  /*2d40*/  @!P0 IADD3.X R45, PT, PT, R12, R45, RZ, P1, !PT ;  /* 0x0000002d0c2d8210 */ /* 0x000fe40000ffe4ff */
[----:B------:R-:W-:-:S02]  /*2d50*/  LOP3.LUT P1, RZ, R74, 0x800, RZ, 0xc0, !PT ;  /* 0x000008004aff7812 */ /* 0x000fc4000782c0ff */
[----:B------:R-:W-:Y:S02]  /*2d60*/  CS2R R12, SRZ ;  /* 0x00000000000c7805 */ /* 0x000fe4000001ff00 */
[----:B------:R-:W-:-:S04]  /*2d70*/  IADD3 R19, PT, PT, R0, 0x1a0, RZ ;  /* 0x000001a000137810 */ /* 0x000fc80007ffe0ff */
[----:B------:R-:W-:-:S05]  /*2d80*/  SHF.R.S32.HI R25, RZ, 0x1f, R19 ;  /* 0x0000001fff197819 */ /* 0x000fca0000011413 */
[----:B------:R-:W3:Y:S04]  /*2d90*/  @!P1 LDG.E R12, desc[UR10][R60.64] ;  /* 0x0000000a3c0c9981 */ /* 0x000ee8000c1e1900 */
[----:B------:R-:W3:Y:S01]  /*2da0*/  @!P1 LDG.E R13, desc[UR10][R62.64] ;  /* 0x0000000a3e0d9981 */ /* 0x000ee2000c1e1900 */
[----:B------:R-:W-:-:S04]  /*2db0*/  ISETP.GE.U32.AND P1, PT, R19, UR16, PT ;  /* 0x0000001013007c0c */ /* 0x000fc8000bf26070 */
[----:B------:R-:W-:Y:S02]  /*2dc0*/  ISETP.GE.AND.EX P1, PT, R25, UR17, PT, P1 ;  /* 0x0000001119007c0c */ /* 0x000fe4000bf26310 */
[----:B------:R-:W-:-:S06]  /*2dd0*/  MOV R24, RZ ;  /* 0x000000ff00187202 */ /* 0x000fcc0000000f00 */
[----:B------:R0:W3:Y:S05]  /*2de0*/  @!P2 LDG.E R24, desc[UR10][R30.64] ;  /* 0x0000000a1e18a981 */ /* 0x0000ea000c1e1900 */
[----:B------:R-:W1:Y:S08]  /*2df0*/  @!P1 LDC.64 R48, c[0x0][0x3a0] ;  /* 0x0000e800ff309b82 */ /* 0x000e700000000a00 */
[----:B0-----:R-:W0:Y:S01]  /*2e00*/  @!P1 LDC.64 R30, c[0x0][0x3f8] ;  /* 0x0000fe00ff1e9b82 */ /* 0x001e220000000a00 */
[----:B------:R-:W-:-:S02]  /*2e10*/  @!P1 MOV R36, R2 ;  /* 0x0000000200249202 */ /* 0x000fc40000000f00 */
[----:B------:R-:W-:-:S05]  /*2e20*/  @!P1 MOV R37, R5 ;  /* 0x0000000500259202 */ /* 0x000fca0000000f00 */
[----:B------:R-:W1:Y:S01]  /*2e30*/  @!P1 LDC.64 R50, c[0x0][0x398] ;  /* 0x0000e600ff329b82 */ /* 0x000e620000000a00 */
[----:B------:R-:W-:-:S06]  /*2e40*/  HFMA2 R18, -RZ, RZ, 0, 0 ;  /* 0x00000000ff127431 */ /* 0x000fcc00000001ff */
[----:B------:R-:W3:Y:S01]  /*2e50*/  @!P2 LDG.E R18, desc[UR10][R64.64] ;  /* 0x0000000a4012a981 */ /* 0x000ee2000c1e1900 */
[-C--:B0-----:R-:W-:Y:S02]  /*2e60*/  @!P1 IMAD R25, R25, R30.reuse, RZ ;  /* 0x0000001e19199224 */ /* 0x081fe400078e02ff */
[----:B------:R-:W-:-:S04]  /*2e70*/  @!P1 IMAD.WIDE.U32 R36, R19, R30, R36 ;  /* 0x0000001e13249225 */ /* 0x000fc800078e0024 */
[----:B------:R-:W-:-:S05]  /*2e80*/  @!P1 IMAD R31, R19, R31, R25 ;  /* 0x0000001f131f9224 */ /* 0x000fca00078e0219 */
[----:B------:R-:W-:-:S04]  /*2e90*/  @!P1 IADD3 R19, PT, PT, R37, R31, RZ ;  /* 0x0000001f25139210 */ /* 0x000fc80007ffe0ff */
[C---:B------:R-:W-:Y:S02]  /*2ea0*/  @!P1 SHF.L.U64.HI R19, R36.reuse, 0x1, R19 ;  /* 0x0000000124139819 */ /* 0x040fe40000010213 */
[----:B------:R-:W-:-:S04]  /*2eb0*/  @!P1 SHF.L.U32 R36, R36, 0x1, RZ ;  /* 0x0000000124249819 */ /* 0x000fc800000006ff */
[----:B-1----:R-:W-:-:S04]  /*2ec0*/  @!P1 IADD3 R48, P2, PT, R36, R48, RZ ;  /* 0x0000003024309210 */ /* 0x002fc80007f5e0ff */
[----:B------:R-:W-:Y:S02]  /*2ed0*/  @!P1 IADD3.X R49, PT, PT, R19, R49, RZ, P2, !PT ;  /* 0x0000003113319210 */ /* 0x000fe400017fe4ff */
[----:B------:R-:W-:-:S04]  /*2ee0*/  @!P1 IADD3 R50, P2, PT, R36, R50, RZ ;  /* 0x0000003224329210 */ /* 0x000fc80007f5e0ff */
[----:B------:R-:W-:Y:S02]  /*2ef0*/  @!P1 IADD3.X R51, PT, PT, R19, R51, RZ, P2, !PT ;  /* 0x0000003313339210 */ /* 0x000fe400017fe4ff */
[----:B------:R-:W-:Y:S01]  /*2f00*/  LOP3.LUT P2, RZ, R74, 0x200, RZ, 0xc0, !PT ;  /* 0x000002004aff7812 */ /* 0x000fe2000784c0ff */
[----:B------:R-:W-:Y:S01]  /*2f10*/  HFMA2 R19, -RZ, RZ, 0, 0 ;  /* 0x00000000ff137431 */ /* 0x000fe200000001ff */
[----:B------:R-:W-:-:S11]  /*2f20*/  MOV R25, RZ ;  /* 0x000000ff00197202 */ /* 0x000fd60000000f00 */
[----:B------:R0:W3:Y:S04]  /*2f30*/  @!P2 LDG.E R19, desc[UR10][R52.64] ;  /* 0x0000000a3413a981 */ /* 0x0000e8000c1e1900 */
[----:B------:R1:W3:Y:S01]  /*2f40*/  @!P2 LDG.E R25, desc[UR10][R42.64] ;  /* 0x0000000a2a19a981 */ /* 0x0002e2000c1e1900 */
[----:B0-----:R-:W-:-:S04]  /*2f50*/  IADD3 R52, PT, PT, R0, 0x1b0, RZ ;  /* 0x000001b000347810 */ /* 0x001fc80007ffe0ff */
[----:B-1----:R-:W-:Y:S02]  /*2f60*/  SHF.R.S32.HI R42, RZ, 0x1f, R52 ;  /* 0x0000001fff2a7819 */ /* 0x002fe40000011434 */
[----:B------:R-:W-:-:S04]  /*2f70*/  ISETP.GE.U32.AND P2, PT, R52, UR16, PT ;  /* 0x0000001034007c0c */ /* 0x000fc8000bf46070 */
[----:B------:R-:W-:-:S13]  /*2f80*/  ISETP.GE.AND.EX P2, PT, R42, UR17, PT, P2 ;  /* 0x000000112a007c0c */ /* 0x000fda000bf46320 */
[----:B------:R-:W0:Y:S01]  /*2f90*/  @!P2 LDC.64 R36, c[0x0][0x3f8] ;  /* 0x0000fe00ff24ab82 */ /* 0x000e220000000a00 */
[----:B------:R-:W-:-:S07]  /*2fa0*/  @!P2 MOV R43, R5 ;  /* 0x00000005002ba202 */ /* 0x000fce0000000f00 */
[----:B------:R-:W1:Y:S01]  /*2fb0*/  @!P2 LDC.64 R54, c[0x0][0x398] ;  /* 0x0000e600ff36ab82 */ /* 0x000e620000000a00 */
[----:B0-----:R-:W-:-:S04]  /*2fc0*/  @!P2 IMAD R42, R42, R36, RZ ;  /* 0x000000242a2aa224 */ /* 0x001fc800078e02ff */
[----:B------:R-:W-:Y:S01]  /*2fd0*/  @!P2 IMAD R37, R52, R37, R42 ;  /* 0x000000253425a224 */ /* 0x000fe200078e022a */
[----:B------:R-:W-:-:S05]  /*2fe0*/  @!P2 MOV R42, R2 ;  /* 0x00000002002aa202 */ /* 0x000fca0000000f00 */
[----:B------:R-:W-:Y:S02]  /*2ff0*/  @!P2 IMAD.WIDE.U32 R42, R52, R36, R42 ;  /* 0x00000024342aa225 */ /* 0x000fe400078e002a */
[----:B------:R-:W0:Y:S01]  /*3000*/  @!P2 LDC.64 R52, c[0x0][0x3a0] ;  /* 0x0000e800ff34ab82 */ /* 0x000e220000000a00 */
[----:B------:R-:W-:Y:S02]  /*3010*/  STL [R1+0x1d4], R76 ;  /* 0x0001d44c01007387 */ /* 0x000fe40000100800 */
[----:B------:R-:W-:Y:S02]  /*3020*/  @!P2 IADD3 R36, PT, PT, R43, R37, RZ ;  /* 0x000000252b24a210 */ /* 0x000fe40007ffe0ff */
[----:B------:R-:W-:Y:S01]  /*3030*/  STL [R1+0x1e0], R76 ;  /* 0x0001e04c01007387 */ /* 0x000fe20000100800 */
[----:B------:R-:W-:-:S03]  /*3040*/  CS2R R30, SRZ ;  /* 0x00000000001e7805 */ /* 0x000fc6000001ff00 */
[----:B------:R-:W-:Y:S04]  /*3050*/  STL [R1+0x1e8], R76 ;  /* 0x0001e84c01007387 */ /* 0x000fe80000100800 */
[----:B------:R1:W-:Y:S01]  /*3060*/  STL [R1+0x218], R76 ;  /* 0x0002184c01007387 */ /* 0x0003e20000100800 */
[C---:B------:R-:W-:Y:S02]  /*3070*/  @!P2 SHF.L.U64.HI R36, R42.reuse, 0x1, R36 ;  /* 0x000000012a24a819 */ /* 0x040fe40000010224 */
[----:B------:R-:W-:Y:S01]  /*3080*/  @!P2 SHF.L.U32 R42, R42, 0x1, RZ ;  /* 0x000000012a2aa819 */ /* 0x000fe200000006ff */
[----:B------:R-:W3:Y:S01]  /*3090*/  @!P3 LDG.E R30, desc[UR10][R66.64] ;  /* 0x0000000a421eb981 */ /* 0x000ee2000c1e1900 */
[----:B------:R-:W-:-:S03]  /*30a0*/  LOP3.LUT R74, R74, 0xefffffff, RZ, 0xc0, !PT ;  /* 0xefffffff4a4a7812 */ /* 0x000fc600078ec0ff */
[----:B------:R-:W3:Y:S04]  /*30b0*/  @!P3 LDG.E R31, desc[UR10][R68.64] ;  /* 0x0000000a441fb981 */ /* 0x000ee8000c1e1900 */
[----:B-1----:R-:W3:Y:S01]  /*30c0*/  LDL.LU R76, [R1+0x174] ;  /* 0x00017400014c7983 */ /* 0x002ee20000300800 */
[----:B0-----:R-:W-:Y:S02]  /*30d0*/  @!P2 IADD3 R52, P3, PT, R42, R52, RZ ;  /* 0x000000342a34a210 */ /* 0x001fe40007f7e0ff */
[----:B------:R-:W-:Y:S02]  /*30e0*/  @P1 LOP3.LUT R74, R74, 0x10000000, RZ, 0xfc, !PT ;  /* 0x100000004a4a1812 */ /* 0x000fe400078efcff */
[----:B------:R-:W-:Y:S02]  /*30f0*/  @!P2 IADD3.X R53, PT, PT, R36, R53, RZ, P3, !PT ;  /* 0x000000352435a210 */ /* 0x000fe40001ffe4ff */
[----:B------:R-:W-:-:S04]  /*3100*/  @!P2 IADD3 R54, P3, PT, R42, R54, RZ ;  /* 0x000000362a36a210 */ /* 0x000fc80007f7e0ff */
[----:B------:R-:W-:Y:S02]  /*3110*/  @!P2 IADD3.X R55, PT, PT, R36, R55, RZ, P3, !PT ;  /* 0x000000372437a210 */ /* 0x000fe40001ffe4ff */
[----:B------:R-:W-:Y:S02]  /*3120*/  LOP3.LUT P3, RZ, R74, 0x80, RZ, 0xc0, !PT ;  /* 0x000000804aff7812 */ /* 0x000fe4000786c0ff */
[----:B------:R-:W-:Y:S02]  /*3130*/  CS2R R36, SRZ ;  /* 0x0000000000247805 */ /* 0x000fe4000001ff00 */
[----:B------:R-:W-:Y:S01]  /*3140*/  IADD3 R43, PT, PT, R0, 0x1c0, RZ ;  /* 0x000001c0002b7810 */ /* 0x000fe20007ffe0ff */
[----:B------:R-:W-:-:S03]  /*3150*/  HFMA2 R42, -RZ, RZ, 0, 0 ;  /* 0x00000000ff2a7431 */ /* 0x000fc600000001ff */
[----:B------:R-:W-:-:S05]  /*3160*/  SHF.R.S32.HI R56, RZ, 0x1f, R43 ;  /* 0x0000001fff387819 */ /* 0x000fca000001142b */
[----:B------:R-:W3:Y:S04]  /*3170*/  @!P3 LDG.E R36, desc[UR10][R70.64] ;  /* 0x0000000a4624b981 */ /* 0x000ee8000c1e1900 */
[----:B------:R-:W3:Y:S01]  /*3180*/  @!P3 LDG.E R37, desc[UR10][R72.64] ;  /* 0x0000000a4825b981 */ /* 0x000ee2000c1e1900 */
[----:B------:R-:W-:-:S03]  /*3190*/  ISETP.GE.U32.AND P3, PT, R43, UR16, PT ;  /* 0x000000102b007c0c */ /* 0x000fc6000bf66070 */
[----:B------:R0:W3:Y:S01]  /*31a0*/  @!P4 LDG.E R42, desc[UR10][R10.64] ;  /* 0x0000000a0a2ac981 */ /* 0x0000e2000c1e1900 */
[----:B------:R-:W-:Y:S02]  /*31b0*/  ISETP.GE.AND.EX P3, PT, R56, UR17, PT, P3 ;  /* 0x0000001138007c0c */ /* 0x000fe4000bf66330 */
[----:B0-----:R-:W-:-:S11]  /*31c0*/  MOV R10, RZ ;  /* 0x000000ff000a7202 */ /* 0x001fd60000000f00 */
[----:B------:R-:W0:Y:S01]  /*31d0*/  @!P3 LDC.64 R58, c[0x0][0x398] ;  /* 0x0000e600ff3abb82 */ /* 0x000e220000000a00 */
[----:B------:R1:W3:Y:S07]  /*31e0*/  @!P4 LDG.E R10, desc[UR10][R8.64] ;  /* 0x0000000a080ac981 */ /* 0x0002ee000c1e1900 */
[----:B-1----:R-:W1:Y:S01]  /*31f0*/  @!P3 LDC.64 R8, c[0x0][0x3f8] ;  /* 0x0000fe00ff08bb82 */ /* 0x002e620000000a00 */
[----:B------:R-:W-:Y:S01]  /*3200*/  @!P3 MOV R57, R5 ;  /* 0x000000050039b202 */ /* 0x000fe20000000f00 */
[----:B-1----:R-:W-:Y:S01]  /*3210*/  @!P3 IMAD R11, R56, R8, RZ ;  /* 0x00000008380bb224 */ /* 0x002fe200078e02ff */
[----:B------:R-:W-:-:S03]  /*3220*/  @!P3 MOV R56, R2 ;  /* 0x000000020038b202 */ /* 0x000fc60000000f00 */
[C---:B------:R-:W-:Y:S02]  /*3230*/  @!P3 IMAD R11, R43.reuse, R9, R11 ;  /* 0x000000092b0bb224 */ /* 0x040fe400078e020b */
[----:B------:R-:W-:Y:S02]  /*3240*/  @!P3 IMAD.WIDE.U32 R8, R43, R8, R56 ;  /* 0x000000082b08b225 */ /* 0x000fe400078e0038 */
[----:B------:R-:W1:Y:S03]  /*3250*/  @!P3 LDC.64 R56, c[0x0][0x3a0] ;  /* 0x0000e800ff38bb82 */ /* 0x000e660000000a00 */
[----:B------:R-:W-:-:S04]  /*3260*/  @!P3 IADD3 R9, PT, PT, R9, R11, RZ ;  /* 0x0000000b0909b210 */ /* 0x000fc80007ffe0ff */
[C---:B------:R-:W-:Y:S02]  /*3270*/  @!P3 SHF.L.U64.HI R9, R8.reuse, 0x1, R9 ;  /* 0x000000010809b819 */ /* 0x040fe40000010209 */
[----:B------:R-:W-:Y:S02]  /*3280*/  @!P3 SHF.L.U32 R8, R8, 0x1, RZ ;  /* 0x000000010808b819 */ /* 0x000fe400000006ff */
[----:B------:R-:W-:Y:S02]  /*3290*/  LOP3.LUT P1, RZ, R74, 0x20, RZ, 0xc0, !PT ;  /* 0x000000204aff7812 */ /* 0x000fe4000782c0ff */
[----:B-1----:R-:W-:-:S04]  /*32a0*/  @!P3 IADD3 R56, P4, PT, R8, R56, RZ ;  /* 0x000000380838b210 */ /* 0x002fc80007f9e0ff */
[----:B------:R-:W-:Y:S02]  /*32b0*/  @!P3 IADD3.X R57, PT, PT, R9, R57, RZ, P4, !PT ;  /* 0x000000390939b210 */ /* 0x000fe400027fe4ff */
[----:B0-----:R-:W-:-:S04]  /*32c0*/  @!P3 IADD3 R58, P4, PT, R8, R58, RZ ;  /* 0x0000003a083ab210 */ /* 0x001fc80007f9e0ff */
[----:B------:R-:W-:Y:S02]  /*32d0*/  @!P3 IADD3.X R59, PT, PT, R9, R59, RZ, P4, !PT ;  /* 0x0000003b093bb210 */ /* 0x000fe400027fe4ff */
[----:B------:R-:W-:Y:S02]  /*32e0*/  CS2R R8, SRZ ;  /* 0x0000000000087805 */ /* 0x000fe4000001ff00 */
[----:B------:R-:W-:-:S04]  /*32f0*/  IADD3 R43, PT, PT, R0, 0x1d0, RZ ;  /* 0x000001d0002b7810 */ /* 0x000fc80007ffe0ff */
[----:B------:R-:W-:Y:S01]  /*3300*/  ISETP.GE.U32.AND P4, PT, R43, UR16, PT ;  /* 0x000000102b007c0c */ /* 0x000fe2000bf86070 */
[----:B------:R0:W3:Y:S04]  /*3310*/  @!P1 LDG.E R9, desc[UR10][R16.64] ;  /* 0x0000000a10099981 */ /* 0x0000e8000c1e1900 */
[----:B------:R1:W3:Y:S01]  /*3320*/  @!P1 LDG.E R8, desc[UR10][R14.64] ;  /* 0x0000000a0e089981 */ /* 0x0002e2000c1e1900 */
[----:B0-----:R-:W-:-:S04]  /*3330*/  SHF.R.S32.HI R16, RZ, 0x1f, R43 ;  /* 0x0000001fff107819 */ /* 0x001fc8000001142b */
[----:B------:R-:W-:Y:S01]  /*3340*/  ISETP.GE.AND.EX P4, PT, R16, UR17, PT, P4 ;  /* 0x0000001110007c0c */ /* 0x000fe2000bf86340 */
[----:B------:R-:W-:-:S06]  /*3350*/  HFMA2 R11, -RZ, RZ, 0, 0 ;  /* 0x00000000ff0b7431 */ /* 0x000fcc00000001ff */
[----:B------:R0:W3:Y:S06]  /*3360*/  @!P5 LDG.E R11, desc[UR10][R22.64] ;  /* 0x0000000a160bd981 */ /* 0x0000ec000c1e1900 */
[----:B-1----:R-:W1:Y:S01]  /*3370*/  @!P4 LDC.64 R14, c[0x0][0x3f8] ;  /* 0x0000fe00ff0ecb82 */ /* 0x002e620000000a00 */
[----:B0-----:R-:W-:Y:S02]  /*3380*/  CS2R R22, SRZ ;  /* 0x0000000000167805 */ /* 0x001fe4000001ff00 */
[----:B------:R-:W-:-:S04]  /*3390*/  @!P4 MOV R17, R5 ;  /* 0x000000050011c202 */ /* 0x000fc80000000f00 */
[----:B------:R1:W3:Y:S01]  /*33a0*/  @!P5 LDG.E R22, desc[UR10][R20.64] ;  /* 0x0000000a1416d981 */ /* 0x0002e2000c1e1900 */
[----:B------:R-:W-:Y:S02]  /*33b0*/  IADD3 R60, PT, PT, R0, 0x1e0, RZ ;  /* 0x000001e0003c7810 */ /* 0x000fe40007ffe0ff */
[----:B------:R-:W-:Y:S01]  /*33c0*/  LOP3.LUT P1, RZ, R74, 0x2, RZ, 0xc0, !PT ;  /* 0x000000024aff7812 */ /* 0x000fe2000782c0ff */
[----:B----4-:R-:W-:Y:S01]  /*33d0*/  STL [R1+0x1f0], R6 ;  /* 0x0001f00601007387 */ /* 0x010fe20000100800 */
[----:B------:R-:W-:-:S03]  /*33e0*/  PRMT R62, RZ, 0x5410, RZ ;  /* 0x00005410ff3e7816 */ /* 0x000fc600000000ff */
[----:B------:R-:W-:Y:S01]  /*33f0*/  STL [R1+0x1f8], R6 ;  /* 0x0001f80601007387 */ /* 0x000fe20000100800 */
[----:B-1----:R-:W-:Y:S01]  /*3400*/  @!P4 IMAD R20, R16, R14, RZ ;  /* 0x0000000e1014c224 */ /* 0x002fe200078e02ff */
[----:B------:R-:W-:Y:S02]  /*3410*/  @!P4 MOV R16, R2 ;  /* 0x000000020010c202 */ /* 0x000fe40000000f00 */
[----:B--2---:R0:W-:Y:S01]  /*3420*/  STL [R1+0x1fc], R7 ;  /* 0x0001fc0701007387 */ /* 0x0041e20000100800 */
[C---:B------:R-:W-:Y:S02]  /*3430*/  @!P4 IMAD R20, R43.reuse, R15, R20 ;  /* 0x0000000f2b14c224 */ /* 0x040fe400078e0214 */
[----:B------:R-:W-:Y:S01]  /*3440*/  @!P4 IMAD.WIDE.U32 R16, R43, R14, R16 ;  /* 0x0000000e2b10c225 */ /* 0x000fe200078e0010 */
[----:B---3--:R-:W-:Y:S01]  /*3450*/  STL [R1+0x1cc], R12 ;  /* 0x0001cc0c01007387 */ /* 0x008fe20000100800 */
[----:B------:R-:W1:Y:S03]  /*3460*/  @!P4 LDC.64 R14, c[0x0][0x3a0] ;  /* 0x0000e800ff0ecb82 */ /* 0x000e660000000a00 */
[----:B------:R-:W-:Y:S01]  /*3470*/  @!P4 IADD3 R20, PT, PT, R17, R20, RZ ;  /* 0x000000141114c210 */ /* 0x000fe20007ffe0ff */
[----:B0-----:R-:W2:Y:S01]  /*3480*/  LDL.LU R7, [R1+0x180] ;  /* 0x0001800001077983 */ /* 0x001ea20000300800 */
[----:B------:R-:W-:-:S02]  /*3490*/  @!P4 SHF.L.U32 R21, R16, 0x1, RZ ;  /* 0x000000011015c819 */ /* 0x000fc400000006ff */
[----:B------:R-:W-:Y:S01]  /*34a0*/  @!P4 SHF.L.U64.HI R20, R16, 0x1, R20 ;  /* 0x000000011014c819 */ /* 0x000fe20000010214 */
[----:B------:R-:W3:Y:S01]  /*34b0*/  LDL.LU R6, [R1+0x17c] ;  /* 0x00017c0001067983 */ /* 0x000ee20000300800 */
[----:B------:R-:W0:Y:S03]  /*34c0*/  @!P4 LDC.64 R16, c[0x0][0x398] ;  /* 0x0000e600ff10cb82 */ /* 0x000e260000000a00 */
[----:B------:R-:W-:Y:S04]  /*34d0*/  STL [R1+0x200], R12 ;  /* 0x0002000c01007387 */ /* 0x000fe80000100800 */
[----:B------:R4:W-:Y:S04]  /*34e0*/  STL [R1+0x214], R12 ;  /* 0x0002140c01007387 */ /* 0x0009e80000100800 */
[----:B------:R-:W-:Y:S01]  /*34f0*/  STL [R1+0x1dc], R77 ;  /* 0x0001dc4d01007387 */ /* 0x000fe20000100800 */
[----:B-1----:R-:W-:-:S03]  /*3500*/  @!P4 IADD3 R14, P5, PT, R21, R14, RZ ;  /* 0x0000000e150ec210 */ /* 0x002fc60007fbe0ff */
[----:B------:R1:W-:Y:S01]  /*3510*/  STL [R1+0x210], R77 ;  /* 0x0002104d01007387 */ /* 0x0003e20000100800 */
[----:B------:R-:W-:-:S03]  /*3520*/  @!P4 IADD3.X R15, PT, PT, R20, R15, RZ, P5, !PT ;  /* 0x0000000f140fc210 */ /* 0x000fc60002ffe4ff */
[----:B------:R-:W-:Y:S01]  /*3530*/  STL.S16 [R1+0x126], RZ ;  /* 0x000126ff01007387 */ /* 0x000fe20000100600 */
[----:B0-----:R-:W-:Y:S01]  /*3540*/  @!P4 IADD3 R16, P5, PT, R21, R16, RZ ;  /* 0x000000101510c210 */ /* 0x001fe20007fbe0ff */
[----:B------:R-:W-:Y:S02]  /*3550*/  HFMA2 R43, -RZ, RZ, 0, 0 ;  /* 0x00000000ff2b7431 */ /* 0x000fe400000001ff */
[----:B------:R0:W-:Y:S01]  /*3560*/  STL [R1+0x94], R76 ;  /* 0x0000944c01007387 */ /* 0x0001e20000100800 */
[----:B------:R-:W-:Y:S02]  /*3570*/  @!P4 IADD3.X R17, PT, PT, R20, R17, RZ, P5, !PT ;  /* 0x000000111411c210 */ /* 0x000fe40002ffe4ff */
[----:B------:R-:W-:Y:S02]  /*3580*/  LOP3.LUT P5, RZ, R74, 0x8, RZ, 0xc0, !PT ;  /* 0x000000084aff7812 */ /* 0x000fe400078ac0ff */
[----:B------:R-:W-:Y:S01]  /*3590*/  CS2R R20, SRZ ;  /* 0x0000000000147805 */ /* 0x000fe2000001ff00 */
[----:B------:R-:W3:Y:S01]  /*35a0*/  @!P6 LDG.E R43, desc[UR10][R32.64] ;  /* 0x0000000a202be981 */ /* 0x000ee2000c1e1900 */
[----:B----4-:R-:W-:-:S03]  /*35b0*/  PRMT R12, RZ, 0x7610, R12 ;  /* 0x00007610ff0c7816 */ /* 0x010fc6000000000c */
[----:B-1----:R-:W4:Y:S04]  /*35c0*/  LDL.LU R77, [R1+0x170] ;  /* 0x00017000014d7983 */ /* 0x002f280000300800 */
[----:B------:R-:W4:Y:S04]  /*35d0*/  @!P6 LDG.E R23, desc[UR10][R34.64] ;  /* 0x0000000a2217e981 */ /* 0x000f28000c1e1900 */
[----:B------:R-:W4:Y:S04]  /*35e0*/  @!P5 LDG.E R20, desc[UR10][R26.64] ;  /* 0x0000000a1a14d981 */ /* 0x000f28000c1e1900 */
[----:B------:R1:W4:Y:S01]  /*35f0*/  @!P5 LDG.E R21, desc[UR10][R28.64] ;  /* 0x0000000a1c15d981 */ /* 0x000322000c1e1900 */
[----:B------:R-:W-:-:S02]  /*3600*/  ISETP.GE.U32.AND P5, PT, R60, UR16, PT ;  /* 0x000000103c007c0c */ /* 0x000fc4000bfa6070 */
[----:B-1----:R-:W-:-:S04]  /*3610*/  SHF.R.S32.HI R28, RZ, 0x1f, R60 ;  /* 0x0000001fff1c7819 */ /* 0x002fc8000001143c */
[----:B------:R-:W-:-:S13]  /*3620*/  ISETP.GE.AND.EX P5, PT, R28, UR17, PT, P5 ;  /* 0x000000111c007c0c */ /* 0x000fda000bfa6350 */
[----:B------:R-:W1:Y:S01]  /*3630*/  @!P5 LDC.64 R26, c[0x0][0x3f8] ;  /* 0x0000fe00ff1adb82 */ /* 0x000e620000000a00 */
[----:B------:R-:W-:Y:S02]  /*3640*/  @!P5 MOV R29, R5 ;  /* 0x00000005001dd202 */ /* 0x000fe40000000f00 */
[----:B------:R-:W-:Y:S01]  /*3650*/  LOP3.LUT R74, R74, 0xf7ffffff, RZ, 0xc0, !PT ;  /* 0xf7ffffff4a4a7812 */ /* 0x000fe200078ec0ff */
[----:B-1----:R-:W-:Y:S01]  /*3660*/  @!P5 IMAD R32, R28, R26, RZ ;  /* 0x0000001a1c20d224 */ /* 0x002fe200078e02ff */
[----:B------:R-:W-:-:S03]  /*3670*/  @!P5 MOV R28, R2 ;  /* 0x00000002001cd202 */ /* 0x000fc60000000f00 */
[C---:B------:R-:W-:Y:S02]  /*3680*/  @!P5 IMAD R32, R60.reuse, R27, R32 ;  /* 0x0000001b3c20d224 */ /* 0x040fe400078e0220 */
[----:B------:R-:W-:-:S04]  /*3690*/  @!P5 IMAD.WIDE.U32 R28, R60, R26, R28 ;  /* 0x0000001a3c1cd225 */ /* 0x000fc800078e001c */
[----:B------:R-:W-:Y:S01]  /*36a0*/  HFMA2 R60, -RZ, RZ, 0, 0 ;  /* 0x00000000ff3c7431 */ /* 0x000fe200000001ff */
[----:B------:R-:W-:Y:S01]  /*36b0*/  @P5 LOP3.LUT R74, R74, 0x8000000, RZ, 0xfc, !PT ;  /* 0x080000004a4a5812 */ /* 0x000fe200078efcff */
[----:B------:R1:W-:Y:S01]  /*36c0*/  STL.S16 [R1+0x124], R12 ;  /* 0x0001240c01007387 */ /* 0x0003e20000100600 */
[----:B------:R-:W1:Y:S03]  /*36d0*/  @!P5 LDC.64 R26, c[0x0][0x3a0] ;  /* 0x0000e800ff1adb82 */ /* 0x000e660000000a00 */
[----:B------:R0:W4:Y:S02]  /*36e0*/  @!P1 LDG.E R60, desc[UR10][R38.64] ;  /* 0x0000000a263c9981 */ /* 0x000124000c1e1900 */
[----:B0-----:R-:W-:-:S06]  /*36f0*/  CS2R R38, SRZ ;  /* 0x0000000000267805 */ /* 0x001fcc000001ff00 */
[----:B------:R0:W4:Y:S01]  /*3700*/  @!P1 LDG.E R38, desc[UR10][R40.64] ;  /* 0x0000000a28269981 */ /* 0x000122000c1e1900 */
[----:B------:R-:W-:Y:S02]  /*3710*/  LOP3.LUT P1, RZ, R74, 0x1000000, RZ, 0xc0, !PT ;  /* 0x010000004aff7812 */ /* 0x000fe4000782c0ff */
[----:B------:R-:W-:Y:S01]  /*3720*/  @!P5 IADD3 R32, PT, PT, R29, R32, RZ ;  /* 0x000000201d20d210 */ /* 0x000fe20007ffe0ff */
[----:B------:R-:W4:Y:S10]  /*3730*/  @!P0 LDG.E R39, desc[UR10][R46.64] ;  /* 0x0000000a2e278981 */ /* 0x000f34000c1e1900 */
[----:B------:R-:W-:-:S04]  /*3740*/  @!P1 PRMT R62, R62, 0x5410, R76 ;  /* 0x000054103e3e9816 */ /* 0x000fc8000000004c */
[----:B------:R-:W-:Y:S02]  /*3750*/  @!P1 PRMT R62, R76, 0x7632, R62 ;  /* 0x000076324c3e9816 */ /* 0x000fe4000000003e */
[----:B------:R-:W2:Y:S01]  /*3760*/  LDL.LU R76, [R1+0x218] ;  /* 0x00021800014c7983 */ /* 0x000ea20000300800 */
[C---:B------:R-:W-:Y:S02]  /*3770*/  @!P5 SHF.L.U64.HI R32, R28.reuse, 0x1, R32 ;  /* 0x000000011c20d819 */ /* 0x040fe40000010220 */
[----:B------:R-:W-:Y:S02]  /*3780*/  @!P5 SHF.L.U32 R33, R28, 0x1, RZ ;  /* 0x000000011c21d819 */ /* 0x000fe400000006ff */
[----:B------:R-:W0:Y:S02]  /*3790*/  @!P5 LDC.64 R28, c[0x0][0x398] ;  /* 0x0000e600ff1cdb82 */ /* 0x000e240000000a00 */
[----:B-1----:R-:W-:Y:S02]  /*37a0*/  @!P5 IADD3 R26, P6, PT, R33, R26, RZ ;  /* 0x0000001a211ad210 */ /* 0x002fe40007fde0ff */
[----:B0-----:R-:W-:-:S02]  /*37b0*/  IADD3 R41, PT, PT, R0, 0x1f0, RZ ;  /* 0x000001f000297810 */ /* 0x001fc40007ffe0ff */
[----:B------:R-:W-:Y:S02]  /*37c0*/  @!P5 IADD3.X R27, PT, PT, R32, R27, RZ, P6, !PT ;  /* 0x0000001b201bd210 */ /* 0x000fe400037fe4ff */
[----:B------:R-:W-:Y:S02]  /*37d0*/  SHF.R.S32.HI R34, RZ, 0x1f, R41 ;  /* 0x0000001fff227819 */ /* 0x000fe40000011429 */
[----:B------:R-:W-:-:S04]  /*37e0*/  @!P5 IADD3 R28, P6, PT, R33, R28, RZ ;  /* 0x0000001c211cd210 */ /* 0x000fc80007fde0ff */
[----:B------:R-:W-:Y:S02]  /*37f0*/  @!P5 IADD3.X R29, PT, PT, R32, R29, RZ, P6, !PT ;  /* 0x0000001d201dd210 */ /* 0x000fe400037fe4ff */
[----:B------:R-:W-:-:S04]  /*3800*/  ISETP.GE.U32.AND P6, PT, R41, UR16, PT ;  /* 0x0000001029007c0c */ /* 0x000fc8000bfc6070 */
[----:B------:R-:W-:-:S13]  /*3810*/  ISETP.GE.AND.EX P6, PT, R34, UR17, PT, P6 ;  /* 0x0000001122007c0c */ /* 0x000fda000bfc6360 */
[----:B------:R-:W0:Y:S01]  /*3820*/  @!P6 LDC.64 R32, c[0x0][0x3f8] ;  /* 0x0000fe00ff20eb82 */ /* 0x000e220000000a00 */
[----:B------:R-:W-:Y:S02]  /*3830*/  MOV R40, RZ ;  /* 0x000000ff00287202 */ /* 0x000fe40000000f00 */
[----:B------:R-:W-:-:S04]  /*3840*/  @!P6 MOV R35, R5 ;  /* 0x000000050023e202 */ /* 0x000fc80000000f00 */
[----:B------:R0:W4:Y:S01]  /*3850*/  @!P0 LDG.E R40, desc[UR10][R44.64] ;  /* 0x0000000a2c288981 */ /* 0x000122000c1e1900 */
[----:B--2---:R-:W-:-:S03]  /*3860*/  PRMT R76, R12, 0x7610, R76 ;  /* 0x000076100c4c7816 */ /* 0x004fc6000000004c */
[----:B------:R-:W2:Y:S01]  /*3870*/  LDL.S16 R12, [R1+0x126] ;  /* 0x00012600010c7983 */ /* 0x000ea20000100600 */
        /* <DEDUP_REMOVED lines=10> */
[----:B------:R-:W-:Y:S02]  /*3920*/  PRMT R65, RZ, 0x5410, RZ ;  /* 0x00005410ff417816 */ /* 0x000fe400000000ff */
[----:B------:R-:W-:Y:S02]  /*3930*/  PRMT R64, RZ, 0x5410, RZ ;  /* 0x00005410ff407816 */ /* 0x000fe400000000ff */
[----:B0-----:R-:W-:-:S04]  /*3940*/  @!P6 IADD3 R32, P5, PT, R44, R32, RZ ;  /* 0x000000202c20e210 */ /* 0x001fc80007fbe0ff */
[----:B------:R-:W-:Y:S02]  /*3950*/  @!P6 IADD3.X R33, PT, PT, R41, R33, RZ, P5, !PT ;  /* 0x000000212921e210 */ /* 0x000fe40002ffe4ff */
[----:B-1----:R-:W-:-:S04]  /*3960*/  @!P6 IADD3 R34, P5, PT, R44, R34, RZ ;  /* 0x000000222c22e210 */ /* 0x002fc80007fbe0ff */
[----:B------:R-:W-:Y:S02]  /*3970*/  @!P6 IADD3.X R35, PT, PT, R41, R35, RZ, P5, !PT ;  /* 0x000000232923e210 */ /* 0x000fe40002ffe4ff */
[C---:B------:R-:W-:Y:S02]  /*3980*/  LOP3.LUT P5, RZ, R74.reuse, 0x200000, RZ, 0xc0, !PT ;  /* 0x002000004aff7812 */ /* 0x040fe400078ac0ff */
[----:B------:R-:W-:Y:S02]  /*3990*/  LOP3.LUT R74, R74, 0xfbffffff, RZ, 0xc0, !PT ;  /* 0xfbffffff4a4a7812 */ /* 0x000fe400078ec0ff */
[----:B------:R-:W-:Y:S02]  /*39a0*/  @!P0 PRMT R65, R65, 0x5410, R7 ;  /* 0x0000541041418816 */ /* 0x000fe40000000007 */
[----:B---3--:R-:W-:Y:S02]  /*39b0*/  @!P0 PRMT R64, R64, 0x5410, R6 ;  /* 0x0000541040408816 */ /* 0x008fe40000000006 */
[----:B------:R-:W-:-:S02]  /*39c0*/  @P6 LOP3.LUT R74, R74, 0x4000000, RZ, 0xfc, !PT ;  /* 0x040000004a4a6812 */ /* 0x000fc400078efcff */
[----:B------:R-:W-:Y:S02]  /*39d0*/  @!P0 PRMT R65, R7, 0x7632, R65 ;  /* 0x0000763207418816 */ /* 0x000fe40000000041 */
[----:B------:R-:W-:Y:S02]  /*39e0*/  @!P0 PRMT R64, R6, 0x7632, R64 ;  /* 0x0000763206408816 */ /* 0x000fe40000000040 */
[----:B------:R-:W-:Y:S01]  /*39f0*/  LOP3.LUT P0, RZ, R74, 0x800000, RZ, 0xc0, !PT ;  /* 0x008000004aff7812 */ /* 0x000fe2000780c0ff */
[----:B----4-:R0:W-:-:S12]  /*3a00*/  STL [R1+0x18], R77 ;  /* 0x0000184d01007387 */ /* 0x0101d80000100800 */
[C---:B------:R-:W-:Y:S02]  /*3a10*/  @!P0 PRMT R76, R77.reuse, 0x7610, R76 ;  /* 0x000076104d4c8816 */ /* 0x040fe4000000004c */
[----:B--2---:R-:W-:Y:S02]  /*3a20*/  @!P0 PRMT R12, R77, 0x7632, R12 ;  /* 0x000076324d0c8816 */ /* 0x004fe4000000000c */
[----:B0-----:R-:W2:Y:S04]  /*3a30*/  LDL.LU R77, [R1+0x210] ;  /* 0x00021000014d7983 */ /* 0x001ea80000300800 */
[----:B------:R-:W-:Y:S04]  /*3a40*/  STL [R1+0x1bc], R18 ;  /* 0x0001bc1201007387 */ /* 0x000fe80000100800 */
[----:B------:R-:W-:Y:S04]  /*3a50*/  STL [R1+0x1c8], R18 ;  /* 0x0001c81201007387 */ /* 0x000fe80000100800 */
[----:B------:R0:W-:Y:S04]  /*3a60*/  STL [R1+0x20c], R18 ;  /* 0x00020c1201007387 */ /* 0x0001e80000100800 */
[----:B------:R-:W-:Y:S04]  /*3a70*/  STL [R1+0x1d8], R75 ;  /* 0x0001d84b01007387 */ /* 0x000fe80000100800 */
[----:B------:R-:W-:Y:S01]  /*3a80*/  STL [R1+0x1e4], R75 ;  /* 0x0001e44b01007387 */ /* 0x000fe20000100800 */
[----:B0-----:R-:W-:-:S03]  /*3a90*/  PRMT R18, RZ, 0x7610, R18 ;  /* 0x00007610ff127816 */ /* 0x001fc60000000012 */
[----:B------:R-:W-:Y:S04]  /*3aa0*/  STL [R1+0x1ec], R75 ;  /* 0x0001ec4b01007387 */ /* 0x000fe80000100800 */
[----:B------:R0:W-:Y:S04]  /*3ab0*/  STL [R1+0x1f4], R75 ;  /* 0x0001f44b01007387 */ /* 0x0001e80000100800 */
[----:B------:R1:W-:Y:S04]  /*3ac0*/  STL [R1+0x208], R61 ;  /* 0x0002083d01007387 */ /* 0x0003e80000100800 */
[----:B0-----:R-:W3:Y:S04]  /*3ad0*/  LDL.LU R75, [R1+0x178] ;  /* 0x00017800014b7983 */ /* 0x001ee80000300800 */
[----:B------:R0:W-:Y:S04]  /*3ae0*/  STL.S16 [R1+0x150], R18 ;  /* 0x0001501201007387 */ /* 0x0001e80000100600 */
[----:B------:R-:W-:Y:S04]  /*3af0*/  STL.S16 [R1+0x152], RZ ;  /* 0x000152ff01007387 */ /* 0x000fe80000100600 */
[----:B-1----:R-:W4:Y:S01]  /*3b00*/  LDL.LU R61, [R1+0x16c] ;  /* 0x00016c00013d7983 */ /* 0x002f220000300800 */
[----:B--2---:R-:W-:-:S03]  /*3b10*/  PRMT R77, R18, 0x7610, R77 ;  /* 0x00007610124d7816 */ /* 0x004fc6000000004d */
[----:B0-----:R-:W2:Y:S04]  /*3b20*/  LDL.S16 R18, [R1+0x152] ;  /* 0x0001520001127983 */ /* 0x001ea80000100600 */
[----:B------:R0:W-:Y:S04]  /*3b30*/  @!P0 STL.S16 [R1+0x126], R12 ;  /* 0x0001260c01008387 */ /* 0x0001e80000100600 */
[----:B0-----:R-:W2:Y:S01]  /*3b40*/  LDL.LU R12, [R1+0x214] ;  /* 0x00021400010c7983 */ /* 0x001ea20000300800 */
[----:B------:R-:W-:-:S03]  /*3b50*/  PRMT R63, RZ, 0x5410, RZ ;  /* 0x00005410ff3f7816 */ /* 0x000fc600000000ff */
[----:B------:R0:W-:Y:S04]  /*3b60*/  STL [R1+0x90], R6 ;  /* 0x0000900601007387 */ /* 0x0001e80000100800 */
[----:B0-----:R-:W2:Y:S01]  /*3b70*/  LDL.LU R6, [R1+0x164] ;  /* 0x0001640001067983 */ /* 0x001ea20000300800 */
[----:B---3--:R-:W-:-:S03]  /*3b80*/  @!P1 PRMT R63, R63, 0x5410, R75 ;  /* 0x000054103f3f9816 */ /* 0x008fc6000000004b */
[----:B------:R0:W-:Y:S01]  /*3b90*/  STL [R1+0x14], R75 ;  /* 0x0000144b01007387 */ /* 0x0001e20000100800 */
[----:B------:R-:W-:-:S03]  /*3ba0*/  @!P1 PRMT R63, R75, 0x7632, R63 ;  /* 0x000076324b3f9816 */ /* 0x000fc6000000003f */
[----:B0-----:R-:W3:Y:S01]  /*3bb0*/  LDL.LU R75, [R1+0x160] ;  /* 0x00016000014b7983 */ /* 0x001ee20000300800 */
[----:B----4-:R-:W-:-:S03]  /*3bc0*/  @!P0 PRMT R77, R61, 0x7610, R77 ;  /* 0x000076103d4d8816 */ /* 0x010fc6000000004d */
[----:B------:R0:W-:Y:S01]  /*3bd0*/  STL [R1+0x98], R61 ;  /* 0x0000983d01007387 */ /* 0x0001e20000100800 */
[----:B--2---:R-:W-:-:S03]  /*3be0*/  @!P0 PRMT R18, R61, 0x7632, R18 ;  /* 0x000076323d128816 */ /* 0x004fc60000000012 */
[----:B0-----:R-:W2:Y:S04]  /*3bf0*/  LDL.LU R61, [R1+0x208] ;  /* 0x00020800013d7983 */ /* 0x001ea80000300800 */
[----:B------:R-:W-:Y:S04]  /*3c00*/  STL [R1+0x1c4], R13 ;  /* 0x0001c40d01007387 */ /* 0x000fe80000100800 */
[----:B------:R-:W-:Y:S01]  /*3c10*/  STL [R1+0x1d0], R13 ;  /* 0x0001d00d01007387 */ /* 0x000fe20000100800 */
[----:B------:R-:W-:-:S03]  /*3c20*/  PRMT R12, RZ, 0x7610, R12 ;  /* 0x00007610ff0c7816 */ /* 0x000fc6000000000c */
[----:B------:R0:W-:Y:S04]  /*3c30*/  STL [R1+0x204], R13 ;  /* 0x0002040d01007387 */ /* 0x0001e80000100800 */
[----:B------:R1:W-:Y:S04]  /*3c40*/  STL [R1+0x10], R7 ;  /* 0x0000100701007387 */ /* 0x0003e80000100800 */
[----:B------:R4:W-:Y:S01]  /*3c50*/  STL.S16 [R1+0x154], R12 ;  /* 0x0001540c01007387 */ /* 0x0009e20000100600 */
[----:B0-----:R-:W-:-:S03]  /*3c60*/  PRMT R13, R12, 0x7610, R13 ;  /* 0x000076100c0d7816 */ /* 0x001fc6000000000d */
[----:B------:R-:W-:Y:S04]  /*3c70*/  STL.S16 [R1+0x156], RZ ;  /* 0x000156ff01007387 */ /* 0x000fe80000100600 */
[----:B-1----:R-:W2:Y:S04]  /*3c80*/  LDL.LU R7, [R1+0x168] ;  /* 0x0001680001077983 */ /* 0x002ea80000300800 */
[----:B----4-:R-:W4:Y:S01]  /*3c90*/  LDL.S16 R12, [R1+0x156] ;  /* 0x00015600010c7983 */ /* 0x010f220000100600 */
[----:B------:R-:W-:Y:S02]  /*3ca0*/  LOP3.LUT P6, RZ, R74, 0x400000, RZ, 0xc0, !PT ;  /* 0x004000004aff7812 */ /* 0x000fe400078cc0ff */
[----:B------:R-:W-:-:S04]  /*3cb0*/  PRMT R47, RZ, 0x5410, RZ ;  /* 0x00005410ff2f7816 */ /* 0x000fc800000000ff */
[----:B---3--:R-:W-:Y:S01]  /*3cc0*/  @!P5 PRMT R47, R47, 0x5410, R75 ;  /* 0x000054102f2fd816 */ /* 0x008fe2000000004b */
[----:B------:R0:W-:Y:S03]  /*3cd0*/  STL [R1+0x20], R75 ;  /* 0x0000204b01007387 */ /* 0x0001e60000100800 */
[----:B------:R-:W-:Y:S01]  /*3ce0*/  @!P5 PRMT R47, R75, 0x7632, R47 ;  /* 0x000076324b2fd816 */ /* 0x000fe2000000002f */
[----:B------:R1:W-:Y:S04]  /*3cf0*/  STL [R1+0x9c], R6 ;  /* 0x00009c0601007387 */ /* 0x0003e80000100800 */
[----:B0-----:R-:W3:Y:S01]  /*3d00*/  LDL.LU R75, [R1+0x140] ;  /* 0x00014000014b7983 */ /* 0x001ee20000300800 */
[----:B--2---:R-:W-:-:S04]  /*3d10*/  PRMT R61, RZ, 0x5410, RZ ;  /* 0x00005410ff3d7816 */ /* 0x004fc800000000ff */
[----:B------:R-:W-:-:S04]  /*3d20*/  @!P6 PRMT R61, R61, 0x5410, R6 ;  /* 0x000054103d3de816 */ /* 0x000fc80000000006 */
[----:B------:R-:W-:Y:S02]  /*3d30*/  @!P6 PRMT R61, R6, 0x7632, R61 ;  /* 0x00007632063de816 */ /* 0x000fe4000000003d */
[----:B-1----:R-:W2:Y:S04]  /*3d40*/  LDL.LU R6, [R1+0x144] ;  /* 0x0001440001067983 */ /* 0x002ea80000300800 */
[----:B------:R-:W-:Y:S04]  /*3d50*/  @!P0 STL.S16 [R1+0x124], R76 ;  /* 0x0001244c01008387 */ /* 0x000fe80000100600 */
[----:B------:R-:W-:Y:S04]  /*3d60*/  @!P0 STL.S16 [R1+0x150], R77 ;  /* 0x0001504d01008387 */ /* 0x000fe80000100600 */
[----:B------:R-:W-:Y:S01]  /*3d70*/  @!P0 STL.S16 [R1+0x152], R18 ;  /* 0x0001521201008387 */ /* 0x000fe20000100600 */
[----:B------:R-:W-:-:S03]  /*3d80*/  @!P6 PRMT R13, R7, 0x7610, R13 ;  /* 0x00007610070de816 */ /* 0x000fc6000000000d */
[----:B------:R0:W-:Y:S01]  /*3d90*/  STL [R1+0x1c], R7 ;  /* 0x00001c0701007387 */ /* 0x0001e20000100800 */
[----:B----4-:R-:W-:-:S03]  /*3da0*/  @!P6 PRMT R12, R7, 0x7632, R12 ;  /* 0x00007632070ce816 */ /* 0x010fc6000000000c */
[----:B------:R-:W-:Y:S04]  /*3db0*/  @!P6 STL.S16 [R1+0x154], R13 ;  /* 0x0001540d0100e387 */ /* 0x000fe80000100600 */
[----:B------:R1:W-:Y:S01]  /*3dc0*/  @!P6 STL.S16 [R1+0x156], R12 ;  /* 0x0001560c0100e387 */ /* 0x0003e20000100600 */
[----:B------:R-:W-:-:S03]  /*3dd0*/  LOP3.LUT P6, RZ, R74, 0x40000, RZ, 0xc0, !PT ;  /* 0x000400004aff7812 */ /* 0x000fc600078cc0ff */
[----:B0-----:R-:W4:Y:S01]  /*3de0*/  LDL.LU R7, [R1+0x148] ;  /* 0x0001480001077983 */ /* 0x001f220000300800 */
[----:B------:R-:W-:-:S03]  /*3df0*/  LOP3.LUT P0, RZ, R74, 0x80000, RZ, 0xc0, !PT ;  /* 0x000800004aff7812 */ /* 0x000fc6000780c0ff */
[----:B------:R-:W4:Y:S04]  /*3e00*/  LDL.LU R77, [R1+0x158] ;  /* 0x00015800014d7983 */ /* 0x000f280000300800 */
[----:B-1----:R-:W4:Y:S01]  /*3e10*/  LDL.LU R12, [R1+0x14c] ;  /* 0x00014c00010c7983 */ /* 0x002f220000300800 */
[----:B------:R-:W-:Y:S02]  /*3e20*/  PRMT R67, RZ, 0x5410, RZ ;  /* 0x00005410ff437816 */ /* 0x000fe400000000ff */
[----:B------:R-:W-:Y:S01]  /*3e30*/  PRMT R66, RZ, 0x5410, RZ ;  /* 0x00005410ff427816 */ /* 0x000fe200000000ff */
[----:B------:R-:W4:Y:S01]  /*3e40*/  LDL.LU R76, [R1+0x15c] ;  /* 0x00015c00014c7983 */ /* 0x000f220000300800 */
[----:B---3--:R-:W-:-:S03]  /*3e50*/  @!P6 PRMT R67, R67, 0x5410, R75 ;  /* 0x000054104343e816 */ /* 0x008fc6000000004b */
[----:B------:R0:W-:Y:S01]  /*3e60*/  STL [R1+0x2c], R75 ;  /* 0x00002c4b01007387 */ /* 0x0001e20000100800 */
[----:B------:R-:W-:Y:S02]  /*3e70*/  @!P6 PRMT R67, R75, 0x7632, R67 ;  /* 0x000076324b43e816 */ /* 0x000fe40000000043 */
[----:B------:R-:W-:Y:S01]  /*3e80*/  LOP3.LUT P1, RZ, R74, 0x100000, RZ, 0xc0, !PT ;  /* 0x001000004aff7812 */ /* 0x000fe2000782c0ff */
[----:B------:R-:W-:Y:S01]  /*3e90*/  STL.S16 [R1+0x110], RZ ;  /* 0x000110ff01007387 */ /* 0x000fe20000100600 */
[----:B------:R-:W-:Y:S02]  /*3ea0*/  PRMT R41, RZ, 0x5410, RZ ;  /* 0x00005410ff297816 */ /* 0x000fe400000000ff */
[----:B------:R-:W-:Y:S01]  /*3eb0*/  PRMT R45, RZ, 0x5410, RZ ;  /* 0x00005410ff2d7816 */ /* 0x000fe200000000ff */
[----:B------:R-:W3:Y:S04]  /*3ec0*/  LDL.LU R13, [R1+0x204] ;  /* 0x00020400010d7983 */ /* 0x000ee80000300800 */
[----:B0-----:R-:W3:Y:S01]  /*3ed0*/  LDL.LU R75, [R1+0x128] ;  /* 0x00012800014b7983 */ /* 0x001ee20000300800 */
[----:B------:R-:W-:-:S02]  /*3ee0*/  PRMT R44, RZ, 0x5410, RZ ;  /* 0x00005410ff2c7816 */ /* 0x000fc400000000ff */
[----:B------:R-:W-:Y:S01]  /*3ef0*/  PRMT R73, RZ, 0x5410, RZ ;  /* 0x00005410ff497816 */ /* 0x000fe200000000ff */
[----:B------:R-:W3:Y:S01]  /*3f00*/  LDL.LU R18, [R1+0x20c] ;  /* 0x00020c0001127983 */ /* 0x000ee20000300800 */
[----:B--2---:R-:W-:-:S03]  /*3f10*/  @!P0 PRMT R66, R66, 0x5410, R6 ;  /* 0x0000541042428816 */ /* 0x004fc60000000006 */
[----:B------:R0:W-:Y:S01]  /*3f20*/  STL [R1+0xa8], R6 ;  /* 0x0000a80601007387 */ /* 0x0001e20000100800 */
[----:B------:R-:W-:-:S03]  /*3f30*/  @!P0 PRMT R66, R6, 0x7632, R66 ;  /* 0x0000763206428816 */ /* 0x000fc60000000042 */
[----:B0-----:R-:W2:Y:S01]  /*3f40*/  LDL.LU R6, [R1+0x12c] ;  /* 0x00012c0001067983 */ /* 0x001ea20000300800 */
[----:B------:R-:W-:Y:S02]  /*3f50*/  PRMT R46, RZ, 0x5410, RZ ;  /* 0x00005410ff2e7816 */ /* 0x000fe400000000ff */
[----:B----4-:R-:W-:-:S04]  /*3f60*/  @!P0 PRMT R41, R41, 0x5410, R7 ;  /* 0x0000541029298816 */ /* 0x010fc80000000007 */
[----:B------:R-:W-:Y:S02]  /*3f70*/  @!P0 PRMT R41, R7, 0x7632, R41 ;  /* 0x0000763207298816 */ /* 0x000fe40000000029 */
[----:B------:R-:W-:Y:S02]  /*3f80*/  @!P1 PRMT R45, R45, 0x5410, R77 ;  /* 0x000054102d2d9816 */ /* 0x000fe4000000004d */
[----:B------:R-:W-:Y:S02]  /*3f90*/  @!P1 PRMT R44, R44, 0x5410, R12 ;  /* 0x000054102c2c9816 */ /* 0x000fe4000000000c */
[----:B------:R-:W-:Y:S02]  /*3fa0*/  LOP3.LUT P0, RZ, R74, 0x8000, RZ, 0xc0, !PT ;  /* 0x000080004aff7812 */ /* 0x000fe4000780c0ff */
[----:B------:R-:W-:Y:S02]  /*3fb0*/  @!P1 PRMT R45, R77, 0x7632, R45 ;  /* 0x000076324d2d9816 */ /* 0x000fe4000000002d */
[----:B------:R-:W-:-:S02]  /*3fc0*/  @!P1 PRMT R44, R12, 0x7632, R44 ;  /* 0x000076320c2c9816 */ /* 0x000fc4000000002c */
[----:B------:R-:W-:Y:S02]  /*3fd0*/  LOP3.LUT P1, RZ, R74, 0x10000, RZ, 0xc0, !PT ;  /* 0x000100004aff7812 */ /* 0x000fe4000782c0ff */
[----:B------:R-:W-:Y:S02]  /*3fe0*/  @!P5 PRMT R46, R46, 0x5410, R76 ;  /* 0x000054102e2ed816 */ /* 0x000fe4000000004c */
[----:B------:R-:W-:Y:S01]  /*3ff0*/  PRMT R72, RZ, 0x5410, RZ ;  /* 0x00005410ff487816 */ /* 0x000fe200000000ff */
[----:B------:R0:W-:Y:S01]  /*4000*/  STL [R1+0xa0], R76 ;  /* 0x0000a04c01007387 */ /* 0x0001e20000100800 */
[----:B------:R-:W-:Y:S02]  /*4010*/  @!P5 PRMT R46, R76, 0x7632, R46 ;  /* 0x000076324c2ed816 */ /* 0x000fe4000000002e */
[----:B---3--:R-:W-:Y:S01]  /*4020*/  @!P0 PRMT R73, R73, 0x5410, R75 ;  /* 0x0000541049498816 */ /* 0x008fe2000000004b */
[----:B------:R1:W-:Y:S03]  /*4030*/  STL [R1+0x38], R75 ;  /* 0x0000384b01007387 */ /* 0x0003e60000100800 */
[----:B------:R-:W-:Y:S01]  /*4040*/  @!P0 PRMT R73, R75, 0x7632, R73 ;  /* 0x000076324b498816 */ /* 0x000fe20000000049 */
[----:B0-----:R-:W3:Y:S04]  /*4050*/  LDL.LU R76, [R1+0x13c] ;  /* 0x00013c00014c7983 */ /* 0x001ee80000300800 */
[----:B-1----:R-:W4:Y:S04]  /*4060*/  LDL.LU R75, [R1+0x1f4] ;  /* 0x0001f400014b7983 */ /* 0x002f280000300800 */
[----:B------:R0:W-:Y:S04]  /*4070*/  STL [R1+0xa4], R12 ;  /* 0x0000a40c01007387 */ /* 0x0001e80000100800 */
[----:B------:R1:W-:Y:S04]  /*4080*/  STL [R1+0x28], R7 ;  /* 0x0000280701007387 */ /* 0x0003e80000100800 */
[----:B0-----:R-:W4:Y:S04]  /*4090*/  LDL.LU R12, [R1+0x134] ;  /* 0x00013400010c7983 */ /* 0x001f280000300800 */
[----:B-1----:R-:W4:Y:S01]  /*40a0*/  LDL.LU R7, [R1+0x130] ;  /* 0x0001300001077983 */ /* 0x002f220000300800 */
[----:B--2---:R-:W-:-:S03]  /*40b0*/  @!P1 PRMT R72, R72, 0x5410, R6 ;  /* 0x0000541048489816 */ /* 0x004fc60000000006 */
[----:B------:R0:W-:Y:S01]  /*40c0*/  STL [R1+0xb4], R6 ;  /* 0x0000b40601007387 */ /* 0x0001e20000100800 */
[----:B------:R-:W-:-:S03]  /*40d0*/  @!P1 PRMT R72, R6, 0x7632, R72 ;  /* 0x0000763206489816 */ /* 0x000fc60000000048 */
[----:B0-----:R-:W2:Y:S01]  /*40e0*/  LDL.LU R6, [R1+0x1f8] ;  /* 0x0001f80001067983 */ /* 0x001ea20000300800 */
[----:B------:R-:W-:Y:S02]  /*40f0*/  LOP3.LUT P5, RZ, R74, 0x20000, RZ, 0xc0, !PT ;  /* 0x000200004aff7812 */ /* 0x000fe400078ac0ff */
[----:B------:R-:W-:Y:S02]  /*4100*/  PRMT R68, RZ, 0x5410, RZ ;  /* 0x00005410ff447816 */ /* 0x000fe400000000ff */
[----:B------:R-:W-:Y:S02]  /*4110*/  PRMT R70, RZ, 0x5410, RZ ;  /* 0x00005410ff467816 */ /* 0x000fe400000000ff */
[----:B------:R-:W-:Y:S02]  /*4120*/  PRMT R71, RZ, 0x5410, RZ ;  /* 0x00005410ff477816 */ /* 0x000fe400000000ff */
[----:B---3--:R-:W-:Y:S01]  /*4130*/  @!P6 PRMT R68, R68, 0x5410, R76 ;  /* 0x000054104444e816 */ /* 0x008fe2000000004c */
[----:B------:R0:W-:Y:S01]  /*4140*/  STL [R1+0xac], R76 ;  /* 0x0000ac4c01007387 */ /* 0x0001e20000100800 */
[----:B----4-:R-:W-:-:S02]  /*4150*/  PRMT R75, RZ, 0x7610, R75 ;  /* 0x00007610ff4b7816 */ /* 0x010fc4000000004b */
[----:B------:R-:W-:-:S03]  /*4160*/  @!P6 PRMT R68, R76, 0x7632, R68 ;  /* 0x000076324c44e816 */ /* 0x000fc60000000044 */
[----:B------:R-:W-:Y:S04]  /*4170*/  STL.S16 [R1+0x112], R75 ;  /* 0x0001124b01007387 */ /* 0x000fe80000100600 */
[----:B0-----:R-:W3:Y:S01]  /*4180*/  LDL.LU R76, [R1+0x11c] ;  /* 0x00011c00014c7983 */ /* 0x001ee20000300800 */
[----:B------:R-:W-:Y:S02]  /*4190*/  @!P5 PRMT R70, R70, 0x5410, R12 ;  /* 0x000054104646d816 */ /* 0x000fe4000000000c */
[----:B------:R-:W-:Y:S01]  /*41a0*/  @!P1 PRMT R71, R71, 0x5410, R7 ;  /* 0x0000541047479816 */ /* 0x000fe20000000007 */
[----:B------:R0:W-:Y:S01]  /*41b0*/  STL [R1+0xb0], R12 ;  /* 0x0000b00c01007387 */ /* 0x0001e20000100800 */
[----:B------:R-:W-:Y:S02]  /*41c0*/  @!P5 PRMT R70, R12, 0x7632, R70 ;  /* 0x000076320c46d816 */ /* 0x000fe40000000046 */
[----:B------:R-:W-:Y:S01]  /*41d0*/  @!P1 PRMT R71, R7, 0x7632, R71 ;  /* 0x0000763207479816 */ /* 0x000fe20000000047 */
[----:B------:R1:W-:Y:S04]  /*41e0*/  STL [R1+0x34], R7 ;  /* 0x0000340701007387 */ /* 0x0003e80000100800 */
[----:B0-----:R-:W4:Y:S04]  /*41f0*/  LDL.LU R12, [R1+0x200] ;  /* 0x00020000010c7983 */ /* 0x001f280000300800 */
[----:B-1----:R-:W4:Y:S01]  /*4200*/  LDL.LU R7, [R1+0x1fc] ;  /* 0x0001fc0001077983 */ /* 0x002f220000300800 */
[----:B--2---:R-:W-:-:S03]  /*4210*/  PRMT R6, R75, 0x7610, R6 ;  /* 0x000076104b067816 */ /* 0x004fc60000000006 */
[----:B------:R-:W2:Y:S01]  /*4220*/  LDL.S16 R75, [R1+0x110] ;  /* 0x00011000014b7983 */ /* 0x000ea20000100600 */
[----:B------:R-:W-:Y:S02]  /*4230*/  LOP3.LUT P1, RZ, R74, 0x1000, RZ, 0xc0, !PT ;  /* 0x000010004aff7812 */ /* 0x000fe4000782c0ff */
[----:B------:R-:W-:Y:S01]  /*4240*/  PRMT R13, RZ, 0x7610, R13 ;  /* 0x00007610ff0d7816 */ /* 0x000fe2000000000d */
[----:B------:R0:W-:Y:S04]  /*4250*/  STL [R1+0x24], R77 ;  /* 0x0000244d01007387 */ /* 0x0001e80000100800 */
[----:B0-----:R-:W2:Y:S01]  /*4260*/  LDL.LU R77, [R1+0x138] ;  /* 0x00013800014d7983 */ /* 0x001ea20000300800 */
[----:B---3--:R-:W-:-:S03]  /*4270*/  @!P0 PRMT R6, R76, 0x7610, R6 ;  /* 0x000076104c068816 */ /* 0x008fc60000000006 */
[----:B------:R-:W-:Y:S01]  /*4280*/  STL [R1+0xb8], R76 ;  /* 0x0000b84c01007387 */ /* 0x000fe20000100800 */
[----:B----4-:R-:W-:Y:S02]  /*4290*/  PRMT R12, RZ, 0x7610, R12 ;  /* 0x00007610ff0c7816 */ /* 0x010fe4000000000c */
[C---:B------:R-:W-:Y:S02]  /*42a0*/  @!P1 PRMT R13, R7.reuse, 0x7610, R13 ;  /* 0x00007610070d9816 */ /* 0x040fe4000000000d */
[----:B------:R-:W-:-:S03]  /*42b0*/  @!P1 PRMT R12, R7, 0x7632, R12 ;  /* 0x00007632070c9816 */ /* 0x000fc6000000000c */
[----:B------:R0:W-:Y:S04]  /*42c0*/  STL.S16 [R1+0x11e], R13 ;  /* 0x00011e0d01007387 */ /* 0x0001e80000100600 */
[----:B------:R1:W-:Y:S04]  /*42d0*/  STL.S16 [R1+0x11c], R12 ;  /* 0x00011c0c01007387 */ /* 0x0003e80000100600 */
[----:B0-----:R-:W3:Y:S04]  /*42e0*/  LDL.LU R13, [R1+0x1d0] ;  /* 0x0001d000010d7983 */ /* 0x001ee80000300800 */
[----:B-1----:R-:W4:Y:S01]  /*42f0*/  LDL.LU R12, [R1+0x1cc] ;  /* 0x0001cc00010c7983 */ /* 0x002f220000300800 */
[----:B--2---:R-:W-:-:S03]  /*4300*/  @!P0 PRMT R75, R76, 0x7632, R75 ;  /* 0x000076324c4b8816 */ /* 0x004fc6000000004b */
[----:B------:R-:W2:Y:S04]  /*4310*/  LDL.LU R76, [R1+0x1e8] ;  /* 0x0001e800014c7983 */ /* 0x000ea80000300800 */
[----:B------:R0:W-:Y:S04]  /*4320*/  @!P0 STL.S16 [R1+0x110], R75 ;  /* 0x0001104b01008387 */ /* 0x0001e80000100600 */
[----:B0-----:R-:W2:Y:S01]  /*4330*/  LDL.LU R75, [R1+0x1ec] ;  /* 0x0001ec00014b7983 */ /* 0x001ea20000300800 */
[----:B------:R-:W-:-:S03]  /*4340*/  PRMT R69, RZ, 0x5410, RZ ;  /* 0x00005410ff457816 */ /* 0x000fc600000000ff */
[----:B------:R-:W-:Y:S01]  /*4350*/  @!P0 STL.S16 [R1+0x112], R6 ;  /* 0x0001120601008387 */ /* 0x000fe20000100600 */
[----:B------:R-:W-:Y:S02]  /*4360*/  @!P5 PRMT R69, R77, 0x7610, R69 ;  /* 0x000076104d45d816 */ /* 0x000fe40000000045 */
[----:B------:R-:W-:Y:S01]  /*4370*/  LOP3.LUT P0, RZ, R74, 0x800, RZ, 0xc0, !PT ;  /* 0x000008004aff7812 */ /* 0x000fe2000780c0ff */
[----:B------:R0:W-:Y:S01]  /*4380*/  STL [R1+0x30], R77 ;  /* 0x0000304d01007387 */ /* 0x0001e20000100800 */
[----:B------:R-:W-:-:S03]  /*4390*/  @!P5 PRMT R69, R69, 0x7610, R77 ;  /* 0x000076104545d816 */ /* 0x000fc6000000004d */
[----:B------:R-:W-:Y:S01]  /*43a0*/  STL.S16 [R1+0x114], RZ ;  /* 0x000114ff01007387 */ /* 0x000fe20000100600 */
[----:B------:R-:W-:Y:S02]  /*43b0*/  PRMT R18, RZ, 0x7610, R18 ;  /* 0x00007610ff127816 */ /* 0x000fe40000000012 */
[----:B------:R-:W-:Y:S01]  /*43c0*/  LOP3.LUT P6, RZ, R74, 0x4000, RZ, 0xc0, !PT ;  /* 0x000040004aff7812 */ /* 0x000fe200078cc0ff */
[----:B------:R-:W-:Y:S04]  /*43d0*/  STL [R1+0x1b4], R24 ;  /* 0x0001b41801007387 */ /* 0x000fe80000100800 */
[----:B0-----:R-:W2:Y:S04]  /*43e0*/  LDL.LU R77, [R1+0x118] ;  /* 0x00011800014d7983 */ /* 0x001ea80000300800 */
[----:B------:R-:W-:Y:S04]  /*43f0*/  STL [R1+0x1c0], R24 ;  /* 0x0001c01801007387 */ /* 0x000fe80000100800 */
[----:B------:R-:W2:Y:S01]  /*4400*/  LDL.LU R6, [R1+0x1f0] ;  /* 0x0001f00001067983 */ /* 0x000ea20000300800 */
[----:B---3--:R-:W-:-:S02]  /*4410*/  PRMT R13, RZ, 0x7610, R13 ;  /* 0x00007610ff0d7816 */ /* 0x008fc4000000000d */
[C---:B----4-:R-:W-:Y:S02]  /*4420*/  @!P0 PRMT R18, R12.reuse, 0x7610, R18 ;  /* 0x000076100c128816 */ /* 0x050fe40000000012 */
[----:B------:R-:W-:-:S03]  /*4430*/  @!P0 PRMT R13, R12, 0x7632, R13 ;  /* 0x000076320c0d8816 */ /* 0x000fc6000000000d */
[----:B------:R0:W-:Y:S04]  /*4440*/  STL.S16 [R1+0x120], R18 ;  /* 0x0001201201007387 */ /* 0x0001e80000100600 */
[----:B------:R1:W-:Y:S04]  /*4450*/  STL.S16 [R1+0x128], R13 ;  /* 0x0001280d01007387 */ /* 0x0003e80000100600 */
[----:B0-----:R-:W3:Y:S04]  /*4460*/  LDL.LU R18, [R1+0x1c8] ;  /* 0x0001c80001127983 */ /* 0x001ee80000300800 */
[----:B-1----:R-:W4:Y:S01]  /*4470*/  LDL.LU R13, [R1+0x1c4] ;  /* 0x0001c400010d7983 */ /* 0x002f220000300800 */
[----:B--2---:R-:W-:-:S05]  /*4480*/  PRMT R76, RZ, 0x7610, R76 ;  /* 0x00007610ff4c7816 */ /* 0x004fca000000004c */
[----:B------:R0:W-:Y:S01]  /*4490*/  STL.S16 [R1+0x116], R76 ;  /* 0x0001164c01007387 */ /* 0x0001e20000100600 */
[----:B------:R-:W-:-:S03]  /*44a0*/  PRMT R75, R76, 0x7610, R75 ;  /* 0x000076104c4b7816 */ /* 0x000fc6000000004b */
[----:B0-----:R-:W2:Y:S01]  /*44b0*/  LDL.S16 R76, [R1+0x114] ;  /* 0x00011400014c7983 */ /* 0x001ea20000100600 */
[----:B------:R-:W-:Y:S02]  /*44c0*/  PRMT R24, RZ, 0x7610, R24 ;  /* 0x00007610ff187816 */ /* 0x000fe40000000018 */
[----:B------:R-:W-:Y:S01]  /*44d0*/  @!P6 PRMT R75, R77, 0x7610, R75 ;  /* 0x000076104d4be816 */ /* 0x000fe2000000004b */
[----:B------:R-:W-:Y:S04]  /*44e0*/  STL [R1+0x3c], R77 ;  /* 0x00003c4d01007387 */ /* 0x000fe80000100800 */
[----:B------:R0:W-:Y:S04]  /*44f0*/  @!P6 STL.S16 [R1+0x116], R75 ;  /* 0x0001164b0100e387 */ /* 0x0001e80000100600 */
[----:B0-----:R-:W2:Y:S01]  /*4500*/  LDL.LU R75, [R1+0x1e4] ;  /* 0x0001e400014b7983 */ /* 0x001ea20000300800 */
[----:B---3--:R-:W-:-:S02]  /*4510*/  PRMT R18, RZ, 0x7610, R18 ;  /* 0x00007610ff127816 */ /* 0x008fc40000000012 */
[C---:B----4-:R-:W-:Y:S02]  /*4520*/  @!P0 PRMT R24, R13.reuse, 0x7610, R24 ;  /* 0x000076100d188816 */ /* 0x050fe40000000018 */
        /* <DEDUP_REMOVED lines=8> */
[----:B0-----:R-:W4:Y:S01]  /*45b0*/  LDL.LU R76, [R1+0x1e0] ;  /* 0x0001e000014c7983 */ /* 0x001f220000300800 */
[----:B------:R-:W-:Y:S02]  /*45c0*/  PRMT R75, RZ, 0x7610, R75 ;  /* 0x00007610ff4b7816 */ /* 0x000fe4000000004b */
[----:B---3--:R-:W-:-:S02]  /*45d0*/  PRMT R24, RZ, 0x7610, R24 ;  /* 0x00007610ff187816 */ /* 0x008fc40000000018 */
[----:B--2---:R-:W-:Y:S02]  /*45e0*/  @!P6 PRMT R75, R77, 0x7610, R75 ;  /* 0x000076104d4be816 */ /* 0x004fe4000000004b */
[----:B----4-:R-:W-:-:S04]  /*45f0*/  PRMT R76, RZ, 0x7610, R76 ;  /* 0x00007610ff4c7816 */ /* 0x010fc8000000004c */
[----:B------:R-:W-:Y:S02]  /*4600*/  @!P6 PRMT R76, R77, 0x7632, R76 ;  /* 0x000076324d4ce816 */ /* 0x000fe4000000004c */
[----:B------:R-:W-:-:S13]  /*4610*/  LOP3.LUT P6, RZ, R74, 0x400, RZ, 0xc0, !PT ;  /* 0x000004004aff7812 */ /* 0x000fda00078cc0ff */
[----:B------:R-:W-:-:S05]  /*4620*/  @!P6 PRMT R24, R18, 0x7632, R24 ;  /* 0x000076321218e816 */ /* 0x000fca0000000018 */
[----:B------:R0:W-:Y:S04]  /*4630*/  STL.S16 [R1+0x130], R24 ;  /* 0x0001301801007387 */ /* 0x0001e80000100600 */
[----:B0-----:R-:W2:Y:S04]  /*4640*/  LDL.LU R24, [R1+0x1b4] ;  /* 0x0001b40001187983 */ /* 0x001ea80000300800 */
[----:B------:R0:W-:Y:S04]  /*4650*/  STL.S16 [R1+0x118], R76 ;  /* 0x0001184c01007387 */ /* 0x0001e80000100600 */
[----:B0-----:R-:W3:Y:S04]  /*4660*/  LDL.LU R76, [R1+0x1d4] ;  /* 0x0001d400014c7983 */ /* 0x001ee80000300800 */
[----:B------:R0:W-:Y:S04]  /*4670*/  STL.S16 [R1+0x11a], R75 ;  /* 0x00011a4b01007387 */ /* 0x0001e80000100600 */
[----:B0-----:R-:W4:Y:S04]  /*4680*/  LDL.LU R75, [R1+0x1d8] ;  /* 0x0001d800014b7983 */ /* 0x001f280000300800 */
[----:B------:R0:W-:Y:S04]  /*4690*/  STL [R1+0x1b8], R48 ;  /* 0x0001b83001007387 */ /* 0x0001e80000100800 */
[----:B------:R1:W-:Y:S01]  /*46a0*/  STL [R1+0x1b0], R49 ;  /* 0x0001b03101007387 */ /* 0x0003e20000100800 */
[----:B0-----:R-:W-:-:S02]  /*46b0*/  PRMT R48, RZ, 0x7610, R48 ;  /* 0x00007610ff307816 */ /* 0x001fc40000000030 */
[----:B-1----:R-:W-:Y:S02]  /*46c0*/  PRMT R49, RZ, 0x7610, R49 ;  /* 0x00007610ff317816 */ /* 0x002fe40000000031 */
[----:B------:R-:W-:-:S05]  /*46d0*/  @!P6 PRMT R48, R18, 0x7610, R48 ;  /* 0x000076101230e816 */ /* 0x000fca0000000030 */
[----:B------:R0:W-:Y:S04]  /*46e0*/  STL.S16 [R1+0x12a], R48 ;  /* 0x00012a3001007387 */ /* 0x0001e80000100600 */
[----:B0-----:R-:W4:Y:S01]  /*46f0*/  LDL.LU R48, [R1+0x1b8] ;  /* 0x0001b80001307983 */ /* 0x001f220000300800 */
[----:B--2---:R-:W-:-:S05]  /*4700*/  @!P6 PRMT R49, R24, 0x7610, R49 ;  /* 0x000076101831e816 */ /* 0x004fca0000000031 */
[----:B------:R0:W-:Y:S04]  /*4710*/  STL.S16 [R1+0x12c], R49 ;  /* 0x00012c3101007387 */ /* 0x0001e80000100600 */
[----:B0-----:R-:W2:Y:S01]  /*4720*/  LDL.LU R49, [R1+0x1b0] ;  /* 0x0001b00001317983 */ /* 0x001ea20000300800 */
[----:B------:R-:W-:-:S03]  /*4730*/  LOP3.LUT P5, RZ, R74, 0x2000, RZ, 0xc0, !PT ;  /* 0x000020004aff7812 */ /* 0x000fc600078ac0ff */
[----:B------:R0:W-:Y:S02]  /*4740*/  STL [R1+0xbc], R77 ;  /* 0x0000bc4d01007387 */ /* 0x0001e40000100800 */
[----:B0-----:R-:W-:-:S08]  /*4750*/  PRMT R77, RZ, 0x5410, RZ ;  /* 0x00005410ff4d7816 */ /* 0x001fd000000000ff */
[----:B---3--:R-:W-:Y:S01]  /*4760*/  @!P5 PRMT R77, R77, 0x5410, R76 ;  /* 0x000054104d4dd816 */ /* 0x008fe2000000004c */
[----:B------:R0:W-:Y:S03]  /*4770*/  STL [R1+0x40], R76 ;  /* 0x0000404c01007387 */ /* 0x0001e60000100800 */
[----:B------:R-:W-:Y:S02]  /*4780*/  @!P5 PRMT R77, R76, 0x7632, R77 ;  /* 0x000076324c4dd816 */ /* 0x000fe4000000004d */
[----:B0-----:R-:W-:-:S04]  /*4790*/  PRMT R76, RZ, 0x5410, RZ ;  /* 0x00005410ff4c7816 */ /* 0x001fc800000000ff */
[----:B----4-:R-:W-:Y:S01]  /*47a0*/  @!P5 PRMT R76, R76, 0x5410, R75 ;  /* 0x000054104c4cd816 */ /* 0x010fe2000000004b */
[----:B------:R0:W-:Y:S03]  /*47b0*/  STL [R1+0xc0], R75 ;  /* 0x0000c04b01007387 */ /* 0x0001e60000100800 */
[----:B------:R-:W-:Y:S02]  /*47c0*/  @!P5 PRMT R76, R75, 0x7632, R76 ;  /* 0x000076324b4cd816 */ /* 0x000fe4000000004c */
[C---:B------:R-:W-:Y:S01]  /*47d0*/  LOP3.LUT P5, RZ, R74.reuse, 0x200, RZ, 0xc0, !PT ;  /* 0x000002004aff7812 */ /* 0x040fe200078ac0ff */
[----:B------:R1:W-:Y:S01]  /*47e0*/  STL [R1+0x48], R12 ;  /* 0x0000480c01007387 */ /* 0x0003e20000100800 */
[----:B------:R-:W-:Y:S02]  /*47f0*/  LOP3.LUT P0, RZ, R74, 0x100, RZ, 0xc0, !PT ;  /* 0x000001004aff7812 */ /* 0x000fe4000780c0ff */
[----:B0-----:R-:W-:Y:S01]  /*4800*/  PRMT R75, RZ, 0x5410, RZ ;  /* 0x00005410ff4b7816 */ /* 0x001fe200000000ff */
[----:B------:R0:W-:Y:S03]  /*4810*/  STL [R1+0xc8], R13 ;  /* 0x0000c80d01007387 */ /* 0x0001e60000100800 */
[----:B------:R-:W-:-:S02]  /*4820*/  @!P1 PRMT R75, R75, 0x5410, R6 ;  /* 0x000054104b4b9816 */ /* 0x000fc40000000006 */
[----:B-1----:R-:W-:Y:S01]  /*4830*/  PRMT R12, RZ, 0x7610, R12 ;  /* 0x00007610ff0c7816 */ /* 0x002fe2000000000c */
[----:B------:R1:W-:Y:S01]  /*4840*/  STL [R1+0x4c], R18 ;  /* 0x00004c1201007387 */ /* 0x0003e20000100800 */
[----:B------:R-:W-:Y:S02]  /*4850*/  @!P1 PRMT R75, R6, 0x7632, R75 ;  /* 0x00007632064b9816 */ /* 0x000fe4000000004b */
[----:B------:R-:W-:Y:S02]  /*4860*/  @!P6 PRMT R12, R24, 0x7632, R12 ;  /* 0x00007632180ce816 */ /* 0x000fe4000000000c */
[----:B0-----:R-:W-:Y:S02]  /*4870*/  PRMT R13, RZ, 0x7610, R13 ;  /* 0x00007610ff0d7816 */ /* 0x001fe4000000000d */
[----:B------:R-:W-:Y:S01]  /*4880*/  LOP3.LUT P1, RZ, R74, 0x10000000, RZ, 0xc0, !PT ;  /* 0x100000004aff7812 */ /* 0x000fe2000782c0ff */
[----:B------:R0:W-:Y:S01]  /*4890*/  STL.S16 [R1+0x132], R12 ;  /* 0x0001320c01007387 */ /* 0x0001e20000100600 */
[----:B------:R-:W-:-:S02]  /*48a0*/  @!P5 PRMT R13, R25, 0x7632, R13 ;  /* 0x00007632190dd816 */ /* 0x000fc4000000000d */
[----:B-1----:R-:W-:-:S03]  /*48b0*/  PRMT R18, RZ, 0x7610, R18 ;  /* 0x00007610ff127816 */ /* 0x002fc60000000012 */
[----:B------:R1:W-:Y:S01]  /*48c0*/  STL.S16 [R1+0x134], R13 ;  /* 0x0001340d01007387 */ /* 0x0003e20000100600 */
[----:B------:R-:W-:Y:S01]  /*48d0*/  @!P0 PRMT R18, R31, 0x7632, R18 ;  /* 0x000076321f128816 */ /* 0x000fe20000000012 */
[----:B0-----:R-:W-:-:S04]  /*48e0*/  HFMA2 R12, -RZ, RZ, 0, 0 ;  /* 0x00000000ff0c7431 */ /* 0x001fc800000001ff */
[----:B------:R0:W-:Y:S01]  /*48f0*/  STL.S16 [R1+0x13c], R18 ;  /* 0x00013c1201007387 */ /* 0x0001e20000100600 */
[----:B-1----:R-:W-:Y:S02]  /*4900*/  MOV R13, RZ ;  /* 0x000000ff000d7202 */ /* 0x002fe40000000f00 */
[----:B------:R-:W-:Y:S01]  /*4910*/  LOP3.LUT P6, RZ, R74, 0x80, RZ, 0xc0, !PT ;  /* 0x000000804aff7812 */ /* 0x000fe200078cc0ff */
[----:B0-----:R-:W-:-:S03]  /*4920*/  HFMA2 R18, -RZ, RZ, 0, 0 ;  /* 0x00000000ff127431 */ /* 0x001fc600000001ff */
[----:B------:R0:W3:Y:S04]  /*4930*/  @!P1 LDG.E R13, desc[UR10][R50.64] ;  /* 0x0000000a320d9981 */ /* 0x0000e8000c1e1900 */
[----:B------:R-:W-:Y:S04]  /*4940*/  STL [R1+0x50], R19 ;  /* 0x0000501301007387 */ /* 0x000fe80000100800 */
[----:B------:R1:W4:Y:S01]  /*4950*/  @!P2 LDG.E R18, desc[UR10][R52.64] ;  /* 0x0000000a3412a981 */ /* 0x000322000c1e1900 */
[----:B0-----:R-:W-:Y:S02]  /*4960*/  PRMT R50, R50, 0x5410, RZ ;  /* 0x0000541032327816 */ /* 0x001fe400000000ff */
[----:B------:R-:W-:-:S02]  /*4970*/  PRMT R51, RZ, 0x7610, R51 ;  /* 0x00007610ff337816 */ /* 0x000fc40000000033 */
[----:B------:R-:W-:Y:S02]  /*4980*/  @!P0 PRMT R50, R50, 0x7610, R30 ;  /* 0x0000761032328816 */ /* 0x000fe4000000001e */
[----:B------:R-:W-:Y:S02]  /*4990*/  @!P0 PRMT R51, R31, 0x7610, R51 ;  /* 0x000076101f338816 */ /* 0x000fe40000000033 */
[----:B------:R-:W-:Y:S02]  /*49a0*/  PRMT R50, RZ, 0x7610, R50 ;  /* 0x00007610ff327816 */ /* 0x000fe40000000032 */
[----:B------:R-:W-:Y:S02]  /*49b0*/  PRMT R51, R51, 0x5410, RZ ;  /* 0x0000541033337816 */ /* 0x000fe400000000ff */
[----:B-1----:R-:W-:Y:S02]  /*49c0*/  PRMT R52, R52, 0x5410, RZ ;  /* 0x0000541034347816 */ /* 0x002fe400000000ff */
[----:B------:R-:W-:-:S02]  /*49d0*/  @!P6 PRMT R50, R36, 0x7610, R50 ;  /* 0x000076102432e816 */ /* 0x000fc40000000032 */
[----:B------:R-:W-:Y:S02]  /*49e0*/  @!P6 PRMT R51, R51, 0x7610, R36 ;  /* 0x000076103333e816 */ /* 0x000fe40000000024 */
[----:B------:R-:W-:Y:S01]  /*49f0*/  @!P6 PRMT R52, R52, 0x5410, R37 ;  /* 0x000054103434e816 */ /* 0x000fe20000000025 */
[----:B------:R0:W-:Y:S04]  /*4a00*/  STL [R1+0x1ac], R10 ;  /* 0x0001ac0a01007387 */ /* 0x0001e80000100800 */
[----:B------:R1:W-:Y:S04]  /*4a10*/  STL [R1+0x1a4], R9 ;  /* 0x0001a40901007387 */ /* 0x0003e80000100800 */
[----:B------:R1:W-:Y:S01]  /*4a20*/  STL [R1+0x194], R22 ;  /* 0x0001941601007387 */ /* 0x0003e20000100800 */
[----:B0-----:R-:W-:-:S02]  /*4a30*/  PRMT R10, RZ, 0x7610, R10 ;  /* 0x00007610ff0a7816 */ /* 0x001fc4000000000a */
[----:B-1----:R-:W-:Y:S02]  /*4a40*/  PRMT R9, RZ, 0x7610, R9 ;  /* 0x00007610ff097816 */ /* 0x002fe40000000009 */
[----:B------:R-:W-:Y:S01]  /*4a50*/  PRMT R22, RZ, 0x7610, R22 ;  /* 0x00007610ff167816 */ /* 0x000fe20000000016 */
[----:B--2---:R0:W2:Y:S02]  /*4a60*/  @!P1 LDG.E R12, desc[UR10][R48.64] ;  /* 0x0000000a300c9981 */ /* 0x0040a4000c1e1900 */
[----:B0-----:R-:W-:Y:S02]  /*4a70*/  PRMT R48, RZ, 0x7610, R48 ;  /* 0x00007610ff307816 */ /* 0x001fe40000000030 */
[----:B------:R-:W-:Y:S02]  /*4a80*/  PRMT R49, RZ, 0x5410, RZ ;  /* 0x00005410ff317816 */ /* 0x000fe400000000ff */
[C---:B------:R-:W-:Y:S02]  /*4a90*/  @!P5 PRMT R48, R19.reuse, 0x7610, R48 ;  /* 0x000076101330d816 */ /* 0x040fe40000000030 */
[----:B------:R-:W-:-:S02]  /*4aa0*/  @!P5 PRMT R49, R19, 0x7632, R49 ;  /* 0x000076321331d816 */ /* 0x000fc40000000031 */
[----:B------:R-:W-:Y:S02]  /*4ab0*/  PRMT R48, R48, 0x5410, RZ ;  /* 0x0000541030307816 */ /* 0x000fe400000000ff */
[----:B------:R-:W-:Y:S02]  /*4ac0*/  PRMT R19, RZ, 0x7610, R19 ;  /* 0x00007610ff137816 */ /* 0x000fe40000000013 */
[----:B------:R-:W-:Y:S02]  /*4ad0*/  @!P5 PRMT R49, R49, 0x5410, R25 ;  /* 0x000054103131d816 */ /* 0x000fe40000000019 */
[----:B------:R-:W-:Y:S02]  /*4ae0*/  @!P0 PRMT R48, R48, 0x5410, R30 ;  /* 0x0000541030308816 */ /* 0x000fe4000000001e */
[----:B------:R-:W-:Y:S02]  /*4af0*/  @!P6 PRMT R19, R37, 0x7632, R19 ;  /* 0x000076322513e816 */ /* 0x000fe40000000013 */
[----:B------:R-:W-:-:S02]  /*4b00*/  LOP3.LUT P5, RZ, R74, 0x40, RZ, 0xc0, !PT ;  /* 0x000000404aff7812 */ /* 0x000fc400078ac0ff */
[C---:B------:R-:W-:Y:S02]  /*4b10*/  LOP3.LUT P0, RZ, R74.reuse, 0x20, RZ, 0xc0, !PT ;  /* 0x000000204aff7812 */ /* 0x040fe4000780c0ff */
[----:B------:R-:W-:-:S09]  /*4b20*/  LOP3.LUT P6, RZ, R74, 0x10, RZ, 0xc0, !PT ;  /* 0x000000104aff7812 */ /* 0x000fd200078cc0ff */
[----:B------:R-:W-:Y:S02]  /*4b30*/  @!P5 PRMT R10, R42, 0x7632, R10 ;  /* 0x000076322a0ad816 */ /* 0x000fe4000000000a */
[----:B------:R-:W-:Y:S02]  /*4b40*/  @!P0 PRMT R9, R8, 0x7610, R9 ;  /* 0x0000761008098816 */ /* 0x000fe40000000009 */
[----:B------:R-:W-:Y:S01]  /*4b50*/  @!P6 PRMT R22, R11, 0x7632, R22 ;  /* 0x000076320b16e816 */ /* 0x000fe20000000016 */
[----:B------:R0:W-:Y:S04]  /*4b60*/  STL.S16 [R1+0x138], R10 ;  /* 0x0001380a01007387 */ /* 0x0001e80000100600 */
[----:B------:R1:W-:Y:S04]  /*4b70*/  STL.S16 [R1+0x136], R9 ;  /* 0x0001360901007387 */ /* 0x0003e80000100600 */
[----:B------:R1:W-:Y:S04]  /*4b80*/  STL.S16 [R1+0x148], R22 ;  /* 0x0001481601007387 */ /* 0x0003e80000100600 */
[----:B0-----:R-:W3:Y:S04]  /*4b90*/  LDL.LU R10, [R1+0x1ac] ;  /* 0x0001ac00010a7983 */ /* 0x001ee80000300800 */
[----:B-1----:R-:W4:Y:S04]  /*4ba0*/  LDL.LU R9, [R1+0x1a4] ;  /* 0x0001a40001097983 */ /* 0x002f280000300800 */
[----:B------:R-:W2:Y:S04]  /*4bb0*/  LDL.LU R22, [R1+0x194] ;  /* 0x0001940001167983 */ /* 0x000ea80000300800 */
[----:B------:R0:W-:Y:S04]  /*4bc0*/  STL [R1+0x1a8], R57 ;  /* 0x0001a83901007387 */ /* 0x0001e80000100800 */
[----:B------:R1:W-:Y:S04]  /*4bd0*/  STL [R1+0x1a0], R58 ;  /* 0x0001a03a01007387 */ /* 0x0003e80000100800 */
[----:B------:R1:W-:Y:S01]  /*4be0*/  STL [R1+0x19c], R59 ;  /* 0x00019c3b01007387 */ /* 0x0003e20000100800 */
[----:B0-----:R-:W-:-:S03]  /*4bf0*/  PRMT R57, RZ, 0x7610, R57 ;  /* 0x00007610ff397816 */ /* 0x001fc60000000039 */
[----:B------:R0:W-:Y:S01]  /*4c00*/  STL [R1+0x198], R14 ;  /* 0x0001980e01007387 */ /* 0x0001e20000100800 */
[----:B-1----:R-:W-:-:S03]  /*4c10*/  PRMT R58, RZ, 0x7610, R58 ;  /* 0x00007610ff3a7816 */ /* 0x002fc6000000003a */
[----:B------:R1:W-:Y:S01]  /*4c20*/  STL [R1+0x190], R15 ;  /* 0x0001900f01007387 */ /* 0x0003e20000100800 */
[----:B------:R-:W-:Y:S02]  /*4c30*/  PRMT R59, RZ, 0x7610, R59 ;  /* 0x00007610ff3b7816 */ /* 0x000fe4000000003b */
[----:B0-----:R-:W-:Y:S02]  /*4c40*/  PRMT R14, RZ, 0x7610, R14 ;  /* 0x00007610ff0e7816 */ /* 0x001fe4000000000e */
[----:B-1----:R-:W-:Y:S02]  /*4c50*/  PRMT R15, RZ, 0x7610, R15 ;  /* 0x00007610ff0f7816 */ /* 0x002fe4000000000f */
[----:B------:R-:W-:Y:S02]  /*4c60*/  @!P0 PRMT R58, R8, 0x7632, R58 ;  /* 0x00007632083a8816 */ /* 0x000fe4000000003a */
[----:B------:R-:W-:-:S03]  /*4c70*/  @!P6 PRMT R14, R11, 0x7610, R14 ;  /* 0x000076100b0ee816 */ /* 0x000fc6000000000e */
[----:B------:R0:W-:Y:S04]  /*4c80*/  STL.S16 [R1+0x140], R58 ;  /* 0x0001403a01007387 */ /* 0x0001e80000100600 */
[----:B------:R1:W-:Y:S04]  /*4c90*/  STL.S16 [R1+0x13e], R14 ;  /* 0x00013e0e01007387 */ /* 0x0003e80000100600 */
[----:B0-----:R-:W2:Y:S04]  /*4ca0*/  LDL.LU R58, [R1+0x1a0] ;  /* 0x0001a000013a7983 */ /* 0x001ea80000300800 */
[----:B-1----:R-:W2:Y:S01]  /*4cb0*/  LDL.LU R14, [R1+0x198] ;  /* 0x00019800010e7983 */ /* 0x002ea20000300800 */
[----:B---3--:R-:W-:-:S02]  /*4cc0*/  @!P5 PRMT R57, R10, 0x7610, R57 ;  /* 0x000076100a39d816 */ /* 0x008fc40000000039 */
[----:B----4-:R-:W-:Y:S02]  /*4cd0*/  @!P0 PRMT R59, R9, 0x7610, R59 ;  /* 0x00007610093b8816 */ /* 0x010fe4000000003b */
[----:B--2---:R-:W-:Y:S01]  /*4ce0*/  @!P6 PRMT R15, R22, 0x7610, R15 ;  /* 0x00007610160fe816 */ /* 0x004fe2000000000f */
[----:B------:R0:W-:Y:S04]  /*4cf0*/  STL.S16 [R1+0x13a], R57 ;  /* 0x00013a3901007387 */ /* 0x0001e80000100600 */
[----:B------:R1:W-:Y:S04]  /*4d00*/  STL.S16 [R1+0x142], R59 ;  /* 0x0001423b01007387 */ /* 0x0003e80000100600 */
[----:B------:R2:W-:Y:S04]  /*4d10*/  STL.S16 [R1+0x14a], R15 ;  /* 0x00014a0f01007387 */ /* 0x0005e80000100600 */
[----:B0-----:R-:W3:Y:S04]  /*4d20*/  LDL.LU R57, [R1+0x1a8] ;  /* 0x0001a80001397983 */ /* 0x001ee80000300800 */
[----:B-1----:R-:W4:Y:S04]  /*4d30*/  LDL.LU R59, [R1+0x19c] ;  /* 0x00019c00013b7983 */ /* 0x002f280000300800 */
[----:B--2---:R-:W2:Y:S04]  /*4d40*/  LDL.LU R15, [R1+0x190] ;  /* 0x00019000010f7983 */ /* 0x004ea80000300800 */
[----:B------:R0:W-:Y:S04]  /*4d50*/  STL [R1+0xcc], R24 ;  /* 0x0000cc1801007387 */ /* 0x0001e80000100800 */
[----:B------:R1:W-:Y:S01]  /*4d60*/  STL [R1+0x54], R30 ;  /* 0x0000541e01007387 */ /* 0x0003e20000100800 */
[----:B0-----:R-:W-:-:S03]  /*4d70*/  PRMT R24, RZ, 0x7610, R24 ;  /* 0x00007610ff187816 */ /* 0x001fc60000000018 */
[----:B------:R0:W-:Y:S01]  /*4d80*/  STL [R1+0xd0], R25 ;  /* 0x0000d01901007387 */ /* 0x0001e20000100800 */
[----:B-1----:R-:W-:Y:S02]  /*4d90*/  PRMT R30, RZ, 0x7610, R30 ;  /* 0x00007610ff1e7816 */ /* 0x002fe4000000001e */
[----:B------:R-:W-:Y:S02]  /*4da0*/  @!P5 PRMT R24, R10, 0x7632, R24 ;  /* 0x000076320a18d816 */ /* 0x000fe40000000018 */
[----:B------:R-:W-:Y:S02]  /*4db0*/  @!P6 PRMT R30, R22, 0x7632, R30 ;  /* 0x00007632161ee816 */ /* 0x000fe4000000001e */
[----:B0-----:R-:W-:Y:S02]  /*4dc0*/  PRMT R25, RZ, 0x7610, R25 ;  /* 0x00007610ff197816 */ /* 0x001fe40000000019 */
[----:B------:R-:W-:Y:S01]  /*4dd0*/  PRMT R52, RZ, 0x7610, R52 ;  /* 0x00007610ff347816 */ /* 0x000fe20000000034 */
[----:B------:R0:W-:Y:S01]  /*4de0*/  STL.S16 [R1+0x14c], R24 ;  /* 0x00014c1801007387 */ /* 0x0001e20000100600 */
[----:B------:R-:W-:-:S03]  /*4df0*/  @!P0 PRMT R25, R9, 0x7632, R25 ;  /* 0x0000763209198816 */ /* 0x000fc60000000019 */
[----:B------:R1:W-:Y:S01]  /*4e00*/  STL.S16 [R1+0x158], R30 ;  /* 0x0001581e01007387 */ /* 0x0003e20000100600 */
[----:B------:R-:W-:Y:S02]  /*4e10*/  @!P5 PRMT R52, R42, 0x7610, R52 ;  /* 0x000076102a34d816 */ /* 0x000fe40000000034 */
[C---:B------:R-:W-:Y:S01]  /*4e20*/  LOP3.LUT P5, RZ, R74.reuse, 0x8, RZ, 0xc0, !PT ;  /* 0x000000084aff7812 */ /* 0x040fe200078ac0ff */
[----:B0-----:R-:W-:Y:S01]  /*4e30*/  HFMA2 R24, -RZ, RZ, 0, 0 ;  /* 0x00000000ff187431 */ /* 0x001fe200000001ff */
[----:B------:R0:W-:Y:S01]  /*4e40*/  STL.S16 [R1+0x14e], R25 ;  /* 0x00014e1901007387 */ /* 0x0001e20000100600 */
[----:B-1----:R-:W-:Y:S01]  /*4e50*/  HFMA2 R30, -RZ, RZ, 0, 0 ;  /* 0x00000000ff1e7431 */ /* 0x002fe200000001ff */
[----:B0-----:R-:W-:Y:S02]  /*4e60*/  MOV R25, RZ ;  /* 0x000000ff00197202 */ /* 0x001fe40000000f00 */
[----:B------:R0:W-:Y:S02]  /*4e70*/  STL [R1+0xdc], R10 ;  /* 0x0000dc0a01007387 */ /* 0x0001e40000100800 */
[----:B0-----:R-:W-:Y:S01]  /*4e80*/  HFMA2 R10, -RZ, RZ, 0, 0 ;  /* 0x00000000ff0a7431 */ /* 0x001fe200000001ff */
[----:B------:R-:W-:Y:S01]  /*4e90*/  LOP3.LUT P6, RZ, R74, 0x2, RZ, 0xc0, !PT ;  /* 0x000000024aff7812 */ /* 0x000fe200078cc0ff */
[----:B------:R0:W-:Y:S04]  /*4ea0*/  STL [R1+0x44], R6 ;  /* 0x0000440601007387 */ /* 0x0001e80000100800 */
[----:B------:R1:W-:Y:S01]  /*4eb0*/  STL [R1+0xc4], R7 ;  /* 0x0000c40701007387 */ /* 0x0003e20000100800 */
[----:B------:R-:W-:Y:S01]  /*4ec0*/  UIMAD.WIDE UR6, UR8, 0x8, UR6 ;  /* 0x00000008080678a5 */ /* 0x000fe2000f8e0206 */
[----:B0-----:R-:W-:-:S02]  /*4ed0*/  PRMT R6, RZ, 0x7610, R6 ;  /* 0x00007610ff067816 */ /* 0x001fc40000000006 */
[----:B-1----:R-:W-:-:S04]  /*4ee0*/  PRMT R7, RZ, 0x7610, R7 ;  /* 0x00007610ff077816 */ /* 0x002fc80000000007 */
[C---:B------:R-:W-:Y:S02]  /*4ef0*/  @!P6 PRMT R6, R38.reuse, 0x7632, R6 ;  /* 0x000076322606e816 */ /* 0x040fe40000000006 */
[----:B------:R-:W-:Y:S02]  /*4f00*/  @!P6 PRMT R7, R38, 0x7610, R7 ;  /* 0x000076102607e816 */ /* 0x000fe40000000007 */
[----:B------:R-:W-:Y:S01]  /*4f10*/  LOP3.LUT P0, RZ, R74, 0x4, RZ, 0xc0, !PT ;  /* 0x000000044aff7812 */ /* 0x000fe2000780c0ff */
[----:B------:R0:W-:Y:S04]  /*4f20*/  STL.S16 [R1+0x16e], R6 ;  /* 0x00016e0601007387 */ /* 0x0001e80000100600 */
[----:B------:R1:W-:Y:S01]  /*4f30*/  STL.S16 [R1+0x16c], R7 ;  /* 0x00016c0701007387 */ /* 0x0003e20000100600 */
[----:B0-----:R-:W-:-:S03]  /*4f40*/  MOV R6, UR6 ;  /* 0x0000000600067c02 */ /* 0x001fc60008000f00 */
[----:B------:R0:W-:Y:S01]  /*4f50*/  STL [R1+0x58], R36 ;  /* 0x0000582401007387 */ /* 0x0001e20000100800 */
[----:B------:R-:W-:Y:S01]  /*4f60*/  PRMT R53, RZ, 0x7610, R53 ;  /* 0x00007610ff357816 */ /* 0x000fe20000000035 */
[----:B------:R-:W2:Y:S01]  /*4f70*/  LDCU.U8 UR6, c[0x0][0x414] ;  /* 0x00008280ff0677ac */ /* 0x000ea20008000000 */
[----:B-1----:R-:W-:Y:S01]  /*4f80*/  MOV R7, UR7 ;  /* 0x0000000700077c02 */ /* 0x002fe20008000f00 */
[----:B------:R1:W-:Y:S05]  /*4f90*/  STL [R1+0xd8], R37 ;  /* 0x0000d82501007387 */ /* 0x0003ea0000100800 */
[----:B------:R-:W2:Y:S01]  /*4fa0*/  LDG.E.64 R6, desc[UR10][R6.64] ;  /* 0x0000000a06067981 */ /* 0x000ea2000c1e1b00 */
[----:B0-----:R-:W-:-:S02]  /*4fb0*/  PRMT R36, RZ, 0x7610, R36 ;  /* 0x00007610ff247816 */ /* 0x001fc40000000024 */
[----:B-1----:R-:W-:Y:S01]  /*4fc0*/  PRMT R37, RZ, 0x7610, R37 ;  /* 0x00007610ff257816 */ /* 0x002fe20000000025 */
[----:B------:R-:W-:Y:S01]  /*4fd0*/  STL [R1+0x60], R8 ;  /* 0x0000600801007387 */ /* 0x000fe20000100800 */
[----:B------:R-:W-:Y:S02]  /*4fe0*/  @!P0 PRMT R53, R23, 0x7632, R53 ;  /* 0x0000763217358816 */ /* 0x000fe40000000035 */
[C---:B------:R-:W-:Y:S02]  /*4ff0*/  @!P0 PRMT R37, R43.reuse, 0x7610, R37 ;  /* 0x000076102b258816 */ /* 0x040fe40000000025 */
[----:B------:R-:W-:Y:S01]  /*5000*/  @!P0 PRMT R36, R43, 0x7632, R36 ;  /* 0x000076322b248816 */ /* 0x000fe20000000024 */
[----:B------:R0:W-:Y:S02]  /*5010*/  STL [R1+0xd4], R31 ;  /* 0x0000d41f01007387 */ /* 0x0001e40000100800 */
[----:B0-----:R-:W-:Y:S02]  /*5020*/  PRMT R31, RZ, 0x7610, R31 ;  /* 0x00007610ff1f7816 */ /* 0x001fe4000000001f */
[----:B------:R-:W-:Y:S04]  /*5030*/  STL [R1+0xe0], R9 ;  /* 0x0000e00901007387 */ /* 0x000fe80000100800 */
[----:B------:R0:W-:Y:S02]  /*5040*/  STL [R1+0xe4], R22 ;  /* 0x0000e41601007387 */ /* 0x0001e40000100800 */
[----:B0-----:R-:W-:-:S02]  /*5050*/  MOV R22, UR13 ;  /* 0x0000000d00167c02 */ /* 0x001fc40008000f00 */
[----:B------:R0:W-:Y:S02]  /*5060*/  STL.S16 [R1+0x144], R19 ;  /* 0x0001441301007387 */ /* 0x0001e40000100600 */
[----:B0-----:R-:W-:-:S06]  /*5070*/  MOV R19, RZ ;  /* 0x000000ff00137202 */ /* 0x001fcc0000000f00 */
[----:B------:R-:W2:Y:S04]  /*5080*/  @!P2 LDG.E R19, desc[UR10][R54.64] ;  /* 0x0000000a3613a981 */ /* 0x000ea8000c1e1900 */
[----:B---3--:R0:W3:Y:S04]  /*5090*/  @!P3 LDG.E R24, desc[UR10][R56.64] ;  /* 0x0000000a3818b981 */ /* 0x0080e8000c1e1900 */
[----:B----4-:R1:W4:Y:S04]  /*50a0*/  @!P3 LDG.E R25, desc[UR10][R58.64] ;  /* 0x0000000a3a19b981 */ /* 0x010328000c1e1900 */
[----:B--2---:R2:W3:Y:S01]  /*50b0*/  @!P4 LDG.E R30, desc[UR10][R14.64] ;  /* 0x0000000a0e1ec981 */ /* 0x0044e2000c1e1900 */
[----:B0-----:R-:W-:-:S02]  /*50c0*/  PRMT R57, RZ, 0x7610, R57 ;  /* 0x00007610ff397816 */ /* 0x001fc40000000039 */
[----:B-1----:R-:W-:Y:S02]  /*50d0*/  PRMT R59, RZ, 0x7610, R59 ;  /* 0x00007610ff3b7816 */ /* 0x002fe4000000003b */
[----:B------:R-:W-:Y:S02]  /*50e0*/  PRMT R58, RZ, 0x7610, R58 ;  /* 0x00007610ff3a7816 */ /* 0x000fe4000000003a */
[----:B--2---:R-:W-:Y:S02]  /*50f0*/  PRMT R14, RZ, 0x7610, R14 ;  /* 0x00007610ff0e7816 */ /* 0x004fe4000000000e */
[C---:B------:R-:W-:Y:S02]  /*5100*/  @!P5 PRMT R59, R20.reuse, 0x7632, R59 ;  /* 0x00007632143bd816 */ /* 0x040fe4000000003b */
[----:B------:R-:W-:Y:S02]  /*5110*/  @!P5 PRMT R14, R20, 0x7610, R14 ;  /* 0x00007610140ed816 */ /* 0x000fe4000000000e */
[----:B------:R-:W-:-:S02]  /*5120*/  @!P5 PRMT R58, R21, 0x7610, R58 ;  /* 0x00007610153ad816 */ /* 0x000fc4000000003a */
[----:B------:R-:W-:Y:S02]  /*5130*/  @!P5 PRMT R57, R21, 0x7632, R57 ;  /* 0x000076321539d816 */ /* 0x000fe40000000039 */
[----:B------:R-:W-:-:S13]  /*5140*/  LOP3.LUT P5, RZ, R74, 0x8000000, RZ, 0xc0, !PT ;  /* 0x080000004aff7812 */ /* 0x000fda00078ac0ff */
[----:B------:R0:W2:Y:S02]  /*5150*/  @!P5 LDG.E R10, desc[UR10][R26.64] ;  /* 0x0000000a1a0ad981 */ /* 0x0000a4000c1e1900 */
[----:B0-----:R-:W0:Y:S01]  /*5160*/  S2R R26, SR_TID.X ;  /* 0x00000000001a7919 */ /* 0x001e220000002100 */
[----:B------:R-:W-:Y:S01]  /*5170*/  PRMT R56, RZ, 0x7610, R56 ;  /* 0x00007610ff387816 */ /* 0x000fe20000000038 */
[----:B------:R1:W-:Y:S03]  /*5180*/  STL.S16 [R1+0x146], R14 ;  /* 0x0001460e01007387 */ /* 0x0003e60000100600 */
[----:B------:R-:W-:Y:S02]  /*5190*/  @!P0 PRMT R56, R23, 0x7610, R56 ;  /* 0x0000761017388816 */ /* 0x000fe40000000038 */
[----:B------:R-:W-:Y:S02]  /*51a0*/  LOP3.LUT P0, RZ, R74, 0x1, RZ, 0xc0, !PT ;  /* 0x000000014aff7812 */ /* 0x000fe4000780c0ff */
[----:B-1----:R-:W-:-:S02]  /*51b0*/  MOV R14, RZ ;  /* 0x000000ff000e7202 */ /* 0x002fc40000000f00 */
[----:B------:R-:W-:-:S04]  /*51c0*/  PRMT R15, RZ, 0x7610, R15 ;  /* 0x00007610ff0f7816 */ /* 0x000fc8000000000f */
[----:B------:R1:W4:Y:S01]  /*51d0*/  @!P4 LDG.E R14, desc[UR10][R16.64] ;  /* 0x0000000a100ec981 */ /* 0x000322000c1e1900 */
[----:B------:R-:W-:Y:S02]  /*51e0*/  @!P6 PRMT R15, R60, 0x7632, R15 ;  /* 0x000076323c0fe816 */ /* 0x000fe4000000000f */
[----:B0-----:R-:W-:Y:S02]  /*51f0*/  LOP3.LUT R8, R26, 0xffff, RZ, 0xc0, !PT ;  /* 0x0000ffff1a087812 */ /* 0x001fe400078ec0ff */
[----:B-1----:R-:W-:-:S03]  /*5200*/  PRMT R16, RZ, 0x7610, R16 ;  /* 0x00007610ff107816 */ /* 0x002fc60000000010 */
[----:B------:R-:W-:Y:S01]  /*5210*/  IMAD R8, R8, 0x556, RZ ;  /* 0x0000055608087824 */ /* 0x000fe200078e02ff */
[----:B------:R-:W-:Y:S02]  /*5220*/  @!P6 PRMT R16, R60, 0x7610, R16 ;  /* 0x000076103c10e816 */ /* 0x000fe40000000010 */
[----:B------:R-:W-:Y:S02]  /*5230*/  LOP3.LUT P6, RZ, R74, 0x4000000, RZ, 0xc0, !PT ;  /* 0x040000004aff7812 */ /* 0x000fe400078cc0ff */
[----:B------:R-:W-:Y:S02]  /*5240*/  SHF.R.U32.HI R8, RZ, 0x10, R8 ;  /* 0x00000010ff087819 */ /* 0x000fe40000011608 */
[----:B------:R-:W-:Y:S02]  /*5250*/  PRMT R74, RZ, 0x5410, RZ ;  /* 0x00005410ff4a7816 */ /* 0x000fe400000000ff */
[----:B------:R-:W-:Y:S02]  /*5260*/  PRMT R8, R8, 0x9910, RZ ;  /* 0x0000991008087816 */ /* 0x000fe400000000ff */
[----:B------:R-:W-:-:S02]  /*5270*/  PRMT R27, RZ, 0x7610, R27 ;  /* 0x00007610ff1b7816 */ /* 0x000fc4000000001b */
[C---:B------:R-:W-:Y:S01]  /*5280*/  @!P0 PRMT R74, R39.reuse, 0x7610, R74 ;  /* 0x00007610274a8816 */ /* 0x040fe2000000004a */
[----:B------:R-:W-:Y:S01]  /*5290*/  IMAD R8, R8, 0x30, RZ ;  /* 0x0000003008087824 */ /* 0x000fe200078e02ff */
[----:B------:R-:W-:Y:S02]  /*52a0*/  @!P0 PRMT R31, R39, 0x7632, R31 ;  /* 0x00007632271f8816 */ /* 0x000fe4000000001f */
[----:B------:R-:W-:Y:S02]  /*52b0*/  @!P0 PRMT R74, R74, 0x5410, R40 ;  /* 0x000054104a4a8816 */ /* 0x000fe40000000028 */
[----:B------:R-:W-:Y:S02]  /*52c0*/  @!P0 PRMT R27, R40, 0x7632, R27 ;  /* 0x00007632281b8816 */ /* 0x000fe4000000001b */
[----:B------:R-:W-:Y:S02]  /*52d0*/  ISETP.NE.AND P0, PT, RZ, UR6, PT ;  /* 0x00000006ff007c0c */ /* 0x000fe4000bf05270 */
[----:B------:R-:W-:-:S04]  /*52e0*/  IADD3 R8, PT, PT, RZ, -R8, RZ ;  /* 0x80000008ff087210 */ /* 0x000fc80007ffe0ff */
[----:B------:R-:W-:Y:S01]  /*52f0*/  PRMT R8, R8, 0x7710, RZ ;  /* 0x0000771008087816 */ /* 0x000fe200000000ff */
[----:B------:R0:W-:Y:S03]  /*5300*/  STL.S16 [R1+0x172], R27 ;  /* 0x0001721b01007387 */ /* 0x0001e60000100600 */
[----:B------:R-:W-:-:S03]  /*5310*/  IADD3 R8, PT, PT, R8, R26, RZ ;  /* 0x0000001a08087210 */ /* 0x000fc60007ffe0ff */
[----:B0-----:R-:W0:Y:S01]  /*5320*/  @P0 LDC.64 R26, c[0x0][0x3b0] ;  /* 0x0000ec00ff1a0b82 */ /* 0x001e220000000a00 */
[----:B------:R-:W-:-:S04]  /*5330*/  SHF.L.U32 R8, R8, 0x1, RZ ;  /* 0x0000000108087819 */ /* 0x000fc800000006ff */
[----:B------:R-:W-:Y:S01]  /*5340*/  LOP3.LUT R9, R8, 0xffff, RZ, 0xc0, !PT ;  /* 0x0000ffff08097812 */ /* 0x000fe200078ec0ff */
[----:B------:R1:W-:Y:S04]  /*5350*/  STL.S16 [R1+0x166], R16 ;  /* 0x0001661001007387 */ /* 0x0003e80000100600 */
[----:B------:R-:W-:Y:S01]  /*5360*/  IMAD R22, R22, 0x60, R9 ;  /* 0x0000006016167824 */ /* 0x000fe200078e0209 */
[----:B------:R0:W-:Y:S01]  /*5370*/  STL [R1+0x188], R9 ;  /* 0x0001880901007387 */ /* 0x0001e20000100800 */
[----:B-1----:R-:W-:-:S03]  /*5380*/  CS2R R16, SRZ ;  /* 0x0000000000107805 */ /* 0x002fc6000001ff00 */
[----:B------:R1:W-:Y:S04]  /*5390*/  STL.S16 [R1+0x16a], R15 ;  /* 0x00016a0f01007387 */ /* 0x0003e80000100600 */
[----:B------:R-:W4:Y:S01]  /*53a0*/  @!P6 LDG.E R16, desc[UR10][R32.64] ;  /* 0x0000000a2010e981 */ /* 0x000f22000c1e1900 */
[C---:B0-----:R-:W-:Y:S02]  /*53b0*/  @P0 IMAD.WIDE R8, R22.reuse, 0x2, R26 ;  /* 0x0000000216080825 */ /* 0x041fe400078e021a */
[----:B------:R-:W0:Y:S01]  /*53c0*/  LDC.64 R26, c[0x0][0x3a8] ;  /* 0x0000ea00ff1a7b82 */ /* 0x000e220000000a00 */
[----:B-1----:R-:W-:Y:S01]  /*53d0*/  MOV R15, RZ ;  /* 0x000000ff000f7202 */ /* 0x002fe20000000f00 */
[----:B------:R-:W4:Y:S04]  /*53e0*/  @!P6 LDG.E R17, desc[UR10][R34.64] ;  /* 0x0000000a2211e981 */ /* 0x000f28000c1e1900 */
[----:B------:R1:W-:Y:S04]  /*53f0*/  STL [R1+0x64], R11 ;  /* 0x0000640b01007387 */ /* 0x0003e80000100800 */
[----:B------:R-:W4:Y:S04]  /*5400*/  @!P5 LDG.E R15, desc[UR10][R28.64] ;  /* 0x0000000a1c0fd981 */ /* 0x000f28000c1e1900 */
[----:B------:R1:W-:Y:S04]  /*5410*/  STL [R1+0x68], R20 ;  /* 0x0000681401007387 */ /* 0x0003e80000100800 */
[----:B-1----:R-:W4:Y:S04]  /*5420*/  @P0 LDG.E.U16 R11, desc[UR10][R8.64] ;  /* 0x0000000a080b0981 */ /* 0x002f28000c1e1500 */
[----:B------:R1:W-:Y:S04]  /*5430*/  STL [R1+0xe8], R21 ;  /* 0x0000e81501007387 */ /* 0x0003e80000100800 */
[----:B------:R0:W4:Y:S04]  /*5440*/  @P0 LDG.E.U16 R20, desc[UR10][R8.64+0x2] ;  /* 0x0000020a08140981 */ /* 0x000128000c1e1500 */
[----:B------:R-:W-:Y:S04]  /*5450*/  STL.S16 [R1+0x15c], R59 ;  /* 0x00015c3b01007387 */ /* 0x000fe80000100600 */
[----:B------:R-:W-:Y:S01]  /*5460*/  STL [R1+0x5c], R42 ;  /* 0x00005c2a01007387 */ /* 0x000fe20000100800 */
[----:B0-----:R-:W-:-:S03]  /*5470*/  IMAD.WIDE R8, R22, 0x2, R26 ;  /* 0x0000000216087825 */ /* 0x001fc600078e021a */
[----:B------:R-:W-:Y:S04]  /*5480*/  STL.S16 [R1+0x15e], R58 ;  /* 0x00015e3a01007387 */ /* 0x000fe80000100600 */
[----:B-1----:R-:W4:Y:S04]  /*5490*/  LDG.E.U16 R21, desc[UR10][R8.64] ;  /* 0x0000000a08157981 */ /* 0x002f28000c1e1500 */
[----:B------:R-:W-:Y:S04]  /*54a0*/  STL.S16 [R1+0x160], R57 ;  /* 0x0001603901007387 */ /* 0x000fe80000100600 */
[----:B------:R-:W-:Y:S04]  /*54b0*/  STL.S16 [R1+0x15a], R56 ;  /* 0x00015a3801007387 */ /* 0x000fe80000100600 */
[----:B------:R0:W4:Y:S04]  /*54c0*/  LDG.E.U16 R8, desc[UR10][R8.64+0x2] ;  /* 0x0000020a08087981 */ /* 0x000128000c1e1500 */
[----:B------:R-:W-:Y:S04]  /*54d0*/  STL.S16 [R1+0x162], R53 ;  /* 0x0001623501007387 */ /* 0x000fe80000100600 */
[----:B------:R1:W-:Y:S04]  /*54e0*/  STL.S16 [R1+0x164], R37 ;  /* 0x0001642501007387 */ /* 0x0003e80000100600 */
        /* <DEDUP_REMOVED lines=9> */
[----:B0-----:R1:W5:Y:S04]  /*5580*/  LDL.S16 R36, [R1+0x154] ;  /* 0x0001540001247983 */ /* 0x0013680000100600 */
        /* <DEDUP_REMOVED lines=8> */
[----:B---3--:R1:W5:Y:S04]  /*5610*/  LDL.S16 R60, [R1+0x12a] ;  /* 0x00012a00013c7983 */ /* 0x0083680000100600 */
[----:B------:R1:W5:Y:S01]  /*5620*/  LDL.S16 R40, [R1+0x110] ;  /* 0x0001100001287983 */ /* 0x0003620000100600 */
[----:B------:R-:W-:-:S02]  /*5630*/  R2UR UR28, R6 ;  /* 0x00000000061c72ca */ /* 0x000fc400000e0000 */
[----:B------:R-:W-:Y:S01]  /*5640*/  PRMT R22, RZ, 0x5410, RZ ;  /* 0x00005410ff167816 */ /* 0x000fe200000000ff */
[----:B------:R0:W-:Y:S03]  /*5650*/  STL [R1+0x6c], R23 ;  /* 0x00006c1701007387 */ /* 0x0001e60000100800 */
[----:B------:R-:W-:-:S07]  /*5660*/  @!P1 PRMT R22, R12, 0x7610, R22 ;  /* 0x000076100c169816 */ /* 0x000fce0000000016 */
[----:B------:R-:W-:Y:S02]  /*5670*/  MOV R6, UR28 ;  /* 0x0000001c00067c02 */ /* 0x000fe40008000f00 */
[----:B0-----:R-:W-:-:S03]  /*5680*/  PRMT R23, RZ, 0x5410, RZ ;  /* 0x00005410ff177816 */ /* 0x001fc600000000ff */
[----:B------:R-:W-:Y:S01]  /*5690*/  FFMA.FTZ R7, -R6, UR28, R7 ;  /* 0x0000001c06077c23 */ /* 0x000fe20008010107 */
[----:B------:R-:W-:Y:S02]  /*56a0*/  @!P1 PRMT R23, R12, 0x7632, R23 ;  /* 0x000076320c179816 */ /* 0x000fe40000000017 */
[--C-:B------:R-:W-:Y:S02]  /*56b0*/  @!P1 PRMT R22, R22, 0x5410, R13.reuse ;  /* 0x0000541016169816 */ /* 0x100fe4000000000d */
[----:B------:R-:W-:Y:S02]  /*56c0*/  @!P1 PRMT R23, R23, 0x7610, R13 ;  /* 0x0000761017179816 */ /* 0x000fe4000000000d */
[----:B------:R-:W-:-:S13]  /*56d0*/  FSETP.GTU.FTZ.AND P1, PT, R7, RZ, PT ;  /* 0x000000ff0700720b */ /* 0x000fda0003f3c000 */
[----:B------:R-:W-:-:S05]  /*56e0*/  VOTEU.ANY UP0, P1 ;  /* 0x0000000000ff7886 */ /* 0x000fca0000800100 */
[----:B------:R-:W0:Y:S01]  /*56f0*/  @UP0 LDCU UR5, c[0x0][0x3c0] ;  /* 0x00007800ff0507ac */ /* 0x000e220008000800 */
[----:B------:R-:W-:Y:S02]  /*5700*/  PLOP3.LUT P1, PT, PT, PT, UP0, 0x80, 0x8 ;  /* 0x000000000008781c */ /* 0x000fe40003f2f008 */
[----:B------:R-:W-:-:S04]  /*5710*/  PRMT R6, RZ, 0x7610, R6 ;  /* 0x00007610ff067816 */ /* 0x000fc80000000006 */
[----:B------:R-:W-:Y:S01]  /*5720*/  @!P4 PRMT R6, R30, 0x7610, R6 ;  /* 0x000076101e06c816 */ /* 0x000fe20000000006 */
[----:B------:R-:W-:Y:S04]  /*5730*/  STL [R1+0xf0], R38 ;  /* 0x0000f02601007387 */ /* 0x000fe80000100800 */
[----:B------:R0:W-:Y:S01]  /*5740*/  STL.S16 [R1+0x17c], R6 ;  /* 0x00017c0601007387 */ /* 0x0001e20000100600 */
[----:B------:R-:W-:Y:S02]  /*5750*/  PRMT R26, RZ, 0x7610, R26 ;  /* 0x00007610ff1a7816 */ /* 0x000fe4000000001a */
[----:B------:R-:W-:Y:S01]  /*5760*/  PRMT R9, RZ, 0x7610, R9 ;  /* 0x00007610ff097816 */ /* 0x000fe20000000009 */
[----:B------:R3:W-:Y:S01]  /*5770*/  STL [R1+0x74], R39 ;  /* 0x0000742701007387 */ /* 0x0007e20000100800 */
[----:B------:R-:W-:Y:S01]  /*5780*/  PRMT R35, RZ, 0x7610, R35 ;  /* 0x00007610ff237816 */ /* 0x000fe20000000023 */
[----:B0-----:R-:W-:Y:S01]  /*5790*/  @P1 FADD.FTZ R6, R7, UR5 ;  /* 0x0000000507061e21 */ /* 0x001fe20008010000 */
[----:B------:R-:W-:-:S02]  /*57a0*/  PRMT R38, RZ, 0x7610, R38 ;  /* 0x00007610ff267816 */ /* 0x000fc40000000026 */
[----:B------:R-:W-:Y:S02]  /*57b0*/  PRMT R34, RZ, 0x7610, R34 ;  /* 0x00007610ff227816 */ /* 0x000fe40000000022 */
[----:B---3--:R-:W-:Y:S02]  /*57c0*/  PRMT R39, RZ, 0x7610, R39 ;  /* 0x00007610ff277816 */ /* 0x008fe40000000027 */
[----:B------:R-:W-:Y:S01]  /*57d0*/  PRMT R32, RZ, 0x7610, R32 ;  /* 0x00007610ff207816 */ /* 0x000fe20000000020 */
[----:B------:R-:W0:Y:S01]  /*57e0*/  @P1 MUFU.RSQ R6, R6 ;  /* 0x0000000600061308 */ /* 0x000e220000001400 */
[C---:B------:R-:W-:Y:S02]  /*57f0*/  @!P3 PRMT R26, R24.reuse, 0x7610, R26 ;  /* 0x00007610181ab816 */ /* 0x040fe4000000001a */
[----:B------:R-:W-:Y:S02]  /*5800*/  @!P3 PRMT R9, R24, 0x7632, R9 ;  /* 0x000076321809b816 */ /* 0x000fe40000000009 */
[----:B------:R-:W-:-:S02]  /*5810*/  @!P4 PRMT R39, R30, 0x7632, R39 ;  /* 0x000076321e27c816 */ /* 0x000fc40000000027 */
[C---:B--2---:R-:W-:Y:S02]  /*5820*/  @!P5 PRMT R38, R10.reuse, 0x7610, R38 ;  /* 0x000076100a26d816 */ /* 0x044fe40000000026 */
[----:B------:R-:W-:Y:S02]  /*5830*/  @!P5 PRMT R35, R10, 0x7632, R35 ;  /* 0x000076320a23d816 */ /* 0x000fe40000000023 */
[----:B------:R-:W-:Y:S02]  /*5840*/  PRMT R55, RZ, 0x7610, R55 ;  /* 0x00007610ff377816 */ /* 0x000fe40000000037 */
[----:B------:R-:W-:Y:S01]  /*5850*/  PRMT R54, RZ, 0x7610, R54 ;  /* 0x00007610ff367816 */ /* 0x000fe20000000036 */
[----:B------:R-:W-:Y:S01]  /*5860*/  STL [R1+0xfc], R19 ;  /* 0x0000fc1301007387 */ /* 0x000fe20000100800 */
[----:B------:R-:W-:-:S03]  /*5870*/  @!P2 PRMT R55, R18, 0x7610, R55 ;  /* 0x000076101237a816 */ /* 0x000fc60000000037 */
[----:B------:R-:W-:Y:S01]  /*5880*/  STL [R1+0x80], R24 ;  /* 0x0000801801007387 */ /* 0x000fe20000100800 */
[----:B------:R-:W-:-:S03]  /*5890*/  @!P2 PRMT R54, R18, 0x7632, R54 ;  /* 0x000076321236a816 */ /* 0x000fc60000000036 */
[----:B------:R-:W-:Y:S04]  /*58a0*/  STL.S16 [R1+0x178], R26 ;  /* 0x0001781a01007387 */ /* 0x000fe80000100600 */
[----:B------:R-:W-:Y:S04]  /*58b0*/  STL.S16 [R1+0x17a], R9 ;  /* 0x00017a0901007387 */ /* 0x000fe80000100600 */
[----:B----4-:R-:W-:Y:S04]  /*58c0*/  STL [R1+0x100], R25 ;  /* 0x0001001901007387 */ /* 0x010fe80000100800 */
[----:B------:R-:W-:Y:S04]  /*58d0*/  STL [R1+0x84], R30 ;  /* 0x0000841e01007387 */ /* 0x000fe80000100800 */
[----:B------:R-:W-:Y:S04]  /*58e0*/  STL.S16 [R1+0x17e], R39 ;  /* 0x00017e2701007387 */ /* 0x000fe80000100600 */
[----:B------:R-:W-:Y:S04]  /*58f0*/  STL.S16 [R1+0x180], R38 ;  /* 0x0001802601007387 */ /* 0x000fe80000100600 */
[----:B------:R-:W-:Y:S04]  /*5900*/  STL.S16 [R1+0x182], R35 ;  /* 0x0001822301007387 */ /* 0x000fe80000100600 */
[----:B------:R2:W-:Y:S01]  /*5910*/  STL [R1+0x7c], R18 ;  /* 0x00007c1201007387 */ /* 0x0005e20000100800 */
[----:B------:R-:W-:-:S03]  /*5920*/  UISETP.NE.AND UP1, UPT, UR6, URZ, UPT ;  /* 0x000000ff0600728c */ /* 0x000fc6000bf25270 */
[----:B------:R3:W-:Y:S01]  /*5930*/  STL [R1+0x88], R10 ;  /* 0x0000880a01007387 */ /* 0x0007e20000100800 */
[----:B--2---:R-:W-:-:S04]  /*5940*/  PRMT R18, RZ, 0x5410, RZ ;  /* 0x00005410ff127816 */ /* 0x004fc800000000ff */
[----:B------:R-:W-:Y:S02]  /*5950*/  @!P4 PRMT R18, R14, 0x7610, R18 ;  /* 0x000076100e12c816 */ /* 0x000fe40000000012 */
[----:B---3--:R-:W-:Y:S02]  /*5960*/  PRMT R10, RZ, 0x7610, R10 ;  /* 0x00007610ff0a7816 */ /* 0x008fe4000000000a */
[----:B------:R-:W-:Y:S01]  /*5970*/  @!P6 PRMT R34, R16, 0x7632, R34 ;  /* 0x000076321022e816 */ /* 0x000fe20000000022 */
[----:B------:R-:W-:Y:S01]  /*5980*/  STL [R1+0x8c], R16 ;  /* 0x00008c1001007387 */ /* 0x000fe20000100800 */
[----:B------:R-:W-:-:S03]  /*5990*/  @!P6 PRMT R32, R17, 0x7632, R32 ;  /* 0x000076321120e816 */ /* 0x000fc60000000020 */
[----:B------:R-:W-:Y:S04]  /*59a0*/  STL [R1+0x10c], R17 ;  /* 0x00010c1101007387 */ /* 0x000fe80000100800 */
[----:B------:R-:W-:Y:S04]  /*59b0*/  STL.S16 [R1+0x184], R34 ;  /* 0x0001842201007387 */ /* 0x000fe80000100600 */
[----:B------:R-:W-:Y:S04]  /*59c0*/  STL [R1+0x108], R15 ;  /* 0x0001080f01007387 */ /* 0x000fe80000100800 */
[----:B------:R-:W-:Y:S01]  /*59d0*/  STL.S16 [R1+0x186], R32 ;  /* 0x0001862001007387 */ /* 0x000fe20000100600 */
[----:B0-----:R-:W-:-:S02]  /*59e0*/  @P1 R2UR UR5, R6 ;  /* 0x00000000060512ca */ /* 0x001fc400000e0000 */
[----:B------:R-:W-:Y:S01]  /*59f0*/  @!P4 PRMT R18, R18, 0x7610, R14 ;  /* 0x000076101212c816 */ /* 0x000fe2000000000e */
[----:B------:R0:W-:Y:S01]  /*5a00*/  STL [R1+0x78], R12 ;  /* 0x0000780c01007387 */ /* 0x0001e20000100800 */
[----:B------:R-:W-:-:S03]  /*5a10*/  @!P6 PRMT R10, R16, 0x7610, R10 ;  /* 0x00007610100ae816 */ /* 0x000fc6000000000a */
[----:B------:R2:W-:Y:S04]  /*5a20*/  STL [R1+0xf8], R13 ;  /* 0x0000f80d01007387 */ /* 0x0005e80000100800 */
[----:B------:R3:W-:Y:S01]  /*5a30*/  STL [R1+0x104], R14 ;  /* 0x0001040e01007387 */ /* 0x0007e20000100800 */
[----:B0-----:R-:W-:Y:S02]  /*5a40*/  PRMT R12, RZ, 0x5410, RZ ;  /* 0x00005410ff0c7816 */ /* 0x001fe400000000ff */
[----:B--2---:R-:W-:Y:S02]  /*5a50*/  PRMT R13, RZ, 0x5410, RZ ;  /* 0x00005410ff0d7816 */ /* 0x004fe400000000ff */
[----:B---3--:R-:W-:Y:S02]  /*5a60*/  PRMT R14, RZ, 0x5410, RZ ;  /* 0x00005410ff0e7816 */ /* 0x008fe400000000ff */
[----:B------:R-:W-:-:S02]  /*5a70*/  @!P2 PRMT R12, R19, 0x7610, R12 ;  /* 0x00007610130ca816 */ /* 0x000fc4000000000c */
[----:B------:R-:W-:Y:S02]  /*5a80*/  @!P3 PRMT R13, R13, 0x5410, R25 ;  /* 0x000054100d0db816 */ /* 0x000fe40000000019 */
[----:B------:R-:W-:Y:S02]  /*5a90*/  @!P5 PRMT R14, R14, 0x5410, R15 ;  /* 0x000054100e0ed816 */ /* 0x000fe4000000000f */
[----:B------:R-:W-:Y:S02]  /*5aa0*/  PRMT R10, R10, 0x5410, RZ ;  /* 0x000054100a0a7816 */ /* 0x000fe400000000ff */
[----:B------:R-:W-:Y:S01]  /*5ab0*/  CS2R R6, SRZ ;  /* 0x0000000000067805 */ /* 0x000fe2000001ff00 */
[----:B------:R0:W-:Y:S01]  /*5ac0*/  STL.S16 [R1+0x174], R55 ;  /* 0x0001743701007387 */ /* 0x0001e20000100600 */
[----:B------:R-:W-:Y:S02]  /*5ad0*/  @!P2 PRMT R12, R12, 0x7610, R19 ;  /* 0x000076100c0ca816 */ /* 0x000fe40000000013 */
[----:B------:R-:W-:Y:S01]  /*5ae0*/  @!P3 PRMT R13, R25, 0x7632, R13 ;  /* 0x00007632190db816 */ /* 0x000fe2000000000d */
[----:B------:R2:W-:Y:S01]  /*5af0*/  STL.S16 [R1+0x176], R54 ;  /* 0x0001763601007387 */ /* 0x0005e20000100600 */
[----:B------:R-:W-:-:S02]  /*5b00*/  @!P5 PRMT R14, R15, 0x7632, R14 ;  /* 0x000076320f0ed816 */ /* 0x000fc4000000000e */
[----:B------:R-:W-:Y:S02]  /*5b10*/  @!P6 PRMT R10, R10, 0x5410, R17 ;  /* 0x000054100a0ae816 */ /* 0x000fe40000000011 */
[----:B------:R-:W-:Y:S02]  /*5b20*/  @P0 SHF.L.U32 R6, R11, 0x10, RZ ;  /* 0x000000100b060819 */ /* 0x000fe400000006ff */
[----:B------:R-:W-:Y:S02]  /*5b30*/  @P0 SHF.L.U32 R7, R20, 0x10, RZ ;  /* 0x0000001014070819 */ /* 0x000fe400000006ff */
[----:B0-----:R-:W-:Y:S02]  /*5b40*/  SHF.L.U32 R55, R21, 0x10, RZ ;  /* 0x0000001015377819 */ /* 0x001fe400000006ff */
[----:B--2---:R-:W-:Y:S01]  /*5b50*/  SHF.L.U32 R54, R8, 0x10, RZ ;  /* 0x0000001008367819 */ /* 0x004fe200000006ff */
[----:B------:R-:W-:Y:S01]  /*5b60*/  UMOV UR16, 0x3f800000 ;  /* 0x3f80000000107882 */ /* 0x000fe20000000000 */
[----:B------:R-:W-:Y:S01]  /*5b70*/  @UP0 UMOV UR16, UR5 ;  /* 0x0000000500100c82 */ /* 0x000fe20008000000 */
[----:B-1----:R-:W-:Y:S05]  /*5b80*/  BRA.U UP1, `(.L_x_1001) ;  /* 0x0000002501a47547 */ /* 0x002fea000b800000 */
[----:B------:R-:W2:Y:S04]  /*5b90*/  LDL.LU.S16 R24, [R1+0x112] ;  /* 0x0001120001187983 */ /* 0x000ea80000300600 */
[----:B------:R-:W3:Y:S01]  /*5ba0*/  LDL.LU.S16 R27, [R1+0x114] ;  /* 0x00011400011b7983 */ /* 0x000ee20000300600 */
[--C-:B------:R-:W-:Y:S02]  /*5bb0*/  HADD2.F32 R9, -RZ, R65.reuse.H1_H1 ;  /* 0x30000041ff097230 */ /* 0x100fe40000004100 */
[--C-:B------:R-:W-:Y:S01]  /*5bc0*/  HADD2.F32 R8, -RZ, R64.reuse.H1_H1 ;  /* 0x30000040ff087230 */ /* 0x100fe20000004100 */
[----:B------:R-:W4:Y:S01]  /*5bd0*/  LDL.LU.S16 R26, [R1+0x11a] ;  /* 0x00011a00011a7983 */ /* 0x000f220000300600 */
[----:B------:R-:W-:Y:S02]  /*5be0*/  HADD2.F32 R65, -RZ, R65.H0_H0 ;  /* 0x20000041ff417230 */ /* 0x000fe40000004100 */
[----:B------:R-:W-:Y:S01]  /*5bf0*/  FADD.FTZ R9, R9, -UR28 ;  /* 0x8000001c09097e21 */ /* 0x000fe20008010000 */
[----:B------:R-:W-:-:S02]  /*5c00*/  HADD2.F32 R64, -RZ, R64.H0_H0 ;  /* 0x20000040ff407230 */ /* 0x000fc40000004100 */
[----:B------:R-:W-:Y:S01]  /*5c10*/  FMUL.FTZ R17, R55, R8 ;  /* 0x0000000837117220 */ /* 0x000fe20000410000 */
[--C-:B------:R-:W-:Y:S02]  /*5c20*/  HADD2.F32 R19, -RZ, R62.reuse.H1_H1 ;  /* 0x3000003eff137230 */ /* 0x100fe40000004100 */
[----:B------:R-:W-:Y:S01]  /*5c30*/  FADD.FTZ R11, R65, -UR28 ;  /* 0x8000001c410b7e21 */ /* 0x000fe20008010000 */
[----:B------:R-:W-:Y:S01]  /*5c40*/  FMUL.FTZ R9, R9, UR16 ;  /* 0x0000001009097c20 */ /* 0x000fe20008410000 */
[----:B------:R-:W-:Y:S01]  /*5c50*/  FADD.FTZ R16, RZ, R17 ;  /* 0x00000011ff107221 */ /* 0x000fe20000010000 */
[----:B------:R-:W-:Y:S01]  /*5c60*/  FMUL.FTZ R15, R54, R64 ;  /* 0x00000040360f7220 */ /* 0x000fe20000410000 */
[----:B------:R-:W-:Y:S01]  /*5c70*/  FMUL.FTZ R11, R11, UR16 ;  /* 0x000000100b0b7c20 */ /* 0x000fe20008410000 */
[----:B------:R-:W-:Y:S01]  /*5c80*/  FFMA.FTZ R17, R9, R17, RZ ;  /* 0x0000001109117223 */ /* 0x000fe200000100ff */
[----:B------:R-:W-:Y:S02]  /*5c90*/  HADD2.F32 R62, -RZ, R62.H0_H0 ;  /* 0x2000003eff3e7230 */ /* 0x000fe40000004100 */
[----:B------:R-:W-:Y:S01]  /*5ca0*/  FADD.FTZ R16, R15, R16 ;  /* 0x000000100f107221 */ /* 0x000fe20000010000 */
[----:B-----5:R-:W-:-:S02]  /*5cb0*/  HADD2.F32 R20, -RZ, R37.H0_H0 ;  /* 0x20000025ff147230 */ /* 0x020fc40000004100 */
[----:B------:R-:W-:Y:S01]  /*5cc0*/  FFMA.FTZ R17, R11, R15, R17 ;  /* 0x0000000f0b117223 */ /* 0x000fe20000010011 */
[----:B------:R-:W-:Y:S02]  /*5cd0*/  HADD2.F32 R15, -RZ, R63.H1_H1 ;  /* 0x3000003fff0f7230 */ /* 0x000fe40000004100 */
[----:B------:R-:W-:Y:S01]  /*5ce0*/  FFMA.FTZ R9, R8, R9, RZ ;  /* 0x0000000908097223 */ /* 0x000fe200000100ff */
[----:B------:R-:W4:Y:S02]  /*5cf0*/  LDL.S16 R65, [R1+0x11e] ;  /* 0x00011e0001417983 */ /* 0x000f240000100600 */
[----:B------:R-:W-:Y:S01]  /*5d00*/  FADD.FTZ R15, R15, -UR28 ;  /* 0x8000001c0f0f7e21 */ /* 0x000fe20008010000 */
[----:B------:R-:W-:Y:S01]  /*5d10*/  FADD.FTZ R8, RZ, R8 ;  /* 0x00000008ff087221 */ /* 0x000fe20000010000 */
[----:B------:R-:W4:Y:S02]  /*5d20*/  LDL.LU.S16 R30, [R1+0x11c] ;  /* 0x00011c00011e7983 */ /* 0x000f240000300600 */
[----:B------:R-:W-:Y:S01]  /*5d30*/  FMUL.FTZ R15, R15, UR16 ;  /* 0x000000100f0f7c20 */ /* 0x000fe20008410000 */
[C---:B------:R-:W-:Y:S01]  /*5d40*/  FADD.FTZ R8, R19.reuse, R8 ;  /* 0x0000000813087221 */ /* 0x040fe20000010000 */
[----:B------:R-:W4:Y:S02]  /*5d50*/  LDL.S16 R25, [R1+0x120] ;  /* 0x0001200001197983 */ /* 0x000f240000100600 */
[----:B------:R-:W-:Y:S01]  /*5d60*/  FFMA.FTZ R9, R19, R15, R9 ;  /* 0x0000000f13097223 */ /* 0x000fe20000010009 */
[----:B------:R-:W-:-:S04]  /*5d70*/  FMUL.FTZ R19, R55, R19 ;  /* 0x0000001337137220 */ /* 0x000fc80000410000 */
[----:B------:R-:W-:Y:S01]  /*5d80*/  FFMA.FTZ R17, R15, R19, R17 ;  /* 0x000000130f117223 */ /* 0x000fe20000010011 */
[----:B------:R-:W-:Y:S02]  /*5d90*/  HADD2.F32 R15, -RZ, R63.H0_H0 ;  /* 0x2000003fff0f7230 */ /* 0x000fe40000004100 */
[----:B------:R-:W-:Y:S01]  /*5da0*/  FFMA.FTZ R11, R64, R11, RZ ;  /* 0x0000000b400b7223 */ /* 0x000fe200000100ff */
[----:B------:R-:W-:Y:S01]  /*5db0*/  FADD.FTZ R16, R16, R19 ;  /* 0x0000001310107221 */ /* 0x000fe20000010000 */
[----:B------:R-:W-:Y:S01]  /*5dc0*/  HADD2.F32 R21, -RZ, R43.H0_H0 ;  /* 0x2000002bff157230 */ /* 0x000fe20000004100 */
[----:B------:R-:W4:Y:S01]  /*5dd0*/  LDL.S16 R63, [R1+0x144] ;  /* 0x00014400013f7983 */ /* 0x000f220000100600 */
[----:B------:R-:W-:Y:S01]  /*5de0*/  FADD.FTZ R15, R15, -UR28 ;  /* 0x8000001c0f0f7e21 */ /* 0x000fe20008010000 */
[----:B------:R-:W-:-:S03]  /*5df0*/  FADD.FTZ R64, RZ, R64 ;  /* 0x00000040ff407221 */ /* 0x000fc60000010000 */
[----:B------:R-:W-:Y:S01]  /*5e00*/  FMUL.FTZ R15, R15, UR16 ;  /* 0x000000100f0f7c20 */ /* 0x000fe20008410000 */
[----:B------:R-:W-:-:S03]  /*5e10*/  FADD.FTZ R64, R62, R64 ;  /* 0x000000403e407221 */ /* 0x000fc60000010000 */
[----:B------:R-:W-:Y:S01]  /*5e20*/  FFMA.FTZ R11, R62, R15, R11 ;  /* 0x0000000f3e0b7223 */ /* 0x000fe2000001000b */
[----:B------:R-:W-:-:S04]  /*5e30*/  FMUL.FTZ R62, R54, R62 ;  /* 0x0000003e363e7220 */ /* 0x000fc80000410000 */
[----:B------:R-:W-:Y:S01]  /*5e40*/  FFMA.FTZ R17, R15, R62, R17 ;  /* 0x0000003e0f117223 */ /* 0x000fe20000010011 */
[----:B------:R-:W-:Y:S02]  /*5e50*/  HADD2.F32 R15, -RZ, R33.H0_H0 ;  /* 0x20000021ff0f7230 */ /* 0x000fe40000004100 */
[----:B------:R-:W-:Y:S02]  /*5e60*/  HADD2.F32 R19, -RZ, R28.H0_H0 ;  /* 0x2000001cff137230 */ /* 0x000fe40000004100 */
[----:B------:R-:W-:Y:S01]  /*5e70*/  FADD.FTZ R64, R64, R20 ;  /* 0x0000001440407221 */ /* 0x000fe20000010000 */
[----:B------:R-:W-:Y:S01]  /*5e80*/  FADD.FTZ R16, R62, R16 ;  /* 0x000000103e107221 */ /* 0x000fe20000010000 */
[----:B------:R-:W-:Y:S01]  /*5e90*/  FADD.FTZ R15, R15, -UR28 ;  /* 0x8000001c0f0f7e21 */ /* 0x000fe20008010000 */
[----:B------:R-:W-:Y:S01]  /*5ea0*/  FADD.FTZ R21, R21, -UR28 ;  /* 0x8000001c15157e21 */ /* 0x000fe20008010000 */
[----:B------:R-:W-:Y:S01]  /*5eb0*/  FADD.FTZ R8, R8, R19 ;  /* 0x0000001308087221 */ /* 0x000fe20000010000 */
[----:B------:R-:W4:Y:S01]  /*5ec0*/  LDL.S16 R62, [R1+0x142] ;  /* 0x00014200013e7983 */ /* 0x000f220000100600 */
[----:B------:R-:W-:-:S03]  /*5ed0*/  FMUL.FTZ R15, R15, UR16 ;  /* 0x000000100f0f7c20 */ /* 0x000fc60008410000 */
[----:B------:R-:W4:Y:S01]  /*5ee0*/  LDL.S16 R28, [R1+0x164] ;  /* 0x00016400011c7983 */ /* 0x000f220000100600 */
[----:B------:R-:W-:Y:S01]  /*5ef0*/  FFMA.FTZ R9, R19, R15, R9 ;  /* 0x0000000f13097223 */ /* 0x000fe20000010009 */
[----:B------:R-:W-:Y:S02]  /*5f00*/  FMUL.FTZ R19, R55, R19 ;  /* 0x0000001337137220 */ /* 0x000fe40000410000 */
[----:B------:R-:W4:Y:S02]  /*5f10*/  LDL.S16 R33, [R1+0x168] ;  /* 0x0001680001217983 */ /* 0x000f240000100600 */
[----:B------:R-:W-:Y:S01]  /*5f20*/  FFMA.FTZ R17, R15, R19, R17 ;  /* 0x000000130f117223 */ /* 0x000fe20000010011 */
[----:B------:R-:W-:-:S05]  /*5f30*/  HADD2.F32 R15, -RZ, R29.H0_H0 ;  /* 0x2000001dff0f7230 */ /* 0x000fca0000004100 */
[----:B------:R-:W-:-:S04]  /*5f40*/  FADD.FTZ R15, R15, -UR28 ;  /* 0x8000001c0f0f7e21 */ /* 0x000fc80008010000 */
[----:B------:R-:W-:-:S04]  /*5f50*/  FMUL.FTZ R15, R15, UR16 ;  /* 0x000000100f0f7c20 */ /* 0x000fc80008410000 */
[----:B------:R-:W-:Y:S01]  /*5f60*/  FFMA.FTZ R11, R20, R15, R11 ;  /* 0x0000000f140b7223 */ /* 0x000fe2000001000b */
[----:B------:R-:W-:-:S04]  /*5f70*/  FMUL.FTZ R20, R54, R20 ;  /* 0x0000001436147220 */ /* 0x000fc80000410000 */
[----:B------:R-:W-:Y:S01]  /*5f80*/  FFMA.FTZ R17, R15, R20, R17 ;  /* 0x000000140f117223 */ /* 0x000fe20000010011 */
[----:B------:R-:W-:Y:S02]  /*5f90*/  HADD2.F32 R15, -RZ, R36.H0_H0 ;  /* 0x20000024ff0f7230 */ /* 0x000fe40000004100 */
[----:B------:R-:W-:Y:S01]  /*5fa0*/  FADD.FTZ R16, R16, R19 ;  /* 0x0000001310107221 */ /* 0x000fe20000010000 */
[----:B------:R-:W-:Y:S02]  /*5fb0*/  HADD2.F32 R19, -RZ, R61.H1_H1 ;  /* 0x3000003dff137230 */ /* 0x000fe40000004100 */
[----:B------:R-:W-:-:S04]  /*5fc0*/  FADD.FTZ R15, R15, -UR28 ;  /* 0x8000001c0f0f7e21 */ /* 0x000fc80008010000 */
[----:B------:R-:W-:Y:S01]  /*5fd0*/  FMUL.FTZ R15, R15, UR16 ;  /* 0x000000100f0f7c20 */ /* 0x000fe20008410000 */
[----:B------:R-:W-:-:S03]  /*5fe0*/  FADD.FTZ R8, R8, R19 ;  /* 0x0000001308087221 */ /* 0x000fc60000010000 */
[----:B------:R-:W-:Y:S01]  /*5ff0*/  FFMA.FTZ R9, R19, R15, R9 ;  /* 0x0000000f13097223 */ /* 0x000fe20000010009 */
[----:B------:R-:W-:-:S04]  /*6000*/  FMUL.FTZ R19, R55, R19 ;  /* 0x0000001337137220 */ /* 0x000fc80000410000 */
[----:B------:R-:W-:Y:S01]  /*6010*/  FFMA.FTZ R17, R15, R19, R17 ;  /* 0x000000130f117223 */ /* 0x000fe20000010011 */
[----:B------:R-:W-:Y:S02]  /*6020*/  HADD2.F32 R15, -RZ, R31.H0_H0 ;  /* 0x2000001fff0f7230 */ /* 0x000fe40000004100 */
[----:B------:R-:W-:-:S03]  /*6030*/  HADD2.F32 R61, -RZ, R61.H0_H0 ;  /* 0x2000003dff3d7230 */ /* 0x000fc60000004100 */
[----:B------:R-:W-:-:S04]  /*6040*/  FADD.FTZ R15, R15, -UR28 ;  /* 0x8000001c0f0f7e21 */ /* 0x000fc80008010000 */
[----:B------:R-:W-:Y:S01]  /*6050*/  FMUL.FTZ R15, R15, UR16 ;  /* 0x000000100f0f7c20 */ /* 0x000fe20008410000 */
[----:B------:R-:W-:-:S03]  /*6060*/  FADD.FTZ R64, R64, R61 ;  /* 0x0000003d40407221 */ /* 0x000fc60000010000 */
[----:B------:R-:W-:Y:S01]  /*6070*/  FFMA.FTZ R11, R61, R15, R11 ;  /* 0x0000000f3d0b7223 */ /* 0x000fe2000001000b */
[----:B------:R-:W-:-:S04]  /*6080*/  FMUL.FTZ R61, R54, R61 ;  /* 0x0000003d363d7220 */ /* 0x000fc80000410000 */
[----:B------:R-:W-:Y:S01]  /*6090*/  FFMA.FTZ R17, R15, R61, R17 ;  /* 0x0000003d0f117223 */ /* 0x000fe20000010011 */
[----:B------:R-:W-:Y:S02]  /*60a0*/  HADD2.F32 R15, -RZ, R47.H1_H1 ;  /* 0x3000002fff0f7230 */ /* 0x000fe40000004100 */
[----:B------:R-:W-:-:S03]  /*60b0*/  FADD.FTZ R16, R20, R16 ;  /* 0x0000001014107221 */ /* 0x000fc60000010000 */
[----:B------:R-:W-:Y:S01]  /*60c0*/  FADD.FTZ R15, R15, -UR28 ;  /* 0x8000001c0f0f7e21 */ /* 0x000fe20008010000 */
[----:B------:R-:W-:Y:S01]  /*60d0*/  FADD.FTZ R16, R16, R19 ;  /* 0x0000001310107221 */ /* 0x000fe20000010000 */
[----:B------:R-:W-:Y:S02]  /*60e0*/  HADD2.F32 R19, -RZ, R46.H1_H1 ;  /* 0x3000002eff137230 */ /* 0x000fe40000004100 */
[----:B------:R-:W-:Y:S01]  /*60f0*/  FMUL.FTZ R15, R15, UR16 ;  /* 0x000000100f0f7c20 */ /* 0x000fe20008410000 */
[----:B------:R-:W-:Y:S02]  /*6100*/  HADD2.F32 R47, -RZ, R47.H0_H0 ;  /* 0x2000002fff2f7230 */ /* 0x000fe40000004100 */
[----:B------:R-:W-:Y:S01]  /*6110*/  FADD.FTZ R8, R8, R19 ;  /* 0x0000001308087221 */ /* 0x000fe20000010000 */
[----:B------:R-:W-:Y:S01]  /*6120*/  FFMA.FTZ R9, R19, R15, R9 ;  /* 0x0000000f13097223 */ /* 0x000fe20000010009 */
[----:B------:R-:W-:Y:S01]  /*6130*/  FMUL.FTZ R19, R55, R19 ;  /* 0x0000001337137220 */ /* 0x000fe20000410000 */
[----:B------:R-:W-:-:S03]  /*6140*/  FADD.FTZ R47, R47, -UR28 ;  /* 0x8000001c2f2f7e21 */ /* 0x000fc60008010000 */
[----:B------:R-:W-:Y:S01]  /*6150*/  FFMA.FTZ R17, R15, R19, R17 ;  /* 0x000000130f117223 */ /* 0x000fe20000010011 */
[--C-:B------:R-:W-:Y:S02]  /*6160*/  HADD2.F32 R15, -RZ, R45.reuse.H1_H1 ;  /* 0x3000002dff0f7230 */ /* 0x100fe40000004100 */
[----:B------:R-:W-:Y:S01]  /*6170*/  FADD.FTZ R16, R61, R16 ;  /* 0x000000103d107221 */ /* 0x000fe20000010000 */
[----:B------:R-:W-:Y:S02]  /*6180*/  HADD2.F32 R46, -RZ, R46.H0_H0 ;  /* 0x2000002eff2e7230 */ /* 0x000fe40000004100 */
[----:B------:R-:W-:Y:S01]  /*6190*/  FMUL.FTZ R47, R47, UR16 ;  /* 0x000000102f2f7c20 */ /* 0x000fe20008410000 */
[----:B------:R-:W-:Y:S01]  /*61a0*/  FADD.FTZ R15, R15, -UR28 ;  /* 0x8000001c0f0f7e21 */ /* 0x000fe20008010000 */
[----:B------:R-:W-:Y:S01]  /*61b0*/  FADD.FTZ R16, R16, R19 ;  /* 0x0000001310107221 */ /* 0x000fe20000010000 */
[----:B------:R-:W-:Y:S02]  /*61c0*/  HADD2.F32 R19, -RZ, R44.H1_H1 ;  /* 0x3000002cff137230 */ /* 0x000fe40000004100 */
[----:B------:R-:W-:Y:S01]  /*61d0*/  FADD.FTZ R64, R64, R46 ;  /* 0x0000002e40407221 */ /* 0x000fe20000010000 */
[----:B------:R-:W-:Y:S01]  /*61e0*/  FFMA.FTZ R11, R46, R47, R11 ;  /* 0x0000002f2e0b7223 */ /* 0x000fe2000001000b */
[----:B------:R-:W-:Y:S01]  /*61f0*/  FMUL.FTZ R15, R15, UR16 ;  /* 0x000000100f0f7c20 */ /* 0x000fe20008410000 */
[----:B------:R-:W-:Y:S01]  /*6200*/  FMUL.FTZ R46, R54, R46 ;  /* 0x0000002e362e7220 */ /* 0x000fe20000410000 */
[----:B------:R-:W-:-:S02]  /*6210*/  HADD2.F32 R45, -RZ, R45.H0_H0 ;  /* 0x2000002dff2d7230 */ /* 0x000fc40000004100 */
[----:B------:R-:W-:Y:S01]  /*6220*/  FADD.FTZ R8, R8, R19 ;  /* 0x0000001308087221 */ /* 0x000fe20000010000 */
[----:B------:R-:W-:Y:S01]  /*6230*/  FFMA.FTZ R9, R19, R15, R9 ;  /* 0x0000000f13097223 */ /* 0x000fe20000010009 */
[----:B------:R-:W-:Y:S01]  /*6240*/  FFMA.FTZ R17, R47, R46, R17 ;  /* 0x0000002e2f117223 */ /* 0x000fe20000010011 */
[----:B------:R-:W-:Y:S01]  /*6250*/  FMUL.FTZ R19, R55, R19 ;  /* 0x0000001337137220 */ /* 0x000fe20000410000 */
[----:B------:R-:W-:Y:S01]  /*6260*/  FADD.FTZ R45, R45, -UR28 ;  /* 0x8000001c2d2d7e21 */ /* 0x000fe20008010000 */
[----:B------:R-:W-:Y:S01]  /*6270*/  FADD.FTZ R16, R46, R16 ;  /* 0x000000102e107221 */ /* 0x000fe20000010000 */
[----:B------:R-:W-:Y:S02]  /*6280*/  HADD2.F32 R44, -RZ, R44.H0_H0 ;  /* 0x2000002cff2c7230 */ /* 0x000fe40000004100 */
[----:B------:R-:W-:Y:S01]  /*6290*/  FFMA.FTZ R17, R15, R19, R17 ;  /* 0x000000130f117223 */ /* 0x000fe20000010011 */
[----:B------:R-:W-:Y:S01]  /*62a0*/  FMUL.FTZ R45, R45, UR16 ;  /* 0x000000102d2d7c20 */ /* 0x000fe20008410000 */
[----:B------:R-:W-:-:S02]  /*62b0*/  HADD2.F32 R15, -RZ, R41.H1_H1 ;  /* 0x30000029ff0f7230 */ /* 0x000fc40000004100 */
[----:B------:R-:W-:Y:S01]  /*62c0*/  FADD.FTZ R16, R16, R19 ;  /* 0x0000001310107221 */ /* 0x000fe20000010000 */
[----:B------:R-:W-:Y:S01]  /*62d0*/  FADD.FTZ R64, R64, R44 ;  /* 0x0000002c40407221 */ /* 0x000fe20000010000 */
[----:B------:R-:W-:Y:S01]  /*62e0*/  FFMA.FTZ R11, R44, R45, R11 ;  /* 0x0000002d2c0b7223 */ /* 0x000fe2000001000b */
[--C-:B------:R-:W-:Y:S02]  /*62f0*/  HADD2.F32 R19, -RZ, R66.reuse.H1_H1 ;  /* 0x30000042ff137230 */ /* 0x100fe40000004100 */
[----:B------:R-:W-:Y:S01]  /*6300*/  FMUL.FTZ R44, R54, R44 ;  /* 0x0000002c362c7220 */ /* 0x000fe20000410000 */
[----:B------:R-:W-:Y:S01]  /*6310*/  FADD.FTZ R15, R15, -UR28 ;  /* 0x8000001c0f0f7e21 */ /* 0x000fe20008010000 */
[----:B------:R-:W-:Y:S02]  /*6320*/  HADD2.F32 R41, -RZ, R41.H0_H0 ;  /* 0x20000029ff297230 */ /* 0x000fe40000004100 */
[----:B------:R-:W-:Y:S01]  /*6330*/  FFMA.FTZ R17, R45, R44, R17 ;  /* 0x0000002c2d117223 */ /* 0x000fe20000010011 */
[----:B------:R-:W-:Y:S01]  /*6340*/  FMUL.FTZ R15, R15, UR16 ;  /* 0x000000100f0f7c20 */ /* 0x000fe20008410000 */
[----:B------:R-:W-:Y:S01]  /*6350*/  FMUL.FTZ R20, R55, R19 ;  /* 0x0000001337147220 */ /* 0x000fe20000410000 */
[----:B------:R-:W-:-:S02]  /*6360*/  HADD2.F32 R66, -RZ, R66.H0_H0 ;  /* 0x20000042ff427230 */ /* 0x000fc40000004100 */
[----:B------:R-:W-:Y:S01]  /*6370*/  FADD.FTZ R16, R44, R16 ;  /* 0x000000102c107221 */ /* 0x000fe20000010000 */
[----:B------:R-:W-:Y:S01]  /*6380*/  FFMA.FTZ R9, R19, R15, R9 ;  /* 0x0000000f13097223 */ /* 0x000fe20000010009 */
[----:B------:R-:W-:Y:S01]  /*6390*/  FADD.FTZ R41, R41, -UR28 ;  /* 0x8000001c29297e21 */ /* 0x000fe20008010000 */
[----:B------:R-:W-:Y:S01]  /*63a0*/  FFMA.FTZ R17, R15, R20, R17 ;  /* 0x000000140f117223 */ /* 0x000fe20000010011 */
[----:B------:R-:W-:Y:S02]  /*63b0*/  HADD2.F32 R15, -RZ, R67.H1_H1 ;  /* 0x30000043ff0f7230 */ /* 0x000fe40000004100 */
[----:B------:R-:W-:Y:S01]  /*63c0*/  FADD.FTZ R8, R8, R19 ;  /* 0x0000001308087221 */ /* 0x000fe20000010000 */
[----:B------:R-:W-:Y:S01]  /*63d0*/  FADD.FTZ R16, R16, R20 ;  /* 0x0000001410107221 */ /* 0x000fe20000010000 */
[----:B------:R-:W-:Y:S01]  /*63e0*/  FMUL.FTZ R41, R41, UR16 ;  /* 0x0000001029297c20 */ /* 0x000fe20008410000 */
[----:B------:R-:W-:Y:S01]  /*63f0*/  FMUL.FTZ R19, R54, R66 ;  /* 0x0000004236137220 */ /* 0x000fe20000410000 */
[----:B------:R-:W-:-:S03]  /*6400*/  FADD.FTZ R15, R15, -UR28 ;  /* 0x8000001c0f0f7e21 */ /* 0x000fc60008010000 */
[----:B------:R-:W-:Y:S01]  /*6410*/  FADD.FTZ R16, R19, R16 ;  /* 0x0000001013107221 */ /* 0x000fe20000010000 */
[----:B------:R-:W-:Y:S01]  /*6420*/  FFMA.FTZ R17, R41, R19, R17 ;  /* 0x0000001329117223 */ /* 0x000fe20000010011 */
[--C-:B------:R-:W-:Y:S02]  /*6430*/  HADD2.F32 R19, -RZ, R68.reuse.H1_H1 ;  /* 0x30000044ff137230 */ /* 0x100fe40000004100 */
[----:B------:R-:W-:Y:S01]  /*6440*/  FMUL.FTZ R15, R15, UR16 ;  /* 0x000000100f0f7c20 */ /* 0x000fe20008410000 */
[----:B------:R-:W-:Y:S02]  /*6450*/  HADD2.F32 R67, -RZ, R67.H0_H0 ;  /* 0x20000043ff437230 */ /* 0x000fe40000004100 */
[----:B------:R-:W-:Y:S02]  /*6460*/  HADD2.F32 R20, -RZ, R69.H0_H0 ;  /* 0x20000045ff147230 */ /* 0x000fe40000004100 */
[----:B------:R-:W-:Y:S01]  /*6470*/  FADD.FTZ R8, R8, R19 ;  /* 0x0000001308087221 */ /* 0x000fe20000010000 */
[----:B------:R-:W-:Y:S01]  /*6480*/  FFMA.FTZ R9, R19, R15, R9 ;  /* 0x0000000f13097223 */ /* 0x000fe20000010009 */
[----:B------:R-:W-:Y:S01]  /*6490*/  FMUL.FTZ R19, R55, R19 ;  /* 0x0000001337137220 */ /* 0x000fe20000410000 */
[----:B------:R-:W-:Y:S01]  /*64a0*/  FADD.FTZ R67, R67, -UR28 ;  /* 0x8000001c43437e21 */ /* 0x000fe20008010000 */
[----:B------:R-:W-:Y:S01]  /*64b0*/  FADD.FTZ R20, R20, -UR28 ;  /* 0x8000001c14147e21 */ /* 0x000fe20008010000 */
[----:B------:R-:W-:-:S02]  /*64c0*/  HADD2.F32 R68, -RZ, R68.H0_H0 ;  /* 0x20000044ff447230 */ /* 0x000fc40000004100 */
[----:B------:R-:W-:Y:S01]  /*64d0*/  FFMA.FTZ R17, R15, R19, R17 ;  /* 0x000000130f117223 */ /* 0x000fe20000010011 */
[----:B------:R-:W-:Y:S01]  /*64e0*/  FADD.FTZ R64, R64, R66 ;  /* 0x0000004240407221 */ /* 0x000fe20000010000 */
[----:B------:R-:W-:Y:S01]  /*64f0*/  FFMA.FTZ R11, R66, R41, R11 ;  /* 0x00000029420b7223 */ /* 0x000fe2000001000b */
[----:B------:R-:W-:Y:S01]  /*6500*/  FMUL.FTZ R67, R67, UR16 ;  /* 0x0000001043437c20 */ /* 0x000fe20008410000 */
[----:B------:R-:W-:Y:S02]  /*6510*/  HADD2.F32 R15, -RZ, R70.H1_H1 ;  /* 0x30000046ff0f7230 */ /* 0x000fe40000004100 */
[----:B------:R-:W-:Y:S01]  /*6520*/  FMUL.FTZ R20, R20, UR16 ;  /* 0x0000001014147c20 */ /* 0x000fe20008410000 */
[----:B------:R-:W-:Y:S02]  /*6530*/  HADD2.F32 R69, -RZ, R69.H1_H1 ;  /* 0x30000045ff457230 */ /* 0x000fe40000004100 */
[----:B------:R-:W-:Y:S01]  /*6540*/  FADD.FTZ R64, R64, R68 ;  /* 0x0000004440407221 */ /* 0x000fe20000010000 */
[----:B------:R-:W-:Y:S01]  /*6550*/  FFMA.FTZ R11, R68, R67, R11 ;  /* 0x00000043440b7223 */ /* 0x000fe2000001000b */
[----:B------:R-:W-:Y:S01]  /*6560*/  FADD.FTZ R16, R16, R19 ;  /* 0x0000001310107221 */ /* 0x000fe20000010000 */
[----:B------:R-:W-:Y:S01]  /*6570*/  FMUL.FTZ R68, R54, R68 ;  /* 0x0000004436447220 */ /* 0x000fe20000410000 */
[----:B------:R-:W-:Y:S01]  /*6580*/  FMUL.FTZ R19, R55, R15 ;  /* 0x0000000f37137220 */ /* 0x000fe20000410000 */
[----:B------:R-:W-:Y:S01]  /*6590*/  FADD.FTZ R8, R8, R15 ;  /* 0x0000000f08087221 */ /* 0x000fe20000010000 */
[----:B------:R-:W-:Y:S01]  /*65a0*/  FFMA.FTZ R9, R15, R20, R9 ;  /* 0x000000140f097223 */ /* 0x000fe20000010009 */
[----:B------:R-:W-:-:S02]  /*65b0*/  HADD2.F32 R15, -RZ, R71.H1_H1 ;  /* 0x30000047ff0f7230 */ /* 0x000fc40000004100 */
[----:B------:R-:W-:Y:S01]  /*65c0*/  FADD.FTZ R69, R69, -UR28 ;  /* 0x8000001c45457e21 */ /* 0x000fe20008010000 */
[----:B------:R-:W-:Y:S01]  /*65d0*/  FADD.FTZ R16, R68, R16 ;  /* 0x0000001044107221 */ /* 0x000fe20000010000 */
[----:B------:R-:W-:Y:S01]  /*65e0*/  FFMA.FTZ R17, R67, R68, R17 ;  /* 0x0000004443117223 */ /* 0x000fe20000010011 */
[----:B------:R-:W-:Y:S02]  /*65f0*/  HADD2.F32 R70, -RZ, R70.H0_H0 ;  /* 0x20000046ff467230 */ /* 0x000fe40000004100 */
[----:B------:R-:W-:Y:S01]  /*6600*/  FADD.FTZ R15, R15, -UR28 ;  /* 0x8000001c0f0f7e21 */ /* 0x000fe20008010000 */
[----:B------:R-:W-:Y:S01]  /*6610*/  FMUL.FTZ R69, R69, UR16 ;  /* 0x0000001045457c20 */ /* 0x000fe20008410000 */
        /* <DEDUP_REMOVED lines=16> */
[----:B------:R-:W-:Y:S02]  /*6720*/  HADD2.F32 R15, -RZ, R73.H1_H1 ;  /* 0x30000049ff0f7230 */ /* 0x000fe40000004100 */
[----:B------:R-:W-:Y:S01]  /*6730*/  FADD.FTZ R16, R16, R19 ;  /* 0x0000001310107221 */ /* 0x000fe20000010000 */
[----:B------:R-:W-:Y:S01]  /*6740*/  FMUL.FTZ R71, R71, UR16 ;  /* 0x0000001047477c20 */ /* 0x000fe20008410000 */
[----:B------:R-:W-:Y:S01]  /*6750*/  FMUL.FTZ R19, R54, R72 ;  /* 0x0000004836137220 */ /* 0x000fe20000410000 */
[----:B------:R-:W-:-:S03]  /*6760*/  FADD.FTZ R15, R15, -UR28 ;  /* 0x8000001c0f0f7e21 */ /* 0x000fc60008010000 */
[----:B------:R-:W-:Y:S01]  /*6770*/  FADD.FTZ R16, R19, R16 ;  /* 0x0000001013107221 */ /* 0x000fe20000010000 */
[----:B------:R-:W-:Y:S01]  /*6780*/  FFMA.FTZ R17, R71, R19, R17 ;  /* 0x0000001347117223 */ /* 0x000fe20000010011 */
[----:B------:R-:W-:Y:S01]  /*6790*/  FMUL.FTZ R15, R15, UR16 ;  /* 0x000000100f0f7c20 */ /* 0x000fe20008410000 */
[----:B--2---:R-:W-:Y:S02]  /*67a0*/  HADD2.F32 R19, -RZ, R24.H0_H0 ;  /* 0x20000018ff137230 */ /* 0x004fe40000004100 */
[----:B------:R-:W2:Y:S03]  /*67b0*/  LDL.LU.S16 R24, [R1+0x122] ;  /* 0x0001220001187983 */ /* 0x000ea60000300600 */
[----:B------:R-:W-:Y:S01]  /*67c0*/  FADD.FTZ R8, R8, R19 ;  /* 0x0000001308087221 */ /* 0x000fe20000010000 */
[----:B------:R-:W-:Y:S01]  /*67d0*/  FFMA.FTZ R9, R19, R15, R9 ;  /* 0x0000000f13097223 */ /* 0x000fe20000010009 */
[----:B------:R-:W-:-:S04]  /*67e0*/  FMUL.FTZ R19, R55, R19 ;  /* 0x0000001337137220 */ /* 0x000fc80000410000 */
[----:B------:R-:W-:Y:S01]  /*67f0*/  FADD.FTZ R16, R16, R19 ;  /* 0x0000001310107221 */ /* 0x000fe20000010000 */
[----:B------:R-:W-:Y:S01]  /*6800*/  FFMA.FTZ R17, R15, R19, R17 ;  /* 0x000000130f117223 */ /* 0x000fe20000010011 */
[----:B---3--:R-:W-:Y:S02]  /*6810*/  HADD2.F32 R19, -RZ, R27.H0_H0 ;  /* 0x2000001bff137230 */ /* 0x008fe40000004100 */
[----:B------:R-:W3:Y:S01]  /*6820*/  LDL.LU.S16 R27, [R1+0x12e] ;  /* 0x00012e00011b7983 */ /* 0x000ee20000300600 */
[----:B----4-:R-:W-:-:S03]  /*6830*/  HADD2.F32 R15, -RZ, R26.H0_H0 ;  /* 0x2000001aff0f7230 */ /* 0x010fc60000004100 */
[----:B------:R-:W4:Y:S01]  /*6840*/  LDL.LU.S16 R26, [R1+0x128] ;  /* 0x00012800011a7983 */ /* 0x000f220000300600 */
[----:B------:R-:W-:Y:S02]  /*6850*/  HADD2.F32 R73, -RZ, R73.H0_H0 ;  /* 0x20000049ff497230 */ /* 0x000fe40000004100 */
[----:B------:R-:W-:Y:S01]  /*6860*/  FADD.FTZ R64, R64, R72 ;  /* 0x0000004840407221 */ /* 0x000fe20000010000 */
[----:B------:R-:W-:Y:S02]  /*6870*/  HADD2.F32 R20, -RZ, R40.H0_H0 ;  /* 0x20000028ff147230 */ /* 0x000fe40000004100 */
[----:B------:R-:W-:Y:S01]  /*6880*/  FADD.FTZ R73, R73, -UR28 ;  /* 0x8000001c49497e21 */ /* 0x000fe20008010000 */
[----:B------:R-:W-:-:S03]  /*6890*/  FFMA.FTZ R11, R72, R71, R11 ;  /* 0x00000047480b7223 */ /* 0x000fc6000001000b */
[----:B------:R-:W-:Y:S01]  /*68a0*/  FMUL.FTZ R73, R73, UR16 ;  /* 0x0000001049497c20 */ /* 0x000fe20008410000 */
[----:B------:R-:W-:Y:S01]  /*68b0*/  FADD.FTZ R64, R64, R20 ;  /* 0x0000001440407221 */ /* 0x000fe20000010000 */
[----:B------:R-:W-:Y:S02]  /*68c0*/  FMUL.FTZ R21, R21, UR16 ;  /* 0x0000001015157c20 */ /* 0x000fe40008410000 */
[----:B------:R-:W-:Y:S01]  /*68d0*/  FFMA.FTZ R11, R20, R73, R11 ;  /* 0x00000049140b7223 */ /* 0x000fe2000001000b */
[----:B------:R-:W-:Y:S01]  /*68e0*/  FMUL.FTZ R20, R54, R20 ;  /* 0x0000001436147220 */ /* 0x000fe20000410000 */
[----:B------:R-:W-:Y:S01]  /*68f0*/  FADD.FTZ R8, R8, R15 ;  /* 0x0000000f08087221 */ /* 0x000fe20000010000 */
[----:B------:R-:W-:Y:S02]  /*6900*/  FFMA.FTZ R9, R15, R21, R9 ;  /* 0x000000150f097223 */ /* 0x000fe40000010009 */
[----:B------:R-:W-:Y:S01]  /*6910*/  FADD.FTZ R16, R20, R16 ;  /* 0x0000001014107221 */ /* 0x000fe20000010000 */
[----:B------:R-:W-:Y:S01]  /*6920*/  FFMA.FTZ R17, R73, R20, R17 ;  /* 0x0000001449117223 */ /* 0x000fe20000010011 */
[----:B------:R-:W-:Y:S01]  /*6930*/  FMUL.FTZ R20, R55, R15 ;  /* 0x0000000f37147220 */ /* 0x000fe20000410000 */
[----:B------:R-:W-:-:S02]  /*6940*/  HADD2.F32 R15, -RZ, R77.H1_H1 ;  /* 0x3000004dff0f7230 */ /* 0x000fc40000004100 */
[----:B------:R-:W-:Y:S01]  /*6950*/  FADD.FTZ R19, R19, -UR28 ;  /* 0x8000001c13137e21 */ /* 0x000fe20008010000 */
[----:B------:R-:W-:Y:S01]  /*6960*/  FADD.FTZ R16, R16, R20 ;  /* 0x0000001410107221 */ /* 0x000fe20000010000 */
[----:B------:R-:W-:Y:S01]  /*6970*/  FFMA.FTZ R17, R21, R20, R17 ;  /* 0x0000001415117223 */ /* 0x000fe20000010011 */
[----:B------:R-:W-:Y:S02]  /*6980*/  HADD2.F32 R20, -RZ, R42.H0_H0 ;  /* 0x2000002aff147230 */ /* 0x000fe40000004100 */
[----:B------:R-:W-:Y:S01]  /*6990*/  FADD.FTZ R15, R15, -UR28 ;  /* 0x8000001c0f0f7e21 */ /* 0x000fe20008010000 */
[----:B------:R-:W-:Y:S01]  /*69a0*/  FMUL.FTZ R19, R19, UR16 ;  /* 0x0000001013137c20 */ /* 0x000fe20008410000 */
        /* <DEDUP_REMOVED lines=10> */
[----:B------:R-:W-:Y:S02]  /*6a50*/  HADD2.F32 R76, -RZ, R76.H0_H0 ;  /* 0x2000004cff4c7230 */ /* 0x000fe40000004100 */
[----:B------:R-:W-:Y:S01]  /*6a60*/  FADD.FTZ R16, R20, R16 ;  /* 0x0000001014107221 */ /* 0x000fe20000010000 */
[----:B------:R-:W-:Y:S01]  /*6a70*/  FADD.FTZ R77, R77, -UR28 ;  /* 0x8000001c4d4d7e21 */ /* 0x000fe20008010000 */
[----:B------:R-:W-:Y:S01]  /*6a80*/  FFMA.FTZ R17, R15, R21, R17 ;  /* 0x000000150f117223 */ /* 0x000fe20000010011 */
[--C-:B------:R-:W-:Y:S02]  /*6a90*/  HADD2.F32 R15, -RZ, R75.reuse.H1_H1 ;  /* 0x3000004bff0f7230 */ /* 0x100fe40000004100 */
[----:B------:R-:W-:Y:S01]  /*6aa0*/  FADD.FTZ R16, R16, R21 ;  /* 0x0000001510107221 */ /* 0x000fe20000010000 */
[----:B------:R-:W-:Y:S01]  /*6ab0*/  FMUL.FTZ R77, R77, UR16 ;  /* 0x000000104d4d7c20 */ /* 0x000fe20008410000 */
[----:B------:R-:W-:Y:S01]  /*6ac0*/  FMUL.FTZ R19, R54, R76 ;  /* 0x0000004c36137220 */ /* 0x000fe20000410000 */
[----:B------:R-:W-:-:S02]  /*6ad0*/  HADD2.F32 R75, -RZ, R75.H0_H0 ;  /* 0x2000004bff4b7230 */ /* 0x000fc40000004100 */
[----:B------:R-:W-:Y:S01]  /*6ae0*/  FADD.FTZ R15, R15, -UR28 ;  /* 0x8000001c0f0f7e21 */ /* 0x000fe20008010000 */
[----:B------:R-:W-:Y:S01]  /*6af0*/  FADD.FTZ R16, R19, R16 ;  /* 0x0000001013107221 */ /* 0x000fe20000010000 */
[----:B------:R-:W-:Y:S01]  /*6b00*/  FFMA.FTZ R17, R77, R19, R17 ;  /* 0x000000134d117223 */ /* 0x000fe20000010011 */
[----:B------:R-:W-:Y:S02]  /*6b10*/  HADD2.F32 R19, -RZ, R65.H0_H0 ;  /* 0x20000041ff137230 */ /* 0x000fe40000004100 */
[----:B------:R-:W-:Y:S01]  /*6b20*/  FMUL.FTZ R15, R15, UR16 ;  /* 0x000000100f0f7c20 */ /* 0x000fe20008410000 */
[----:B------:R-:W-:Y:S01]  /*6b30*/  FADD.FTZ R75, R75, -UR28 ;  /* 0x8000001c4b4b7e21 */ /* 0x000fe20008010000 */
[----:B------:R-:W-:Y:S02]  /*6b40*/  HADD2.F32 R20, -RZ, R30.H0_H0 ;  /* 0x2000001eff147230 */ /* 0x000fe40000004100 */
[----:B------:R-:W-:Y:S01]  /*6b50*/  FADD.FTZ R64, R64, R76 ;  /* 0x0000004c40407221 */ /* 0x000fe20000010000 */
[----:B------:R-:W-:Y:S01]  /*6b60*/  FADD.FTZ R8, R8, R19 ;  /* 0x0000001308087221 */ /* 0x000fe20000010000 */
[----:B------:R-:W-:Y:S01]  /*6b70*/  FFMA.FTZ R9, R19, R15, R9 ;  /* 0x0000000f13097223 */ /* 0x000fe20000010009 */
[----:B------:R-:W-:Y:S01]  /*6b80*/  FFMA.FTZ R11, R76, R77, R11 ;  /* 0x0000004d4c0b7223 */ /* 0x000fe2000001000b */
[----:B------:R-:W-:Y:S01]  /*6b90*/  FMUL.FTZ R75, R75, UR16 ;  /* 0x000000104b4b7c20 */ /* 0x000fe20008410000 */
[----:B------:R-:W-:Y:S01]  /*6ba0*/  FMUL.FTZ R19, R55, R19 ;  /* 0x0000001337137220 */ /* 0x000fe20000410000 */
[----:B------:R-:W-:Y:S01]  /*6bb0*/  HADD2.F32 R21, -RZ, R25.H0_H0 ;  /* 0x20000019ff157230 */ /* 0x000fe20000004100 */
[----:B------:R-:W4:Y:S01]  /*6bc0*/  LDL.S16 R65, [R1+0x138] ;  /* 0x0001380001417983 */ /* 0x000f220000100600 */
[----:B------:R-:W-:Y:S01]  /*6bd0*/  FADD.FTZ R64, R64, R20 ;  /* 0x0000001440407221 */ /* 0x000fe20000010000 */
[----:B------:R-:W-:Y:S01]  /*6be0*/  FFMA.FTZ R11, R20, R75, R11 ;  /* 0x0000004b140b7223 */ /* 0x000fe2000001000b */
[----:B------:R-:W-:Y:S01]  /*6bf0*/  FFMA.FTZ R17, R15, R19, R17 ;  /* 0x000000130f117223 */ /* 0x000fe20000010011 */
[----:B------:R-:W-:Y:S01]  /*6c00*/  FMUL.FTZ R20, R54, R20 ;  /* 0x0000001436147220 */ /* 0x000fe20000410000 */
[----:B------:R-:W-:Y:S01]  /*6c10*/  FADD.FTZ R16, R16, R19 ;  /* 0x0000001310107221 */ /* 0x000fe20000010000 */
[----:B------:R-:W-:Y:S01]  /*6c20*/  FADD.FTZ R21, R21, -UR28 ;  /* 0x8000001c15157e21 */ /* 0x000fe20008010000 */
[----:B------:R-:W4:Y:S01]  /*6c30*/  LDL.LU.S16 R30, [R1+0x13a] ;  /* 0x00013a00011e7983 */ /* 0x000f220000300600 */
[----:B------:R-:W-:Y:S01]  /*6c40*/  FFMA.FTZ R17, R75, R20, R17 ;  /* 0x000000144b117223 */ /* 0x000fe20000010011 */
[----:B------:R-:W-:Y:S01]  /*6c50*/  FADD.FTZ R16, R20, R16 ;  /* 0x0000001014107221 */ /* 0x000fe20000010000 */
[----:B------:R-:W-:Y:S01]  /*6c60*/  FMUL.FTZ R21, R21, UR16 ;  /* 0x0000001015157c20 */ /* 0x000fe20008410000 */
[----:B------:R-:W4:Y:S01]  /*6c70*/  LDL.LU.S16 R25, [R1+0x136] ;  /* 0x0001360001197983 */ /* 0x000f220000300600 */
[----:B--2---:R-:W-:-:S05]  /*6c80*/  HADD2.F32 R15, -RZ, R24.H0_H0 ;  /* 0x20000018ff0f7230 */ /* 0x004fca0000004100 */
[----:B------:R-:W-:-:S04]  /*6c90*/  FMUL.FTZ R20, R55, R15 ;  /* 0x0000000f37147220 */ /* 0x000fc80000410000 */
[----:B------:R-:W-:Y:S01]  /*6ca0*/  FADD.FTZ R16, R16, R20 ;  /* 0x0000001410107221 */ /* 0x000fe20000010000 */
[----:B------:R-:W-:Y:S01]  /*6cb0*/  FFMA.FTZ R17, R21, R20, R17 ;  /* 0x0000001415117223 */ /* 0x000fe20000010011 */
[----:B---3--:R-:W-:Y:S02]  /*6cc0*/  HADD2.F32 R20, -RZ, R27.H0_H0 ;  /* 0x2000001bff147230 */ /* 0x008fe40000004100 */
[----:B------:R-:W2:Y:S01]  /*6cd0*/  LDL.S16 R27, [R1+0x14c] ;  /* 0x00014c00011b7983 */ /* 0x000ea20000100600 */
[----:B----4-:R-:W-:Y:S02]  /*6ce0*/  HADD2.F32 R19, -RZ, R26.H0_H0 ;  /* 0x2000001aff137230 */ /* 0x010fe40000004100 */
[----:B------:R-:W-:Y:S01]  /*6cf0*/  FADD.FTZ R8, R8, R15 ;  /* 0x0000000f08087221 */ /* 0x000fe20000010000 */
[----:B------:R-:W-:Y:S01]  /*6d00*/  FFMA.FTZ R9, R15, R21, R9 ;  /* 0x000000150f097223 */ /* 0x000fe20000010009 */
[----:B------:R-:W-:Y:S02]  /*6d10*/  HADD2.F32 R15, -RZ, R60.H0_H0 ;  /* 0x2000003cff0f7230 */ /* 0x000fe40000004100 */
[----:B------:R-:W-:-:S03]  /*6d20*/  FADD.FTZ R19, R19, -UR28 ;  /* 0x8000001c13137e21 */ /* 0x000fc60008010000 */
[----:B------:R-:W-:Y:S01]  /*6d30*/  FADD.FTZ R15, R15, -UR28 ;  /* 0x8000001c0f0f7e21 */ /* 0x000fe20008010000 */
[----:B------:R-:W-:Y:S01]  /*6d40*/  FMUL.FTZ R19, R19, UR16 ;  /* 0x0000001013137c20 */ /* 0x000fe20008410000 */
[----:B------:R-:W-:Y:S02]  /*6d50*/  HADD2.F32 R21, -RZ, R58.H0_H0 ;  /* 0x2000003aff157230 */ /* 0x000fe40000004100 */
[----:B------:R-:W-:Y:S01]  /*6d60*/  FADD.FTZ R64, R64, R20 ;  /* 0x0000001440407221 */ /* 0x000fe20000010000 */
[----:B------:R-:W-:Y:S02]  /*6d70*/  HADD2.F32 R24, -RZ, R59.H0_H0 ;  /* 0x2000003bff187230 */ /* 0x000fe40000004100 */
[----:B------:R-:W-:Y:S01]  /*6d80*/  FMUL.FTZ R15, R15, UR16 ;  /* 0x000000100f0f7c20 */ /* 0x000fe20008410000 */
[----:B------:R-:W-:Y:S01]  /*6d90*/  FFMA.FTZ R11, R20, R19, R11 ;  /* 0x00000013140b7223 */ /* 0x000fe2000001000b */
[----:B------:R-:W-:Y:S01]  /*6da0*/  FMUL.FTZ R20, R54, R20 ;  /* 0x0000001436147220 */ /* 0x000fe20000410000 */
[----:B------:R-:W-:Y:S01]  /*6db0*/  FADD.FTZ R8, R8, R21 ;  /* 0x0000001508087221 */ /* 0x000fe20000010000 */
[----:B------:R-:W-:Y:S01]  /*6dc0*/  FFMA.FTZ R9, R21, R15, R9 ;  /* 0x0000000f15097223 */ /* 0x000fe20000010009 */
[----:B------:R-:W-:Y:S01]  /*6dd0*/  FMUL.FTZ R21, R55, R21 ;  /* 0x0000001537157220 */ /* 0x000fe20000410000 */
[----:B------:R-:W-:Y:S01]  /*6de0*/  FFMA.FTZ R17, R19, R20, R17 ;  /* 0x0000001413117223 */ /* 0x000fe20000010011 */
[----:B------:R-:W-:Y:S01]  /*6df0*/  FADD.FTZ R24, R24, -UR28 ;  /* 0x8000001c18187e21 */ /* 0x000fe20008010000 */
[----:B------:R-:W-:-:S02]  /*6e00*/  HADD2.F32 R19, -RZ, R53.H0_H0 ;  /* 0x20000035ff137230 */ /* 0x000fc40000004100 */
[----:B------:R-:W-:Y:S01]  /*6e10*/  FFMA.FTZ R17, R15, R21, R17 ;  /* 0x000000150f117223 */ /* 0x000fe20000010011 */
[----:B------:R-:W-:Y:S01]  /*6e20*/  FMUL.FTZ R24, R24, UR16 ;  /* 0x0000001018187c20 */ /* 0x000fe20008410000 */
[----:B------:R-:W-:Y:S02]  /*6e30*/  HADD2.F32 R15, -RZ, R48.H0_H0 ;  /* 0x20000030ff0f7230 */ /* 0x000fe40000004100 */
[----:B------:R-:W-:Y:S01]  /*6e40*/  FADD.FTZ R16, R20, R16 ;  /* 0x0000001014107221 */ /* 0x000fe20000010000 */
[----:B------:R-:W-:Y:S01]  /*6e50*/  FMUL.FTZ R20, R54, R19 ;  /* 0x0000001336147220 */ /* 0x000fe20000410000 */
[----:B------:R-:W-:Y:S01]  /*6e60*/  FADD.FTZ R64, R64, R19 ;  /* 0x0000001340407221 */ /* 0x000fe20000010000 */
[----:B------:R-:W-:Y:S01]  /*6e70*/  FFMA.FTZ R11, R19, R24, R11 ;  /* 0x00000018130b7223 */ /* 0x000fe2000001000b */
[--C-:B------:R-:W-:Y:S02]  /*6e80*/  HADD2.F32 R19, -RZ, R49.reuse.H0_H0 ;  /* 0x20000031ff137230 */ /* 0x100fe40000004100 */
[----:B------:R-:W-:Y:S01]  /*6e90*/  FADD.FTZ R15, R15, -UR28 ;  /* 0x8000001c0f0f7e21 */ /* 0x000fe20008010000 */
[----:B------:R-:W-:Y:S01]  /*6ea0*/  FADD.FTZ R16, R16, R21 ;  /* 0x0000001510107221 */ /* 0x000fe20000010000 */
[----:B------:R-:W-:-:S02]  /*6eb0*/  HADD2.F32 R49, -RZ, R49.H1_H1 ;  /* 0x30000031ff317230 */ /* 0x000fc40000004100 */
[----:B------:R-:W-:Y:S01]  /*6ec0*/  FADD.FTZ R19, R19, -UR28 ;  /* 0x8000001c13137e21 */ /* 0x000fe20008010000 */
[----:B------:R-:W-:Y:S01]  /*6ed0*/  FMUL.FTZ R15, R15, UR16 ;  /* 0x000000100f0f7c20 */ /* 0x000fe20008410000 */
[----:B------:R-:W-:Y:S01]  /*6ee0*/  FADD.FTZ R16, R20, R16 ;  /* 0x0000001014107221 */ /* 0x000fe20000010000 */
[----:B------:R-:W-:Y:S01]  /*6ef0*/  FFMA.FTZ R17, R24, R20, R17 ;  /* 0x0000001418117223 */ /* 0x000fe20000010011 */
[----:B------:R-:W-:Y:S02]  /*6f00*/  HADD2.F32 R20, -RZ, R56.H0_H0 ;  /* 0x20000038ff147230 */ /* 0x000fe40000004100 */
[----:B------:R-:W-:Y:S01]  /*6f10*/  FMUL.FTZ R19, R19, UR16 ;  /* 0x0000001013137c20 */ /* 0x000fe20008410000 */
[----:B------:R-:W-:Y:S01]  /*6f20*/  FADD.FTZ R8, R8, R49 ;  /* 0x0000003108087221 */ /* 0x000fe20000010000 */
[----:B------:R-:W-:Y:S01]  /*6f30*/  FFMA.FTZ R9, R49, R15, R9 ;  /* 0x0000000f31097223 */ /* 0x000fe20000010009 */
[----:B------:R-:W-:Y:S01]  /*6f40*/  FMUL.FTZ R49, R55, R49 ;  /* 0x0000003137317220 */ /* 0x000fe20000410000 */
[----:B------:R-:W-:-:S02]  /*6f50*/  HADD2.F32 R48, -RZ, R48.H1_H1 ;  /* 0x30000030ff307230 */ /* 0x000fc40000004100 */
        /* <DEDUP_REMOVED lines=15> */
[----:B------:R-:W-:Y:S02]  /*7050*/  HADD2.F32 R20, -RZ, R57.H0_H0 ;  /* 0x20000039ff147230 */ /* 0x000fe40000004100 */
[----:B------:R-:W-:Y:S01]  /*7060*/  FMUL.FTZ R26, R19, UR16 ;  /* 0x00000010131a7c20 */ /* 0x000fe20008410000 */
[----:B------:R-:W-:Y:S02]  /*7070*/  HADD2.F32 R50, -RZ, R50.H0_H0 ;  /* 0x20000032ff327230 */ /* 0x000fe40000004100 */
[----:B------:R-:W-:Y:S01]  /*7080*/  FADD.FTZ R8, R8, R15 ;  /* 0x0000000f08087221 */ /* 0x000fe20000010000 */
[----:B------:R-:W-:Y:S01]  /*7090*/  FFMA.FTZ R9, R15, R48, R9 ;  /* 0x000000300f097223 */ /* 0x000fe20000010009 */
[----:B------:R-:W-:Y:S02]  /*70a0*/  HADD2.F32 R24, -RZ, R52.H1_H1 ;  /* 0x30000034ff187230 */ /* 0x000fe40000004100 */
[----:B------:R-:W-:Y:S01]  /*70b0*/  FMUL.FTZ R15, R54, R20 ;  /* 0x00000014360f7220 */ /* 0x000fe20000410000 */
[----:B------:R-:W-:Y:S01]  /*70c0*/  FADD.FTZ R50, R50, -UR28 ;  /* 0x8000001c32327e21 */ /* 0x000fe20008010000 */
[----:B------:R-:W-:Y:S01]  /*70d0*/  FADD.FTZ R64, R64, R20 ;  /* 0x0000001440407221 */ /* 0x000fe20000010000 */
[----:B------:R-:W-:Y:S01]  /*70e0*/  FFMA.FTZ R11, R20, R26, R11 ;  /* 0x0000001a140b7223 */ /* 0x000fe2000001000b */
[----:B------:R-:W-:-:S02]  /*70f0*/  HADD2.F32 R20, -RZ, R63.H0_H0 ;  /* 0x2000003fff147230 */ /* 0x000fc40000004100 */
[----:B------:R-:W-:Y:S01]  /*7100*/  FMUL.FTZ R19, R55, R24 ;  /* 0x0000001837137220 */ /* 0x000fe20000410000 */
[----:B------:R-:W3:Y:S01]  /*7110*/  LDL.LU.S16 R63, [R1+0x140] ;  /* 0x00014000013f7983 */ /* 0x000ee20000300600 */
[----:B------:R-:W-:Y:S01]  /*7120*/  FADD.FTZ R16, R15, R16 ;  /* 0x000000100f107221 */ /* 0x000fe20000010000 */
[----:B------:R-:W-:Y:S01]  /*7130*/  FMUL.FTZ R50, R50, UR16 ;  /* 0x0000001032327c20 */ /* 0x000fe20008410000 */
[----:B------:R-:W-:Y:S01]  /*7140*/  FFMA.FTZ R17, R26, R15, R17 ;  /* 0x0000000f1a117223 */ /* 0x000fe20000010011 */
[----:B------:R-:W-:Y:S02]  /*7150*/  HADD2.F32 R51, -RZ, R51.H1_H1 ;  /* 0x30000033ff337230 */ /* 0x000fe40000004100 */
[----:B------:R-:W-:Y:S01]  /*7160*/  FADD.FTZ R16, R16, R19 ;  /* 0x0000001310107221 */ /* 0x000fe20000010000 */
[----:B------:R-:W-:Y:S01]  /*7170*/  FFMA.FTZ R19, R50, R19, R17 ;  /* 0x0000001332137223 */ /* 0x000fe20000010011 */
[----:B------:R-:W-:Y:S02]  /*7180*/  HADD2.F32 R17, -RZ, R65.H0_H0 ;  /* 0x20000041ff117230 */ /* 0x000fe40000004100 */
[----:B------:R-:W4:Y:S01]  /*7190*/  LDL.LU.S16 R65, [R1+0x13e] ;  /* 0x00013e0001417983 */ /* 0x000f220000300600 */
[----:B------:R-:W-:Y:S01]  /*71a0*/  FADD.FTZ R51, R51, -UR28 ;  /* 0x8000001c33337e21 */ /* 0x000fe20008010000 */
[----:B------:R-:W-:Y:S01]  /*71b0*/  FADD.FTZ R8, R8, R24 ;  /* 0x0000001808087221 */ /* 0x000fe20000010000 */
[----:B------:R-:W-:Y:S01]  /*71c0*/  FFMA.FTZ R9, R24, R50, R9 ;  /* 0x0000003218097223 */ /* 0x000fe20000010009 */
[----:B------:R-:W-:Y:S01]  /*71d0*/  FMUL.FTZ R15, R54, R20 ;  /* 0x00000014360f7220 */ /* 0x000fe20000410000 */
[----:B------:R-:W-:-:S04]  /*71e0*/  FMUL.FTZ R24, R51, UR16 ;  /* 0x0000001033187c20 */ /* 0x000fc80008410000 */
[----:B------:R-:W-:Y:S01]  /*71f0*/  FFMA.FTZ R11, R20, R24, R11 ;  /* 0x00000018140b7223 */ /* 0x000fe2000001000b */
[----:B------:R-:W-:Y:S01]  /*7200*/  FFMA.FTZ R19, R24, R15, R19 ;  /* 0x0000000f18137223 */ /* 0x000fe20000010013 */
[----:B------:R-:W-:Y:S01]  /*7210*/  FADD.FTZ R24, R17, -UR28 ;  /* 0x8000001c11187e21 */ /* 0x000fe20008010000 */
[----:B------:R-:W-:Y:S02]  /*7220*/  HADD2.F32 R26, -RZ, R30.H0_H0 ;  /* 0x2000001eff1a7230 */ /* 0x000fe40000004100 */
[----:B------:R-:W4:Y:S01]  /*7230*/  LDL.LU.S16 R30, [R1+0x14e] ;  /* 0x00014e00011e7983 */ /* 0x000f220000300600 */
[----:B--2---:R-:W-:-:S03]  /*7240*/  HADD2.F32 R17, -RZ, R27.H0_H0 ;  /* 0x2000001bff117230 */ /* 0x004fc60000004100 */
[----:B------:R-:W2:Y:S01]  /*7250*/  LDL.S16 R27, [R1+0x14a] ;  /* 0x00014a00011b7983 */ /* 0x000ea20000100600 */
[----:B------:R-:W-:Y:S02]  /*7260*/  HADD2.F32 R52, -RZ, R52.H0_H0 ;  /* 0x20000034ff347230 */ /* 0x000fe40000004100 */
[----:B------:R-:W-:Y:S01]  /*7270*/  FADD.FTZ R64, R64, R20 ;  /* 0x0000001440407221 */ /* 0x000fe20000010000 */
[----:B------:R-:W-:Y:S01]  /*7280*/  FMUL.FTZ R24, R24, UR16 ;  /* 0x0000001018187c20 */ /* 0x000fe20008410000 */
[----:B------:R-:W-:Y:S01]  /*7290*/  FADD.FTZ R16, R15, R16 ;  /* 0x000000100f107221 */ /* 0x000fe20000010000 */
[----:B------:R-:W-:Y:S01]  /*72a0*/  FADD.FTZ R20, R52, -UR28 ;  /* 0x8000001c34147e21 */ /* 0x000fe20008010000 */
[----:B------:R-:W-:Y:S01]  /*72b0*/  FMUL.FTZ R21, R55, R26 ;  /* 0x0000001a37157220 */ /* 0x000fe20000410000 */
[----:B------:R-:W-:Y:S02]  /*72c0*/  HADD2.F32 R15, -RZ, R25.H0_H0 ;  /* 0x20000019ff0f7230 */ /* 0x000fe40000004100 */
[----:B------:R-:W-:Y:S01]  /*72d0*/  FADD.FTZ R64, R64, R17 ;  /* 0x0000001140407221 */ /* 0x000fe20000010000 */
[----:B------:R-:W-:Y:S01]  /*72e0*/  FMUL.FTZ R20, R20, UR16 ;  /* 0x0000001014147c20 */ /* 0x000fe20008410000 */
[----:B------:R-:W-:Y:S01]  /*72f0*/  FFMA.FTZ R11, R17, R24, R11 ;  /* 0x00000018110b7223 */ /* 0x000fe2000001000b */
[----:B------:R-:W2:Y:S01]  /*7300*/  LDL.LU.S16 R25, [R1+0x148] ;  /* 0x0001480001197983 */ /* 0x000ea20000300600 */
[----:B------:R-:W-:Y:S01]  /*7310*/  FMUL.FTZ R17, R54, R17 ;  /* 0x0000001136117220 */ /* 0x000fe20000410000 */
[----:B------:R-:W-:Y:S01]  /*7320*/  FADD.FTZ R16, R16, R21 ;  /* 0x0000001510107221 */ /* 0x000fe20000010000 */
[----:B------:R-:W-:Y:S01]  /*7330*/  FFMA.FTZ R19, R20, R21, R19 ;  /* 0x0000001514137223 */ /* 0x000fe20000010013 */
[----:B------:R-:W-:-:S02]  /*7340*/  FADD.FTZ R21, R15, -UR28 ;  /* 0x8000001c0f157e21 */ /* 0x000fc40008010000 */
[----:B------:R-:W-:Y:S01]  /*7350*/  FADD.FTZ R15, R17, R16 ;  /* 0x00000010110f7221 */ /* 0x000fe20000010000 */
[----:B------:R-:W-:Y:S01]  /*7360*/  FFMA.FTZ R9, R26, R20, R9 ;  /* 0x000000141a097223 */ /* 0x000fe20000010009 */
[----:B------:R-:W-:Y:S02]  /*7370*/  HADD2.F32 R20, -RZ, R62.H0_H0 ;  /* 0x2000003eff147230 */ /* 0x000fe40000004100 */
[----:B------:R-:W-:Y:S01]  /*7380*/  FFMA.FTZ R19, R24, R17, R19 ;  /* 0x0000001118137223 */ /* 0x000fe20000010013 */
[----:B------:R-:W-:Y:S01]  /*7390*/  FADD.FTZ R8, R8, R26 ;  /* 0x0000001a08087221 */ /* 0x000fe20000010000 */
[----:B------:R-:W2:Y:S01]  /*73a0*/  LDL.S16 R62, [R1+0x158] ;  /* 0x00015800013e7983 */ /* 0x000ea20000100600 */
[----:B------:R-:W-:Y:S01]  /*73b0*/  FMUL.FTZ R24, R21, UR16 ;  /* 0x0000001015187c20 */ /* 0x000fe20008410000 */
[----:B------:R-:W-:Y:S01]  /*73c0*/  FMUL.FTZ R26, R55, R20 ;  /* 0x00000014371a7220 */ /* 0x000fe20000410000 */
[----:B------:R-:W-:Y:S02]  /*73d0*/  FADD.FTZ R8, R8, R20 ;  /* 0x0000001408087221 */ /* 0x000fe40000010000 */
[----:B------:R-:W-:Y:S01]  /*73e0*/  FFMA.FTZ R9, R20, R24, R9 ;  /* 0x0000001814097223 */ /* 0x000fe20000010009 */
[----:B---3--:R-:W-:-:S02]  /*73f0*/  HADD2.F32 R16, -RZ, R63.H0_H0 ;  /* 0x2000003fff107230 */ /* 0x008fc40000004100 */
[----:B------:R-:W3:Y:S01]  /*7400*/  LDL.LU.S16 R63, [R1+0x146] ;  /* 0x00014600013f7983 */ /* 0x000ee20000300600 */
[----:B----4-:R-:W-:-:S03]  /*7410*/  HADD2.F32 R20, -RZ, R65.H0_H0 ;  /* 0x20000041ff147230 */ /* 0x010fc60000004100 */
[----:B------:R-:W4:Y:S02]  /*7420*/  LDL.S16 R65, [R1+0x15c] ;  /* 0x00015c0001417983 */ /* 0x000f240000100600 */
[----:B------:R-:W-:Y:S01]  /*7430*/  FADD.FTZ R21, R20, -UR28 ;  /* 0x8000001c14157e21 */ /* 0x000fe20008010000 */
[----:B------:R-:W-:Y:S01]  /*7440*/  FADD.FTZ R17, R16, -UR28 ;  /* 0x8000001c10117e21 */ /* 0x000fe20008010000 */
[----:B------:R-:W-:Y:S02]  /*7450*/  HADD2.F32 R16, -RZ, R30.H0_H0 ;  /* 0x2000001eff107230 */ /* 0x000fe40000004100 */
[----:B------:R-:W4:Y:S01]  /*7460*/  LDL.LU.S16 R30, [R1+0x15e] ;  /* 0x00015e00011e7983 */ /* 0x000f220000300600 */
[----:B--2---:R-:W-:-:S03]  /*7470*/  HADD2.F32 R20, -RZ, R27.H0_H0 ;  /* 0x2000001bff147230 */ /* 0x004fc60000004100 */
[----:B------:R-:W2:Y:S01]  /*7480*/  LDL.S16 R27, [R1+0x160] ;  /* 0x00016000011b7983 */ /* 0x000ea20000100600 */
[----:B------:R-:W-:Y:S01]  /*7490*/  FMUL.FTZ R17, R17, UR16 ;  /* 0x0000001011117c20 */ /* 0x000fe20008410000 */
[----:B------:R-:W-:Y:S01]  /*74a0*/  FFMA.FTZ R24, R24, R26, R19 ;  /* 0x0000001a18187223 */ /* 0x000fe20000010013 */
[----:B------:R-:W-:Y:S02]  /*74b0*/  FADD.FTZ R64, R64, R16 ;  /* 0x0000001040407221 */ /* 0x000fe40000010000 */
[----:B------:R-:W-:Y:S01]  /*74c0*/  FFMA.FTZ R11, R16, R17, R11 ;  /* 0x00000011100b7223 */ /* 0x000fe2000001000b */
[----:B------:R-:W-:Y:S01]  /*74d0*/  FMUL.FTZ R16, R54, R16 ;  /* 0x0000001036107220 */ /* 0x000fe20000410000 */
[----:B------:R-:W-:Y:S01]  /*74e0*/  FADD.FTZ R15, R15, R26 ;  /* 0x0000001a0f0f7221 */ /* 0x000fe20000010000 */
[----:B------:R-:W-:Y:S02]  /*74f0*/  HADD2.F32 R19, -RZ, R25.H0_H0 ;  /* 0x20000019ff137230 */ /* 0x000fe40000004100 */
[----:B------:R-:W2:Y:S01]  /*7500*/  LDL.LU.S16 R25, [R1+0x15a] ;  /* 0x00015a0001197983 */ /* 0x000ea20000300600 */
[----:B------:R-:W-:Y:S01]  /*7510*/  FMUL.FTZ R21, R21, UR16 ;  /* 0x0000001015157c20 */ /* 0x000fe20008410000 */
[----:B------:R-:W-:Y:S01]  /*7520*/  FFMA.FTZ R24, R17, R16, R24 ;  /* 0x0000001011187223 */ /* 0x000fe20000010018 */
[----:B------:R-:W-:Y:S01]  /*7530*/  FADD.FTZ R19, R19, -UR28 ;  /* 0x8000001c13137e21 */ /* 0x000fe20008010000 */
[----:B------:R-:W-:Y:S01]  /*7540*/  FADD.FTZ R8, R8, R20 ;  /* 0x0000001408087221 */ /* 0x000fe20000010000 */
[----:B------:R-:W-:Y:S01]  /*7550*/  FFMA.FTZ R9, R20, R21, R9 ;  /* 0x0000001514097223 */ /* 0x000fe20000010009 */
[----:B------:R-:W-:Y:S01]  /*7560*/  FADD.FTZ R15, R16, R15 ;  /* 0x0000000f100f7221 */ /* 0x000fe20000010000 */
[----:B------:R-:W-:Y:S01]  /*7570*/  FMUL.FTZ R20, R55, R20 ;  /* 0x0000001437147220 */ /* 0x000fe20000410000 */
[----:B------:R-:W-:Y:S01]  /*7580*/  FMUL.FTZ R19, R19, UR16 ;  /* 0x0000001013137c20 */ /* 0x000fe20008410000 */
[----:B------:R-:W-:-:S02]  /*7590*/  HADD2.F32 R16, -RZ, R62.H0_H0 ;  /* 0x2000003eff107230 */ /* 0x000fc40000004100 */
[----:B------:R-:W-:Y:S01]  /*75a0*/  FADD.FTZ R15, R15, R20 ;  /* 0x000000140f0f7221 */ /* 0x000fe20000010000 */
[----:B------:R-:W-:Y:S01]  /*75b0*/  FFMA.FTZ R24, R21, R20, R24 ;  /* 0x0000001415187223 */ /* 0x000fe20000010018 */
[----:B------:R-:W2:Y:S01]  /*75c0*/  LDL.S16 R62, [R1+0x16c] ;  /* 0x00016c00013e7983 */ /* 0x000ea20000100600 */
[----:B------:R-:W-:Y:S01]  /*75d0*/  FMUL.FTZ R20, R54, R16 ;  /* 0x0000001036147220 */ /* 0x000fe20000410000 */
[----:B------:R-:W-:Y:S01]  /*75e0*/  FADD.FTZ R64, R64, R16 ;  /* 0x0000001040407221 */ /* 0x000fe20000010000 */
[----:B------:R-:W-:Y:S02]  /*75f0*/  FFMA.FTZ R11, R16, R19, R11 ;  /* 0x00000013100b7223 */ /* 0x000fe4000001000b */
[----:B------:R-:W-:Y:S01]  /*7600*/  FFMA.FTZ R24, R19, R20, R24 ;  /* 0x0000001413187223 */ /* 0x000fe20000010018 */
[----:B------:R-:W-:Y:S01]  /*7610*/  FADD.FTZ R15, R20, R15 ;  /* 0x0000000f140f7221 */ /* 0x000fe20000010000 */
[----:B---3--:R-:W-:Y:S02]  /*7620*/  HADD2.F32 R17, -RZ, R63.H0_H0 ;  /* 0x2000003fff117230 */ /* 0x008fe40000004100 */
[----:B------:R-:W3:Y:S01]  /*7630*/  LDL.LU.S16 R63, [R1+0x162] ;  /* 0x00016200013f7983 */ /* 0x000ee20000300600 */
[----:B----4-:R-:W-:-:S03]  /*7640*/  HADD2.F32 R16, -RZ, R65.H0_H0 ;  /* 0x20000041ff107230 */ /* 0x010fc60000004100 */
[----:B------:R-:W4:Y:S02]  /*7650*/  LDL.LU.S16 R65, [R1+0x166] ;  /* 0x0001660001417983 */ /* 0x000f240000300600 */
[----:B------:R-:W-:Y:S01]  /*7660*/  FADD.FTZ R19, R16, -UR28 ;  /* 0x8000001c10137e21 */ /* 0x000fe20008010000 */
[----:B------:R-:W-:Y:S02]  /*7670*/  HADD2.F32 R20, -RZ, R30.H0_H0 ;  /* 0x2000001eff147230 */ /* 0x000fe40000004100 */
[----:B------:R-:W4:Y:S01]  /*7680*/  LDL.LU.S16 R30, [R1+0x16e] ;  /* 0x00016e00011e7983 */ /* 0x000f220000300600 */
[----:B--2---:R-:W-:-:S03]  /*7690*/  HADD2.F32 R16, -RZ, R27.H0_H0 ;  /* 0x2000001bff107230 */ /* 0x004fc60000004100 */
[----:B------:R-:W2:Y:S01]  /*76a0*/  LDL.LU.S16 R27, [R1+0x16a] ;  /* 0x00016a00011b7983 */ /* 0x000ea20000300600 */
[----:B------:R-:W-:Y:S01]  /*76b0*/  FADD.FTZ R17, R17, -UR28 ;  /* 0x8000001c11117e21 */ /* 0x000fe20008010000 */
[----:B------:R-:W-:-:S03]  /*76c0*/  FMUL.FTZ R19, R19, UR16 ;  /* 0x0000001013137c20 */ /* 0x000fc60008410000 */
[----:B------:R-:W-:Y:S01]  /*76d0*/  FMUL.FTZ R17, R17, UR16 ;  /* 0x0000001011117c20 */ /* 0x000fe20008410000 */
[----:B------:R-:W-:Y:S01]  /*76e0*/  FADD.FTZ R21, R8, R20 ;  /* 0x0000001408157221 */ /* 0x000fe20000010000 */
[----:B------:R-:W-:Y:S02]  /*76f0*/  HADD2.F32 R26, -RZ, R25.H0_H0 ;  /* 0x20000019ff1a7230 */ /* 0x000fe40000004100 */
[----:B------:R-:W-:Y:S01]  /*7700*/  FFMA.FTZ R25, R20, R17, R9 ;  /* 0x0000001114197223 */ /* 0x000fe20000010009 */
[----:B------:R-:W-:Y:S01]  /*7710*/  FMUL.FTZ R20, R55, R20 ;  /* 0x0000001437147220 */ /* 0x000fe20000410000 */
[----:B------:R-:W-:Y:S01]  /*7720*/  FFMA.FTZ R8, R16, R19, R11 ;  /* 0x0000001310087223 */ /* 0x000fe2000001000b */
[----:B------:R-:W-:Y:S01]  /*7730*/  FADD.FTZ R26, R26, -UR28 ;  /* 0x8000001c1a1a7e21 */ /* 0x000fe20008010000 */
[----:B------:R-:W-:Y:S01]  /*7740*/  FADD.FTZ R9, R64, R16 ;  /* 0x0000001040097221 */ /* 0x000fe20000010000 */
[----:B------:R-:W-:Y:S01]  /*7750*/  FADD.FTZ R15, R15, R20 ;  /* 0x000000140f0f7221 */ /* 0x000fe20000010000 */
[----:B------:R-:W-:Y:S01]  /*7760*/  FFMA.FTZ R24, R17, R20, R24 ;  /* 0x0000001411187223 */ /* 0x000fe20000010018 */
[----:B------:R-:W-:Y:S01]  /*7770*/  FMUL.FTZ R16, R54, R16 ;  /* 0x0000001036107220 */ /* 0x000fe20000410000 */
[----:B------:R-:W-:-:S02]  /*7780*/  HADD2.F32 R20, -RZ, R28.H0_H0 ;  /* 0x2000001cff147230 */ /* 0x000fc40000004100 */
[----:B------:R-:W-:Y:S01]  /*7790*/  FMUL.FTZ R17, R26, UR16 ;  /* 0x000000101a117c20 */ /* 0x000fe20008410000 */
[----:B------:R-:W-:Y:S01]  /*77a0*/  FADD.FTZ R15, R16, R15 ;  /* 0x0000000f100f7221 */ /* 0x000fe20000010000 */
[----:B------:R-:W-:Y:S01]  /*77b0*/  FFMA.FTZ R24, R19, R16, R24 ;  /* 0x0000001013187223 */ /* 0x000fe20000010018 */
[----:B------:R-:W-:Y:S01]  /*77c0*/  FMUL.FTZ R16, R55, R20 ;  /* 0x0000001437107220 */ /* 0x000fe20000410000 */
[----:B------:R-:W-:Y:S01]  /*77d0*/  FADD.FTZ R21, R21, R20 ;  /* 0x0000001415157221 */ /* 0x000fe20000010000 */
[----:B------:R-:W-:Y:S02]  /*77e0*/  FFMA.FTZ R25, R20, R17, R25 ;  /* 0x0000001114197223 */ /* 0x000fe40000010019 */
[----:B------:R-:W-:Y:S01]  /*77f0*/  FADD.FTZ R19, R15, R16 ;  /* 0x000000100f137221 */ /* 0x000fe20000010000 */
[----:B------:R-:W-:Y:S01]  /*7800*/  FFMA.FTZ R24, R17, R16, R24 ;  /* 0x0000001011187223 */ /* 0x000fe20000010018 */
[----:B---3--:R-:W-:Y:S02]  /*7810*/  HADD2.F32 R11, -RZ, R63.H0_H0 ;  /* 0x2000003fff0b7230 */ /* 0x008fe40000004100 */
[----:B------:R-:W3:Y:S01]  /*7820*/  LDL.S16 R63, [R1+0x170] ;  /* 0x00017000013f7983 */ /* 0x000ee20000100600 */
[----:B----4-:R-:W-:-:S03]  /*7830*/  HADD2.F32 R20, -RZ, R65.H0_H0 ;  /* 0x20000041ff147230 */ /* 0x010fc60000004100 */
[----:B------:R-:W4:Y:S01]  /*7840*/  LDL.LU.S16 R65, [R1+0x172] ;  /* 0x0001720001417983 */ /* 0x000f220000300600 */
[----:B------:R-:W-:Y:S01]  /*7850*/  FADD.FTZ R15, R11, -UR28 ;  /* 0x8000001c0b0f7e21 */ /* 0x000fe20008010000 */
[----:B------:R-:W-:Y:S02]  /*7860*/  HADD2.F32 R11, -RZ, R33.H0_H0 ;  /* 0x20000021ff0b7230 */ /* 0x000fe40000004100 */
[----:B------:R-:W-:Y:S01]  /*7870*/  FADD.FTZ R16, R20, -UR28 ;  /* 0x8000001c14107e21 */ /* 0x000fe20008010000 */
[----:B------:R-:W-:Y:S02]  /*7880*/  FMUL.FTZ R15, R15, UR16 ;  /* 0x000000100f0f7c20 */ /* 0x000fe40008410000 */
[----:B------:R-:W-:Y:S02]  /*7890*/  FADD.FTZ R9, R9, R11 ;  /* 0x0000000b09097221 */ /* 0x000fe40000010000 */
[----:B------:R-:W-:Y:S01]  /*78a0*/  FFMA.FTZ R8, R11, R15, R8 ;  /* 0x0000000f0b087223 */ /* 0x000fe20000010008 */
[----:B--2---:R-:W-:-:S02]  /*78b0*/  HADD2.F32 R17, -RZ, R27.H0_H0 ;  /* 0x2000001bff117230 */ /* 0x004fc40000004100 */
[----:B------:R-:W-:Y:S01]  /*78c0*/  FMUL.FTZ R27, R16, UR16 ;  /* 0x00000010101b7c20 */ /* 0x000fe20008410000 */
[----:B------:R-:W-:Y:S01]  /*78d0*/  FMUL.FTZ R16, R54, R11 ;  /* 0x0000000b36107220 */ /* 0x000fe20000410000 */
[----:B------:R-:W-:Y:S02]  /*78e0*/  HADD2.F32 R11, -RZ, R30.H0_H0 ;  /* 0x2000001eff0b7230 */ /* 0x000fe40000004100 */
[----:B------:R-:W2:Y:S01]  /*78f0*/  LDL.S16 R30, [R1+0x174] ;  /* 0x00017400011e7983 */ /* 0x000ea20000100600 */
[----:B------:R-:W-:Y:S02]  /*7900*/  HADD2.F32 R20, -RZ, R62.H0_H0 ;  /* 0x2000003eff147230 */ /* 0x000fe40000004100 */
[----:B------:R-:W-:Y:S01]  /*7910*/  FADD.FTZ R17, R17, -UR28 ;  /* 0x8000001c11117e21 */ /* 0x000fe20008010000 */
[----:B------:R-:W-:Y:S01]  /*7920*/  FFMA.FTZ R24, R15, R16, R24 ;  /* 0x000000100f187223 */ /* 0x000fe20000010018 */
[----:B------:R-:W-:Y:S01]  /*7930*/  FADD.FTZ R19, R16, R19 ;  /* 0x0000001310137221 */ /* 0x000fe20000010000 */
[----:B------:R-:W-:-:S02]  /*7940*/  HADD2.F32 R15, -RZ, R74.H0_H0 ;  /* 0x2000004aff0f7230 */ /* 0x000fc40000004100 */
[----:B------:R-:W-:Y:S01]  /*7950*/  FADD.FTZ R21, R21, R20 ;  /* 0x0000001415157221 */ /* 0x000fe20000010000 */
[----:B------:R-:W-:Y:S01]  /*7960*/  FFMA.FTZ R25, R20, R27, R25 ;  /* 0x0000001b14197223 */ /* 0x000fe20000010019 */
[----:B------:R-:W-:Y:S01]  /*7970*/  FMUL.FTZ R17, R17, UR16 ;  /* 0x0000001011117c20 */ /* 0x000fe20008410000 */
[----:B------:R-:W-:Y:S01]  /*7980*/  FMUL.FTZ R20, R55, R20 ;  /* 0x0000001437147220 */ /* 0x000fe20000410000 */
[----:B------:R-:W-:Y:S01]  /*7990*/  FMUL.FTZ R16, R54, R11 ;  /* 0x0000000b36107220 */ /* 0x000fe20000410000 */
[----:B------:R-:W-:Y:S01]  /*79a0*/  FADD.FTZ R9, R9, R11 ;  /* 0x0000000b09097221 */ /* 0x000fe20000010000 */
[----:B------:R-:W-:Y:S01]  /*79b0*/  FFMA.FTZ R8, R11, R17, R8 ;  /* 0x000000110b087223 */ /* 0x000fe20000010008 */
[----:B------:R-:W-:Y:S01]  /*79c0*/  FADD.FTZ R19, R19, R20 ;  /* 0x0000001413137221 */ /* 0x000fe20000010000 */
[----:B------:R-:W-:Y:S01]  /*79d0*/  FFMA.FTZ R24, R27, R20, R24 ;  /* 0x000000141b187223 */ /* 0x000fe20000010018 */
[----:B------:R-:W-:Y:S01]  /*79e0*/  FADD.FTZ R15, R15, -UR28 ;  /* 0x8000001c0f0f7e21 */ /* 0x000fe20008010000 */
[----:B------:R-:W2:Y:S01]  /*79f0*/  LDL.LU.S16 R62, [R1+0x176] ;  /* 0x00017600013e7983 */ /* 0x000ea20000300600 */
[----:B------:R-:W-:Y:S01]  /*7a00*/  FADD.FTZ R19, R16, R19 ;  /* 0x0000001310137221 */ /* 0x000fe20000010000 */
[----:B------:R-:W-:Y:S01]  /*7a10*/  FFMA.FTZ R24, R17, R16, R24 ;  /* 0x0000001011187223 */ /* 0x000fe20000010018 */
[----:B------:R-:W-:-:S02]  /*7a20*/  HADD2.F32 R74, -RZ, R74.H1_H1 ;  /* 0x3000004aff4a7230 */ /* 0x000fc40000004100 */
[----:B------:R-:W-:Y:S01]  /*7a30*/  FMUL.FTZ R15, R15, UR16 ;  /* 0x000000100f0f7c20 */ /* 0x000fe20008410000 */
[----:B------:R-:W-:Y:S02]  /*7a40*/  HADD2.F32 R17, -RZ, R22.H0_H0 ;  /* 0x20000016ff117230 */ /* 0x000fe40000004100 */
[----:B------:R-:W-:Y:S01]  /*7a50*/  FADD.FTZ R21, R21, R74 ;  /* 0x0000004a15157221 */ /* 0x000fe20000010000 */
[----:B------:R-:W-:Y:S01]  /*7a60*/  FFMA.FTZ R25, R74, R15, R25 ;  /* 0x0000000f4a197223 */ /* 0x000fe20000010019 */
[----:B------:R-:W-:Y:S01]  /*7a70*/  FMUL.FTZ R74, R55, R74 ;  /* 0x0000004a374a7220 */ /* 0x000fe20000410000 */
[----:B------:R-:W-:-:S03]  /*7a80*/  FADD.FTZ R17, R17, -UR28 ;  /* 0x8000001c11117e21 */ /* 0x000fc60008010000 */
[----:B------:R-:W-:Y:S01]  /*7a90*/  FFMA.FTZ R15, R15, R74, R24 ;  /* 0x0000004a0f0f7223 */ /* 0x000fe20000010018 */
[----:B------:R-:W-:-:S05]  /*7aa0*/  HADD2.F32 R22, -RZ, R22.H1_H1 ;  /* 0x30000016ff167230 */ /* 0x000fca0000004100 */
[----:B------:R-:W-:Y:S01]  /*7ab0*/  FADD.FTZ R21, R21, R22 ;  /* 0x0000001615157221 */ /* 0x000fe20000010000 */
[----:B---3--:R-:W-:Y:S02]  /*7ac0*/  HADD2.F32 R11, -RZ, R63.H0_H0 ;  /* 0x2000003fff0b7230 */ /* 0x008fe40000004100 */
[----:B------:R-:W3:Y:S03]  /*7ad0*/  LDL.S16 R63, [R1+0x178] ;  /* 0x00017800013f7983 */ /* 0x000ee60000100600 */
[----:B------:R-:W-:-:S04]  /*7ae0*/  FADD.FTZ R16, R11, -UR28 ;  /* 0x8000001c0b107e21 */ /* 0x000fc80008010000 */
[----:B------:R-:W-:Y:S01]  /*7af0*/  FMUL.FTZ R16, R16, UR16 ;  /* 0x0000001010107c20 */ /* 0x000fe20008410000 */
[----:B----4-:R-:W-:Y:S02]  /*7b00*/  HADD2.F32 R11, -RZ, R65.H0_H0 ;  /* 0x20000041ff0b7230 */ /* 0x010fe40000004100 */
[----:B------:R-:W4:Y:S03]  /*7b10*/  LDL.LU.S16 R65, [R1+0x17a] ;  /* 0x00017a0001417983 */ /* 0x000f260000300600 */
[----:B------:R-:W-:Y:S01]  /*7b20*/  FADD.FTZ R9, R9, R11 ;  /* 0x0000000b09097221 */ /* 0x000fe20000010000 */
[----:B------:R-:W-:Y:S01]  /*7b30*/  FFMA.FTZ R8, R11, R16, R8 ;  /* 0x000000100b087223 */ /* 0x000fe20000010008 */
[----:B------:R-:W-:-:S04]  /*7b40*/  FMUL.FTZ R11, R54, R11 ;  /* 0x0000000b360b7220 */ /* 0x000fc80000410000 */
[----:B------:R-:W-:Y:S01]  /*7b50*/  FFMA.FTZ R15, R16, R11, R15 ;  /* 0x0000000b100f7223 */ /* 0x000fe2000001000f */
[----:B------:R-:W-:Y:S01]  /*7b60*/  FMUL.FTZ R16, R17, UR16 ;  /* 0x0000001011107c20 */ /* 0x000fe20008410000 */
[----:B------:R-:W-:-:S03]  /*7b70*/  FMUL.FTZ R17, R55, R22 ;  /* 0x0000001637117220 */ /* 0x000fc60000410000 */
[----:B------:R-:W-:Y:S01]  /*7b80*/  FFMA.FTZ R25, R22, R16, R25 ;  /* 0x0000001016197223 */ /* 0x000fe20000010019 */
[----:B--2---:R-:W-:Y:S02]  /*7b90*/  HADD2.F32 R22, -RZ, R30.H0_H0 ;  /* 0x2000001eff167230 */ /* 0x004fe40000004100 */
[----:B------:R-:W2:Y:S01]  /*7ba0*/  LDL.LU.S16 R30, [R1+0x17c] ;  /* 0x00017c00011e7983 */ /* 0x000ea20000300600 */
[----:B------:R-:W-:-:S04]  /*7bb0*/  FADD.FTZ R20, R19, R74 ;  /* 0x0000004a13147221 */ /* 0x000fc80000010000 */
[----:B------:R-:W-:Y:S01]  /*7bc0*/  FADD.FTZ R20, R11, R20 ;  /* 0x000000140b147221 */ /* 0x000fe20000010000 */
[----:B------:R-:W-:-:S03]  /*7bd0*/  HADD2.F32 R11, -RZ, R23.H0_H0 ;  /* 0x20000017ff0b7230 */ /* 0x000fc60000004100 */
[----:B------:R-:W-:Y:S01]  /*7be0*/  FADD.FTZ R19, R20, R17 ;  /* 0x0000001114137221 */ /* 0x000fe20000010000 */
[----:B------:R-:W-:Y:S01]  /*7bf0*/  FFMA.FTZ R20, R16, R17, R15 ;  /* 0x0000001110147223 */ /* 0x000fe2000001000f */
[----:B------:R-:W-:Y:S02]  /*7c00*/  HADD2.F32 R23, -RZ, R23.H1_H1 ;  /* 0x30000017ff177230 */ /* 0x000fe40000004100 */
[----:B------:R-:W-:Y:S01]  /*7c10*/  FADD.FTZ R16, R22, -UR28 ;  /* 0x8000001c16107e21 */ /* 0x000fe20008010000 */
[----:B------:R-:W-:Y:S01]  /*7c20*/  FADD.FTZ R11, R11, -UR28 ;  /* 0x8000001c0b0b7e21 */ /* 0x000fe20008010000 */
[----:B------:R-:W-:Y:S02]  /*7c30*/  HADD2.F32 R22, -RZ, R12.H0_H0 ;  /* 0x2000000cff167230 */ /* 0x000fe40000004100 */
[----:B------:R-:W-:Y:S01]  /*7c40*/  FMUL.FTZ R17, R16, UR16 ;  /* 0x0000001010117c20 */ /* 0x000fe20008410000 */
[----:B------:R-:W-:Y:S01]  /*7c50*/  FMUL.FTZ R11, R11, UR16 ;  /* 0x000000100b0b7c20 */ /* 0x000fe20008410000 */
[----:B------:R-:W-:Y:S01]  /*7c60*/  FMUL.FTZ R16, R54, R23 ;  /* 0x0000001736107220 */ /* 0x000fe20000410000 */
[----:B------:R-:W-:-:S02]  /*7c70*/  HADD2.F32 R15, -RZ, R62.H0_H0 ;  /* 0x2000003eff0f7230 */ /* 0x000fc40000004100 */
[----:B------:R-:W-:Y:S01]  /*7c80*/  FADD.FTZ R21, R21, R22 ;  /* 0x0000001615157221 */ /* 0x000fe20000010000 */
[----:B------:R-:W-:Y:S01]  /*7c90*/  FFMA.FTZ R8, R23, R11, R8 ;  /* 0x0000000b17087223 */ /* 0x000fe20000010008 */
[----:B------:R-:W-:Y:S01]  /*7ca0*/  FFMA.FTZ R20, R11, R16, R20 ;  /* 0x000000100b147223 */ /* 0x000fe20000010014 */
[----:B------:R-:W-:Y:S01]  /*7cb0*/  FFMA.FTZ R25, R22, R17, R25 ;  /* 0x0000001116197223 */ /* 0x000fe20000010019 */
[----:B------:R-:W-:Y:S02]  /*7cc0*/  HADD2.F32 R11, -RZ, R12.H1_H1 ;  /* 0x3000000cff0b7230 */ /* 0x000fe40000004100 */
[----:B------:R-:W-:Y:S01]  /*7cd0*/  FMUL.FTZ R22, R55, R22 ;  /* 0x0000001637167220 */ /* 0x000fe20000410000 */
[----:B------:R-:W-:Y:S01]  /*7ce0*/  FADD.FTZ R19, R16, R19 ;  /* 0x0000001310137221 */ /* 0x000fe20000010000 */
[----:B------:R-:W-:Y:S01]  /*7cf0*/  FADD.FTZ R15, R15, -UR28 ;  /* 0x8000001c0f0f7e21 */ /* 0x000fe20008010000 */
[----:B------:R-:W-:Y:S01]  /*7d00*/  FADD.FTZ R9, R9, R23 ;  /* 0x0000001709097221 */ /* 0x000fe20000010000 */
[----:B------:R-:W-:Y:S01]  /*7d10*/  FFMA.FTZ R20, R17, R22, R20 ;  /* 0x0000001611147223 */ /* 0x000fe20000010014 */
[----:B------:R-:W-:Y:S01]  /*7d20*/  FADD.FTZ R19, R19, R22 ;  /* 0x0000001613137221 */ /* 0x000fe20000010000 */
[----:B------:R-:W-:Y:S01]  /*7d30*/  FMUL.FTZ R15, R15, UR16 ;  /* 0x000000100f0f7c20 */ /* 0x000fe20008410000 */
[----:B------:R-:W-:Y:S01]  /*7d40*/  FMUL.FTZ R12, R54, R11 ;  /* 0x0000000b360c7220 */ /* 0x000fe20000410000 */
[----:B------:R-:W-:-:S02]  /*7d50*/  FADD.FTZ R9, R9, R11 ;  /* 0x0000000b09097221 */ /* 0x000fc40000010000 */
[----:B------:R-:W-:Y:S01]  /*7d60*/  FFMA.FTZ R8, R11, R15, R8 ;  /* 0x0000000f0b087223 */ /* 0x000fe20000010008 */
[----:B------:R-:W-:Y:S01]  /*7d70*/  FADD.FTZ R19, R12, R19 ;  /* 0x000000130c137221 */ /* 0x000fe20000010000 */
[----:B------:R-:W-:Y:S01]  /*7d80*/  FFMA.FTZ R20, R15, R12, R20 ;  /* 0x0000000c0f147223 */ /* 0x000fe20000010014 */
[--C-:B------:R-:W-:Y:S02]  /*7d90*/  HADD2.F32 R12, -RZ, R13.reuse.H1_H1 ;  /* 0x3000000dff0c7230 */ /* 0x100fe40000004100 */
[----:B------:R-:W-:-:S03]  /*7da0*/  HADD2.F32 R13, -RZ, R13.H0_H0 ;  /* 0x2000000dff0d7230 */ /* 0x000fc60000004100 */
[----:B------:R-:W-:Y:S02]  /*7db0*/  FADD.FTZ R21, R21, R12 ;  /* 0x0000000c15157221 */ /* 0x000fe40000010000 */
[----:B------:R-:W-:Y:S01]  /*7dc0*/  FADD.FTZ R9, R9, R13 ;  /* 0x0000000d09097221 */ /* 0x000fe20000010000 */
[----:B---3--:R-:W-:-:S05]  /*7dd0*/  HADD2.F32 R16, -RZ, R63.H0_H0 ;  /* 0x2000003fff107230 */ /* 0x008fca0000004100 */
[----:B------:R-:W-:-:S04]  /*7de0*/  FADD.FTZ R16, R16, -UR28 ;  /* 0x8000001c10107e21 */ /* 0x000fc80008010000 */
[----:B------:R-:W-:Y:S01]  /*7df0*/  FMUL.FTZ R15, R16, UR16 ;  /* 0x00000010100f7c20 */ /* 0x000fe20008410000 */
[----:B----4-:R-:W-:-:S03]  /*7e00*/  HADD2.F32 R11, -RZ, R65.H0_H0 ;  /* 0x20000041ff0b7230 */ /* 0x010fc60000004100 */
[----:B------:R-:W-:Y:S01]  /*7e10*/  FFMA.FTZ R25, R12, R15, R25 ;  /* 0x0000000f0c197223 */ /* 0x000fe20000010019 */
[----:B------:R-:W-:Y:S01]  /*7e20*/  FMUL.FTZ R12, R55, R12 ;  /* 0x0000000c370c7220 */ /* 0x000fe20000410000 */
[----:B------:R-:W-:Y:S01]  /*7e30*/  FADD.FTZ R11, R11, -UR28 ;  /* 0x8000001c0b0b7e21 */ /* 0x000fe20008010000 */
[----:B------:R-:W-:Y:S02]  /*7e40*/  FMUL.FTZ R16, R54, R13 ;  /* 0x0000000d36107220 */ /* 0x000fe40000410000 */
[----:B------:R-:W-:Y:S01]  /*7e50*/  FFMA.FTZ R20, R15, R12, R20 ;  /* 0x0000000c0f147223 */ /* 0x000fe20000010014 */
[----:B------:R-:W-:Y:S01]  /*7e60*/  FMUL.FTZ R11, R11, UR16 ;  /* 0x000000100b0b7c20 */ /* 0x000fe20008410000 */
[----:B------:R-:W-:Y:S01]  /*7e70*/  FADD.FTZ R19, R19, R12 ;  /* 0x0000000c13137221 */ /* 0x000fe20000010000 */
[----:B------:R-:W-:Y:S02]  /*7e80*/  HADD2.F32 R12, -RZ, R18.H0_H0 ;  /* 0x20000012ff0c7230 */ /* 0x000fe40000004100 */
[----:B------:R-:W-:Y:S01]  /*7e90*/  FFMA.FTZ R8, R13, R11, R8 ;  /* 0x0000000b0d087223 */ /* 0x000fe20000010008 */
[----:B------:R-:W-:Y:S01]  /*7ea0*/  FFMA.FTZ R20, R11, R16, R20 ;  /* 0x000000100b147223 */ /* 0x000fe20000010014 */
[----:B------:R-:W-:-:S02]  /*7eb0*/  HADD2.F32 R11, -RZ, R39.H0_H0 ;  /* 0x20000027ff0b7230 */ /* 0x000fc40000004100 */
[----:B------:R-:W-:Y:S01]  /*7ec0*/  FADD.FTZ R19, R16, R19 ;  /* 0x0000001310137221 */ /* 0x000fe20000010000 */
[----:B------:R-:W-:Y:S02]  /*7ed0*/  HADD2.F32 R13, -RZ, R18.H1_H1 ;  /* 0x30000012ff0d7230 */ /* 0x000fe40000004100 */
[----:B------:R-:W-:Y:S01]  /*7ee0*/  FMUL.FTZ R16, R55, R12 ;  /* 0x0000000c37107220 */ /* 0x000fe20000410000 */
[----:B------:R-:W-:Y:S02]  /*7ef0*/  HADD2.F32 R15, -RZ, R38.H0_H0 ;  /* 0x20000026ff0f7230 */ /* 0x000fe40000004100 */
[----:B------:R-:W-:Y:S01]  /*7f00*/  FADD.FTZ R11, R11, -UR28 ;  /* 0x8000001c0b0b7e21 */ /* 0x000fe20008010000 */
[----:B------:R-:W-:Y:S01]  /*7f10*/  FADD.FTZ R21, R21, R12 ;  /* 0x0000000c15157221 */ /* 0x000fe20000010000 */
[----:B------:R-:W-:Y:S01]  /*7f20*/  FADD.FTZ R19, R19, R16 ;  /* 0x0000001013137221 */ /* 0x000fe20000010000 */
[----:B------:R-:W-:Y:S02]  /*7f30*/  HADD2.F32 R18, -RZ, R14.H1_H1 ;  /* 0x3000000eff127230 */ /* 0x000fe40000004100 */
[----:B------:R-:W-:Y:S01]  /*7f40*/  FMUL.FTZ R11, R11, UR16 ;  /* 0x000000100b0b7c20 */ /* 0x000fe20008410000 */
[----:B------:R-:W-:Y:S01]  /*7f50*/  FADD.FTZ R15, R15, -UR28 ;  /* 0x8000001c0f0f7e21 */ /* 0x000fe20008010000 */
[----:B------:R-:W-:-:S02]  /*7f60*/  FADD.FTZ R9, R9, R13 ;  /* 0x0000000d09097221 */ /* 0x000fc40000010000 */
[----:B------:R-:W-:Y:S01]  /*7f70*/  FFMA.FTZ R8, R13, R11, R8 ;  /* 0x0000000b0d087223 */ /* 0x000fe20000010008 */
[----:B------:R-:W-:Y:S01]  /*7f80*/  FADD.FTZ R21, R21, R18 ;  /* 0x0000001215157221 */ /* 0x000fe20000010000 */
[----:B--2---:R-:W-:-:S05]  /*7f90*/  HADD2.F32 R17, -RZ, R30.H0_H0 ;  /* 0x2000001eff117230 */ /* 0x004fca0000004100 */
[----:B------:R-:W-:-:S04]  /*7fa0*/  FADD.FTZ R17, R17, -UR28 ;  /* 0x8000001c11117e21 */ /* 0x000fc80008010000 */
[----:B------:R-:W-:-:S04]  /*7fb0*/  FMUL.FTZ R17, R17, UR16 ;  /* 0x0000001011117c20 */ /* 0x000fc80008410000 */
[----:B------:R-:W-:Y:S01]  /*7fc0*/  FFMA.FTZ R25, R12, R17, R25 ;  /* 0x000000110c197223 */ /* 0x000fe20000010019 */
[----:B------:R-:W-:Y:S01]  /*7fd0*/  FFMA.FTZ R20, R17, R16, R20 ;  /* 0x0000001011147223 */ /* 0x000fe20000010014 */
[----:B------:R-:W-:Y:S01]  /*7fe0*/  FMUL.FTZ R12, R54, R13 ;  /* 0x0000000d360c7220 */ /* 0x000fe20000410000 */
[----:B------:R-:W-:Y:S01]  /*7ff0*/  FMUL.FTZ R17, R15, UR16 ;  /* 0x000000100f117c20 */ /* 0x000fe20008410000 */
[----:B------:R-:W-:Y:S02]  /*8000*/  HADD2.F32 R16, -RZ, R35.H0_H0 ;  /* 0x20000023ff107230 */ /* 0x000fe40000004100 */
[----:B------:R-:W-:Y:S01]  /*8010*/  FADD.FTZ R19, R12, R19 ;  /* 0x000000130c137221 */ /* 0x000fe20000010000 */
[----:B------:R-:W-:Y:S01]  /*8020*/  FFMA.FTZ R20, R11, R12, R20 ;  /* 0x0000000c0b147223 */ /* 0x000fe20000010014 */
[----:B------:R-:W-:Y:S01]  /*8030*/  FMUL.FTZ R12, R55, R18 ;  /* 0x00000012370c7220 */ /* 0x000fe20000410000 */
[----:B------:R-:W-:Y:S02]  /*8040*/  HADD2.F32 R15, -RZ, R14.H0_H0 ;  /* 0x2000000eff0f7230 */ /* 0x000fe40000004100 */
[----:B------:R-:W-:Y:S01]  /*8050*/  FADD.FTZ R16, R16, -UR28 ;  /* 0x8000001c10107e21 */ /* 0x000fe20008010000 */
[----:B------:R-:W-:Y:S01]  /*8060*/  FADD.FTZ R14, R19, R12 ;  /* 0x0000000c130e7221 */ /* 0x000fe20000010000 */
[----:B------:R-:W-:Y:S01]  /*8070*/  FFMA.FTZ R23, R17, R12, R20 ;  /* 0x0000000c11177223 */ /* 0x000fe20000010014 */
[----:B------:R-:W-:-:S02]  /*8080*/  HADD2.F32 R12, -RZ, R10.H0_H0 ;  /* 0x2000000aff0c7230 */ /* 0x000fc40000004100 */
[----:B------:R-:W-:Y:S01]  /*8090*/  FMUL.FTZ R19, R54, R15 ;  /* 0x0000000f36137220 */ /* 0x000fe20000410000 */
[----:B------:R-:W-:Y:S02]  /*80a0*/  HADD2.F32 R20, -RZ, R10.H1_H1 ;  /* 0x3000000aff147230 */ /* 0x000fe40000004100 */
[----:B------:R-:W-:Y:S01]  /*80b0*/  FMUL.FTZ R16, R16, UR16 ;  /* 0x0000001010107c20 */ /* 0x000fe20008410000 */
[----:B------:R-:W-:Y:S02]  /*80c0*/  HADD2.F32 R10, -RZ, R34.H0_H0 ;  /* 0x20000022ff0a7230 */ /* 0x000fe40000004100 */
[----:B------:R-:W-:Y:S01]  /*80d0*/  FADD.FTZ R12, R12, -UR28 ;  /* 0x8000001c0c0c7e21 */ /* 0x000fe20008010000 */
[----:B------:R-:W-:Y:S01]  /*80e0*/  FADD.FTZ R14, R19, R14 ;  /* 0x0000000e130e7221 */ /* 0x000fe20000010000 */
[----:B------:R-:W-:Y:S01]  /*80f0*/  FFMA.FTZ R23, R16, R19, R23 ;  /* 0x0000001310177223 */ /* 0x000fe20000010017 */
[----:B------:R-:W-:Y:S02]  /*8100*/  HADD2.F32 R11, -RZ, R32.H0_H0 ;  /* 0x20000020ff0b7230 */ /* 0x000fe40000004100 */
[----:B------:R-:W-:Y:S01]  /*8110*/  FMUL.FTZ R13, R55, R20 ;  /* 0x00000014370d7220 */ /* 0x000fe20000410000 */
[----:B------:R-:W-:Y:S01]  /*8120*/  FMUL.FTZ R12, R12, UR16 ;  /* 0x000000100c0c7c20 */ /* 0x000fe20008410000 */
[----:B------:R-:W-:-:S02]  /*8130*/  FADD.FTZ R10, R10, -UR28 ;  /* 0x8000001c0a0a7e21 */ /* 0x000fc40008010000 */
[----:B------:R-:W-:Y:S01]  /*8140*/  FADD.FTZ R14, R14, R13 ;  /* 0x0000000d0e0e7221 */ /* 0x000fe20000010000 */
[----:B------:R-:W-:Y:S01]  /*8150*/  FFMA.FTZ R23, R12, R13, R23 ;  /* 0x0000000d0c177223 */ /* 0x000fe20000010017 */
[----:B------:R-:W-:Y:S01]  /*8160*/  FMUL.FTZ R13, R54, R11 ;  /* 0x0000000b360d7220 */ /* 0x000fe20000410000 */
[----:B------:R-:W-:Y:S01]  /*8170*/  FFMA.FTZ R25, R18, R17, R25 ;  /* 0x0000001112197223 */ /* 0x000fe20000010019 */
[----:B------:R-:W-:Y:S01]  /*8180*/  FMUL.FTZ R10, R10, UR16 ;  /* 0x000000100a0a7c20 */ /* 0x000fe20008410000 */
        /* <DEDUP_REMOVED lines=9> */
.L_x_1001:
        /* <DEDUP_REMOVED lines=9> */
[----:B------:R-:W2:Y:S01]  /*82b0*/  LDL.LU.S16 R64, [R1+0x11a] ;  /* 0x00011a0001407983 */ /* 0x000ea20000300600 */
[----:B------:R-:W-:Y:S01]  /*82c0*/  FFMA.FTZ R11, R55, R8, R6 ;  /* 0x00000008370b7223 */ /* 0x000fe20000010006 */
[----:B------:R-:W-:-:S02]  /*82d0*/  HADD2.F32 R26, -RZ, R61.H0_H0 ;  /* 0x2000003dff1a7230 */ /* 0x000fc40000004100 */
[----:B------:R-:W-:Y:S02]  /*82e0*/  HADD2.F32 R27, -RZ, R46.H1_H1 ;  /* 0x3000002eff1b7230 */ /* 0x000fe40000004100 */
[----:B------:R-:W-:Y:S01]  /*82f0*/  FMUL.FTZ R9, R11, -1.4426950216293334961 ;  /* 0xbfb8aa3b0b097820 */ /* 0x000fe20000410000 */
[----:B------:R-:W-:Y:S01]  /*8300*/  HADD2.F32 R34, -RZ, R68.H0_H0 ;  /* 0x20000044ff227230 */ /* 0x000fe20000004100 */
[----:B------:R-:W3:Y:S04]  /*8310*/  LDL.S16 R62, [R1+0x120] ;  /* 0x00012000013e7983 */ /* 0x000ee80000100600 */
        /* <DEDUP_REMOVED lines=22> */
[----:B------:R-:W-:Y:S01]  /*8480*/  FFMA.FTZ R16, R9, R19, R16 ;  /* 0x0000001309107223 */ /* 0x000fe20000010010 */
        /* <DEDUP_REMOVED lines=24> */
[----:B-----5:R-:W-:Y:S01]  /*8610*/  HADD2.F32 R24, -RZ, R28.H0_H0 ;  /* 0x2000001cff187230 */ /* 0x020fe20000004100 */
[----:B------:R-:W2:Y:S01]  /*8620*/  LDL.LU.S16 R63, [R1+0x122] ;  /* 0x00012200013f7983 */ /* 0x000ea20000300600 */
        /* <DEDUP_REMOVED lines=132> */
[-C--:B------:R-:W-:Y:S01]  /*8e70*/  FFMA.FTZ R11, R24, R19.reuse, R11 ;  /* 0x00000013180b7223 */ /* 0x080fe2000001000b */
[----:B------:R-:W-:Y:S02]  /*8e80*/  FMUL.FTZ R32, R55, R19 ;  /* 0x0000001337207220 */ /* 0x000fe40000410000 */
[----:B0-----:R-:W-:Y:S01]  /*8e90*/  FMUL.FTZ R29, R29, R20 ;  /* 0x000000141d1d7220 */ /* 0x001fe20000410000 */
[----:B------:R-:W-:-:S04]  /*8ea0*/  FADD.FTZ R20, -R20, 1 ;  /* 0x3f80000014147421 */ /* 0x000fc80000010100 */
[----:B------:R-:W-:Y:S01]  /*8eb0*/  FFMA.FTZ R20, R17, R20, 1 ;  /* 0x3f80000011147423 */ /* 0x000fe20000010014 */
[----:B------:R-:W-:-:S03]  /*8ec0*/  HADD2.F32 R17, -RZ, R41.H1_H1 ;  /* 0x30000029ff117230 */ /* 0x000fc60000004100 */
[----:B------:R-:W-:Y:S02]  /*8ed0*/  FMUL.FTZ R20, R29, R20 ;  /* 0x000000141d147220 */ /* 0x000fe40000410000 */
[----:B------:R-:W-:Y:S01]  /*8ee0*/  FADD.FTZ R17, R17, -UR28 ;  /* 0x8000001c11117e21 */ /* 0x000fe20008010000 */
[----:B------:R-:W-:-:S03]  /*8ef0*/  FADD.FTZ R29, R8, R19 ;  /* 0x00000013081d7221 */ /* 0x000fc60000010000 */
        /* <DEDUP_REMOVED lines=21> */
[----:B------:R-:W-:Y:S02]  /*9050*/  HADD2.F32 R31, -RZ, R66.H0_H0 ;  /* 0x20000042ff1f7230 */ /* 0x000fe40000004100 */
[----:B------:R-:W-:-:S05]  /*9060*/  HADD2.F32 R33, -RZ, R67.H1_H1 ;  /* 0x30000043ff217230 */ /* 0x000fca0000004100 */
        /* <DEDUP_REMOVED lines=23> */
[--C-:B------:R-:W-:Y:S02]  /*91e0*/  HADD2.F32 R38, -RZ, R70.reuse.H1_H1 ;  /* 0x30000046ff267230 */ /* 0x100fe40000004100 */
[----:B------:R-:W-:Y:S01]  /*91f0*/  FADD.FTZ R8, R8, -UR28 ;  /* 0x8000001c08087e21 */ /* 0x000fe20008010000 */
[----:B------:R-:W-:Y:S01]  /*9200*/  FADD.FTZ R33, R25, R32 ;  /* 0x0000002019217221 */ /* 0x000fe20000010000 */
[----:B------:R-:W-:-:S02]  /*9210*/  HADD2.F32 R36, -RZ, R70.H0_H0 ;  /* 0x20000046ff247230 */ /* 0x000fc40000004100 */
[----:B------:R-:W-:Y:S01]  /*9220*/  FFMA.FTZ R39, R16, R20, R31 ;  /* 0x0000001410277223 */ /* 0x000fe2000001001f */
[----:B------:R-:W-:Y:S01]  /*9230*/  FMUL.FTZ R8, R8, UR16 ;  /* 0x0000001008087c20 */ /* 0x000fe20008410000 */
[----:B------:R-:W-:Y:S01]  /*9240*/  HADD2.F32 R37, -RZ, R72.H1_H1 ;  /* 0x30000048ff257230 */ /* 0x000fe20000004100 */
[----:B------:R-:W3:Y:S02]  /*9250*/  LDL.S16 R67, [R1+0x14c] ;  /* 0x00014c0001437983 */ /* 0x000ee40000100600 */
        /* <DEDUP_REMOVED lines=10> */
[-C--:B------:R-:W-:Y:S01]  /*9300*/  FFMA.FTZ R32, R21, R27.reuse, R11 ;  /* 0x0000001b15207223 */ /* 0x080fe2000001000b */
[----:B------:R-:W-:Y:S01]  /*9310*/  FMUL.FTZ R27, R55, R27 ;  /* 0x0000001b371b7220 */ /* 0x000fe20000410000 */
[----:B------:R-:W-:Y:S01]  /*9320*/  FADD.FTZ R35, R35, -UR28 ;  /* 0x8000001c23237e21 */ /* 0x000fe20008010000 */
[----:B------:R-:W-:Y:S02]  /*9330*/  HADD2.F32 R31, -RZ, R71.H0_H0 ;  /* 0x20000047ff1f7230 */ /* 0x000fe40000004100 */
[----:B------:R-:W-:Y:S01]  /*9340*/  FADD.FTZ R34, R34, -UR28 ;  /* 0x8000001c22227e21 */ /* 0x000fe20008010000 */
[----:B------:R-:W-:Y:S01]  /*9350*/  FFMA.FTZ R26, R21, R27, R26 ;  /* 0x0000001b151a7223 */ /* 0x000fe2000001001a */
[----:B------:R-:W-:Y:S01]  /*9360*/  FFMA.FTZ R39, R17, R24, R39 ;  /* 0x0000001811277223 */ /* 0x000fe20000010027 */
[----:B------:R-:W-:-:S02]  /*9370*/  HADD2.F32 R44, -RZ, R76.H0_H0 ;  /* 0x2000004cff2c7230 */ /* 0x000fc40000004100 */
[----:B------:R-:W-:Y:S01]  /*9380*/  FMUL.FTZ R11, R34, UR16 ;  /* 0x00000010220b7c20 */ /* 0x000fe20008410000 */
[----:B------:R-:W-:Y:S01]  /*9390*/  FMUL.FTZ R45, R54, R25 ;  /* 0x00000019362d7220 */ /* 0x000fe20000410000 */
[----:B--2---:R-:W-:Y:S01]  /*93a0*/  HADD2.F32 R46, -RZ, R63.H0_H0 ;  /* 0x2000003fff2e7230 */ /* 0x004fe20000004100 */
[----:B------:R-:W2:Y:S01]  /*93b0*/  LDL.LU.S16 R69, [R1+0x138] ;  /* 0x0001380001457983 */ /* 0x000ea20000300600 */
[----:B------:R-:W-:-:S04]  /*93c0*/  FFMA.FTZ R21, R55, R11, R6 ;  /* 0x0000000b37157223 */ /* 0x000fc80000010006 */
[----:B------:R-:W-:-:S06]  /*93d0*/  FMUL.FTZ R34, R21, -1.4426950216293334961 ;  /* 0xbfb8aa3b15227820 */ /* 0x000fcc0000410000 */
[----:B------:R-:W0:Y:S02]  /*93e0*/  MUFU.EX2 R34, R34 ;  /* 0x0000002200227308 */ /* 0x000e240000000800 */
[----:B0-----:R-:W-:-:S06]  /*93f0*/  FADD.FTZ R34, R34, 1 ;  /* 0x3f80000022227421 */ /* 0x001fcc0000010000 */
[----:B------:R-:W0:Y:S01]  /*9400*/  MUFU.RCP R34, R34 ;  /* 0x0000002200227308 */ /* 0x000e220000001000 */
        /* <DEDUP_REMOVED lines=14> */
[----:B------:R-:W-:Y:S02]  /*94f0*/  HADD2.F32 R33, -RZ, R71.H1_H1 ;  /* 0x30000047ff217230 */ /* 0x000fe40000004100 */
[----:B------:R-:W-:Y:S01]  /*9500*/  FADD.FTZ R21, R30, R20 ;  /* 0x000000141e157221 */ /* 0x000fe20000010000 */
[----:B------:R-:W-:Y:S01]  /*9510*/  FMUL.FTZ R20, R54, R20 ;  /* 0x0000001436147220 */ /* 0x000fe20000410000 */
[----:B------:R-:W-:Y:S01]  /*9520*/  FADD.FTZ R31, R31, -UR28 ;  /* 0x8000001c1f1f7e21 */ /* 0x000fe20008010000 */
[----:B------:R-:W-:Y:S01]  /*9530*/  FMUL.FTZ R38, R38, R34 ;  /* 0x0000002226267220 */ /* 0x000fe20000410000 */
[----:B------:R-:W-:Y:S01]  /*9540*/  FADD.FTZ R33, R33, -UR28 ;  /* 0x8000001c21217e21 */ /* 0x000fe20008010000 */
[----:B------:R-:W-:Y:S01]  /*9550*/  FFMA.FTZ R26, R16, R20, R26 ;  /* 0x00000014101a7223 */ /* 0x000fe2000001001a */
[----:B------:R-:W-:Y:S01]  /*9560*/  FFMA.FTZ R39, R8, R25, R39 ;  /* 0x0000001908277223 */ /* 0x000fe20000010027 */
[----:B------:R-:W-:-:S02]  /*9570*/  HADD2.F32 R66, -RZ, R60.H0_H0 ;  /* 0x2000003cff427230 */ /* 0x000fc40000004100 */
[----:B------:R-:W-:Y:S01]  /*9580*/  FMUL.FTZ R33, R33, UR16 ;  /* 0x0000001021217c20 */ /* 0x000fe20008410000 */
[----:B------:R-:W-:Y:S01]  /*9590*/  HADD2.F32 R58, -RZ, R58.H0_H0 ;  /* 0x2000003aff3a7230 */ /* 0x000fe20000004100 */
[----:B------:R-:W2:Y:S02]  /*95a0*/  LDL.S16 R71, [R1+0x13a] ;  /* 0x00013a0001477983 */ /* 0x000ea40000100600 */
[----:B------:R-:W-:-:S04]  /*95b0*/  FFMA.FTZ R16, R55, R33, R6 ;  /* 0x0000002137107223 */ /* 0x000fc80000010006 */
[----:B------:R-:W-:-:S06]  /*95c0*/  FMUL.FTZ R30, R16, -1.4426950216293334961 ;  /* 0xbfb8aa3b101e7820 */ /* 0x000fcc0000410000 */
[----:B------:R-:W0:Y:S02]  /*95d0*/  MUFU.EX2 R30, R30 ;  /* 0x0000001e001e7308 */ /* 0x000e240000000800 */
[----:B0-----:R-:W-:-:S06]  /*95e0*/  FADD.FTZ R30, R30, 1 ;  /* 0x3f8000001e1e7421 */ /* 0x001fcc0000010000 */
[----:B------:R-:W0:Y:S01]  /*95f0*/  MUFU.RCP R30, R30 ;  /* 0x0000001e001e7308 */ /* 0x000e220000001000 */
[----:B------:R-:W-:Y:S01]  /*9600*/  FMUL.FTZ R31, R31, UR16 ;  /* 0x000000101f1f7c20 */ /* 0x000fe20008410000 */
[----:B0-----:R-:W-:Y:S01]  /*9610*/  FMUL.FTZ R37, R37, R30 ;  /* 0x0000001e25257220 */ /* 0x001fe20000410000 */
[----:B------:R-:W-:-:S04]  /*9620*/  FADD.FTZ R30, -R30, 1 ;  /* 0x3f8000001e1e7421 */ /* 0x000fc80000010100 */
[----:B------:R-:W-:Y:S01]  /*9630*/  FFMA.FTZ R30, R16, R30, 1 ;  /* 0x3f800000101e7423 */ /* 0x000fe2000001001e */
[----:B------:R-:W-:-:S03]  /*9640*/  FFMA.FTZ R16, R54, R31, R7 ;  /* 0x0000001f36107223 */ /* 0x000fc60000010007 */
[----:B------:R-:W-:Y:S01]  /*9650*/  FMUL.FTZ R37, R37, R30 ;  /* 0x0000001e25257220 */ /* 0x000fe20000410000 */
[----:B------:R-:W-:Y:S01]  /*9660*/  FADD.FTZ R30, R20, R27 ;  /* 0x0000001b141e7221 */ /* 0x000fe20000010000 */
[----:B------:R-:W-:-:S06]  /*9670*/  FMUL.FTZ R20, R16, -1.4426950216293334961 ;  /* 0xbfb8aa3b10147820 */ /* 0x000fcc0000410000 */
[----:B------:R-:W0:Y:S02]  /*9680*/  MUFU.EX2 R20, R20 ;  /* 0x0000001400147308 */ /* 0x000e240000000800 */
[----:B0-----:R-:W-:-:S06]  /*9690*/  FADD.FTZ R20, R20, 1 ;  /* 0x3f80000014147421 */ /* 0x001fcc0000010000 */
[----:B------:R-:W0:Y:S01]  /*96a0*/  MUFU.RCP R20, R20 ;  /* 0x0000001400147308 */ /* 0x000e220000001000 */
[----:B------:R-:W-:Y:S02]  /*96b0*/  HADD2.F32 R34, -RZ, R72.H0_H0 ;  /* 0x20000048ff227230 */ /* 0x000fe40000004100 */
[----:B------:R-:W-:Y:S02]  /*96c0*/  HADD2.F32 R27, -RZ, R73.H1_H1 ;  /* 0x30000049ff1b7230 */ /* 0x000fe40000004100 */
[----:B------:R-:W-:Y:S01]  /*96d0*/  FADD.FTZ R66, R66, -UR28 ;  /* 0x8000001c42427e21 */ /* 0x000fe20008010000 */
[----:B------:R-:W-:Y:S01]  /*96e0*/  HADD2.F32 R63, -RZ, R48.H0_H0 ;  /* 0x20000030ff3f7230 */ /* 0x000fe20000004100 */
[----:B------:R-:W2:Y:S01]  /*96f0*/  LDL.S16 R72, [R1+0x14a] ;  /* 0x00014a0001487983 */ /* 0x000ea20000100600 */
[----:B0-----:R-:W-:Y:S01]  /*9700*/  FMUL.FTZ R34, R34, R20 ;  /* 0x0000001422227220 */ /* 0x001fe20000410000 */
[----:B------:R-:W-:-:S04]  /*9710*/  FADD.FTZ R20, -R20, 1 ;  /* 0x3f80000014147421 */ /* 0x000fc80000010100 */
[----:B------:R-:W-:-:S04]  /*9720*/  FFMA.FTZ R20, R16, R20, 1 ;  /* 0x3f80000010147423 */ /* 0x000fc80000010014 */
[----:B------:R-:W-:Y:S01]  /*9730*/  FMUL.FTZ R34, R34, R20 ;  /* 0x0000001422227220 */ /* 0x000fe20000410000 */
[-C--:B------:R-:W-:Y:S01]  /*9740*/  FFMA.FTZ R20, R19, R28.reuse, R32 ;  /* 0x0000001c13147223 */ /* 0x080fe20000010020 */
[----:B----4-:R-:W-:Y:S02]  /*9750*/  HADD2.F32 R32, -RZ, R65.H0_H0 ;  /* 0x20000041ff207230 */ /* 0x010fe40000004100 */
[----:B------:R-:W4:Y:S01]  /*9760*/  LDL.LU.S16 R65, [R1+0x114] ;  /* 0x0001140001417983 */ /* 0x000f220000300600 */
[----:B------:R-:W-:Y:S01]  /*9770*/  FADD.FTZ R27, R27, -UR28 ;  /* 0x8000001c1b1b7e21 */ /* 0x000fe20008010000 */
[----:B------:R-:W-:Y:S01]  /*9780*/  FADD.FTZ R16, R29, R28 ;  /* 0x0000001c1d107221 */ /* 0x000fe20000010000 */
[----:B------:R-:W-:Y:S02]  /*9790*/  FMUL.FTZ R28, R55, R28 ;  /* 0x0000001c371c7220 */ /* 0x000fe40000410000 */
[----:B------:R-:W-:Y:S02]  /*97a0*/  FMUL.FTZ R29, R27, UR16 ;  /* 0x000000101b1d7c20 */ /* 0x000fe40008410000 */
[----:B------:R-:W-:-:S02]  /*97b0*/  FFMA.FTZ R26, R19, R28, R26 ;  /* 0x0000001c131a7223 */ /* 0x000fc4000001001a */
        /* <DEDUP_REMOVED lines=10> */
[----:B------:R-:W-:Y:S01]  /*9860*/  FMUL.FTZ R66, R66, UR16 ;  /* 0x0000001042427c20 */ /* 0x000fe20008410000 */
[----:B------:R-:W-:Y:S01]  /*9870*/  FMUL.FTZ R32, R32, R27 ;  /* 0x0000001b20207220 */ /* 0x000fe20000410000 */
[----:B------:R-:W-:Y:S01]  /*9880*/  FADD.FTZ R63, R63, -UR28 ;  /* 0x8000001c3f3f7e21 */ /* 0x000fe20008010000 */
[----:B------:R-:W-:Y:S01]  /*9890*/  FADD.FTZ R19, R19, -UR28 ;  /* 0x8000001c13137e21 */ /* 0x000fe20008010000 */
[----:B------:R-:W-:Y:S01]  /*98a0*/  HADD2.F32 R53, -RZ, R53.H0_H0 ;  /* 0x20000035ff357230 */ /* 0x000fe20000004100 */
[----:B------:R-:W2:Y:S02]  /*98b0*/  LDL.LU.S16 R73, [R1+0x146] ;  /* 0x0001460001497983 */ /* 0x000ea40000300600 */
[----:B------:R-:W-:-:S04]  /*98c0*/  FMUL.FTZ R27, R19, UR16 ;  /* 0x00000010131b7c20 */ /* 0x000fc80008410000 */
[----:B------:R-:W-:-:S04]  /*98d0*/  FFMA.FTZ R19, R54, R27, R7 ;  /* 0x0000001b36137223 */ /* 0x000fc80000010007 */
[----:B------:R-:W-:-:S06]  /*98e0*/  FMUL.FTZ R28, R19, -1.4426950216293334961 ;  /* 0xbfb8aa3b131c7820 */ /* 0x000fcc0000410000 */
[----:B------:R-:W0:Y:S02]  /*98f0*/  MUFU.EX2 R28, R28 ;  /* 0x0000001c001c7308 */ /* 0x000e240000000800 */
[----:B0-----:R-:W-:-:S06]  /*9900*/  FADD.FTZ R28, R28, 1 ;  /* 0x3f8000001c1c7421 */ /* 0x001fcc0000010000 */
[----:B------:R-:W0:Y:S01]  /*9910*/  MUFU.RCP R28, R28 ;  /* 0x0000001c001c7308 */ /* 0x000e220000001000 */
[----:B------:R-:W-:Y:S02]  /*9920*/  HADD2.F32 R30, -RZ, R40.H0_H0 ;  /* 0x20000028ff1e7230 */ /* 0x000fe40000004100 */
[----:B------:R-:W-:-:S03]  /*9930*/  FADD.FTZ R40, R21, R24 ;  /* 0x0000001815287221 */ /* 0x000fc60000010000 */
[----:B0-----:R-:W-:Y:S01]  /*9940*/  FMUL.FTZ R30, R30, R28 ;  /* 0x0000001c1e1e7220 */ /* 0x001fe20000410000 */
[----:B------:R-:W-:-:S04]  /*9950*/  FADD.FTZ R28, -R28, 1 ;  /* 0x3f8000001c1c7421 */ /* 0x000fc80000010100 */
[----:B------:R-:W-:Y:S01]  /*9960*/  FFMA.FTZ R28, R19, R28, 1 ;  /* 0x3f800000131c7423 */ /* 0x000fe2000001001c */
[----:B------:R-:W-:Y:S02]  /*9970*/  HADD2.F32 R19, -RZ, R43.H0_H0 ;  /* 0x2000002bff137230 */ /* 0x000fe40000004100 */
[----:B------:R-:W-:-:S03]  /*9980*/  FMUL.FTZ R43, R54, R24 ;  /* 0x00000018362b7220 */ /* 0x000fc60000410000 */
[----:B------:R-:W-:Y:S01]  /*9990*/  FADD.FTZ R19, R19, -UR28 ;  /* 0x8000001c13137e21 */ /* 0x000fe20008010000 */
[----:B------:R-:W-:Y:S01]  /*99a0*/  FMUL.FTZ R30, R30, R28 ;  /* 0x0000001c1e1e7220 */ /* 0x000fe20000410000 */
[----:B------:R-:W-:Y:S02]  /*99b0*/  HADD2.F32 R28, -RZ, R64.H0_H0 ;  /* 0x20000040ff1c7230 */ /* 0x000fe40000004100 */
[----:B------:R-:W-:Y:S01]  /*99c0*/  FMUL.FTZ R21, R19, UR16 ;  /* 0x0000001013157c20 */ /* 0x000fe20008410000 */
[----:B------:R-:W-:Y:S01]  /*99d0*/  FFMA.FTZ R24, R17, R43, R26 ;  /* 0x0000002b11187223 */ /* 0x000fe2000001001a */
        /* <DEDUP_REMOVED lines=11> */
[----:B------:R-:W-:Y:S02]  /*9a90*/  HADD2.F32 R41, -RZ, R42.H0_H0 ;  /* 0x2000002aff297230 */ /* 0x000fe40000004100 */
[----:B----4-:R-:W-:Y:S02]  /*9aa0*/  HADD2.F32 R17, -RZ, R65.H0_H0 ;  /* 0x20000041ff117230 */ /* 0x010fe40000004100 */
[----:B------:R-:W4:Y:S03]  /*9ab0*/  LDL.LU.S16 R65, [R1+0x11c] ;  /* 0x00011c0001417983 */ /* 0x000f260000300600 */
        /* <DEDUP_REMOVED lines=12> */
[----:B------:R-:W-:Y:S01]  /*9b80*/  FADD.FTZ R17, R17, -UR28 ;  /* 0x8000001c11117e21 */ /* 0x000fe20008010000 */
[----:B------:R-:W-:Y:S01]  /*9b90*/  FADD.FTZ R41, R16, R15 ;  /* 0x0000000f10297221 */ /* 0x000fe20000010000 */
[-C--:B------:R-:W-:Y:S02]  /*9ba0*/  FMUL.FTZ R16, R55, R15.reuse ;  /* 0x0000000f37107220 */ /* 0x080fe40000410000 */
[----:B------:R-:W-:Y:S01]  /*9bb0*/  FMUL.FTZ R17, R17, UR16 ;  /* 0x0000001011117c20 */ /* 0x000fe20008410000 */
[C---:B------:R-:W-:Y:S01]  /*9bc0*/  FFMA.FTZ R42, R9.reuse, R15, R20 ;  /* 0x0000000f092a7223 */ /* 0x040fe20000010014 */
[----:B------:R-:W-:Y:S02]  /*9bd0*/  FFMA.FTZ R24, R9, R16, R24 ;  /* 0x0000001009187223 */ /* 0x000fe40000010018 */
[----:B------:R-:W-:-:S04]  /*9be0*/  FFMA.FTZ R9, R55, R17, R6 ;  /* 0x0000001137097223 */ /* 0x000fc80000010006 */
[----:B------:R-:W-:-:S06]  /*9bf0*/  FMUL.FTZ R15, R9, -1.4426950216293334961 ;  /* 0xbfb8aa3b090f7820 */ /* 0x000fcc0000410000 */
[----:B------:R-:W0:Y:S02]  /*9c00*/  MUFU.EX2 R15, R15 ;  /* 0x0000000f000f7308 */ /* 0x000e240000000800 */
[----:B0-----:R-:W-:-:S06]  /*9c10*/  FADD.FTZ R15, R15, 1 ;  /* 0x3f8000000f0f7421 */ /* 0x001fcc0000010000 */
[----:B------:R-:W0:Y:S01]  /*9c20*/  MUFU.RCP R15, R15 ;  /* 0x0000000f000f7308 */ /* 0x000e220000001000 */
[----:B------:R-:W-:Y:S02]  /*9c30*/  HADD2.F32 R20, -RZ, R76.H1_H1 ;  /* 0x3000004cff147230 */ /* 0x000fe40000004100 */
[----:B------:R-:W-:Y:S01]  /*9c40*/  FADD.FTZ R43, R43, R16 ;  /* 0x000000102b2b7221 */ /* 0x000fe20000010000 */
[----:B------:R-:W-:Y:S01]  /*9c50*/  FADD.FTZ R40, R40, R25 ;  /* 0x0000001928287221 */ /* 0x000fe20000010000 */
[----:B----4-:R-:W-:Y:S02]  /*9c60*/  HADD2.F32 R70, -RZ, R65.H0_H0 ;  /* 0x20000041ff467230 */ /* 0x010fe40000004100 */
[----:B0-----:R-:W-:Y:S01]  /*9c70*/  FMUL.FTZ R20, R20, R15 ;  /* 0x0000000f14147220 */ /* 0x001fe20000410000 */
[----:B------:R-:W-:Y:S01]  /*9c80*/  FADD.FTZ R15, -R15, 1 ;  /* 0x3f8000000f0f7421 */ /* 0x000fe20000010100 */
[----:B------:R-:W4:Y:S03]  /*9c90*/  LDL.LU.S16 R65, [R1+0x12e] ;  /* 0x00012e0001417983 */ /* 0x000f260000300600 */
[----:B------:R-:W-:Y:S01]  /*9ca0*/  FFMA.FTZ R15, R9, R15, 1 ;  /* 0x3f800000090f7423 */ /* 0x000fe2000001000f */
[----:B------:R-:W-:-:S02]  /*9cb0*/  HADD2.F32 R9, -RZ, R77.H0_H0 ;  /* 0x2000004dff097230 */ /* 0x000fc40000004100 */
[----:B------:R-:W-:Y:S01]  /*9cc0*/  FADD.FTZ R43, R45, R43 ;  /* 0x0000002b2d2b7221 */ /* 0x000fe20000010000 */
[----:B------:R-:W-:Y:S01]  /*9cd0*/  FADD.FTZ R41, R41, R38 ;  /* 0x0000002629297221 */ /* 0x000fe20000010000 */
[----:B------:R-:W-:Y:S01]  /*9ce0*/  FMUL.FTZ R20, R20, R15 ;  /* 0x0000000f14147220 */ /* 0x000fe20000410000 */
[----:B------:R-:W-:Y:S01]  /*9cf0*/  FFMA.FTZ R42, R11, R38, R42 ;  /* 0x000000260b2a7223 */ /* 0x000fe2000001002a */
[----:B------:R-:W-:Y:S01]  /*9d00*/  FADD.FTZ R9, R9, -UR28 ;  /* 0x8000001c09097e21 */ /* 0x000fe20008010000 */
[----:B------:R-:W-:Y:S01]  /*9d10*/  FADD.FTZ R40, R40, R36 ;  /* 0x0000002428287221 */ /* 0x000fe20000010000 */
[----:B------:R-:W-:Y:S01]  /*9d20*/  FMUL.FTZ R63, R63, UR16 ;  /* 0x000000103f3f7c20 */ /* 0x000fe20008410000 */
[----:B------:R-:W-:Y:S02]  /*9d30*/  HADD2.F32 R60, -RZ, R48.H1_H1 ;  /* 0x30000030ff3c7230 */ /* 0x000fe40000004100 */
[----:B------:R-:W-:Y:S01]  /*9d40*/  FMUL.FTZ R15, R9, UR16 ;  /* 0x00000010090f7c20 */ /* 0x000fe20008410000 */
[----:B------:R-:W-:Y:S01]  /*9d50*/  HADD2.F32 R47, -RZ, R56.H0_H0 ;  /* 0x20000038ff2f7230 */ /* 0x000fe20000004100 */
[----:B------:R-:W2:Y:S02]  /*9d60*/  LDL.LU.S16 R77, [R1+0x166] ;  /* 0x00016600014d7983 */ /* 0x000ea40000300600 */
[----:B------:R-:W-:-:S02]  /*9d70*/  FFMA.FTZ R9, R54, R15, R7 ;  /* 0x0000000f36097223 */ /* 0x000fc40000010007 */
[----:B------:R-:W2:Y:S02]  /*9d80*/  LDL.S16 R76, [R1+0x178] ;  /* 0x00017800014c7983 */ /* 0x000ea40000100600 */
        /* <DEDUP_REMOVED lines=8> */
[----:B------:R-:W-:Y:S01]  /*9e10*/  FFMA.FTZ R44, R8, R45, R24 ;  /* 0x0000002d082c7223 */ /* 0x000fe20000010018 */
[----:B---3--:R-:W-:Y:S02]  /*9e20*/  HADD2.F32 R24, -RZ, R64.H0_H0 ;  /* 0x20000040ff187230 */ /* 0x008fe40000004100 */
[----:B------:R-:W3:Y:S01]  /*9e30*/  LDL.LU.S16 R64, [R1+0x128] ;  /* 0x0001280001407983 */ /* 0x000ee20000300600 */
[----:B------:R-:W-:-:S05]  /*9e40*/  HADD2.F32 R9, -RZ, R75.H1_H1 ;  /* 0x3000004bff097230 */ /* 0x000fca0000004100 */
        /* <DEDUP_REMOVED lines=19> */
[----:B------:R-:W-:Y:S01]  /*9f80*/  FMUL.FTZ R38, R55, R38 ;  /* 0x0000002637267220 */ /* 0x000fe20000410000 */
[----:B0-----:R-:W-:Y:S01]  /*9f90*/  FMUL.FTZ R70, R70, R45 ;  /* 0x0000002d46467220 */ /* 0x001fe20000410000 */
[----:B------:R-:W-:-:S04]  /*9fa0*/  FADD.FTZ R45, -R45, 1 ;  /* 0x3f8000002d2d7421 */ /* 0x000fc80000010100 */
[----:B------:R-:W-:Y:S01]  /*9fb0*/  FFMA.FTZ R45, R8, R45, 1 ;  /* 0x3f800000082d7423 */ /* 0x000fe2000001002d */
[----:B------:R-:W-:-:S05]  /*9fc0*/  HADD2.F32 R8, -RZ, R62.H0_H0 ;  /* 0x2000003eff087230 */ /* 0x000fca0000004100 */
        /* <DEDUP_REMOVED lines=10> */
[----:B0-----:R-:W-:Y:S01]  /*a070*/  FMUL.FTZ R46, R46, R45 ;  /* 0x0000002d2e2e7220 */ /* 0x001fe20000410000 */
[----:B------:R-:W-:-:S04]  /*a080*/  FADD.FTZ R45, -R45, 1 ;  /* 0x3f8000002d2d7421 */ /* 0x000fc80000010100 */
[----:B------:R-:W-:Y:S01]  /*a090*/  FFMA.FTZ R11, R11, R45, 1 ;  /* 0x3f8000000b0b7423 */ /* 0x000fe2000001002d */
[----:B----4-:R-:W-:Y:S02]  /*a0a0*/  HADD2.F32 R61, -RZ, R65.H0_H0 ;  /* 0x20000041ff3d7230 */ /* 0x010fe40000004100 */
[----:B---3--:R-:W-:Y:S02]  /*a0b0*/  HADD2.F32 R68, -RZ, R64.H0_H0 ;  /* 0x20000040ff447230 */ /* 0x008fe40000004100 */
[----:B------:R-:W-:Y:S01]  /*a0c0*/  HADD2.F32 R65, -RZ, R59.H0_H0 ;  /* 0x2000003bff417230 */ /* 0x000fe20000004100 */
[----:B------:R-:W3:Y:S02]  /*a0d0*/  LDL.S16 R64, [R1+0x144] ;  /* 0x0001440001407983 */ /* 0x000ee40000100600 */
        /* <DEDUP_REMOVED lines=10> */
[-C--:B------:R-:W-:Y:S01]  /*a180*/  FFMA.FTZ R38, R35, R36.reuse, R39 ;  /* 0x0000002423267223 */ /* 0x080fe20000010027 */
[----:B------:R-:W-:-:S04]  /*a190*/  FMUL.FTZ R36, R54, R36 ;  /* 0x0000002436247220 */ /* 0x000fc80000410000 */
[----:B------:R-:W-:Y:S01]  /*a1a0*/  FFMA.FTZ R44, R35, R36, R44 ;  /* 0x00000024232c7223 */ /* 0x000fe2000001002c */
[----:B------:R-:W-:-:S04]  /*a1b0*/  FFMA.FTZ R35, R55, R66, R6 ;  /* 0x0000004237237223 */ /* 0x000fc80000010006 */
[----:B------:R-:W-:-:S06]  /*a1c0*/  FMUL.FTZ R39, R35, -1.4426950216293334961 ;  /* 0xbfb8aa3b23277820 */ /* 0x000fcc0000410000 */
[----:B------:R-:W0:Y:S02]  /*a1d0*/  MUFU.EX2 R39, R39 ;  /* 0x0000002700277308 */ /* 0x000e240000000800 */
        /* <DEDUP_REMOVED lines=17> */
[----:B------:R-:W-:Y:S01]  /*a2f0*/  FFMA.FTZ R33, R55, R63, R6 ;  /* 0x0000003f37217223 */ /* 0x000fe20000010006 */
[----:B0-----:R-:W-:Y:S01]  /*a300*/  FMUL.FTZ R53, R53, R36 ;  /* 0x0000002435357220 */ /* 0x001fe20000410000 */
[----:B------:R-:W-:-:S04]  /*a310*/  FADD.FTZ R36, -R36, 1 ;  /* 0x3f80000024247421 */ /* 0x000fc80000010100 */
[----:B------:R-:W-:Y:S01]  /*a320*/  FFMA.FTZ R36, R35, R36, 1 ;  /* 0x3f80000023247423 */ /* 0x000fe20000010024 */
[----:B------:R-:W-:-:S06]  /*a330*/  FMUL.FTZ R35, R33, -1.4426950216293334961 ;  /* 0xbfb8aa3b21237820 */ /* 0x000fcc0000410000 */
[----:B------:R-:W0:Y:S01]  /*a340*/  MUFU.EX2 R35, R35 ;  /* 0x0000002300237308 */ /* 0x000e220000000800 */
[----:B------:R-:W-:Y:S02]  /*a350*/  HADD2.F32 R62, -RZ, R49.H0_H0 ;  /* 0x20000031ff3e7230 */ /* 0x000fe40000004100 */
[----:B0-----:R-:W-:-:S06]  /*a360*/  FADD.FTZ R35, R35, 1 ;  /* 0x3f80000023237421 */ /* 0x001fcc0000010000 */
[----:B------:R-:W0:Y:S01]  /*a370*/  MUFU.RCP R35, R35 ;  /* 0x0000002300237308 */ /* 0x000e220000001000 */
        /* <DEDUP_REMOVED lines=26> */
[----:B------:R-:W0:Y:S01]  /*a520*/  MUFU.RCP R33, R33 ;  /* 0x0000002100217308 */ /* 0x000e220000001000 */
[----:B------:R-:W-:Y:S01]  /*a530*/  FMUL.FTZ R47, R47, R35 ;  /* 0x000000232f2f7220 */ /* 0x000fe20000410000 */
[----:B------:R-:W-:Y:S02]  /*a540*/  HADD2.F32 R35, -RZ, R51.H0_H0 ;  /* 0x20000033ff237230 */ /* 0x000fe40000004100 */
[----:B------:R-:W-:-:S05]  /*a550*/  HADD2.F32 R59, -RZ, R50.H1_H1 ;  /* 0x30000032ff3b7230 */ /* 0x000fca0000004100 */
[----:B------:R-:W-:Y:S01]  /*a560*/  FADD.FTZ R59, R59, -UR28 ;  /* 0x8000001c3b3b7e21 */ /* 0x000fe20008010000 */
[----:B0-----:R-:W-:Y:S01]  /*a570*/  FMUL.FTZ R35, R35, R33 ;  /* 0x0000002123237220 */ /* 0x001fe20000410000 */
[----:B------:R-:W-:Y:S02]  /*a580*/  FADD.FTZ R33, -R33, 1 ;  /* 0x3f80000021217421 */ /* 0x000fe40000010100 */
[----:B------:R-:W-:Y:S02]  /*a590*/  FMUL.FTZ R59, R59, UR16 ;  /* 0x000000103b3b7c20 */ /* 0x000fe40008410000 */
[----:B------:R-:W-:Y:S01]  /*a5a0*/  FFMA.FTZ R33, R31, R33, 1 ;  /* 0x3f8000001f217423 */ /* 0x000fe20000010021 */
[----:B------:R-:W-:-:S03]  /*a5b0*/  FADD.FTZ R43, R43, R37 ;  /* 0x000000252b2b7221 */ /* 0x000fc60000010000 */
[----:B------:R-:W-:Y:S01]  /*a5c0*/  FMUL.FTZ R35, R35, R33 ;  /* 0x0000002123237220 */ /* 0x000fe20000410000 */
[----:B------:R-:W-:Y:S01]  /*a5d0*/  FFMA.FTZ R33, R54, R59, R7 ;  /* 0x0000003b36217223 */ /* 0x000fe20000010007 */
[----:B------:R-:W-:-:S03]  /*a5e0*/  FADD.FTZ R31, R34, R43 ;  /* 0x0000002b221f7221 */ /* 0x000fc60000010000 */
[----:B------:R-:W-:-:S06]  /*a5f0*/  FMUL.FTZ R34, R33, -1.4426950216293334961 ;  /* 0xbfb8aa3b21227820 */ /* 0x000fcc0000410000 */
[----:B------:R-:W0:Y:S01]  /*a600*/  MUFU.EX2 R34, R34 ;  /* 0x0000002200227308 */ /* 0x000e220000000800 */
[----:B------:R-:W-:Y:S02]  /*a610*/  HADD2.F32 R43, -RZ, R57.H0_H0 ;  /* 0x20000039ff2b7230 */ /* 0x000fe40000004100 */
[----:B------:R-:W-:Y:S02]  /*a620*/  HADD2.F32 R57, -RZ, R50.H0_H0 ;  /* 0x20000032ff397230 */ /* 0x000fe40000004100 */
        /* <DEDUP_REMOVED lines=17> */
[----:B------:R-:W-:Y:S02]  /*a740*/  HADD2.F32 R34, -RZ, R52.H1_H1 ;  /* 0x30000034ff227230 */ /* 0x000fe40000004100 */
[----:B------:R-:W-:-:S03]  /*a750*/  HADD2.F32 R56, -RZ, R51.H1_H1 ;  /* 0x30000033ff387230 */ /* 0x000fc60000004100 */
[----:B0-----:R-:W-:Y:S01]  /*a760*/  FMUL.FTZ R34, R34, R33 ;  /* 0x0000002122227220 */ /* 0x001fe20000410000 */
[----:B------:R-:W-:-:S04]  /*a770*/  FADD.FTZ R33, -R33, 1 ;  /* 0x3f80000021217421 */ /* 0x000fc80000010100 */
[----:B------:R-:W-:-:S04]  /*a780*/  FFMA.FTZ R33, R29, R33, 1 ;  /* 0x3f8000001d217423 */ /* 0x000fc80000010021 */
[----:B------:R-:W-:Y:S01]  /*a790*/  FMUL.FTZ R51, R34, R33 ;  /* 0x0000002122337220 */ /* 0x000fe20000410000 */
[----:B---3--:R-:W-:Y:S02]  /*a7a0*/  HADD2.F32 R33, -RZ, R64.H0_H0 ;  /* 0x20000040ff217230 */ /* 0x008fe40000004100 */
[----:B------:R-:W3:Y:S01]  /*a7b0*/  LDL.LU.S16 R64, [R1+0x136] ;  /* 0x0001360001407983 */ /* 0x000ee20000300600 */
[----:B--2---:R-:W-:-:S03]  /*a7c0*/  HADD2.F32 R49, -RZ, R71.H0_H0 ;  /* 0x20000047ff317230 */ /* 0x004fc60000004100 */
[----:B------:R-:W2:Y:S01]  /*a7d0*/  LDL.S16 R71, [R1+0x142] ;  /* 0x0001420001477983 */ /* 0x000ea20000100600 */
[----:B------:R-:W-:-:S03]  /*a7e0*/  HADD2.F32 R50, -RZ, R69.H0_H0 ;  /* 0x20000045ff327230 */ /* 0x000fc60000004100 */
[----:B------:R-:W4:Y:S01]  /*a7f0*/  LDL.LU.S16 R69, [R1+0x140] ;  /* 0x0001400001457983 */ /* 0x000f220000300600 */
[----:B------:R-:W-:Y:S01]  /*a800*/  FADD.FTZ R56, R56, -UR28 ;  /* 0x8000001c38387e21 */ /* 0x000fe20008010000 */
[----:B------:R-:W-:-:S03]  /*a810*/  FADD.FTZ R29, R31, R32 ;  /* 0x000000201f1d7221 */ /* 0x000fc60000010000 */
[----:B------:R-:W-:-:S04]  /*a820*/  FMUL.FTZ R56, R56, UR16 ;  /* 0x0000001038387c20 */ /* 0x000fc80008410000 */
        /* <DEDUP_REMOVED lines=26> */
[----:B------:R-:W4:Y:S01]  /*a9d0*/  LDL.LU.S16 R67, [R1+0x14e] ;  /* 0x00014e0001437983 */ /* 0x000f220000300600 */
[----:B------:R-:W-:Y:S01]  /*a9e0*/  FMUL.FTZ R61, R61, R45 ;  /* 0x0000002d3d3d7220 */ /* 0x000fe20000410000 */
[----:B------:R-:W-:Y:S01]  /*a9f0*/  FMUL.FTZ R11, R46, R11 ;  /* 0x0000000b2e0b7220 */ /* 0x000fe20000410000 */
[----:B------:R-:W-:-:S04]  /*aa00*/  FADD.FTZ R50, R50, -UR28 ;  /* 0x8000001c32327e21 */ /* 0x000fc80008010000 */
[----:B------:R-:W-:-:S04]  /*aa10*/  FMUL.FTZ R50, R50, UR16 ;  /* 0x0000001032327c20 */ /* 0x000fc80008410000 */
[----:B------:R-:W-:-:S04]  /*aa20*/  FFMA.FTZ R27, R54, R50, R7 ;  /* 0x00000032361b7223 */ /* 0x000fc80000010007 */
[----:B------:R-:W-:Y:S01]  /*aa30*/  FMUL.FTZ R29, R27, -1.4426950216293334961 ;  /* 0xbfb8aa3b1b1d7820 */ /* 0x000fe20000410000 */
[----:B---3--:R-:W-:Y:S02]  /*aa40*/  HADD2.F32 R48, -RZ, R64.H0_H0 ;  /* 0x20000040ff307230 */ /* 0x008fe40000004100 */
[----:B------:R-:W3:Y:S01]  /*aa50*/  LDL.LU.S16 R64, [R1+0x13e] ;  /* 0x00013e0001407983 */ /* 0x000ee20000300600 */
[----:B--2---:R-:W-:-:S03]  /*aa60*/  HADD2.F32 R45, -RZ, R71.H0_H0 ;  /* 0x20000047ff2d7230 */ /* 0x004fc60000004100 */
[----:B------:R-:W2:Y:S01]  /*aa70*/  LDL.S16 R71, [R1+0x158] ;  /* 0x0001580001477983 */ /* 0x000ea20000100600 */
[----:B----4-:R-:W-:-:S03]  /*aa80*/  HADD2.F32 R46, -RZ, R69.H0_H0 ;  /* 0x20000045ff2e7230 */ /* 0x010fc60000004100 */
[----:B------:R-:W4:Y:S01]  /*aa90*/  LDL.LU.S16 R69, [R1+0x148] ;  /* 0x0001480001457983 */ /* 0x000f220000300600 */
[----:B------:R-:W0:Y:S02]  /*aaa0*/  MUFU.EX2 R29, R29 ;  /* 0x0000001d001d7308 */ /* 0x000e240000000800 */
[----:B0-----:R-:W-:-:S06]  /*aab0*/  FADD.FTZ R29, R29, 1 ;  /* 0x3f8000001d1d7421 */ /* 0x001fcc0000010000 */
[----:B------:R-:W0:Y:S01]  /*aac0*/  MUFU.RCP R29, R29 ;  /* 0x0000001d001d7308 */ /* 0x000e220000001000 */
[----:B------:R-:W-:Y:S01]  /*aad0*/  FADD.FTZ R48, R48, -UR28 ;  /* 0x8000001c30307e21 */ /* 0x000fe20008010000 */
[----:B------:R-:W-:Y:S01]  /*aae0*/  FMUL.FTZ R31, R33, R31 ;  /* 0x0000001f211f7220 */ /* 0x000fe20000410000 */
[----:B------:R-:W-:Y:S02]  /*aaf0*/  FMUL.FTZ R33, R55, R28 ;  /* 0x0000001c37217220 */ /* 0x000fe40000410000 */
[----:B------:R-:W-:Y:S01]  /*ab00*/  FMUL.FTZ R48, R48, UR16 ;  /* 0x0000001030307c20 */ /* 0x000fe20008410000 */
[----:B0-----:R-:W-:Y:S01]  /*ab10*/  FMUL.FTZ R30, R30, R29 ;  /* 0x0000001d1e1e7220 */ /* 0x001fe20000410000 */
[----:B------:R-:W-:-:S04]  /*ab20*/  FADD.FTZ R29, -R29, 1 ;  /* 0x3f8000001d1d7421 */ /* 0x000fc80000010100 */
[----:B------:R-:W-:Y:S01]  /*ab30*/  FFMA.FTZ R27, R27, R29, 1 ;  /* 0x3f8000001b1b7423 */ /* 0x000fe2000001001d */
[----:B------:R-:W-:-:S03]  /*ab40*/  FADD.FTZ R29, R41, R28 ;  /* 0x0000001c291d7221 */ /* 0x000fc60000010000 */
[----:B------:R-:W-:Y:S01]  /*ab50*/  FMUL.FTZ R27, R30, R27 ;  /* 0x0000001b1e1b7220 */ /* 0x000fe20000410000 */
[C---:B------:R-:W-:Y:S01]  /*ab60*/  FFMA.FTZ R30, R21.reuse, R28, R42 ;  /* 0x0000001c151e7223 */ /* 0x040fe2000001002a */
        /* <DEDUP_REMOVED lines=16> */
[----:B------:R-:W-:Y:S01]  /*ac70*/  FMUL.FTZ R45, R45, R34 ;  /* 0x000000222d2d7220 */ /* 0x000fe20000410000 */
[----:B------:R-:W4:Y:S01]  /*ac80*/  LDL.S16 R72, [R1+0x15e] ;  /* 0x00015e0001487983 */ /* 0x000f220000100600 */
[----:B0-----:R-:W-:-:S06]  /*ac90*/  FADD.FTZ R33, R33, 1 ;  /* 0x3f80000021217421 */ /* 0x001fcc0000010000 */
[----:B------:R-:W0:Y:S01]  /*aca0*/  MUFU.RCP R33, R33 ;  /* 0x0000002100217308 */ /* 0x000e220000001000 */
[----:B------:R-:W-:Y:S02]  /*acb0*/  HADD2.F32 R34, -RZ, R67.H0_H0 ;  /* 0x20000043ff227230 */ /* 0x000fe40000004100 */
[----:B------:R-:W-:-:S03]  /*acc0*/  FADD.FTZ R67, R40, R26 ;  /* 0x0000001a28437221 */ /* 0x000fc60000010000 */
[----:B0-----:R-:W-:Y:S01]  /*acd0*/  FMUL.FTZ R34, R34, R33 ;  /* 0x0000002122227220 */ /* 0x001fe20000410000 */
[----:B------:R-:W-:-:S04]  /*ace0*/  FADD.FTZ R33, -R33, 1 ;  /* 0x3f80000021217421 */ /* 0x000fc80000010100 */
[----:B------:R-:W-:Y:S01]  /*acf0*/  FFMA.FTZ R21, R21, R33, 1 ;  /* 0x3f80000015157423 */ /* 0x000fe20000010021 */
[----:B---3--:R-:W-:Y:S02]  /*ad00*/  HADD2.F32 R44, -RZ, R64.H0_H0 ;  /* 0x20000040ff2c7230 */ /* 0x008fe40000004100 */
[CC--:B------:R-:W-:Y:S01]  /*ad10*/  FFMA.FTZ R64, R19.reuse, R26.reuse, R38 ;  /* 0x0000001a13407223 */ /* 0x0c0fe20000010026 */
[----:B------:R-:W-:Y:S02]  /*ad20*/  FMUL.FTZ R26, R54, R26 ;  /* 0x0000001a361a7220 */ /* 0x000fe40000410000 */
[----:B------:R-:W-:Y:S02]  /*ad30*/  FADD.FTZ R44, R44, -UR28 ;  /* 0x8000001c2c2c7e21 */ /* 0x000fe40008010000 */
[----:B------:R-:W-:Y:S02]  /*ad40*/  FFMA.FTZ R28, R19, R26, R28 ;  /* 0x0000001a131c7223 */ /* 0x000fe4000001001c */
        /* <DEDUP_REMOVED lines=10> */
[----:B--2---:R-:W-:Y:S02]  /*adf0*/  HADD2.F32 R33, -RZ, R71.H0_H0 ;  /* 0x20000047ff217230 */ /* 0x004fe40000004100 */
[----:B------:R-:W2:Y:S01]  /*ae00*/  LDL.S16 R71, [R1+0x160] ;  /* 0x0001600001477983 */ /* 0x000ea20000100600 */
[----:B----4-:R-:W-:-:S03]  /*ae10*/  HADD2.F32 R42, -RZ, R69.H0_H0 ;  /* 0x20000045ff2a7230 */ /* 0x010fc60000004100 */
[----:B------:R-:W3:Y:S01]  /*ae20*/  LDL.LU.S16 R69, [R1+0x15c] ;  /* 0x00015c0001457983 */ /* 0x000ee20000300600 */
[----:B------:R-:W-:-:S03]  /*ae30*/  HADD2.F32 R40, -RZ, R73.H0_H0 ;  /* 0x20000049ff287230 */ /* 0x000fc60000004100 */
[----:B------:R-:W4:Y:S01]  /*ae40*/  LDL.LU.S16 R73, [R1+0x15a] ;  /* 0x00015a0001497983 */ /* 0x000f220000300600 */
[----:B------:R-:W-:-:S04]  /*ae50*/  FADD.FTZ R42, R42, -UR28 ;  /* 0x8000001c2a2a7e21 */ /* 0x000fc80008010000 */
[----:B------:R-:W-:Y:S01]  /*ae60*/  FMUL.FTZ R42, R42, UR16 ;  /* 0x000000102a2a7c20 */ /* 0x000fe20008410000 */
[----:B------:R-:W-:-:S03]  /*ae70*/  FADD.FTZ R32, R26, R32 ;  /* 0x000000201a207221 */ /* 0x000fc60000010000 */
[----:B------:R-:W-:-:S04]  /*ae80*/  FFMA.FTZ R19, R54, R42, R7 ;  /* 0x0000002a36137223 */ /* 0x000fc80000010007 */
[----:B------:R-:W-:-:S06]  /*ae90*/  FMUL.FTZ R26, R19, -1.4426950216293334961 ;  /* 0xbfb8aa3b131a7820 */ /* 0x000fcc0000410000 */
[----:B------:R-:W0:Y:S02]  /*aea0*/  MUFU.EX2 R26, R26 ;  /* 0x0000001a001a7308 */ /* 0x000e240000000800 */
[----:B0-----:R-:W-:-:S06]  /*aeb0*/  FADD.FTZ R26, R26, 1 ;  /* 0x3f8000001a1a7421 */ /* 0x001fcc0000010000 */
[----:B------:R-:W0:Y:S01]  /*aec0*/  MUFU.RCP R26, R26 ;  /* 0x0000001a001a7308 */ /* 0x000e220000001000 */
[----:B------:R-:W-:Y:S01]  /*aed0*/  FADD.FTZ R40, R40, -UR28 ;  /* 0x8000001c28287e21 */ /* 0x000fe20008010000 */
[----:B------:R-:W-:Y:S01]  /*aee0*/  FADD.FTZ R29, R29, R20 ;  /* 0x000000141d1d7221 */ /* 0x000fe20000010000 */
[----:B------:R-:W-:Y:S02]  /*aef0*/  HADD2.F32 R37, -RZ, R72.H0_H0 ;  /* 0x20000048ff257230 */ /* 0x000fe40000004100 */
[----:B------:R-:W4:Y:S01]  /*af00*/  LDL.S16 R72, [R1+0x164] ;  /* 0x0001640001487983 */ /* 0x000f220000100600 */
        /* <DEDUP_REMOVED lines=17> */
[----:B--2---:R-:W-:Y:S02]  /*b020*/  HADD2.F32 R26, -RZ, R71.H0_H0 ;  /* 0x20000047ff1a7230 */ /* 0x004fe40000004100 */
[----:B------:R-:W2:Y:S01]  /*b030*/  LDL.S16 R71, [R1+0x168] ;  /* 0x0001680001477983 */ /* 0x000ea20000100600 */
[----:B---3--:R-:W-:-:S03]  /*b040*/  HADD2.F32 R38, -RZ, R69.H0_H0 ;  /* 0x20000045ff267230 */ /* 0x008fc60000004100 */
[----:B------:R-:W3:Y:S01]  /*b050*/  LDL.LU.S16 R69, [R1+0x162] ;  /* 0x0001620001457983 */ /* 0x000ee20000300600 */
[----:B----4-:R-:W-:-:S03]  /*b060*/  HADD2.F32 R36, -RZ, R73.H0_H0 ;  /* 0x20000049ff247230 */ /* 0x010fc60000004100 */
[----:B------:R-:W4:Y:S01]  /*b070*/  LDL.S16 R73, [R1+0x16c] ;  /* 0x00016c0001497983 */ /* 0x000f220000100600 */
[----:B------:R-:W-:-:S04]  /*b080*/  FADD.FTZ R38, R38, -UR28 ;  /* 0x8000001c26267e21 */ /* 0x000fc80008010000 */
[----:B------:R-:W-:Y:S01]  /*b090*/  FMUL.FTZ R38, R38, UR16 ;  /* 0x0000001026267c20 */ /* 0x000fe20008410000 */
[----:B------:R-:W-:-:S03]  /*b0a0*/  FADD.FTZ R32, R32, R20 ;  /* 0x0000001420207221 */ /* 0x000fc60000010000 */
[----:B------:R-:W-:-:S04]  /*b0b0*/  FFMA.FTZ R17, R54, R38, R7 ;  /* 0x0000002636117223 */ /* 0x000fc80000010007 */
[----:B------:R-:W-:-:S06]  /*b0c0*/  FMUL.FTZ R20, R17, -1.4426950216293334961 ;  /* 0xbfb8aa3b11147820 */ /* 0x000fcc0000410000 */
[----:B------:R-:W0:Y:S01]  /*b0d0*/  MUFU.EX2 R20, R20 ;  /* 0x0000001400147308 */ /* 0x000e220000000800 */
[----:B------:R-:W-:Y:S01]  /*b0e0*/  FMUL.FTZ R19, R33, R19 ;  /* 0x0000001321137220 */ /* 0x000fe20000410000 */
[----:B0-----:R-:W-:-:S06]  /*b0f0*/  FADD.FTZ R20, R20, 1 ;  /* 0x3f80000014147421 */ /* 0x001fcc0000010000 */
[----:B------:R-:W0:Y:S01]  /*b100*/  MUFU.RCP R20, R20 ;  /* 0x0000001400147308 */ /* 0x000e220000001000 */
[----:B------:R-:W-:Y:S01]  /*b110*/  FADD.FTZ R36, R36, -UR28 ;  /* 0x8000001c24247e21 */ /* 0x000fe20008010000 */
[----:B------:R-:W-:Y:S01]  /*b120*/  FADD.FTZ R67, R67, R16 ;  /* 0x0000001043437221 */ /* 0x000fe20000010000 */
[----:B------:R-:W-:Y:S02]  /*b130*/  HADD2.F32 R33, -RZ, R72.H0_H0 ;  /* 0x20000048ff217230 */ /* 0x000fe40000004100 */
[----:B------:R-:W4:Y:S01]  /*b140*/  LDL.LU.S16 R72, [R1+0x16a] ;  /* 0x00016a0001487983 */ /* 0x000f220000300600 */
        /* <DEDUP_REMOVED lines=18> */
[----:B------:R-:W2:Y:S01]  /*b270*/  LDL.LU.S16 R71, [R1+0x16e] ;  /* 0x00016e0001477983 */ /* 0x000ea20000300600 */
[----:B---3--:R-:W-:-:S05]  /*b280*/  HADD2.F32 R34, -RZ, R69.H0_H0 ;  /* 0x20000045ff227230 */ /* 0x008fca0000004100 */
        /* <DEDUP_REMOVED lines=13> */
[----:B----4-:R-:W-:Y:S02]  /*b360*/  HADD2.F32 R29, -RZ, R73.H0_H0 ;  /* 0x20000049ff1d7230 */ /* 0x010fe40000004100 */
[----:B------:R-:W3:Y:S01]  /*b370*/  LDL.S16 R73, [R1+0x170] ;  /* 0x0001700001497983 */ /* 0x000ee20000100600 */
[----:B------:R-:W-:Y:S02]  /*b380*/  HADD2.F32 R32, -RZ, R77.H0_H0 ;  /* 0x2000004dff207230 */ /* 0x000fe40000004100 */
[----:B------:R-:W-:Y:S01]  /*b390*/  FFMA.FTZ R16, R25, R9, R30 ;  /* 0x0000000919107223 */ /* 0x000fe2000001001e */
[----:B------:R-:W-:Y:S01]  /*b3a0*/  FMUL.FTZ R17, R26, R17 ;  /* 0x000000111a117220 */ /* 0x000fe20000410000 */
[----:B------:R-:W-:Y:S01]  /*b3b0*/  FADD.FTZ R67, R67, R70 ;  /* 0x0000004643437221 */ /* 0x000fe20000010000 */
[----:B------:R-:W-:Y:S01]  /*b3c0*/  FFMA.FTZ R64, R24, R70, R64 ;  /* 0x0000004618407223 */ /* 0x000fe20000010040 */
[----:B------:R-:W-:Y:S01]  /*b3d0*/  FADD.FTZ R32, R32, -UR28 ;  /* 0x8000001c20207e21 */ /* 0x000fe20008010000 */
[----:B------:R-:W-:Y:S01]  /*b3e0*/  FMUL.FTZ R9, R55, R9 ;  /* 0x0000000937097220 */ /* 0x000fe20000410000 */
[----:B------:R-:W4:Y:S02]  /*b3f0*/  LDL.LU.S16 R77, [R1+0x176] ;  /* 0x00017600014d7983 */ /* 0x000f240000300600 */
[----:B------:R-:W-:Y:S01]  /*b400*/  FMUL.FTZ R32, R32, UR16 ;  /* 0x0000001020207c20 */ /* 0x000fe20008410000 */
[----:B------:R-:W-:-:S03]  /*b410*/  FFMA.FTZ R25, R25, R9, R28 ;  /* 0x0000000919197223 */ /* 0x000fc6000001001c */
[----:B------:R-:W-:-:S04]  /*b420*/  FFMA.FTZ R26, R55, R32, R6 ;  /* 0x00000020371a7223 */ /* 0x000fc80000010006 */
[----:B------:R-:W-:-:S06]  /*b430*/  FMUL.FTZ R28, R26, -1.4426950216293334961 ;  /* 0xbfb8aa3b1a1c7820 */ /* 0x000fcc0000410000 */
[----:B------:R-:W0:Y:S01]  /*b440*/  MUFU.EX2 R28, R28 ;  /* 0x0000001c001c7308 */ /* 0x000e220000000800 */
[----:B------:R-:W-:Y:S02]  /*b450*/  HADD2.F32 R30, -RZ, R72.H0_H0 ;  /* 0x20000048ff1e7230 */ /* 0x000fe40000004100 */
[----:B------:R-:W4:Y:S01]  /*b460*/  LDL.LU.S16 R72, [R1+0x172] ;  /* 0x0001720001487983 */ /* 0x000f220000300600 */
        /* <DEDUP_REMOVED lines=14> */
[----:B------:R-:W-:-:S04]  /*b550*/  FMUL.FTZ R70, R54, R70 ;  /* 0x0000004636467220 */ /* 0x000fc80000410000 */
[----:B------:R-:W-:Y:S01]  /*b560*/  FFMA.FTZ R24, R24, R70, R25 ;  /* 0x0000004618187223 */ /* 0x000fe20000010019 */
[----:B--2---:R-:W-:-:S05]  /*b570*/  HADD2.F32 R28, -RZ, R71.H0_H0 ;  /* 0x20000047ff1c7230 */ /* 0x004fca0000004100 */
        /* <DEDUP_REMOVED lines=16> */
[----:B---3--:R-:W-:Y:S02]  /*b680*/  HADD2.F32 R26, -RZ, R73.H0_H0 ;  /* 0x20000049ff1a7230 */ /* 0x008fe40000004100 */
[----:B------:R-:W2:Y:S03]  /*b690*/  LDL.S16 R73, [R1+0x174] ;  /* 0x0001740001497983 */ /* 0x000ea60000100600 */
        /* <DEDUP_REMOVED lines=41> */
[----:B------:R-:W-:Y:S01]  /*b930*/  FADD.FTZ R67, R67, R61 ;  /* 0x0000003d43437221 */ /* 0x000fe20000010000 */
[----:B------:R-:W-:Y:S02]  /*b940*/  FFMA.FTZ R64, R68, R61, R64 ;  /* 0x0000003d44407223 */ /* 0x000fe40000010040 */
[----:B0-----:R-:W-:Y:S01]  /*b950*/  FMUL.FTZ R23, R23, R71 ;  /* 0x0000004717177220 */ /* 0x001fe20000410000 */
[----:B------:R-:W-:-:S04]  /*b960*/  FADD.FTZ R71, -R71, 1 ;  /* 0x3f80000047477421 */ /* 0x000fc80000010100 */
[----:B------:R-:W-:Y:S01]  /*b970*/  FFMA.FTZ R71, R11, R71, 1 ;  /* 0x3f8000000b477423 */ /* 0x000fe20000010047 */
[----:B------:R-:W-:-:S04]  /*b980*/  FMUL.FTZ R61, R54, R61 ;  /* 0x0000003d363d7220 */ /* 0x000fc80000410000 */
[----:B------:R-:W-:Y:S01]  /*b990*/  FFMA.FTZ R24, R68, R61, R24 ;  /* 0x0000003d44187223 */ /* 0x000fe20000010018 */
[----:B------:R-:W-:Y:S01]  /*b9a0*/  FMUL.FTZ R23, R23, R71 ;  /* 0x0000004717177220 */ /* 0x000fe20000410000 */
[----:B--2---:R-:W-:-:S05]  /*b9b0*/  HADD2.F32 R11, -RZ, R73.H0_H0 ;  /* 0x20000049ff0b7230 */ /* 0x004fca0000004100 */
[----:B------:R-:W-:-:S04]  /*b9c0*/  FADD.FTZ R11, R11, -UR28 ;  /* 0x8000001c0b0b7e21 */ /* 0x000fc80008010000 */
        /* <DEDUP_REMOVED lines=11> */
[----:B------:R-:W2:Y:S03]  /*ba80*/  LDL.LU.S16 R77, [R1+0x17a] ;  /* 0x00017a00014d7983 */ /* 0x000ea60000300600 */
        /* <DEDUP_REMOVED lines=15> */
[----:B------:R-:W-:Y:S02]  /*bb80*/  HADD2.F32 R61, -RZ, R76.H0_H0 ;  /* 0x2000004cff3d7230 */ /* 0x000fe40000004100 */
[----:B------:R-:W3:Y:S03]  /*bb90*/  LDL.S16 R76, [R1+0x17c] ;  /* 0x00017c00014c7983 */ /* 0x000ee60000100600 */
[----:B------:R-:W-:Y:S01]  /*bba0*/  FADD.FTZ R61, R61, -UR28 ;  /* 0x8000001c3d3d7e21 */ /* 0x000fe20008010000 */
[----:B------:R-:W-:-:S03]  /*bbb0*/  FMUL.FTZ R58, R55, R58 ;  /* 0x0000003a373a7220 */ /* 0x000fc60000410000 */
[----:B------:R-:W-:Y:S01]  /*bbc0*/  FMUL.FTZ R61, R61, UR16 ;  /* 0x000000103d3d7c20 */ /* 0x000fe20008410000 */
[----:B------:R-:W-:-:S03]  /*bbd0*/  FFMA.FTZ R24, R66, R58, R24 ;  /* 0x0000003a42187223 */ /* 0x000fc60000010018 */
[----:B------:R-:W-:Y:S01]  /*bbe0*/  FFMA.FTZ R66, R55, R61, R6 ;  /* 0x0000003d37427223 */ /* 0x000fe20000010006 */
[----:B------:R-:W-:-:S03]  /*bbf0*/  FMUL.FTZ R12, R12, R73 ;  /* 0x000000490c0c7220 */ /* 0x000fc60000410000 */
        /* <DEDUP_REMOVED lines=8> */
[----:B--2---:R-:W-:Y:S02]  /*bc80*/  HADD2.F32 R66, -RZ, R77.H0_H0 ;  /* 0x2000004dff427230 */ /* 0x004fe40000004100 */
        /* <DEDUP_REMOVED lines=16> */
[----:B---3--:R-:W-:Y:S02]  /*bd90*/  HADD2.F32 R58, -RZ, R76.H0_H0 ;  /* 0x2000004cff3a7230 */ /* 0x008fe40000004100 */
        /* <DEDUP_REMOVED lines=32> */
[----:B---3--:R-:W-:Y:S02]  /*bfa0*/  HADD2.F32 R53, -RZ, R76.H0_H0 ;  /* 0x2000004cff357230 */ /* 0x008fe40000004100 */
[----:B------:R-:W-:-:S03]  /*bfb0*/  FMUL.FTZ R39, R55, R39 ;  /* 0x0000002737277220 */ /* 0x000fc60000410000 */
        /* <DEDUP_REMOVED lines=13> */
[----:B------:R-:W-:-:S03]  /*c090*/  FADD.FTZ R69, R69, R39 ;  /* 0x0000002745457221 */ /* 0x000fc60000010000 */
[----:B------:R-:W-:Y:S01]  /*c0a0*/  FMUL.FTZ R75, R76, R75 ;  /* 0x0000004b4c4b7220 */ /* 0x000fe20000410000 */
[----:B------:R-:W-:Y:S02]  /*c0b0*/  HADD2.F32 R14, -RZ, R14.H0_H0 ;  /* 0x2000000eff0e7230 */ /* 0x000fe40000004100 */
[----:B------:R-:W-:Y:S01]  /*c0c0*/  FADD.FTZ R67, R67, R47 ;  /* 0x0000002f43437221 */ /* 0x000fe20000010000 */
[-C--:B------:R-:W-:Y:S01]  /*c0d0*/  FFMA.FTZ R64, R62, R47.reuse, R64 ;  /* 0x0000002f3e407223 */ /* 0x080fe20000010040 */
[----:B------:R-:W-:-:S04]  /*c0e0*/  FMUL.FTZ R47, R54, R47 ;  /* 0x0000002f362f7220 */ /* 0x000fc80000410000 */
[----:B------:R-:W-:Y:S01]  /*c0f0*/  FFMA.FTZ R24, R62, R47, R24 ;  /* 0x0000002f3e187223 */ /* 0x000fe20000010018 */
[----:B--2---:R-:W-:Y:S02]  /*c100*/  HADD2.F32 R63, -RZ, R77.H0_H0 ;  /* 0x2000004dff3f7230 */ /* 0x004fe40000004100 */
[----:B------:R-:W2:Y:S03]  /*c110*/  LDL.S16 R77, [R1+0x186] ;  /* 0x00018600014d7983 */ /* 0x000ea60000100600 */
        /* <DEDUP_REMOVED lines=11> */
[----:B------:R-:W-:-:S04]  /*c1d0*/  FADD.FTZ R39, R39, -UR28 ;  /* 0x8000001c27277e21 */ /* 0x000fc80008010000 */
        /* <DEDUP_REMOVED lines=10> */
[----:B------:R-:W-:Y:S02]  /*c280*/  FFMA.FTZ R76, R62, R76, 1 ;  /* 0x3f8000003e4c7423 */ /* 0x000fe4000001004c */
[----:B------:R-:W3:Y:S01]  /*c290*/  LDL.LU.S16 R62, [R1+0x184] ;  /* 0x00018400013e7983 */ /* 0x000ee20000300600 */
[----:B------:R-:W-:Y:S01]  /*c2a0*/  FADD.FTZ R20, R20, R35 ;  /* 0x0000002314147221 */ /* 0x000fe20000010000 */
[-C--:B------:R-:W-:Y:S01]  /*c2b0*/  FFMA.FTZ R16, R60, R35.reuse, R16 ;  /* 0x000000233c107223 */ /* 0x080fe20000010010 */
[----:B------:R-:W-:Y:S01]  /*c2c0*/  FMUL.FTZ R35, R55, R35 ;  /* 0x0000002337237220 */ /* 0x000fe20000410000 */
[----:B------:R-:W-:-:S03]  /*c2d0*/  FADD.FTZ R69, R47, R69 ;  /* 0x000000452f457221 */ /* 0x000fc60000010000 */
[----:B------:R-:W-:Y:S01]  /*c2e0*/  FFMA.FTZ R24, R60, R35, R24 ;  /* 0x000000233c187223 */ /* 0x000fe20000010018 */
[----:B------:R-:W-:Y:S01]  /*c2f0*/  FADD.FTZ R60, R67, R43 ;  /* 0x0000002b433c7221 */ /* 0x000fe20000010000 */
[-C--:B------:R-:W-:Y:S01]  /*c300*/  FFMA.FTZ R67, R59, R43.reuse, R64 ;  /* 0x0000002b3b437223 */ /* 0x080fe20000010040 */
[----:B------:R-:W-:Y:S01]  /*c310*/  FMUL.FTZ R43, R54, R43 ;  /* 0x0000002b362b7220 */ /* 0x000fe20000410000 */
[----:B------:R-:W-:Y:S01]  /*c320*/  FADD.FTZ R64, R69, R35 ;  /* 0x0000002345407221 */ /* 0x000fe20000010000 */
[----:B------:R-:W-:Y:S01]  /*c330*/  FADD.FTZ R20, R20, R51 ;  /* 0x0000003314147221 */ /* 0x000fe20000010000 */
[----:B------:R-:W-:Y:S01]  /*c340*/  FFMA.FTZ R35, R57, R51, R16 ;  /* 0x0000003339237223 */ /* 0x000fe20000010010 */
[----:B------:R-:W-:Y:S01]  /*c350*/  FFMA.FTZ R24, R59, R43, R24 ;  /* 0x0000002b3b187223 */ /* 0x000fe20000010018 */
[----:B------:R-:W-:Y:S01]  /*c360*/  FMUL.FTZ R51, R55, R51 ;  /* 0x0000003337337220 */ /* 0x000fe20000410000 */
[----:B------:R-:W-:Y:S01]  /*c370*/  FADD.FTZ R64, R43, R64 ;  /* 0x000000402b407221 */ /* 0x000fe20000010000 */
[----:B------:R-:W-:-:S02]  /*c380*/  FMUL.FTZ R43, R54, R31 ;  /* 0x0000001f362b7220 */ /* 0x000fc40000410000 */
[----:B------:R-:W-:Y:S01]  /*c390*/  FFMA.FTZ R24, R57, R51, R24 ;  /* 0x0000003339187223 */ /* 0x000fe20000010018 */
[----:B------:R-:W-:Y:S01]  /*c3a0*/  FADD.FTZ R64, R64, R51 ;  /* 0x0000003340407221 */ /* 0x000fe20000010000 */
[----:B------:R-:W-:Y:S02]  /*c3b0*/  FMUL.FTZ R51, R55, R49 ;  /* 0x0000003137337220 */ /* 0x000fe40000410000 */
[C---:B------:R-:W-:Y:S01]  /*c3c0*/  FFMA.FTZ R24, R56.reuse, R43, R24 ;  /* 0x0000002b38187223 */ /* 0x040fe20000010018 */
[----:B------:R-:W-:Y:S01]  /*c3d0*/  FADD.FTZ R64, R43, R64 ;  /* 0x000000402b407221 */ /* 0x000fe20000010000 */
[----:B------:R-:W-:Y:S01]  /*c3e0*/  FFMA.FTZ R67, R56, R31, R67 ;  /* 0x0000001f38437223 */ /* 0x000fe20000010043 */
[----:B------:R-:W-:Y:S01]  /*c3f0*/  FADD.FTZ R60, R60, R31 ;  /* 0x0000001f3c3c7221 */ /* 0x000fe20000010000 */
[----:B------:R-:W-:Y:S01]  /*c400*/  FFMA.FTZ R24, R52, R51, R24 ;  /* 0x0000003334187223 */ /* 0x000fe20000010018 */
[----:B------:R-:W-:Y:S01]  /*c410*/  FMUL.FTZ R31, R54, R27 ;  /* 0x0000001b361f7220 */ /* 0x000fe20000410000 */
[----:B------:R-:W-:Y:S01]  /*c420*/  FADD.FTZ R64, R64, R51 ;  /* 0x0000003340407221 */ /* 0x000fe20000010000 */
[----:B------:R-:W-:Y:S01]  /*c430*/  FFMA.FTZ R35, R52, R49, R35 ;  /* 0x0000003134237223 */ /* 0x000fe20000010023 */
[----:B------:R-:W-:Y:S01]  /*c440*/  FMUL.FTZ R16, R55, R45 ;  /* 0x0000002d37107220 */ /* 0x000fe20000410000 */
[C---:B------:R-:W-:Y:S01]  /*c450*/  FFMA.FTZ R43, R50.reuse, R31, R24 ;  /* 0x0000001f322b7223 */ /* 0x040fe20000010018 */
[----:B------:R-:W-:Y:S01]  /*c460*/  FADD.FTZ R64, R31, R64 ;  /* 0x000000401f407221 */ /* 0x000fe20000010000 */
[----:B------:R-:W-:Y:S01]  /*c470*/  FFMA.FTZ R67, R50, R27, R67 ;  /* 0x0000001b32437223 */ /* 0x000fe20000010043 */
[----:B------:R-:W-:Y:S01]  /*c480*/  FADD.FTZ R60, R60, R27 ;  /* 0x0000001b3c3c7221 */ /* 0x000fe20000010000 */
[C---:B------:R-:W-:Y:S01]  /*c490*/  FFMA.FTZ R35, R48.reuse, R45, R35 ;  /* 0x0000002d30237223 */ /* 0x040fe20000010023 */
[----:B------:R-:W-:Y:S01]  /*c4a0*/  FFMA.FTZ R48, R48, R16, R43 ;  /* 0x0000001030307223 */ /* 0x000fe2000001002b */
[----:B------:R-:W-:Y:S01]  /*c4b0*/  FMUL.FTZ R27, R54, R21 ;  /* 0x00000015361b7220 */ /* 0x000fe20000410000 */
[----:B------:R-:W-:Y:S01]  /*c4c0*/  FADD.FTZ R64, R64, R16 ;  /* 0x0000001040407221 */ /* 0x000fe20000010000 */
[----:B------:R-:W-:-:S02]  /*c4d0*/  FMUL.FTZ R16, R55, R41 ;  /* 0x0000002937107220 */ /* 0x000fc40000410000 */
        /* <DEDUP_REMOVED lines=8> */
[----:B------:R-:W-:Y:S02]  /*c560*/  FMUL.FTZ R16, R55, R37 ;  /* 0x0000002537107220 */ /* 0x000fe40000410000 */
        /* <DEDUP_REMOVED lines=11> */
[----:B------:R-:W-:Y:S01]  /*c620*/  FADD.FTZ R64, R19, R64 ;  /* 0x0000004013407221 */ /* 0x000fe20000010000 */
        /* <DEDUP_REMOVED lines=10> */
[----:B------:R-:W-:Y:S01]  /*c6d0*/  FMUL.FTZ R10, R10, R76 ;  /* 0x0000004c0a0a7220 */ /* 0x000fe20000410000 */
        /* <DEDUP_REMOVED lines=17> */
[----:B------:R-:W-:Y:S01]  /*c7f0*/  FFMA.FTZ R67, R30, R9, R67 ;  /* 0x000000091e437223 */ /* 0x000fe20000010043 */
[----:B------:R-:W-:Y:S01]  /*c800*/  FADD.FTZ R9, R60, R9 ;  /* 0x000000093c097221 */ /* 0x000fe20000010000 */
[----:B------:R-:W-:Y:S01]  /*c810*/  FADD.FTZ R25, R20, R25 ;  /* 0x0000001914197221 */ /* 0x000fe20000010000 */
[C---:B------:R-:W-:Y:S01]  /*c820*/  FFMA.FTZ R17, R26.reuse, R15, R28 ;  /* 0x0000000f1a117223 */ /* 0x040fe2000001001c */
[----:B------:R-:W-:Y:S01]  /*c830*/  FMUL.FTZ R20, R55, R22 ;  /* 0x0000001637147220 */ /* 0x000fe20000410000 */
        /* <DEDUP_REMOVED lines=10> */
[-C--:B------:R-:W-:Y:S02]  /*c8e0*/  FMUL.FTZ R9, R54, R12.reuse ;  /* 0x0000000c36097220 */ /* 0x080fe40000410000 */
[C---:B------:R-:W-:Y:S01]  /*c8f0*/  FFMA.FTZ R70, R11.reuse, R15, R70 ;  /* 0x0000000f0b467223 */ /* 0x040fe20000010046 */
[----:B------:R-:W-:Y:S01]  /*c900*/  FADD.FTZ R64, R64, R15 ;  /* 0x0000000f40407221 */ /* 0x000fe20000010000 */
[----:B------:R-:W-:Y:S01]  /*c910*/  FFMA.FTZ R16, R11, R71, R16 ;  /* 0x000000470b107223 */ /* 0x000fe20000010010 */
[----:B------:R-:W-:Y:S01]  /*c920*/  FMUL.FTZ R11, R55, R73 ;  /* 0x00000049370b7220 */ /* 0x000fe20000410000 */
[----:B------:R-:W-:Y:S01]  /*c930*/  FFMA.FTZ R70, R68, R9, R70 ;  /* 0x0000000944467223 */ /* 0x000fe20000010046 */
        /* <DEDUP_REMOVED lines=8> */
[----:B------:R-:W-:Y:S01]  /*c9c0*/  FADD.FTZ R12, R23, R12 ;  /* 0x0000000c170c7221 */ /* 0x000fe20000010000 */
[----:B------:R-:W-:Y:S01]  /*c9d0*/  FFMA.FTZ R9, R61, R73, R16 ;  /* 0x000000493d097223 */ /* 0x000fe20000010010 */
[C---:B------:R-:W-:Y:S01]  /*c9e0*/  FFMA.FTZ R11, R66.reuse, R15, R70 ;  /* 0x0000000f420b7223 */ /* 0x040fe20000010046 */
[-C--:B------:R-:W-:Y:S01]  /*c9f0*/  FMUL.FTZ R16, R55, R74.reuse ;  /* 0x0000004a37107220 */ /* 0x080fe20000410000 */
[----:B------:R-:W-:Y:S01]  /*ca00*/  FADD.FTZ R64, R15, R64 ;  /* 0x000000400f407221 */ /* 0x000fe20000010000 */
[----:B------:R-:W-:Y:S01]  /*ca10*/  FFMA.FTZ R8, R66, R13, R67 ;  /* 0x0000000d42087223 */ /* 0x000fe20000010043 */
        /* <DEDUP_REMOVED lines=8> */
[C---:B------:R-:W-:Y:S01]  /*caa0*/  FFMA.FTZ R16, R65.reuse, R20, R11 ;  /* 0x0000001441107223 */ /* 0x040fe2000001000b */
[----:B------:R-:W-:Y:S01]  /*cab0*/  FADD.FTZ R9, R20, R9 ;  /* 0x0000000914097221 */ /* 0x000fe20000010000 */
[----:B------:R-:W-:Y:S01]  /*cac0*/  FFMA.FTZ R8, R65, R18, R8 ;  /* 0x0000001241087223 */ /* 0x000fe20000010008 */
[----:B------:R-:W-:Y:S01]  /*cad0*/  FADD.FTZ R13, R13, R18 ;  /* 0x000000120d0d7221 */ /* 0x000fe20000010000 */
[----:B------:R-:W-:Y:S01]  /*cae0*/  FMUL.FTZ R18, R54, R14 ;  /* 0x0000000e36127220 */ /* 0x000fe20000410000 */
[----:B------:R-:W-:Y:S01]  /*caf0*/  FFMA.FTZ R16, R53, R22, R16 ;  /* 0x0000001635107223 */ /* 0x000fe20000010010 */
[----:B------:R-:W-:Y:S01]  /*cb00*/  FADD.FTZ R9, R9, R22 ;  /* 0x0000001609097221 */ /* 0x000fe20000010000 */
[----:B------:R-:W-:Y:S01]  /*cb10*/  FMUL.FTZ R20, R55, R10 ;  /* 0x0000000a37147220 */ /* 0x000fe20000410000 */
[----:B------:R-:W-:Y:S01]  /*cb20*/  FADD.FTZ R74, R73, R74 ;  /* 0x0000004a494a7221 */ /* 0x000fe20000010000 */
[----:B------:R-:W-:Y:S01]  /*cb30*/  FFMA.FTZ R16, R63, R18, R16 ;  /* 0x000000123f107223 */ /* 0x000fe20000010010 */
[----:B------:R-:W-:Y:S01]  /*cb40*/  FADD.FTZ R9, R18, R9 ;  /* 0x0000000912097221 */ /* 0x000fe20000010000 */
[----:B--2---:R-:W-:-:S02]  /*cb50*/  HADD2.F32 R77, -RZ, R77.H0_H0 ;  /* 0x2000004dff4d7230 */ /* 0x004fc40000004100 */
[----:B------:R-:W-:Y:S01]  /*cb60*/  FFMA.FTZ R12, R53, R75, R12 ;  /* 0x0000004b350c7223 */ /* 0x000fe2000001000c */
[----:B------:R-:W-:Y:S01]  /*cb70*/  FFMA.FTZ R15, R39, R20, R16 ;  /* 0x00000014270f7223 */ /* 0x000fe20000010010 */
[----:B------:R-:W-:Y:S01]  /*cb80*/  FFMA.FTZ R17, R63, R14, R8 ;  /* 0x0000000e3f117223 */ /* 0x000fe20000010008 */
[----:B------:R-:W-:Y:S01]  /*cb90*/  FADD.FTZ R75, R74, R75 ;  /* 0x0000004b4a4b7221 */ /* 0x000fe20000010000 */
[----:B------:R-:W-:Y:S01]  /*cba0*/  FADD.FTZ R20, R9, R20 ;  /* 0x0000001409147221 */ /* 0x000fe20000010000 */
[----:B------:R-:W-:Y:S01]  /*cbb0*/  FADD.FTZ R8, R13, R14 ;  /* 0x0000000e0d087221 */ /* 0x000fe20000010000 */
[----:B------:R-:W-:Y:S01]  /*cbc0*/  FFMA.FTZ R16, R39, R10, R12 ;  /* 0x0000000a27107223 */ /* 0x000fe2000001000c */
[----:B------:R-:W-:Y:S01]  /*cbd0*/  FADD.FTZ R18, R75, R10 ;  /* 0x0000000a4b127221 */ /* 0x000fe20000010000 */
        /* <DEDUP_REMOVED lines=12> */
[-C--:B------:R-:W-:Y:S01]  /*cca0*/  FMUL.FTZ R11, R54, R47.reuse ;  /* 0x0000002f360b7220 */ /* 0x080fe20000410000 */
[----:B------:R-:W-:Y:S01]  /*ccb0*/  FFMA.FTZ R17, R62, R47, R17 ;  /* 0x0000002f3e117223 */ /* 0x000fe20000010011 */
[----:B------:R-:W-:Y:S02]  /*ccc0*/  FADD.FTZ R19, R8, R47 ;  /* 0x0000002f08137221 */ /* 0x000fe40000010000 */
[----:B------:R-:W-:Y:S01]  /*ccd0*/  FFMA.FTZ R13, R62, R11, R15 ;  /* 0x0000000b3e0d7223 */ /* 0x000fe2000001000f */
[----:B------:R-:W-:-:S07]  /*cce0*/  FADD.FTZ R14, R11, R20 ;  /* 0x000000140b0e7221 */ /* 0x000fce0000010000 */
.L_x_1002:
        /* <DEDUP_REMOVED lines=47> */
.L_x_1004:
[----:B------:R-:W-:Y:S05]  /*cfe0*/  BSYNC.RECONVERGENT B0 ;  /* 0x0000000000007941 */ /* 0x000fea0003800200 */
.L_x_1003:
[----:B------:R-:W-:Y:S06]  /*cff0*/  BAR.SYNC.DEFER_BLOCKING 0x0 ;  /* 0x0000000000007b1d */ /* 0x000fec0000010000 */
[----:B------:R-:W-:Y:S04]  /*d000*/  BSSY.RECONVERGENT B0, `(.L_x_1005) ;  /* 0x000003d000007945 */ /* 0x000fe80003800200 */
[----:B------:R-:W-:Y:S05]  /*d010*/  @P0 BRA `(.L_x_1006) ;  /* 0x0000000000ec0947 */ /* 0x000fea0003800000 */
[----:B------:R-:W-:-:S09]  /*d020*/  ULEA UR5, UR7, UR6, 0x18 ;  /* 0x0000000607057291 */ /* 0x000fd2000f8ec0ff */
[----:B-12---:R-:W1:Y:S04]  /*d030*/  LDS.128 R8, [UR5+0x20] ;  /* 0x00002005ff087984 */ /* 0x006e680008000c00 */
[----:B---3--:R-:W2:Y:S04]  /*d040*/  LDS.128 R12, [UR5+0x30] ;  /* 0x00003005ff0c7984 */ /* 0x008ea80008000c00 */
[----:B------:R-:W3:Y:S04]  /*d050*/  LDS.128 R20, [UR5+0x40] ;  /* 0x00004005ff147984 */ /* 0x000ee80008000c00 */
[----:B------:R-:W4:Y:S04]  /*d060*/  LDS.128 R24, [UR5+0x50] ;  /* 0x00005005ff187984 */ /* 0x000f280008000c00 */
[----:B------:R-:W5:Y:S04]  /*d070*/  LDS.128 R28, [UR5+0x60] ;  /* 0x00006005ff1c7984 */ /* 0x000f680008000c00 */
[----:B------:R-:W5:Y:S01]  /*d080*/  LDS.128 R32, [UR5+0x70] ;  /* 0x00007005ff207984 */ /* 0x000f620008000c00 */
[----:B-1----:R-:W-:Y:S01]  /*d090*/  FADD.FTZ R37, R52, R8 ;  /* 0x0000000834257221 */ /* 0x002fe20000010000 */
[----:B------:R-:W-:-:S02]  /*d0a0*/  FADD.FTZ R8, R53, R9 ;  /* 0x0000000935087221 */ /* 0x000fc40000010000 */
[----:B0-----:R-:W-:Y:S01]  /*d0b0*/  LDS.64 R52, [UR5+0xd0] ;  /* 0x0000d005ff347984 */ /* 0x001fe20008000a00 */
        /* <DEDUP_REMOVED lines=12> */
[----:B------:R-:W2:Y:S01]  /*d180*/  LDS.128 R20, [UR5+0xa0] ;  /* 0x0000a005ff147984 */ /* 0x000ea20008000c00 */
[----:B----4-:R-:W-:Y:S01]  /*d190*/  FADD.FTZ R37, R37, R24 ;  /* 0x0000001825257221 */ /* 0x010fe20000010000 */
[----:B------:R-:W-:-:S03]  /*d1a0*/  FADD.FTZ R36, R36, R25 ;  /* 0x0000001924247221 */ /* 0x000fc60000010000 */
[----:B------:R-:W-:Y:S01]  /*d1b0*/  FADD.FTZ R37, R37, R26 ;  /* 0x0000001a25257221 */ /* 0x000fe20000010000 */
[----:B------:R-:W-:Y:S02]  /*d1c0*/  FADD.FTZ R36, R36, R27 ;  /* 0x0000001b24247221 */ /* 0x000fe40000010000 */
[----:B------:R-:W3:Y:S01]  /*d1d0*/  LDS.128 R24, [UR5+0xb0] ;  /* 0x0000b005ff187984 */ /* 0x000ee20008000c00 */
        /* <DEDUP_REMOVED lines=26> */
[----:B------:R-:W-:-:S03]  /*d380*/  FADD.FTZ R36, R36, R29 ;  /* 0x0000001d24247221 */ /* 0x000fc60000010000 */
[----:B------:R-:W-:Y:S01]  /*d390*/  FADD.FTZ R37, R37, R30 ;  /* 0x0000001e25257221 */ /* 0x000fe20000010000 */
[----:B------:R-:W-:-:S03]  /*d3a0*/  FADD.FTZ R36, R36, R31 ;  /* 0x0000001f24247221 */ /* 0x000fc60000010000 */
[----:B------:R-:W-:Y:S01]  /*d3b0*/  FADD.FTZ R52, R37, R52 ;  /* 0x0000003425347221 */ /* 0x000fe20000010000 */
[----:B------:R-:W-:-:S07]  /*d3c0*/  FADD.FTZ R53, R36, R53 ;  /* 0x0000003524357221 */ /* 0x000fce0000010000 */
.L_x_1006:
[----:B------:R-:W-:Y:S05]  /*d3d0*/  BSYNC.RECONVERGENT B0 ;  /* 0x0000000000007941 */ /* 0x000fea0003800200 */
.L_x_1005:
[----:B------:R-:W-:Y:S06]  /*d3e0*/  BAR.SYNC.DEFER_BLOCKING 0x0 ;  /* 0x0000000000007b1d */ /* 0x000fec0000010000 */
[----:B------:R-:W-:Y:S04]  /*d3f0*/  BSSY.RECONVERGENT B0, `(.L_x_1007) ;  /* 0x000004d000007945 */ /* 0x000fe80003800200 */
[----:B------:R-:W-:Y:S05]  /*d400*/  @P3 BRA `(.L_x_1008) ;  /* 0x00000004002c3947 */ /* 0x000fea0003800000 */
[----:B------:R-:W4:Y:S04]  /*d410*/  LDS.128 R48, [R57+0x300] ;  /* 0x0003000039307984 */ /* 0x000f280000000c00 */
[----:B------:R-:W5:Y:S04]  /*d420*/  LDS.128 R44, [R57+0x600] ;  /* 0x00060000392c7984 */ /* 0x000f680000000c00 */
[----:B------:R-:W0:Y:S04]  /*d430*/  LDS.128 R40, [R57+0x900] ;  /* 0x0009000039287984 */ /* 0x000e280000000c00 */
[----:B-12---:R-:W1:Y:S04]  /*d440*/  LDS.128 R8, [R57+0xc00] ;  /* 0x000c000039087984 */ /* 0x006e680000000c00 */
[----:B---3--:R-:W2:Y:S04]  /*d450*/  LDS.128 R12, [R57+0xf00] ;  /* 0x000f0000390c7984 */ /* 0x008ea80000000c00 */
        /* <DEDUP_REMOVED lines=70> */
.L_x_1008:
[----:B------:R-:W-:Y:S05]  /*d8c0*/  BSYNC.RECONVERGENT B0 ;  /* 0x0000000000007941 */ /* 0x000fea0003800200 */
.L_x_1007:
[----:B------:R-:W-:Y:S04]  /*d8d0*/  BSSY.RECONVERGENT B0, `(.L_x_1009) ;  /* 0x000001e000007945 */ /* 0x000fe80003800200 */
[----:B------:R-:W-:Y:S05]  /*d8e0*/  @P3 BRA `(.L_x_1010) ;  /* 0x0000000000703947 */ /* 0x000fea0003800000 */
[----:B------:R-:W1:Y:S01]  /*d8f0*/  LDC.64 R24, c[0x0][0x3f8] ;  /* 0x0000fe00ff187b82 */ /* 0x000e620000000a00 */
[----:B------:R-:W-:-:S05]  /*d900*/  MOV R15, UR13 ;  /* 0x0000000d000f7c02 */ /* 0x000fca0008000f00 */
[----:B------:R-:W-:Y:S02]  /*d910*/  IMAD R15, R15, 0x30, R56 ;  /* 0x000000300f0f7824 */ /* 0x000fe400078e0238 */
[----:B--2---:R-:W2:Y:S01]  /*d920*/  LDC.64 R8, c[0x0][0x3d8] ;  /* 0x0000f600ff087b82 */ /* 0x004ea20000000a00 */
[----:B-1----:R-:W-:Y:S01]  /*d930*/  IMAD.WIDE.U32 R10, R24, 0x3, RZ ;  /* 0x00000003180a7825 */ /* 0x002fe200078e00ff */
[C---:B------:R-:W-:Y:S02]  /*d940*/  LEA R13, R25.reuse, R25, 0x1 ;  /* 0x00000019190d7211 */ /* 0x040fe400078e08ff */
[----:B------:R-:W-:Y:S02]  /*d950*/  LEA.HI R23, P1, R25, R24, RZ, 0x1 ;  /* 0x0000001819177211 */ /* 0x000fe400078308ff */
[----:B------:R-:W-:Y:S02]  /*d960*/  IADD3 R13, PT, PT, R11, R13, RZ ;  /* 0x0000000d0b0d7210 */ /* 0x000fe40007ffe0ff */
[----:B---3--:R-:W-:Y:S01]  /*d970*/  IADD3.X R12, PT, PT, RZ, R25, RZ, P1, !PT ;  /* 0x00000019ff0c7210 */ /* 0x008fe20000ffe4ff */
        /* <DEDUP_REMOVED lines=19> */
.L_x_1010:
[----:B------:R-:W-:Y:S05]  /*dab0*/  BSYNC.RECONVERGENT B0 ;  /* 0x0000000000007941 */ /* 0x000fea0003800200 */
.L_x_1009:
[----:B------:R-:W-:-:S09]  /*dac0*/  UISETP.GE.U32.AND UP0, UPT, UR12, 0x2, UPT ;  /* 0x000000020c00788c */ /* 0x000fd2000bf06070 */
[----:B------:R-:W-:Y:S05]  /*dad0*/  BRA.U !UP0, `(.L_x_1011) ;  /* 0x0000000d08787547 */ /* 0x000fea000b800000 */
[----:B-1--4-:R-:W1:Y:S01]  /*dae0*/  LDC.64 R10, c[0x0][0x3d0] ;  /* 0x0000f400ff0a7b82 */ /* 0x012e620000000a00 */
[----:B------:R-:W-:Y:S01]  /*daf0*/  ULOP3.LUT UR5, UR4, 0x1, URZ, 0xc0, !UPT ;  /* 0x0000000104057892 */ /* 0x000fe2000f8ec0ff */
[----:B------:R-:W-:Y:S03]  /*db00*/  BSSY.RECONVERGENT B0, `(.L_x_1012) ;  /* 0x0000023000007945 */ /* 0x000fe60003800200 */
[----:B------:R-:W-:-:S03]  /*db10*/  UIMAD UR6, UR5, UR9, URZ ;  /* 0x00000009050672a4 */ /* 0x000fc6000f8e02ff */
[----:B------:R-:W4:Y:S01]  /*db20*/  S2UR UR29, SR_CTAID.X ;  /* 0x00000000001d79c3 */ /* 0x000f220000002500 */
[----:B------:R-:W-:-:S04]  /*db30*/  UIMAD UR5, UR6, UR12, URZ ;  /* 0x0000000c060572a4 */ /* 0x000fc8000f8e02ff */
[----:B------:R-:W-:-:S03]  /*db40*/  USHF.L.U32 UR5, UR5, 0x1, URZ ;  /* 0x0000000105057899 */ /* 0x000fc600080006ff */
[----:B------:R-:W0:Y:S03]  /*db50*/  S2UR UR14, SR_CTAID.Y ;  /* 0x00000000000e79c3 */ /* 0x000e260000002600 */
[----:B------:R-:W-:-:S05]  /*db60*/  MOV R9, UR5 ;  /* 0x0000000500097c02 */ /* 0x000fca0008000f00 */
[----:B-1----:R-:W-:Y:S01]  /*db70*/  IMAD.WIDE R10, R9, 0x4, R10 ;  /* 0x00000004090a7825 */ /* 0x002fe200078e020a */
[----:B0---4-:R-:W-:Y:S06]  /*db80*/  @P0 BRA `(.L_x_1013) ;  /* 0x0000000000680947 */ /* 0x011fec0003800000 */
[----:B--2---:R-:W0:Y:S01]  /*db90*/  LDC.64 R8, c[0x0][0x3c8] ;  /* 0x0000f200ff087b82 */ /* 0x004e220000000a00 */
[----:B------:R-:W-:Y:S02]  /*dba0*/  UIADD3 UR7, UPT, UPT, UR6, UR14, URZ ;  /* 0x0000000e06077290 */ /* 0x000fe4000fffe0ff */
[----:B------:R-:W-:Y:S02]  /*dbb0*/  UIMAD UR13, UR29, UR9, UR14 ;  /* 0x000000091d0d72a4 */ /* 0x000fe4000f8e020e */
[----:B------:R-:W-:Y:S02]  /*dbc0*/  ULOP3.LUT UP0, UR5, UR4, 0x2, URZ, 0xc0, !UPT ;  /* 0x0000000204057892 */ /* 0x000fe4000f80c0ff */
[----:B------:R-:W-:Y:S02]  /*dbd0*/  MOV R15, UR7 ;  /* 0x00000007000f7c02 */ /* 0x000fe40008000f00 */
        /* <DEDUP_REMOVED lines=16> */
.L_x_1014:
[----:B------:R-:W2:Y:S04]  /*dce0*/  LDG.E.STRONG.GPU R8, desc[UR10][R14.64] ;  /* 0x0000000a0e087981 */ /* 0x000ea8000c1ef900 */
[----:B--2---:R-:W-:Y:S04]  /*dcf0*/  CCTL.IVALL ;  /* 0x00000000ff00798f */ /* 0x004fe80002000000 */
[----:B------:R0:W-:Y:S01]  /*dd00*/  STL [R1], R8 ;  /* 0x0000000801007387 */ /* 0x0001e20000100800 */
[----:B------:R-:W-:-:S13]  /*dd10*/  ISETP.NE.AND P0, PT, R8, UR5, PT ;  /* 0x0000000508007c0c */ /* 0x000fda000bf05270 */
[----:B0-----:R-:W-:Y:S05]  /*dd20*/  @P0 BRA `(.L_x_1014) ;  /* 0xfffffffc00ec0947 */ /* 0x001fea000383ffff */
.L_x_1013:
[----:B------:R-:W-:Y:S05]  /*dd30*/  BSYNC.RECONVERGENT B0 ;  /* 0x0000000000007941 */ /* 0x000fea0003800200 */
.L_x_1012:
        /* <DEDUP_REMOVED lines=15> */
.L_x_1016:
[----:B------:R-:W-:Y:S02]  /*de30*/  ISETP.NE.AND P1, PT, RZ, UR23, PT ;  /* 0x00000017ff007c0c */ /* 0x000fe4000bf25270 */
[----:B------:R-:W-:Y:S02]  /*de40*/  MOV R9, UR6 ;  /* 0x0000000600097c02 */ /* 0x000fe40008000f00 */
[----:B------:R-:W-:-:S13]  /*de50*/  ISETP.NE.OR P1, PT, R56, RZ, !P1 ;  /* 0x000000ff3800720c */ /* 0x000fda0004f25670 */
[----:B--2---:R-:W-:-:S06]  /*de60*/  @!P1 IMAD.WIDE.U32 R8, R9, 0x8, R10 ;  /* 0x0000000809089825 */ /* 0x004fcc00078e000a */
[----:B------:R-:W2:Y:S01]  /*de70*/  @!P1 LDG.E.64 R8, desc[UR10][R8.64] ;  /* 0x0000000a08089981 */ /* 0x000ea2000c1e1b00 */
        /* <DEDUP_REMOVED lines=27> */
[----:B------:R-:W3:Y:S01]  /*e030*/  @!P3 LDG.E.64 R14, desc[UR10][R14.64] ;  /* 0x0000000a0e0eb981 */ /* 0x000ee2000c1e1b00 */
[----:B------:R-:W-:-:S03]  /*e040*/  MOV R27, UR19 ;  /* 0x00000013001b7c02 */ /* 0x000fc60008000f00 */
[----:B------:R-:W4:Y:S01]  /*e050*/  @!P2 LDG.E.64 R16, desc[UR10][R16.64] ;  /* 0x0000000a1010a981 */ /* 0x000f22000c1e1b00 */
[----:B--2---:R-:W-:Y:S01]  /*e060*/  @!P1 FADD.FTZ R53, R53, R9 ;  /* 0x0000000935359221 */ /* 0x004fe20000010000 */
[----:B------:R-:W-:Y:S01]  /*e070*/  MOV R9, UR22 ;  /* 0x0000001600097c02 */ /* 0x000fe20008000f00 */
[----:B------:R-:W-:Y:S01]  /*e080*/  @!P1 FADD.FTZ R52, R52, R8 ;  /* 0x0000000834349221 */ /* 0x000fe20000010000 */
[----:B------:R-:W-:Y:S01]  /*e090*/  ISETP.NE.AND P1, PT, R12, UR24, PT ;  /* 0x000000180c007c0c */ /* 0x000fe2000bf25270 */
[----:B------:R-:W-:-:S03]  /*e0a0*/  @!P4 IMAD.WIDE.U32 R12, R13, 0x8, R10 ;  /* 0x000000080d0cc825 */ /* 0x000fc600078e000a */
[----:B------:R-:W-:Y:S01]  /*e0b0*/  ISETP.NE.OR P1, PT, R56, RZ, !P1 ;  /* 0x000000ff3800720c */ /* 0x000fe20004f25670 */
[--C-:B------:R-:W-:Y:S01]  /*e0c0*/  @!P0 IMAD.WIDE.U32 R8, R9, 0x8, R10.reuse ;  /* 0x0000000809088825 */ /* 0x100fe200078e000a */
[----:B------:R-:W2:Y:S04]  /*e0d0*/  @!P4 LDG.E.64 R22, desc[UR10][R12.64] ;  /* 0x0000000a0c16c981 */ /* 0x000ea8000c1e1b00 */
[----:B------:R0:W5:Y:S07]  /*e0e0*/  @!P0 LDG.E.64 R20, desc[UR10][R8.64] ;  /* 0x0000000a08148981 */ /* 0x00016e000c1e1b00 */
[----:B------:R-:W-:-:S04]  /*e0f0*/  @!P1 IMAD.WIDE.U32 R18, R19, 0x8, R10 ;  /* 0x0000000813129825 */ /* 0x000fc800078e000a */
[--C-:B0-----:R-:W-:Y:S02]  /*e100*/  @!P6 IMAD.WIDE.U32 R8, R25, 0x8, R10.reuse ;  /* 0x000000081908e825 */ /* 0x101fe400078e000a */
[----:B------:R-:W4:Y:S02]  /*e110*/  @!P1 LDG.E.64 R18, desc[UR10][R18.64] ;  /* 0x0000000a12129981 */ /* 0x000f24000c1e1b00 */
[----:B------:R-:W-:Y:S02]  /*e120*/  @!P5 IMAD.WIDE.U32 R12, R27, 0x8, R10 ;  /* 0x000000081b0cd825 */ /* 0x000fe400078e000a */
[----:B------:R-:W4:Y:S04]  /*e130*/  @!P6 LDG.E.64 R8, desc[UR10][R8.64] ;  /* 0x0000000a0808e981 */ /* 0x000f28000c1e1b00 */
[----:B------:R-:W4:Y:S01]  /*e140*/  @!P5 LDG.E.64 R12, desc[UR10][R12.64] ;  /* 0x0000000a0c0cd981 */ /* 0x000f22000c1e1b00 */
        /* <DEDUP_REMOVED lines=13> */
[----:B--2---:R-:W-:Y:S01]  /*e220*/  @!P4 FADD.FTZ R52, R52, R22 ;  /* 0x000000163434c221 */ /* 0x004fe20000010000 */
[----:B------:R-:W-:-:S03]  /*e230*/  @!P4 FADD.FTZ R53, R53, R23 ;  /* 0x000000173535c221 */ /* 0x000fc60000010000 */
[----:B---3--:R-:W-:Y:S01]  /*e240*/  @!P3 FADD.FTZ R52, R52, R14 ;  /* 0x0000000e3434b221 */ /* 0x008fe20000010000 */
[----:B------:R-:W-:-:S03]  /*e250*/  @!P3 FADD.FTZ R53, R53, R15 ;  /* 0x0000000f3535b221 */ /* 0x000fc60000010000 */
[----:B----4-:R-:W-:Y:S01]  /*e260*/  @!P2 FADD.FTZ R52, R52, R16 ;  /* 0x000000103434a221 */ /* 0x010fe20000010000 */
        /* <DEDUP_REMOVED lines=9> */
.L_x_1015:
[----:B------:R-:W-:-:S09]  /*e300*/  ULOP3.LUT UP0, UR6, UR12, 0x7, URZ, 0xc0, !UPT ;  /* 0x000000070c067892 */ /* 0x000fd2000f80c0ff */
[----:B------:R-:W-:Y:S05]  /*e310*/  BRA.U !UP0, `(.L_x_1011) ;  /* 0x0000000508687547 */ /* 0x000fea000b800000 */
[----:B------:R-:W-:Y:S02]  /*e320*/  UIADD3 UR6, UPT, UPT, UR6, -0x1, URZ ;  /* 0xffffffff06067890 */ /* 0x000fe4000fffe0ff */
[----:B------:R-:W-:Y:S02]  /*e330*/  ULOP3.LUT UP0, UR18, UR12, 0x3, URZ, 0xc0, !UPT ;  /* 0x000000030c127892 */ /* 0x000fe4000f80c0ff */
[----:B------:R-:W-:-:S09]  /*e340*/  UISETP.GE.U32.AND UP1, UPT, UR6, 0x3, UPT ;  /* 0x000000030600788c */ /* 0x000fd2000bf26070 */
[----:B------:R-:W-:Y:S05]  /*e350*/  BRA.U !UP1, `(.L_x_1017) ;  /* 0x0000000109b87547 */ /* 0x000fea000b800000 */
[----:B--2---:R-:W0:Y:S01]  /*e360*/  S2R R8, SR_CTAID.X ;  /* 0x0000000000087919 */ /* 0x004e220000002500 */
        /* <DEDUP_REMOVED lines=45> */
.L_x_1017:
[----:B------:R-:W-:Y:S05]  /*e640*/  BRA.U !UP0, `(.L_x_1011) ;  /* 0x00000001089c7547 */ /* 0x000fea000b800000 */
[----:B------:R-:W0:Y:S01]  /*e650*/  S2R R15, SR_CTAID.X ;  /* 0x00000000000f7919 */ /* 0x000e220000002500 */
[----:B------:R-:W-:Y:S02]  /*e660*/  UISETP.NE.AND UP0, UPT, UR18, 0x1, UPT ;  /* 0x000000011200788c */ /* 0x000fe4000bf05270 */
[----:B------:R-:W-:-:S07]  /*e670*/  ULOP3.LUT UR6, UR12, 0x1, URZ, 0xc0, !UPT ;  /* 0x000000010c067892 */ /* 0x000fce000f8ec0ff */
[----:B------:R-:W-:Y:S05]  /*e680*/  BRA.U !UP0, `(.L_x_1018) ;  /* 0x0000000108587547 */ /* 0x000fea000b800000 */
[----:B------:R-:W1:Y:S01]  /*e690*/  S2R R9, SR_CTAID.X ;  /* 0x0000000000097919 */ /* 0x000e620000002500 */
[----:B------:R-:W-:Y:S01]  /*e6a0*/  MOV R14, UR5 ;  /* 0x00000005000e7c02 */ /* 0x000fe20008000f00 */
[----:B--2---:R-:W2:Y:S01]  /*e6b0*/  S2R R8, SR_CTAID.Y ;  /* 0x0000000000087919 */ /* 0x004ea20000002600 */
[----:B-1----:R-:W-:Y:S02]  /*e6c0*/  ISETP.NE.AND P0, PT, R9, UR5, PT ;  /* 0x0000000509007c0c */ /* 0x002fe4000bf05270 */
[----:B------:R-:W-:Y:S02]  /*e6d0*/  IADD3 R9, PT, PT, R14, 0x1, RZ ;  /* 0x000000010e097810 */ /* 0x000fe40007ffe0ff */
[----:B------:R-:W-:Y:S02]  /*e6e0*/  ISETP.NE.OR P1, PT, R56, RZ, !P0 ;  /* 0x000000ff3800720c */ /* 0x000fe40004725670 */
        /* <DEDUP_REMOVED lines=16> */
.L_x_1018:
[----:B0-----:R-:W-:Y:S01]  /*e7f0*/  ISETP.NE.AND P0, PT, R15, UR5, PT ;  /* 0x000000050f007c0c */ /* 0x001fe2000bf05270 */
[----:B------:R-:W-:Y:S01]  /*e800*/  BSSY.RECONVERGENT B0, `(.L_x_1011) ;  /* 0x000000b000007945 */ /* 0x000fe20003800200 */
[----:B--2---:R-:W-:Y:S02]  /*e810*/  MOV R8, UR6 ;  /* 0x0000000600087c02 */ /* 0x004fe40008000f00 */
        /* <DEDUP_REMOVED lines=9> */
.L_x_1019:
[----:B------:R-:W-:Y:S05]  /*e8b0*/  BSYNC.RECONVERGENT B0 ;  /* 0x0000000000007941 */ /* 0x000fea0003800200 */
.L_x_1011:
        /* <DEDUP_REMOVED lines=13> */
[----:B-1----:R-:W1:Y:S01]  /*e990*/  LDS.64 R10, [UR5+0xe0] ;  /* 0x0000e005ff0a7984 */ /* 0x002e620008000a00 */
[----:B------:R-:W1:Y:S02]  /*e9a0*/  LDCU UR5, c[0x0][0x42c] ;  /* 0x00008580ff0577ac */ /* 0x000e640008000800 */
[----:B-1----:R-:W-:Y:S01]  /*e9b0*/  FMUL.FTZ R10, R10, UR5 ;  /* 0x000000050a0a7c20 */ /* 0x002fe20008410000 */
[----:B0---4-:R-:W-:-:S07]  /*e9c0*/  FMUL.FTZ R11, R11, UR5 ;  /* 0x000000050b0b7c20 */ /* 0x011fce0008410000 */
.L_x_1025:
[----:B0-----:R-:W-:-:S05]  /*e9d0*/  LEA R17, R13, UR15, 0x2 ;  /* 0x0000000f0d117c11 */ /* 0x001fca000f8e10ff */
[----:B-1----:R-:W3:Y:S04]  /*e9e0*/  LDL.64 R14, [R17+0x10] ;  /* 0x00001000110e7983 */ /* 0x002ee80000100a00 */
[----:B--2---:R-:W2:Y:S01]  /*e9f0*/  LDL.64 R8, [R17+0x90] ;  /* 0x0000900011087983 */ /* 0x004ea20000100a00 */
[----:B------:R-:W-:Y:S01]  /*ea00*/  LEA R27, R13, R0, 0x4 ;  /* 0x000000000d1b7211 */ /* 0x000fe200078e20ff */
[----:B------:R-:W-:Y:S03]  /*ea10*/  BSSY.RECONVERGENT B0, `(.L_x_1020) ;  /* 0x000003a000007945 */ /* 0x000fe60003800200 */
[C---:B------:R-:W-:Y:S02]  /*ea20*/  ISETP.GE.U32.AND P0, PT, R27.reuse, UR18, PT ;  /* 0x000000121b007c0c */ /* 0x040fe4000bf06070 */
[----:B------:R-:W-:-:S04]  /*ea30*/  IADD3 R29, PT, PT, R27, 0x10, RZ ;  /* 0x000000101b1d7810 */ /* 0x000fc80007ffe0ff */
[----:B------:R-:W-:Y:S02]  /*ea40*/  ISETP.GE.U32.AND P1, PT, R29, UR18, PT ;  /* 0x000000121d007c0c */ /* 0x000fe4000bf26070 */
[----:B------:R-:W-:-:S04]  /*ea50*/  SHF.R.S32.HI R28, RZ, 0x1f, R29 ;  /* 0x0000001fff1c7819 */ /* 0x000fc8000001141d */
[----:B------:R-:W-:Y:S01]  /*ea60*/  ISETP.GE.AND.EX P1, PT, R28, UR19, PT, P1 ;  /* 0x000000131c007c0c */ /* 0x000fe2000bf26310 */
[--C-:B---3--:R-:W-:Y:S02]  /*ea70*/  HADD2.F32 R12, -RZ, R14.reuse.H0_H0 ;  /* 0x2000000eff0c7230 */ /* 0x108fe40000004100 */
[----:B------:R-:W-:Y:S02]  /*ea80*/  HADD2.F32 R14, -RZ, R14.H1_H1 ;  /* 0x3000000eff0e7230 */ /* 0x000fe40000004100 */
[----:B--2---:R-:W-:Y:S02]  /*ea90*/  HADD2.F32 R17, -RZ, R8.H1_H1 ;  /* 0x30000008ff117230 */ /* 0x004fe40000004100 */
[----:B------:R-:W-:Y:S01]  /*eaa0*/  FADD.FTZ R12, R12, -UR28 ;  /* 0x8000001c0c0c7e21 */ /* 0x000fe20008010000 */
[----:B------:R-:W-:-:S03]  /*eab0*/  FADD.FTZ R14, R14, -UR28 ;  /* 0x8000001c0e0e7e21 */ /* 0x000fc60008010000 */
[----:B------:R-:W-:Y:S01]  /*eac0*/  FMUL.FTZ R24, R12, UR16 ;  /* 0x000000100c187c20 */ /* 0x000fe20008410000 */
[----:B------:R-:W-:Y:S02]  /*ead0*/  HADD2.F32 R12, -RZ, R8.H0_H0 ;  /* 0x20000008ff0c7230 */ /* 0x000fe40000004100 */
[----:B------:R-:W-:Y:S01]  /*eae0*/  FMUL.FTZ R26, R14, UR16 ;  /* 0x000000100e1a7c20 */ /* 0x000fe20008410000 */
[----:B------:R-:W-:-:S03]  /*eaf0*/  @P2 FFMA.FTZ R16, R55, R24, R6 ;  /* 0x0000001837102223 */ /* 0x000fc60000010006 */
[----:B------:R-:W-:Y:S01]  /*eb00*/  @P2 FFMA.FTZ R14, R54, R26, R7 ;  /* 0x0000001a360e2223 */ /* 0x000fe20000010007 */
[----:B------:R-:W-:-:S03]  /*eb10*/  @P2 FMUL.FTZ R18, R16, -1.4426950216293334961 ;  /* 0xbfb8aa3b10122820 */ /* 0x000fc60000410000 */
[----:B------:R-:W-:-:S03]  /*eb20*/  @P2 FMUL.FTZ R20, R14, -1.4426950216293334961 ;  /* 0xbfb8aa3b0e142820 */ /* 0x000fc60000410000 */
[----:B------:R-:W0:Y:S08]  /*eb30*/  @P2 MUFU.EX2 R18, R18 ;  /* 0x0000001200122308 */ /* 0x000e300000000800 */
[----:B------:R-:W1:Y:S01]  /*eb40*/  @P2 MUFU.EX2 R20, R20 ;  /* 0x0000001400142308 */ /* 0x000e620000000800 */
[----:B0-----:R-:W-:Y:S01]  /*eb50*/  @P2 FADD.FTZ R19, R18, 1 ;  /* 0x3f80000012132421 */ /* 0x001fe20000010000 */
[----:B------:R-:W-:-:S04]  /*eb60*/  SHF.R.S32.HI R18, RZ, 0x1f, R27 ;  /* 0x0000001fff127819 */ /* 0x000fc8000001141b */
[----:B------:R-:W-:Y:S02]  /*eb70*/  ISETP.GE.AND.EX P0, PT, R18, UR19, PT, P0 ;  /* 0x0000001312007c0c */ /* 0x000fe4000bf06300 */
[----:B------:R-:W0:Y:S01]  /*eb80*/  @P2 MUFU.RCP R19, R19 ;  /* 0x0000001300132308 */ /* 0x000e220000001000 */
[----:B-1----:R-:W-:-:S07]  /*eb90*/  @P2 FADD.FTZ R21, R20, 1 ;  /* 0x3f80000014152421 */ /* 0x002fce0000010000 */
[----:B------:R-:W1:Y:S01]  /*eba0*/  @P2 MUFU.RCP R22, R21 ;  /* 0x0000001500162308 */ /* 0x000e620000001000 */
[----:B0-----:R-:W-:Y:S01]  /*ebb0*/  @P2 FADD.FTZ R23, -R19, 1 ;  /* 0x3f80000013172421 */ /* 0x001fe20000010100 */
[----:B------:R-:W-:-:S03]  /*ebc0*/  @P2 FMUL.FTZ R8, R12, R19 ;  /* 0x000000130c082220 */ /* 0x000fc60000410000 */
[----:B------:R-:W-:Y:S01]  /*ebd0*/  @P2 FFMA.FTZ R23, R16, R23, 1 ;  /* 0x3f80000010172423 */ /* 0x000fe20000010017 */
[----:B-1----:R-:W-:Y:S01]  /*ebe0*/  @P2 FADD.FTZ R25, -R22, 1 ;  /* 0x3f80000016192421 */ /* 0x002fe20000010100 */
[----:B------:R-:W-:Y:S02]  /*ebf0*/  @P2 FMUL.FTZ R22, R17, R22 ;  /* 0x0000001611162220 */ /* 0x000fe40000410000 */
[----:B------:R-:W-:Y:S01]  /*ec00*/  @P2 FMUL.FTZ R12, R8, R23 ;  /* 0x00000017080c2220 */ /* 0x000fe20000410000 */
[--C-:B------:R-:W-:Y:S01]  /*ec10*/  FFMA.FTZ R8, R10, R24, R11.reuse ;  /* 0x000000180a087223 */ /* 0x100fe2000001000b */
[----:B------:R-:W-:Y:S01]  /*ec20*/  @P2 FFMA.FTZ R25, R14, R25, 1 ;  /* 0x3f8000000e192423 */ /* 0x000fe20000010019 */
[--C-:B------:R-:W-:Y:S02]  /*ec30*/  HADD2.F32 R14, -RZ, R15.reuse.H0_H0 ;  /* 0x2000000fff0e7230 */ /* 0x100fe40000004100 */
[----:B------:R-:W-:Y:S02]  /*ec40*/  HADD2.F32 R15, -RZ, R15.H1_H1 ;  /* 0x3000000fff0f7230 */ /* 0x000fe40000004100 */
[----:B------:R-:W-:Y:S01]  /*ec50*/  @P2 FMUL.FTZ R17, R22, R25 ;  /* 0x0000001916112220 */ /* 0x000fe20000410000 */
[----:B------:R-:W-:Y:S01]  /*ec60*/  ISETP.NE.AND P2, PT, RZ, UR12, PT ;  /* 0x0000000cff007c0c */ /* 0x000fe2000bf45270 */
[----:B------:R-:W-:Y:S01]  /*ec70*/  FADD.FTZ R14, R14, -UR28 ;  /* 0x8000001c0e0e7e21 */ /* 0x000fe20008010000 */
[----:B------:R-:W-:Y:S01]  /*ec80*/  FFMA.FTZ R8, R55, R12, -R8 ;  /* 0x0000000c37087223 */ /* 0x000fe20000010808 */
[----:B------:R-:W-:Y:S01]  /*ec90*/  FADD.FTZ R16, R15, -UR28 ;  /* 0x8000001c0f107e21 */ /* 0x000fe20008010000 */
[----:B------:R-:W-:Y:S01]  /*eca0*/  FFMA.FTZ R15, R10, R26, R11 ;  /* 0x0000001a0a0f7223 */ /* 0x000fe2000001000b */
[----:B------:R-:W-:-:S02]  /*ecb0*/  FMUL.FTZ R20, R14, UR16 ;  /* 0x000000100e147c20 */ /* 0x000fc40008410000 */
[----:B------:R-:W-:Y:S01]  /*ecc0*/  FMUL.FTZ R24, R16, UR16 ;  /* 0x0000001010187c20 */ /* 0x000fe20008410000 */
[----:B------:R-:W-:Y:S01]  /*ecd0*/  FFMA.FTZ R16, R54, R17, -R15 ;  /* 0x0000001136107223 */ /* 0x000fe2000001080f */
[----:B------:R-:W-:Y:S06]  /*ece0*/  @P0 BRA `(.L_x_1021) ;  /* 0x0000000000300947 */ /* 0x000fec0003800000 */
[----:B------:R-:W-:Y:S01]  /*ecf0*/  MOV R14, R2 ;  /* 0x00000002000e7202 */ /* 0x000fe20000000f00 */
[----:B------:R-:W-:Y:S01]  /*ed00*/  IMAD R12, R18, UR20, RZ ;  /* 0x00000014120c7c24 */ /* 0x000fe2000f8e02ff */
[----:B------:R-:W-:Y:S01]  /*ed10*/  MOV R15, R5 ;  /* 0x00000005000f7202 */ /* 0x000fe20000000f00 */
[----:B------:R-:W-:Y:S01]  /*ed20*/  FMUL.FTZ R19, R8, UR16 ;  /* 0x0000001008137c20 */ /* 0x000fe20008410000 */
[----:B------:R-:W-:Y:S01]  /*ed30*/  FMUL.FTZ R8, R16, UR16 ;  /* 0x0000001010087c20 */ /* 0x000fe20008410000 */
[C---:B------:R-:W-:Y:S02]  /*ed40*/  IMAD R17, R27.reuse, UR21, R12 ;  /* 0x000000151b117c24 */ /* 0x040fe4000f8e020c */
[----:B------:R-:W-:-:S05]  /*ed50*/  IMAD.WIDE.U32 R14, R27, UR20, R14 ;  /* 0x000000141b0e7c25 */ /* 0x000fca000f8e000e */
[----:B------:R-:W-:Y:S02]  /*ed60*/  IADD3 R15, PT, PT, R15, R17, RZ ;  /* 0x000000110f0f7210 */ /* 0x000fe40007ffe0ff */
[----:B------:R-:W-:-:S04]  /*ed70*/  LEA R16, P0, R14, UR6, 0x1 ;  /* 0x000000060e107c11 */ /* 0x000fc8000f8008ff */
[----:B------:R-:W-:Y:S02]  /*ed80*/  LEA.HI.X R17, R14, UR7, R15, 0x1, P0 ;  /* 0x000000070e117c11 */ /* 0x000fe400080f0c0f */
[----:B------:R-:W-:-:S05]  /*ed90*/  F2FP.F16.F32.PACK_AB R15, R8, R19 ;  /* 0x00000013080f723e */ /* 0x000fca00000000ff */
[----:B------:R0:W-:Y:S02]  /*eda0*/  STG.E desc[UR10][R16.64], R15 ;  /* 0x0000000f10007986 */ /* 0x0001e4000c10190a */
.L_x_1021:
[----:B------:R-:W-:Y:S05]  /*edb0*/  BSYNC.RECONVERGENT B0 ;  /* 0x0000000000007941 */ /* 0x000fea0003800200 */
.L_x_1020:
[--C-:B------:R-:W-:Y:S02]  /*edc0*/  HADD2.F32 R8, -RZ, R9.reuse.H0_H0 ;  /* 0x20000009ff087230 */ /* 0x100fe40000004100 */
[C-C-:B------:R-:W-:Y:S01]  /*edd0*/  FFMA.FTZ R22, R10.reuse, R20, R11.reuse ;  /* 0x000000140a167223 */ /* 0x140fe2000001000b */
[----:B------:R-:W-:Y:S01]  /*ede0*/  FFMA.FTZ R25, R10, R24, R11 ;  /* 0x000000180a197223 */ /* 0x000fe2000001000b */
[----:B------:R-:W-:Y:S01]  /*edf0*/  HADD2.F32 R9, -RZ, R9.H1_H1 ;  /* 0x30000009ff097230 */ /* 0x000fe20000004100 */
        /* <DEDUP_REMOVED lines=19> */
.L_x_1022:
[----:B------:R-:W-:Y:S01]  /*ef30*/  BSSY.RECONVERGENT B0, `(.L_x_1023) ;  /* 0x0000010000007945 */ /* 0x000fe20003800200 */
[----:B------:R-:W-:Y:S01]  /*ef40*/  FFMA.FTZ R22, R55, R8, -R22 ;  /* 0x0000000837167223 */ /* 0x000fe20000010816 */
[----:B------:R-:W-:Y:S02]  /*ef50*/  FFMA.FTZ R25, R54, R9, -R25 ;  /* 0x0000000936197223 */ /* 0x000fe40000010819 */
[----:B------:R-:W-:Y:S05]  /*ef60*/  @P1 BRA `(.L_x_1024) ;  /* 0x0000000000301947 */ /* 0x000fea0003800000 */
[----:B------:R-:W-:Y:S01]  /*ef70*/  MOV R8, R2 ;  /* 0x0000000200087202 */ /* 0x000fe20000000f00 */
[----:B------:R-:W-:Y:S01]  /*ef80*/  IMAD R12, R28, UR20, RZ ;  /* 0x000000141c0c7c24 */ /* 0x000fe2000f8e02ff */
[----:B------:R-:W-:Y:S01]  /*ef90*/  MOV R9, R5 ;  /* 0x0000000500097202 */ /* 0x000fe20000000f00 */
[----:B0-----:R-:W-:Y:S02]  /*efa0*/  FMUL.FTZ R17, R22, UR16 ;  /* 0x0000001016117c20 */ /* 0x001fe40008410000 */
[----:B------:R-:W-:Y:S02]  /*efb0*/  IMAD R15, R29, UR21, R12 ;  /* 0x000000151d0f7c24 */ /* 0x000fe4000f8e020c */
[----:B------:R-:W-:Y:S01]  /*efc0*/  FMUL.FTZ R12, R25, UR16 ;  /* 0x00000010190c7c20 */ /* 0x000fe20008410000 */
[----:B------:R-:W-:-:S05]  /*efd0*/  IMAD.WIDE.U32 R8, R29, UR20, R8 ;  /* 0x000000141d087c25 */ /* 0x000fca000f8e0008 */
[----:B------:R-:W-:Y:S02]  /*efe0*/  IADD3 R9, PT, PT, R9, R15, RZ ;  /* 0x0000000f09097210 */ /* 0x000fe40007ffe0ff */
[----:B------:R-:W-:-:S04]  /*eff0*/  LEA R14, P0, R8, UR6, 0x1 ;  /* 0x00000006080e7c11 */ /* 0x000fc8000f8008ff */
[----:B------:R-:W-:Y:S02]  /*f000*/  LEA.HI.X R15, R8, UR7, R9, 0x1, P0 ;  /* 0x00000007080f7c11 */ /* 0x000fe400080f0c09 */
[----:B------:R-:W-:-:S05]  /*f010*/  F2FP.F16.F32.PACK_AB R9, R12, R17 ;  /* 0x000000110c09723e */ /* 0x000fca00000000ff */
[----:B------:R1:W-:Y:S02]  /*f020*/  STG.E desc[UR10][R14.64], R9 ;  /* 0x000000090e007986 */ /* 0x0003e4000c10190a */
.L_x_1024:
[----:B------:R-:W-:Y:S05]  /*f030*/  BSYNC.RECONVERGENT B0 ;  /* 0x0000000000007941 */ /* 0x000fea0003800200 */
.L_x_1023:
[----:B------:R-:W-:-:S04]  /*f040*/  IADD3 R13, PT, PT, R13, 0x2, RZ ;  /* 0x000000020d0d7810 */ /* 0x000fc80007ffe0ff */
[----:B------:R-:W-:-:S13]  /*f050*/  ISETP.NE.AND P0, PT, R13, 0x20, PT ;  /* 0x000000200d00780c */ /* 0x000fda0003f05270 */
[----:B------:R-:W-:Y:S05]  /*f060*/  @P0 BRA `(.L_x_1025) ;  /* 0xfffffff800580947 */ /* 0x000fea000383ffff */
[----:B------:R-:W2:Y:S01]  /*f070*/  LDCU UR5, c[0x0][0x410] ;  /* 0x00008200ff0577ac */ /* 0x000ea20008000800 */
[----:B------:R-:W2:Y:S01]  /*f080*/  LDCU UR6, c[0x0][0x3e0] ;  /* 0x00007c00ff0677ac */ /* 0x000ea20008000800 */
[----:B------:R-:W-:Y:S02]  /*f090*/  UIADD3 UR8, UPT, UPT, UR9, UR8, URZ ;  /* 0x0000000809087290 */ /* 0x000fe4000fffe0ff */
[----:B------:R-:W-:Y:S02]  /*f0a0*/  UIADD3 UR4, UPT, UPT, UR4, 0x1, URZ ;  /* 0x0000000104047890 */ /* 0x000fe4000fffe0ff */
[----:B--2---:R-:W-:-:S04]  /*f0b0*/  UIMAD UR5, UR5, UR6, URZ ;  /* 0x00000006050572a4 */ /* 0x004fc8000f8e02ff */
[----:B------:R-:W-:-:S09]  /*f0c0*/  UISETP.GE.AND UP0, UPT, UR8, UR5, UPT ;  /* 0x000000050800728c */ /* 0x000fd2000bf06270 */
[----:B------:R-:W-:Y:S05]  /*f0d0*/  BRA.U !UP0, `(.L_x_1026) ;  /* 0xffffff1108387547 */ /* 0x000fea000b83ffff */
.L_x_1000:
[----:B-1----:R-:W1:Y:S01]  /*f0e0*/  S2R R9, SR_TID.X ;  /* 0x0000000000097919 */ /* 0x002e620000002100 */
        /* <DEDUP_REMOVED lines=15> */
.L_x_1028:
[----:B------:R-:W-:Y:S05]  /*f1e0*/  BSYNC.RECONVERGENT B0 ;  /* 0x0000000000007941 */ /* 0x000fea0003800200 */
.L_x_1027:
        /* <DEDUP_REMOVED lines=11> */
.L_x_1030:
[----:B------:R-:W2:Y:S04]  /*f2a0*/  LDG.E.STRONG.GPU R5, desc[UR10][R2.64] ;  /* 0x0000000a02057981 */ /* 0x000ea8000c1ef900 */
[----:B--2---:R-:W-:Y:S01]  /*f2b0*/  CCTL.IVALL ;  /* 0x00000000ff00798f */ /* 0x004fe20002000000 */
[----:B------:R-:W-:Y:S05]  /*f2c0*/  YIELD ;  /* 0x0000000000007946 */ /* 0x000fea0003800000 */
[----:B------:R-:W-:-:S13]  /*f2d0*/  ISETP.NE.AND P0, PT, R5, R0, PT ;  /* 0x000000000500720c */ /* 0x000fda0003f05270 */
[----:B------:R-:W-:Y:S05]  /*f2e0*/  @P0 BRA `(.L_x_1030) ;  /* 0xfffffffc00ec0947 */ /* 0x000fea000383ffff */
.L_x_1029:
        /* <DEDUP_REMOVED lines=23> */
[----:B0-----:R-:W-:-:S04]  /*f460*/  SEL R17, RZ, 0x1, !P0 ;  /* 0x00000001ff117807 */ /* 0x001fc80004000000 */
        /* <DEDUP_REMOVED lines=50> */
.L_x_1033:
        /* <DEDUP_REMOVED lines=31> */
.L_x_1032:
[----:B------:R-:W-:Y:S05]  /*f980*/  BSYNC.RECONVERGENT B0 ;  /* 0x0000000000007941 */ /* 0x000fea0003800200 */
.L_x_1031:
        /* <DEDUP_REMOVED lines=10> */
.L_x_1034:
        /* <DEDUP_REMOVED lines=87> */
.L_x_1035:
        /* <DEDUP_REMOVED lines=14> */
.L_x_4512:


//--------------------- .text._Z35group_norm_nhwc_bwd_one_pass_kernelI11Fp16IOFp16WLi64ELi96ELi768EEv26Group_norm_nhwc_bwd_params --------------------------
	.section	.text._Z35group_norm_nhwc_bwd_one_pass_kernelI11Fp16IOFp16WLi64ELi96ELi768EEv26Group_norm_nhwc_bwd_params,"ax",@progbits
	.align	128
        .global         _Z35group_norm_nhwc_bwd_one_pass_kernelI11Fp16IOFp16WLi64ELi96ELi768EEv26Group_norm_nhwc_bwd_params
        .type           _Z35group_norm_nhwc_bwd_one_pass_kernelI11Fp16IOFp16WLi64ELi96ELi768EEv26Group_norm_nhwc_bwd_params,@function
        .size           _Z35group_norm_nhwc_bwd_one_pass_kernelI11Fp16IOFp16WLi64ELi96ELi768EEv26Group_norm_nhwc_bwd_params,(.L_x_4513 - _Z35group_norm_nhwc_bwd_one_pass_kernelI11Fp16IOFp16WLi64ELi96ELi768EEv26Group_norm_nhwc_bwd_params)
        .other          _Z35group_norm_nhwc_bwd_one_pass_kernelI11Fp16IOFp16WLi64ELi96ELi768EEv26Group_norm_nhwc_bwd_params,@"STO_CUDA_ENTRY STV_DEFAULT"
_Z35group_norm_nhwc_bwd_one_pass_kernelI11Fp16IOFp16WLi64ELi96ELi768EEv26Group_norm_nhwc_bwd_params:
.text._Z35group_norm_nhwc_bwd_one_pass_kernelI11Fp16IOFp16WLi64ELi96ELi768EEv26Group_norm_nhwc_bwd_params:
        /* <DEDUP_REMOVED lines=32> */
.L_x_1067:
        /* <DEDUP_REMOVED lines=149> */
[----:B---3--:R-:W-:Y:S02]  /*0b50*/  HADD2.F32 R44, -RZ, R44.H0_H0 ;  /* 0x2000002cff2c7230 */ /* 0x008fe40000004100 */
[----:B----4-:R-:W-:Y:S02]  /*0b60*/  HADD2.F32 R15, -RZ, R25.H0_H0 ;  /* 0x20000019ff0f7230 */ /* 0x010fe40000004100 */
[----:B------:R-:W-:Y:S02]  /*0b70*/  @P4 HADD2.F32 R45, -RZ, R27.H0_H0 ;  /* 0x2000001bff2d4230 */ /* 0x000fe40000004100 */
[----:B------:R-:W-:Y:S01]  /*0b80*/  @P4 HADD2.F32 R46, -RZ, R26.H0_H0 ;  /* 0x2000001aff2e4230 */ /* 0x000fe20000004100 */
        /* <DEDUP_REMOVED lines=74> */
.L_x_1037:
        /* <DEDUP_REMOVED lines=144> */
.L_x_1038:
        /* <DEDUP_REMOVED lines=44> */
.L_x_1040:
[----:B------:R-:W-:Y:S05]  /*1bf0*/  BSYNC.RECONVERGENT B0 ;  /* 0x0000000000007941 */ /* 0x000fea0003800200 */
.L_x_1039:
        /* <DEDUP_REMOVED lines=62> */
.L_x_1042:
[----:B------:R-:W-:Y:S05]  /*1fe0*/  BSYNC.RECONVERGENT B0 ;  /* 0x0000000000007941 */ /* 0x000fea0003800200 */
.L_x_1041:
        /* <DEDUP_REMOVED lines=78> */
.L_x_1044:
[----:B------:R-:W-:Y:S05]  /*24d0*/  BSYNC.RECONVERGENT B0 ;  /* 0x0000000000007941 */ /* 0x000fea0003800200 */
.L_x_1043:
        /* <DEDUP_REMOVED lines=29> */
.L_x_1046:
[----:B------:R-:W-:Y:S05]  /*26b0*/  BSYNC.RECONVERGENT B0 ;  /* 0x0000000000007941 */ /* 0x000fea0003800200 */
.L_x_1045:
        /* <DEDUP_REMOVED lines=24> */
.L_x_1049:
[----:B------:R-:W3:Y:S04]  /*2840*/  LDG.E.STRONG.GPU R11, desc[UR8][R16.64] ;  /* 0x00000008100b7981 */ /* 0x000ee8000c1ef900 */
[----:B---3--:R-:W-:Y:S01]  /*2850*/  CCTL.IVALL ;  /* 0x00000000ff00798f */ /* 0x008fe20002000000 */
[----:B------:R-:W-:Y:S05]  /*2860*/  YIELD ;  /* 0x0000000000007946 */ /* 0x000fea0003800000 */
[----:B------:R-:W-:-:S13]  /*2870*/  ISETP.NE.AND P1, PT, R11, R20, PT ;  /* 0x000000140b00720c */ /* 0x000fda0003f25270 */
[----:B------:R-:W-:Y:S05]  /*2880*/  @P1 BRA `(.L_x_1049) ;  /* 0xfffffffc00ec1947 */ /* 0x000fea000383ffff */
.L_x_1048:
        /* <DEDUP_REMOVED lines=15> */
.L_x_1051:
        /* <DEDUP_REMOVED lines=59> */
.L_x_1050:
        /* <DEDUP_REMOVED lines=34> */
.L_x_1052:
        /* <DEDUP_REMOVED lines=18> */
.L_x_1053:
        /* <DEDUP_REMOVED lines=9> */
.L_x_1054:
[----:B------:R-:W-:Y:S05]  /*3100*/  BSYNC.RECONVERGENT B0 ;  /* 0x0000000000007941 */ /* 0x000fea0003800200 */
.L_x_1047:
        /* <DEDUP_REMOVED lines=60> */
.L_x_1055:
        /* <DEDUP_REMOVED lines=21> */
.L_x_1057:
[----:B------:R-:W-:Y:S05]  /*3620*/  BSYNC.RECONVERGENT B0 ;  /* 0x0000000000007941 */ /* 0x000fea0003800200 */
.L_x_1056:
        /* <DEDUP_REMOVED lines=23> */
.L_x_1058:
        /* <DEDUP_REMOVED lines=18> */
.L_x_1060:
[----:B------:R-:W-:Y:S05]  /*38c0*/  BSYNC.RECONVERGENT B0 ;  /* 0x0000000000007941 */ /* 0x000fea0003800200 */
.L_x_1059:
        /* <DEDUP_REMOVED lines=25> */
.L_x_1061:
        /* <DEDUP_REMOVED lines=20> */
.L_x_1063:
[----:B------:R-:W-:Y:S05]  /*3ba0*/  BSYNC.RECONVERGENT B0 ;  /* 0x0000000000007941 */ /* 0x000fea0003800200 */
.L_x_1062:
        /* <DEDUP_REMOVED lines=24> */
.L_x_1064:
        /* <DEDUP_REMOVED lines=18> */
.L_x_1066:
[----:B------:R-:W-:Y:S05]  /*3e50*/  BSYNC.RECONVERGENT B0 ;  /* 0x0000000000007941 */ /* 0x000fea0003800200 */
.L_x_1065:
[----:B------:R-:W-:Y:S02]  /*3e60*/  IADD3 R38, PT, PT, R5, R38, RZ ;  /* 0x0000002605267210 */ /* 0x000fe40007ffe0ff */
[----:B------:R-:W-:Y:S02]  /*3e70*/  IADD3 R39, PT, PT, R39, 0x1, RZ ;  /* 0x0000000127277810 */ /* 0x000fe40007ffe0ff */
[----:B------:R-:W-:-:S13]  /*3e80*/  ISETP.GE.AND P0, PT, R38, UR4, PT ;  /* 0x0000000426007c0c */ /* 0x000fda000bf06270 */
[----:B------:R-:W-:Y:S05]  /*3e90*/  @!P0 BRA `(.L_x_1067) ;  /* 0xffffffc000d88947 */ /* 0x000fea000383ffff */
.L_x_1036:
        /* <DEDUP_REMOVED lines=19> */
.L_x_1069:
[----:B------:R-:W-:Y:S05]  /*3fd0*/  BSYNC.RECONVERGENT B0 ;  /* 0x0000000000007941 */ /* 0x000fea0003800200 */
.L_x_1068:
[----:B------:R-:W-:Y:S05]  /*3fe0*/  @P0 EXIT ;  /* 0x000000000000094d */ /* 0x000fea0003800000 */
[----:B------:R-:W-:Y:S05]  /*3ff0*/  @P2 BRA `(.L_x_1070) ;  /* 0x0000000000202947 */ /* 0x000fea0003800000 */
[----:B------:R-:W-:-:S05]  /*4000*/  IMAD R0, R6, R7, RZ ;  /* 0x0000000706007224 */ /* 0x000fca00078e02ff */
[----:B------:R-:W-:-:S13]  /*4010*/  ISETP.NE.AND P0, PT, R0, -0x1, PT ;  /* 0xffffffff0000780c */ /* 0x000fda0003f05270 */
[----:B------:R-:W-:Y:S05]  /*4020*/  @!P0 BRA `(.L_x_1070) ;  /* 0x0000000000148947 */ /* 0x000fea0003800000 */
.L_x_1071:
[----:B-1----:R-:W2:Y:S04]  /*4030*/  LDG.E.STRONG.GPU R3, desc[UR8][R4.64] ;  /* 0x0000000804037981 */ /* 0x002ea8000c1ef900 */
[----:B--2---:R-:W-:Y:S01]  /*4040*/  CCTL.IVALL ;  /* 0x00000000ff00798f */ /* 0x004fe20002000000 */
[----:B------:R-:W-:Y:S05]  /*4050*/  YIELD ;  /* 0x0000000000007946 */ /* 0x000fea0003800000 */
[----:B------:R-:W-:-:S13]  /*4060*/  ISETP.NE.AND P0, PT, R3, R0, PT ;  /* 0x000000000300720c */ /* 0x000fda0003f05270 */
[----:B------:R-:W-:Y:S05]  /*4070*/  @P0 BRA `(.L_x_1071) ;  /* 0xfffffffc00ec0947 */ /* 0x000fea000383ffff */
.L_x_1070:
        /* <DEDUP_REMOVED lines=73> */
.L_x_1074:
        /* <DEDUP_REMOVED lines=31> */
.L_x_1073:
[----:B------:R-:W-:Y:S05]  /*4700*/  BSYNC.RECONVERGENT B0 ;  /* 0x0000000000007941 */ /* 0x000fea0003800200 */
.L_x_1072:
        /* <DEDUP_REMOVED lines=10> */
.L_x_1075:
        /* <DEDUP_REMOVED lines=87> */
.L_x_1076:
        /* <DEDUP_REMOVED lines=14> */
.L_x_4513:


//--------------------- .text._Z35group_norm_nhwc_bwd_one_pass_kernelI11Fp16IOFp16WLi128ELi96ELi768EEv26Group_norm_nhwc_bwd_params --------------------------
	.section	.text._Z35group_norm_nhwc_bwd_one_pass_kernelI11Fp16IOFp16WLi128ELi96ELi768EEv26Group_norm_nhwc_bwd_params,"ax",@progbits
	.align	128
        .global         _Z35group_norm_nhwc_bwd_one_pass_kernelI11Fp16IOFp16WLi128ELi96ELi768EEv26Group_norm_nhwc_bwd_params
        .type           _Z35group_norm_nhwc_bwd_one_pass_kernelI11Fp16IOFp16WLi128ELi96ELi768EEv26Group_norm_nhwc_bwd_params,@function
        .size           _Z35group_norm_nhwc_bwd_one_pass_kernelI11Fp16IOFp16WLi128ELi96ELi768EEv26Group_norm_nhwc_bwd_params,(.L_x_4514 - _Z35group_norm_nhwc_bwd_one_pass_kernelI11Fp16IOFp16WLi128ELi96ELi768EEv26Group_norm_nhwc_bwd_params)
        .other          _Z35group_norm_nhwc_bwd_one_pass_kernelI11Fp16IOFp16WLi128ELi96ELi768EEv26Group_norm_nhwc_bwd_params,@"STO_CUDA_ENTRY STV_DEFAULT"
_Z35group_norm_nhwc_bwd_one_pass_kernelI11Fp16IOFp16WLi128ELi96ELi768EEv26Group_norm_nhwc_bwd_params:
.text._Z35group_norm_nhwc_bwd_one_pass_kernelI11Fp16IOFp16WLi128ELi96ELi768EEv26Group_norm_nhwc_bwd_params:
        /* <DEDUP_REMOVED lines=22> */
.L_x_1120:
        /* <DEDUP_REMOVED lines=244> */
[----:B--2---:R-:W-:Y:S02]  /*10a0*/  @P1 HADD2.F32 R48, -RZ, R32.H0_H0 ;  /* 0x20000020ff301230 */ /* 0x004fe40000004100 */
[----:B------:R-:W-:Y:S02]  /*10b0*/  @P1 HADD2.F32 R47, -RZ, R20.H0_H0 ;  /* 0x20000014ff2f1230 */ /* 0x000fe40000004100 */
[----:B---3--:R-:W-:Y:S02]  /*10c0*/  HADD2.F32 R45, -RZ, R45.H0_H0 ;  /* 0x2000002dff2d7230 */ /* 0x008fe40000004100 */
[----:B------:R-:W-:Y:S01]  /*10d0*/  HADD2.F32 R44, -RZ, R44.H0_H0 ;  /* 0x2000002cff2c7230 */ /* 0x000fe20000004100 */
        /* <DEDUP_REMOVED lines=146> */
.L_x_1078:
        /* <DEDUP_REMOVED lines=288> */
.L_x_1079:
        /* <DEDUP_REMOVED lines=47> */
.L_x_1081:
[----:B------:R-:W-:Y:S05]  /*2ef0*/  BSYNC.RECONVERGENT B0 ;  /* 0x0000000000007941 */ /* 0x000fea0003800200 */
.L_x_1080:
        /* <DEDUP_REMOVED lines=62> */
.L_x_1083:
[----:B------:R-:W-:Y:S05]  /*32e0*/  BSYNC.RECONVERGENT B0 ;  /* 0x0000000000007941 */ /* 0x000fea0003800200 */
.L_x_1082:
        /* <DEDUP_REMOVED lines=78> */
.L_x_1085:
[----:B------:R-:W-:Y:S05]  /*37d0*/  BSYNC.RECONVERGENT B0 ;  /* 0x0000000000007941 */ /* 0x000fea0003800200 */
.L_x_1084:
        /* <DEDUP_REMOVED lines=28> */
.L_x_1087:
[----:B------:R-:W-:Y:S05]  /*39a0*/  BSYNC.RECONVERGENT B0 ;  /* 0x0000000000007941 */ /* 0x000fea0003800200 */
.L_x_1086:
        /* <DEDUP_REMOVED lines=28> */
.L_x_1090:
[----:B------:R-:W2:Y:S04]  /*3b70*/  LDG.E.STRONG.GPU R20, desc[UR6][R18.64] ;  /* 0x0000000612147981 */ /* 0x000ea8000c1ef900 */
[----:B--2---:R-:W-:Y:S01]  /*3b80*/  CCTL.IVALL ;  /* 0x00000000ff00798f */ /* 0x004fe20002000000 */
[----:B------:R-:W-:Y:S05]  /*3b90*/  YIELD ;  /* 0x0000000000007946 */ /* 0x000fea0003800000 */
[----:B------:R-:W-:-:S13]  /*3ba0*/  ISETP.NE.AND P0, PT, R20, R25, PT ;  /* 0x000000191400720c */ /* 0x000fda0003f05270 */
[----:B------:R-:W-:Y:S05]  /*3bb0*/  @P0 BRA `(.L_x_1090) ;  /* 0xfffffffc00ec0947 */ /* 0x000fea000383ffff */
.L_x_1089:
        /* <DEDUP_REMOVED lines=16> */
.L_x_1092:
        /* <DEDUP_REMOVED lines=61> */
.L_x_1091:
        /* <DEDUP_REMOVED lines=38> */
.L_x_1093:
        /* <DEDUP_REMOVED lines=19> */
.L_x_1094:
        /* <DEDUP_REMOVED lines=9> */
.L_x_1095:
[----:B------:R-:W-:Y:S05]  /*44b0*/  BSYNC.RECONVERGENT B0 ;  /* 0x0000000000007941 */ /* 0x000fea0003800200 */
.L_x_1088:
        /* <DEDUP_REMOVED lines=47> */
.L_x_1096:
        /* <DEDUP_REMOVED lines=54> */
.L_x_1098:
[----:B------:R-:W-:Y:S05]  /*4b10*/  BSYNC.RECONVERGENT B0 ;  /* 0x0000000000007941 */ /* 0x000fea0003800200 */
.L_x_1097:
        /* <DEDUP_REMOVED lines=23> */
.L_x_1099:
        /* <DEDUP_REMOVED lines=21> */
.L_x_1101:
[----:B------:R-:W-:Y:S05]  /*4de0*/  BSYNC.RECONVERGENT B0 ;  /* 0x0000000000007941 */ /* 0x000fea0003800200 */
.L_x_1100:
        /* <DEDUP_REMOVED lines=23> */
.L_x_1102:
        /* <DEDUP_REMOVED lines=18> */
.L_x_1104:
[----:B------:R-:W-:Y:S05]  /*5080*/  BSYNC.RECONVERGENT B0 ;  /* 0x0000000000007941 */ /* 0x000fea0003800200 */
.L_x_1103:
        /* <DEDUP_REMOVED lines=31> */
.L_x_1105:
        /* <DEDUP_REMOVED lines=46> */
.L_x_1107:
[----:B------:R-:W-:Y:S05]  /*5560*/  BSYNC.RECONVERGENT B0 ;  /* 0x0000000000007941 */ /* 0x000fea0003800200 */
.L_x_1106:
        /* <DEDUP_REMOVED lines=21> */
.L_x_1108:
        /* <DEDUP_REMOVED lines=18> */
.L_x_1110:
[----:B------:R-:W-:Y:S05]  /*57e0*/  BSYNC.RECONVERGENT B0 ;  /* 0x0000000000007941 */ /* 0x000fea0003800200 */
.L_x_1109:
        /* <DEDUP_REMOVED lines=21> */
.L_x_1111:
        /* <DEDUP_REMOVED lines=18> */
.L_x_1113:
[----:B------:R-:W-:Y:S05]  /*5a60*/  BSYNC.RECONVERGENT B0 ;  /* 0x0000000000007941 */ /* 0x000fea0003800200 */
.L_x_1112:
        /* <DEDUP_REMOVED lines=21> */
.L_x_1114:
        /* <DEDUP_REMOVED lines=18> */
.L_x_1116:
[----:B------:R-:W-:Y:S05]  /*5ce0*/  BSYNC.RECONVERGENT B0 ;  /* 0x0000000000007941 */ /* 0x000fea0003800200 */
.L_x_1115:
        /* <DEDUP_REMOVED lines=22> */
.L_x_1117:
        /* <DEDUP_REMOVED lines=18> */
.L_x_1119:
[----:B------:R-:W-:Y:S05]  /*5f70*/  BSYNC.RECONVERGENT B0 ;  /* 0x0000000000007941 */ /* 0x000fea0003800200 */
.L_x_1118:
[----:B------:R-:W1:Y:S01]  /*5f80*/  LDCU UR4, c[0x0][0x410] ;  /* 0x00008200ff0477ac */ /* 0x000e620008000800 */
[----:B------:R-:W-:Y:S02]  /*5f90*/  IADD3 R43, PT, PT, R46, R43, RZ ;  /* 0x0000002b2e2b7210 */ /* 0x000fe40007ffe0ff */
[----:B------:R-:W-:Y:S01]  /*5fa0*/  IADD3 R40, PT, PT, R40, 0x1, RZ ;  /* 0x0000000128287810 */ /* 0x000fe20007ffe0ff */
[----:B------:R-:W1:Y:S02]  /*5fb0*/  LDCU UR5, c[0x0][0x3e0] ;  /* 0x00007c00ff0577ac */ /* 0x000e640008000800 */
[----:B-1----:R-:W-:-:S06]  /*5fc0*/  UIMAD UR4, UR4, UR5, URZ ;  /* 0x00000005040472a4 */ /* 0x002fcc000f8e02ff */
[----:B------:R-:W-:-:S13]  /*5fd0*/  ISETP.GE.AND P0, PT, R43, UR4, PT ;  /* 0x000000042b007c0c */ /* 0x000fda000bf06270 */
[----:B------:R-:W-:Y:S05]  /*5fe0*/  @!P0 BRA `(.L_x_1120) ;  /* 0xffffffa0005c8947 */ /* 0x000fea000383ffff */
.L_x_1077:
        /* <DEDUP_REMOVED lines=16> */
.L_x_1122:
[----:B------:R-:W-:Y:S05]  /*60f0*/  BSYNC.RECONVERGENT B0 ;  /* 0x0000000000007941 */ /* 0x000fea0003800200 */
.L_x_1121:
        /* <DEDUP_REMOVED lines=11> */
.L_x_1124:
[----:B------:R-:W2:Y:S04]  /*61b0*/  LDG.E.STRONG.GPU R5, desc[UR6][R2.64] ;  /* 0x0000000602057981 */ /* 0x000ea8000c1ef900 */
[----:B--2---:R-:W-:Y:S01]  /*61c0*/  CCTL.IVALL ;  /* 0x00000000ff00798f */ /* 0x004fe20002000000 */
[----:B------:R-:W-:Y:S05]  /*61d0*/  YIELD ;  /* 0x0000000000007946 */ /* 0x000fea0003800000 */
[----:B------:R-:W-:-:S13]  /*61e0*/  ISETP.NE.AND P0, PT, R5, R0, PT ;  /* 0x000000000500720c */ /* 0x000fda0003f05270 */
[----:B------:R-:W-:Y:S05]  /*61f0*/  @P0 BRA `(.L_x_1124) ;  /* 0xfffffffc00ec0947 */ /* 0x000fea000383ffff */
.L_x_1123:
        /* <DEDUP_REMOVED lines=74> */
.L_x_1127:
        /* <DEDUP_REMOVED lines=31> */
.L_x_1126:
[----:B------:R-:W-:Y:S05]  /*6890*/  BSYNC.RECONVERGENT B0 ;  /* 0x0000000000007941 */ /* 0x000fea0003800200 */
.L_x_1125:
        /* <DEDUP_REMOVED lines=10> */
.L_x_1128:
        /* <DEDUP_REMOVED lines=87> */
.L_x_1129:
        /* <DEDUP_REMOVED lines=13> */
.L_x_4514:


//--------------------- .text._Z35group_norm_nhwc_bwd_one_pass_kernelI11Fp16IOFp16WLi256ELi96ELi768EEv26Group_norm_nhwc_bwd_params --------------------------
	.section	.text._Z35group_norm_nhwc_bwd_one_pass_kernelI11Fp16IOFp16WLi256ELi96ELi768EEv26Group_norm_nhwc_bwd_params,"ax",@progbits
	.align	128
        .global         _Z35group_norm_nhwc_bwd_one_pass_kernelI11Fp16IOFp16WLi256ELi96ELi768EEv26Group_norm_nhwc_bwd_params
        .type           _Z35group_norm_nhwc_bwd_one_pass_kernelI11Fp16IOFp16WLi256ELi96ELi768EEv26Group_norm_nhwc_bwd_params,@function
        .size           _Z35group_norm_nhwc_bwd_one_pass_kernelI11Fp16IOFp16WLi256ELi96ELi768EEv26Group_norm_nhwc_bwd_params,(.L_x_4515 - _Z35group_norm_nhwc_bwd_one_pass_kernelI11Fp16IOFp16WLi256ELi96ELi768EEv26Group_norm_nhwc_bwd_params)
        .other          _Z35group_norm_nhwc_bwd_one_pass_kernelI11Fp16IOFp16WLi256ELi96ELi768EEv26Group_norm_nhwc_bwd_params,@"STO_CUDA_ENTRY STV_DEFAULT"
_Z35group_norm_nhwc_bwd_one_pass_kernelI11Fp16IOFp16WLi256ELi96ELi768EEv26Group_norm_nhwc_bwd_params:
.text._Z35group_norm_nhwc_bwd_one_pass_kernelI11Fp16IOFp16WLi256ELi96ELi768EEv26Group_norm_nhwc_bwd_params:
        /* <DEDUP_REMOVED lines=22> */
.L_x_1197:
        /* <DEDUP_REMOVED lines=423> */
[----:B--2---:R-:W-:Y:S02]  /*1bd0*/  @P1 HADD2.F32 R64, -RZ, R31.H0_H0 ;  /* 0x2000001fff401230 */ /* 0x004fe40000004100 */
[----:B---3--:R-:W-:Y:S02]  /*1be0*/  @P1 HADD2.F32 R62, -RZ, R30.H0_H0 ;  /* 0x2000001eff3e1230 */ /* 0x008fe40000004100 */
[----:B------:R-:W-:Y:S02]  /*1bf0*/  HADD2.F32 R59, -RZ, R59.H0_H0 ;  /* 0x2000003bff3b7230 */ /* 0x000fe40000004100 */
[----:B------:R-:W-:Y:S01]  /*1c00*/  HADD2.F32 R15, -RZ, R17.H0_H0 ;  /* 0x20000011ff0f7230 */ /* 0x000fe20000004100 */
        /* <DEDUP_REMOVED lines=290> */
.L_x_1131:
        /* <DEDUP_REMOVED lines=576> */
.L_x_1132:
        /* <DEDUP_REMOVED lines=44> */
.L_x_1134:
[----:B------:R-:W-:Y:S05]  /*54f0*/  BSYNC.RECONVERGENT B0 ;  /* 0x0000000000007941 */ /* 0x000fea0003800200 */
.L_x_1133:
        /* <DEDUP_REMOVED lines=62> */
.L_x_1136:
[----:B------:R-:W-:Y:S05]  /*58e0*/  BSYNC.RECONVERGENT B0 ;  /* 0x0000000000007941 */ /* 0x000fea0003800200 */
.L_x_1135:
        /* <DEDUP_REMOVED lines=78> */
.L_x_1138:
[----:B------:R-:W-:Y:S05]  /*5dd0*/  BSYNC.RECONVERGENT B0 ;  /* 0x0000000000007941 */ /* 0x000fea0003800200 */
.L_x_1137:
        /* <DEDUP_REMOVED lines=29> */
.L_x_1140:
[----:B------:R-:W-:Y:S05]  /*5fb0*/  BSYNC.RECONVERGENT B0 ;  /* 0x0000000000007941 */ /* 0x000fea0003800200 */
.L_x_1139:
        /* <DEDUP_REMOVED lines=29> */
.L_x_1143:
        /* <DEDUP_REMOVED lines=10> */
.L_x_1142:
        /* <DEDUP_REMOVED lines=27> */
.L_x_1145:
        /* <DEDUP_REMOVED lines=136> */
.L_x_1144:
        /* <DEDUP_REMOVED lines=77> */
.L_x_1146:
        /* <DEDUP_REMOVED lines=40> */
.L_x_1147:
        /* <DEDUP_REMOVED lines=21> */
.L_x_1148:
[----:B------:R-:W-:Y:S05]  /*7500*/  BSYNC.RECONVERGENT B0 ;  /* 0x0000000000007941 */ /* 0x000fea0003800200 */
.L_x_1141:
        /* <DEDUP_REMOVED lines=46> */
.L_x_1149:
        /* <DEDUP_REMOVED lines=21> */
.L_x_1151:
[----:B------:R-:W-:Y:S05]  /*7940*/  BSYNC.RECONVERGENT B0 ;  /* 0x0000000000007941 */ /* 0x000fea0003800200 */
.L_x_1150:
        /* <DEDUP_REMOVED lines=35> */
.L_x_1152:
        /* <DEDUP_REMOVED lines=21> */
.L_x_1154:
[----:B------:R-:W-:Y:S05]  /*7cd0*/  BSYNC.RECONVERGENT B0 ;  /* 0x0000000000007941 */ /* 0x000fea0003800200 */
.L_x_1153:
        /* <DEDUP_REMOVED lines=25> */
.L_x_1155:
        /* <DEDUP_REMOVED lines=21> */
.L_x_1157:
[----:B------:R-:W-:Y:S05]  /*7fc0*/  BSYNC.RECONVERGENT B0 ;  /* 0x0000000000007941 */ /* 0x000fea0003800200 */
.L_x_1156:
        /* <DEDUP_REMOVED lines=35> */
.L_x_1158:
        /* <DEDUP_REMOVED lines=21> */
.L_x_1160:
[----:B------:R-:W-:Y:S05]  /*8350*/  BSYNC.RECONVERGENT B0 ;  /* 0x0000000000007941 */ /* 0x000fea0003800200 */
.L_x_1159:
        /* <DEDUP_REMOVED lines=25> */
.L_x_1161:
        /* <DEDUP_REMOVED lines=21> */
.L_x_1163:
[----:B------:R-:W-:Y:S05]  /*8640*/  BSYNC.RECONVERGENT B0 ;  /* 0x0000000000007941 */ /* 0x000fea0003800200 */
.L_x_1162:
        /* <DEDUP_REMOVED lines=82> */
.L_x_1164:
        /* <DEDUP_REMOVED lines=21> */
.L_x_1166:
[----:B------:R-:W-:Y:S05]  /*8cc0*/  BSYNC.RECONVERGENT B0 ;  /* 0x0000000000007941 */ /* 0x000fea0003800200 */
.L_x_1165:
        /* <DEDUP_REMOVED lines=23> */
.L_x_1167:
        /* <DEDUP_REMOVED lines=19> */
.L_x_1169:
[----:B------:R-:W-:Y:S05]  /*8f70*/  BSYNC.RECONVERGENT B0 ;  /* 0x0000000000007941 */ /* 0x000fea0003800200 */
.L_x_1168:
        /* <DEDUP_REMOVED lines=23> */
.L_x_1170:
        /* <DEDUP_REMOVED lines=21> */
.L_x_1172:
[----:B------:R-:W-:Y:S05]  /*9240*/  BSYNC.RECONVERGENT B0 ;  /* 0x0000000000007941 */ /* 0x000fea0003800200 */
.L_x_1171:
        /* <DEDUP_REMOVED lines=23> */
.L_x_1173:
        /* <DEDUP_REMOVED lines=18> */
.L_x_1175:
[----:B------:R-:W-:Y:S05]  /*94e0*/  BSYNC.RECONVERGENT B0 ;  /* 0x0000000000007941 */ /* 0x000fea0003800200 */
.L_x_1174:
        /* <DEDUP_REMOVED lines=61> */
.L_x_1176:
        /* <DEDUP_REMOVED lines=32> */
.L_x_1178:
[----:B------:R-:W-:Y:S05]  /*9ac0*/  BSYNC.RECONVERGENT B0 ;  /* 0x0000000000007941 */ /* 0x000fea0003800200 */
.L_x_1177:
        /* <DEDUP_REMOVED lines=21> */
.L_x_1179:
        /* <DEDUP_REMOVED lines=18> */
.L_x_1181:
[----:B------:R-:W-:Y:S05]  /*9d40*/  BSYNC.RECONVERGENT B0 ;  /* 0x0000000000007941 */ /* 0x000fea0003800200 */
.L_x_1180:
        /* <DEDUP_REMOVED lines=21> */
.L_x_1182:
        /* <DEDUP_REMOVED lines=18> */
.L_x_1184:
[----:B------:R-:W-:Y:S05]  /*9fc0*/  BSYNC.RECONVERGENT B0 ;  /* 0x0000000000007941 */ /* 0x000fea0003800200 */
.L_x_1183:
        /* <DEDUP_REMOVED lines=21> */
.L_x_1185:
        /* <DEDUP_REMOVED lines=18> */
.L_x_1187:
[----:B------:R-:W-:Y:S05]  /*a240*/  BSYNC.RECONVERGENT B0 ;  /* 0x0000000000007941 */ /* 0x000fea0003800200 */
.L_x_1186:
        /* <DEDUP_REMOVED lines=21> */
.L_x_1188:
        /* <DEDUP_REMOVED lines=18> */
.L_x_1190:
[----:B------:R-:W-:Y:S05]  /*a4c0*/  BSYNC.RECONVERGENT B0 ;  /* 0x0000000000007941 */ /* 0x000fea0003800200 */
.L_x_1189:
        /* <DEDUP_REMOVED lines=21> */
.L_x_1191:
        /* <DEDUP_REMOVED lines=18> */
.L_x_1193:
[----:B------:R-:W-:Y:S05]  /*a740*/  BSYNC.RECONVERGENT B0 ;  /* 0x0000000000007941 */ /* 0x000fea0003800200 */
.L_x_1192:
        /* <DEDUP_REMOVED lines=22> */
.L_x_1194:
        /* <DEDUP_REMOVED lines=18> */
.L_x_1196:
[----:B------:R-:W-:Y:S05]  /*a9d0*/  BSYNC.RECONVERGENT B0 ;  /* 0x0000000000007941 */ /* 0x000fea0003800200 */
.L_x_1195:
        /* <DEDUP_REMOVED lines=8> */
.L_x_1130:
        /* <DEDUP_REMOVED lines=15> */
.L_x_1199:
[----:B------:R-:W-:Y:S05]  /*ab50*/  BSYNC.RECONVERGENT B0 ;  /* 0x0000000000007941 */ /* 0x000fea0003800200 */
.L_x_1198:
        /* <DEDUP_REMOVED lines=11> */
.L_x_1201:
[----:B------:R-:W2:Y:S04]  /*ac10*/  LDG.E.STRONG.GPU R5, desc[UR8][R2.64] ;  /* 0x0000000802057981 */ /* 0x000ea8000c1ef900 */
[----:B--2---:R-:W-:Y:S01]  /*ac20*/  CCTL.IVALL ;  /* 0x00000000ff00798f */ /* 0x004fe20002000000 */
[----:B------:R-:W-:Y:S05]  /*ac30*/  YIELD ;  /* 0x0000000000007946 */ /* 0x000fea0003800000 */
[----:B------:R-:W-:-:S13]  /*ac40*/  ISETP.NE.AND P0, PT, R5, R0, PT ;  /* 0x000000000500720c */ /* 0x000fda0003f05270 */
[----:B------:R-:W-:Y:S05]  /*ac50*/  @P0 BRA `(.L_x_1201) ;  /* 0xfffffffc00ec0947 */ /* 0x000fea000383ffff */
.L_x_1200:
        /* <DEDUP_REMOVED lines=72> */
.L_x_1204:
        /* <DEDUP_REMOVED lines=31> */
.L_x_1203:
[----:B------:R-:W-:Y:S05]  /*b2d0*/  BSYNC.RECONVERGENT B0 ;  /* 0x0000000000007941 */ /* 0x000fea0003800200 */
.L_x_1202:
        /* <DEDUP_REMOVED lines=10> */
.L_x_1205:
        /* <DEDUP_REMOVED lines=22> */
[----:B---3--:R-:W-:-:S02]  /*b4e0*/  F2FP.F16.F32.PACK_AB R31, R7, R2 ;  /* 0x00000002071f723e */ /* 0x008fc400000000ff */
[----:B------:R-:W-:-:S04]  /*b4f0*/  LOP3.LUT R2, R61, 0x3, RZ, 0xc0, !PT ;  /* 0x000000033d027812 */ /* 0x000fc800078ec0ff */
[----:B------:R-:W-:Y:S02]  /*b500*/  IADD3.X R9, PT, PT, R2, UR5, RZ, P1, !PT ;  /* 0x0000000502097c10 */ /* 0x000fe40008ffe4ff */
[----:B----4-:R-:W-:Y:S02]  /*b510*/  F2FP.F16.F32.PACK_AB R33, R25, R12 ;  /* 0x0000000c1921723e */ /* 0x010fe400000000ff */
        /* <DEDUP_REMOVED lines=55> */
[----:B----4-:R-:W-:Y:S02]  /*b890*/  F2FP.F16.F32.PACK_AB R13, R13, R8 ;  /* 0x000000080d0d723e */ /* 0x010fe400000000ff */
[----:B-----5:R-:W-:-:S03]  /*b8a0*/  F2FP.F16.F32.PACK_AB R7, R5, R6 ;  /* 0x000000060507723e */ /* 0x020fc600000000ff */
[----:B------:R3:W-:Y:S04]  /*b8b0*/  STG.E desc[UR8][R26.64], R13 ;  /* 0x0000000d1a007986 */ /* 0x0007e8000c101908 */
[----:B------:R3:W-:Y:S02]  /*b8c0*/  STG.E desc[UR8][R28.64], R7 ;  /* 0x000000071c007986 */ /* 0x0007e4000c101908 */
[----:B------:R-:W-:Y:S05]  /*b8d0*/  @P0 BRA `(.L_x_1205) ;  /* 0xfffffff800a80947 */ /* 0x000fea000383ffff */
[----:B------:R-:W-:Y:S05]  /*b8e0*/  EXIT ;  /* 0x000000000000794d */ /* 0x000fea0003800000 */
.L_x_1206:
        /* <DEDUP_REMOVED lines=9> */
.L_x_4515:


//--------------------- .text._Z35group_norm_nhwc_bwd_one_pass_kernelI11Fp16IOFp16WLi512ELi96ELi768EEv26Group_norm_nhwc_bwd_params --------------------------
	.section	.text._Z35group_norm_nhwc_bwd_one_pass_kernelI11Fp16IOFp16WLi512ELi96ELi768EEv26Group_norm_nhwc_bwd_params,"ax",@progbits
	.align	128
        .global         _Z35group_norm_nhwc_bwd_one_pass_kernelI11Fp16IOFp16WLi512ELi96ELi768EEv26Group_norm_nhwc_bwd_params
        .type           _Z35group_norm_nhwc_bwd_one_pass_kernelI11Fp16IOFp16WLi512ELi96ELi768EEv26Group_norm_nhwc_bwd_params,@function
        .size           _Z35group_norm_nhwc_bwd_one_pass_kernelI11Fp16IOFp16WLi512ELi96ELi768EEv26Group_norm_nhwc_bwd_params,(.L_x_4516 - _Z35group_norm_nhwc_bwd_one_pass_kernelI11Fp16IOFp16WLi512ELi96ELi768EEv26Group_norm_nhwc_bwd_params)
        .other          _Z35group_norm_nhwc_bwd_one_pass_kernelI11Fp16IOFp16WLi512ELi96ELi768EEv26Group_norm_nhwc_bwd_params,@"STO_CUDA_ENTRY STV_DEFAULT"
_Z35group_norm_nhwc_bwd_one_pass_kernelI11Fp16IOFp16WLi512ELi96ELi768EEv26Group_norm_nhwc_bwd_params:
.text._Z35group_norm_nhwc_bwd_one_pass_kernelI11Fp16IOFp16WLi512ELi96ELi768EEv26Group_norm_nhwc_bwd_params:
        /* <DEDUP_REMOVED lines=28> */
.L_x_1233:
        /* <DEDUP_REMOVED lines=752> */
[----:B-1----:R-:W4:Y:S01]  /*30c0*/  LDL.LU R76, [R1+0x174] ;  /* 0x00017400014c7983 */ /* 0x002f220000300800 */
        /* <DEDUP_REMOVED lines=46> */
[----:B------:R-:W-:-:S03]  /*33b0*/  IADD3 R60, PT, PT, R0, 0x1e0, RZ ;  /* 0x000001e0003c7810 */ /* 0x000fc60007ffe0ff */
[----:B------:R-:W3:Y:S01]  /*33c0*/  @!P6 LDG.E R23, desc[UR10][R32.64] ;  /* 0x0000000a2017e981 */ /* 0x000ee2000c1e1900 */
[----:B-1----:R-:W-:Y:S01]  /*33d0*/  @!P4 IMAD R20, R16, R14, RZ ;  /* 0x0000000e1014c224 */ /* 0x002fe200078e02ff */
        /* <DEDUP_REMOVED lines=12> */
[----:B------:R-:W-:Y:S02]  /*34a0*/  LOP3.LUT P5, RZ, R74, 0x8, RZ, 0xc0, !PT ;  /* 0x000000084aff7812 */ /* 0x000fe400078ac0ff */
[----:B------:R-:W-:-:S11]  /*34b0*/  CS2R R20, SRZ ;  /* 0x0000000000147805 */ /* 0x000fd6000001ff00 */
[----:B------:R-:W3:Y:S04]  /*34c0*/  @!P5 LDG.E R20, desc[UR10][R26.64] ;  /* 0x0000000a1a14d981 */ /* 0x000ee8000c1e1900 */
[----:B------:R0:W3:Y:S01]  /*34d0*/  @!P5 LDG.E R21, desc[UR10][R28.64] ;  /* 0x0000000a1c15d981 */ /* 0x0000e2000c1e1900 */
[----:B------:R-:W-:Y:S02]  /*34e0*/  ISETP.GE.U32.AND P5, PT, R60, UR16, PT ;  /* 0x000000103c007c0c */ /* 0x000fe4000bfa6070 */
[----:B0-----:R-:W-:-:S04]  /*34f0*/  SHF.R.S32.HI R28, RZ, 0x1f, R60 ;  /* 0x0000001fff1c7819 */ /* 0x001fc8000001143c */
[----:B------:R-:W-:-:S13]  /*3500*/  ISETP.GE.AND.EX P5, PT, R28, UR17, PT, P5 ;  /* 0x000000111c007c0c */ /* 0x000fda000bfa6350 */
[----:B------:R-:W0:Y:S01]  /*3510*/  @!P5 LDC.64 R26, c[0x0][0x3f8] ;  /* 0x0000fe00ff1adb82 */ /* 0x000e220000000a00 */
[----:B------:R-:W-:Y:S02]  /*3520*/  @!P5 MOV R29, R5 ;  /* 0x00000005001dd202 */ /* 0x000fe40000000f00 */
[C---:B------:R-:W-:Y:S02]  /*3530*/  LOP3.LUT P1, RZ, R74.reuse, 0x2, RZ, 0xc0, !PT ;  /* 0x000000024aff7812 */ /* 0x040fe4000782c0ff */
[----:B------:R-:W-:Y:S01]  /*3540*/  LOP3.LUT R74, R74, 0xf7ffffff, RZ, 0xc0, !PT ;  /* 0xf7ffffff4a4a7812 */ /* 0x000fe200078ec0ff */
[----:B0-----:R-:W-:Y:S01]  /*3550*/  @!P5 IMAD R32, R28, R26, RZ ;  /* 0x0000001a1c20d224 */ /* 0x001fe200078e02ff */
[----:B------:R-:W-:-:S03]  /*3560*/  @!P5 MOV R28, R2 ;  /* 0x00000002001cd202 */ /* 0x000fc60000000f00 */
[C---:B------:R-:W-:Y:S02]  /*3570*/  @!P5 IMAD R32, R60.reuse, R27, R32 ;  /* 0x0000001b3c20d224 */ /* 0x040fe400078e0220 */
[----:B------:R-:W-:-:S04]  /*3580*/  @!P5 IMAD.WIDE.U32 R28, R60, R26, R28 ;  /* 0x0000001a3c1cd225 */ /* 0x000fc800078e001c */
[----:B------:R-:W-:Y:S01]  /*3590*/  HFMA2 R60, -RZ, RZ, 0, 0 ;  /* 0x00000000ff3c7431 */ /* 0x000fe200000001ff */
[----:B------:R-:W-:Y:S02]  /*35a0*/  @P5 LOP3.LUT R74, R74, 0x8000000, RZ, 0xfc, !PT ;  /* 0x080000004a4a5812 */ /* 0x000fe400078efcff */
[----:B------:R-:W-:Y:S01]  /*35b0*/  PRMT R62, RZ, 0x5410, RZ ;  /* 0x00005410ff3e7816 */ /* 0x000fe200000000ff */
[----:B----4-:R0:W-:Y:S01]  /*35c0*/  STL [R1+0x94], R76 ;  /* 0x0000944c01007387 */ /* 0x0101e20000100800 */
[----:B------:R-:W1:Y:S03]  /*35d0*/  @!P5 LDC.64 R26, c[0x0][0x3a0] ;  /* 0x0000e800ff1adb82 */ /* 0x000e660000000a00 */
[----:B------:R4:W3:Y:S02]  /*35e0*/  @!P1 LDG.E R60, desc[UR10][R38.64] ;  /* 0x0000000a263c9981 */ /* 0x0008e4000c1e1900 */
[----:B----4-:R-:W-:-:S06]  /*35f0*/  CS2R R38, SRZ ;  /* 0x0000000000267805 */ /* 0x010fcc000001ff00 */
[----:B------:R4:W4:Y:S01]  /*3600*/  @!P1 LDG.E R38, desc[UR10][R40.64] ;  /* 0x0000000a28269981 */ /* 0x000922000c1e1900 */
[----:B------:R-:W-:-:S03]  /*3610*/  LOP3.LUT P1, RZ, R74, 0x1000000, RZ, 0xc0, !PT ;  /* 0x010000004aff7812 */ /* 0x000fc6000782c0ff */
[----:B------:R-:W-:Y:S04]  /*3620*/  STL [R1+0x1f0], R6 ;  /* 0x0001f00601007387 */ /* 0x000fe80000100800 */
[----:B------:R-:W-:Y:S04]  /*3630*/  STL [R1+0x1f8], R6 ;  /* 0x0001f80601007387 */ /* 0x000fe80000100800 */
[----:B--2---:R2:W-:Y:S02]  /*3640*/  STL [R1+0x1fc], R7 ;  /* 0x0001fc0701007387 */ /* 0x0045e40000100800 */
[----:B------:R-:W-:-:S02]  /*3650*/  @!P1 PRMT R62, R62, 0x5410, R76 ;  /* 0x000054103e3e9816 */ /* 0x000fc4000000004c */
[----:B---3--:R-:W-:Y:S02]  /*3660*/  STL [R1+0x1cc], R12 ;  /* 0x0001cc0c01007387 */ /* 0x008fe40000100800 */
[----:B------:R-:W-:Y:S02]  /*3670*/  @!P1 PRMT R62, R76, 0x7632, R62 ;  /* 0x000076324c3e9816 */ /* 0x000fe4000000003e */
[----:B0-----:R-:W3:Y:S04]  /*3680*/  LDL.LU R76, [R1+0x218] ;  /* 0x00021800014c7983 */ /* 0x001ee80000300800 */
[----:B--2---:R-:W2:Y:S04]  /*3690*/  LDL.LU R7, [R1+0x180] ;  /* 0x0001800001077983 */ /* 0x004ea80000300800 */
[----:B------:R-:W2:Y:S04]  /*36a0*/  LDL.LU R6, [R1+0x17c] ;  /* 0x00017c0001067983 */ /* 0x000ea80000300800 */
[----:B------:R-:W-:Y:S04]  /*36b0*/  STL [R1+0x200], R12 ;  /* 0x0002000c01007387 */ /* 0x000fe80000100800 */
[----:B------:R0:W-:Y:S04]  /*36c0*/  STL [R1+0x214], R12 ;  /* 0x0002140c01007387 */ /* 0x0001e80000100800 */
[----:B------:R-:W-:Y:S04]  /*36d0*/  STL [R1+0x1dc], R77 ;  /* 0x0001dc4d01007387 */ /* 0x000fe80000100800 */
[----:B------:R1:W-:Y:S01]  /*36e0*/  STL [R1+0x210], R77 ;  /* 0x0002104d01007387 */ /* 0x0003e20000100800 */
[----:B0-----:R-:W-:-:S03]  /*36f0*/  PRMT R12, RZ, 0x7610, R12 ;  /* 0x00007610ff0c7816 */ /* 0x001fc6000000000c */
[----:B------:R-:W-:Y:S04]  /*3700*/  STL.S16 [R1+0x126], RZ ;  /* 0x000126ff01007387 */ /* 0x000fe80000100600 */
[----:B------:R0:W-:Y:S04]  /*3710*/  STL.S16 [R1+0x124], R12 ;  /* 0x0001240c01007387 */ /* 0x0001e80000100600 */
[----:B-1----:R-:W2:Y:S01]  /*3720*/  LDL.LU R77, [R1+0x170] ;  /* 0x00017000014d7983 */ /* 0x002ea20000300800 */
[----:B------:R-:W-:Y:S02]  /*3730*/  @!P5 IADD3 R32, PT, PT, R29, R32, RZ ;  /* 0x000000201d20d210 */ /* 0x000fe40007ffe0ff */
[C---:B------:R-:W-:Y:S01]  /*3740*/  @!P5 SHF.L.U32 R33, R28.reuse, 0x1, RZ ;  /* 0x000000011c21d819 */ /* 0x040fe200000006ff */
[----:B------:R-:W-:Y:S01]  /*3750*/  HFMA2 R43, -RZ, RZ, 0, 0 ;  /* 0x00000000ff2b7431 */ /* 0x000fe200000001ff */
[----:B------:R-:W-:Y:S01]  /*3760*/  @!P5 SHF.L.U64.HI R32, R28, 0x1, R32 ;  /* 0x000000011c20d819 */ /* 0x000fe20000010220 */
[----:B------:R-:W2:Y:S01]  /*3770*/  @!P0 LDG.E R39, desc[UR10][R46.64] ;  /* 0x0000000a2e278981 */ /* 0x000ea2000c1e1900 */
[----:B------:R-:W1:Y:S03]  /*3780*/  @!P5 LDC.64 R28, c[0x0][0x398] ;  /* 0x0000e600ff1cdb82 */ /* 0x000e660000000a00 */
[----:B------:R0:W2:Y:S01]  /*3790*/  @!P6 LDG.E R43, desc[UR10][R34.64] ;  /* 0x0000000a222be981 */ /* 0x0000a2000c1e1900 */
[----:B------:R-:W-:-:S02]  /*37a0*/  @!P5 IADD3 R26, P6, PT, R33, R26, RZ ;  /* 0x0000001a211ad210 */ /* 0x000fc40007fde0ff */
[----:B----4-:R-:W-:Y:S02]  /*37b0*/  IADD3 R41, PT, PT, R0, 0x1f0, RZ ;  /* 0x000001f000297810 */ /* 0x010fe40007ffe0ff */
[----:B------:R-:W-:Y:S02]  /*37c0*/  @!P5 IADD3.X R27, PT, PT, R32, R27, RZ, P6, !PT ;  /* 0x0000001b201bd210 */ /* 0x000fe400037fe4ff */
[----:B0-----:R-:W-:Y:S02]  /*37d0*/  SHF.R.S32.HI R34, RZ, 0x1f, R41 ;  /* 0x0000001fff227819 */ /* 0x001fe40000011429 */
[----:B-1----:R-:W-:-:S04]  /*37e0*/  @!P5 IADD3 R28, P6, PT, R33, R28, RZ ;  /* 0x0000001c211cd210 */ /* 0x002fc80007fde0ff */
[----:B------:R-:W-:Y:S02]  /*37f0*/  @!P5 IADD3.X R29, PT, PT, R32, R29, RZ, P6, !PT ;  /* 0x0000001d201dd210 */ /* 0x000fe400037fe4ff */
[----:B------:R-:W-:-:S04]  /*3800*/  ISETP.GE.U32.AND P6, PT, R41, UR16, PT ;  /* 0x0000001029007c0c */ /* 0x000fc8000bfc6070 */
[----:B------:R-:W-:-:S13]  /*3810*/  ISETP.GE.AND.EX P6, PT, R34, UR17, PT, P6 ;  /* 0x0000001122007c0c */ /* 0x000fda000bfc6360 */
[----:B------:R-:W0:Y:S01]  /*3820*/  @!P6 LDC.64 R32, c[0x0][0x3f8] ;  /* 0x0000fe00ff20eb82 */ /* 0x000e220000000a00 */
[----:B---3--:R-:W-:Y:S02]  /*3830*/  PRMT R76, R12, 0x7610, R76 ;  /* 0x000076100c4c7816 */ /* 0x008fe4000000004c */
[----:B------:R-:W3:Y:S01]  /*3840*/  LDL.S16 R12, [R1+0x126] ;  /* 0x00012600010c7983 */ /* 0x000ee20000100600 */
[----:B------:R-:W-:Y:S02]  /*3850*/  MOV R40, RZ ;  /* 0x000000ff00287202 */ /* 0x000fe40000000f00 */
[----:B------:R-:W-:-:S04]  /*3860*/  @!P6 MOV R35, R5 ;  /* 0x000000050023e202 */ /* 0x000fc80000000f00 */
[----:B------:R0:W4:Y:S02]  /*3870*/  @!P0 LDG.E R40, desc[UR10][R44.64] ;  /* 0x0000000a2c288981 */ /* 0x000124000c1e1900 */
        /* <DEDUP_REMOVED lines=18> */
[----:B--2---:R-:W-:Y:S02]  /*39a0*/  @!P0 PRMT R65, R65, 0x5410, R7 ;  /* 0x0000541041418816 */ /* 0x004fe40000000007 */
[----:B------:R-:W-:Y:S02]  /*39b0*/  @!P0 PRMT R64, R64, 0x5410, R6 ;  /* 0x0000541040408816 */ /* 0x000fe40000000006 */
[----:B------:R-:W-:-:S02]  /*39c0*/  @P6 LOP3.LUT R74, R74, 0x4000000, RZ, 0xfc, !PT ;  /* 0x040000004a4a6812 */ /* 0x000fc400078efcff */
[----:B------:R-:W-:Y:S02]  /*39d0*/  @!P0 PRMT R65, R7, 0x7632, R65 ;  /* 0x0000763207418816 */ /* 0x000fe40000000041 */
[----:B------:R-:W-:Y:S02]  /*39e0*/  @!P0 PRMT R64, R6, 0x7632, R64 ;  /* 0x0000763206408816 */ /* 0x000fe40000000040 */
[----:B------:R-:W-:Y:S01]  /*39f0*/  LOP3.LUT P0, RZ, R74, 0x800000, RZ, 0xc0, !PT ;  /* 0x008000004aff7812 */ /* 0x000fe2000780c0ff */
[----:B------:R0:W-:-:S12]  /*3a00*/  STL [R1+0x18], R77 ;  /* 0x0000184d01007387 */ /* 0x0001d80000100800 */
[C---:B------:R-:W-:Y:S02]  /*3a10*/  @!P0 PRMT R76, R77.reuse, 0x7610, R76 ;  /* 0x000076104d4c8816 */ /* 0x040fe4000000004c */
[----:B---3--:R-:W-:Y:S02]  /*3a20*/  @!P0 PRMT R12, R77, 0x7632, R12 ;  /* 0x000076324d0c8816 */ /* 0x008fe4000000000c */
        /* <DEDUP_REMOVED lines=217> */
[----:B------:R-:W-:Y:S01]  /*47c0*/  @!P5 PRMT R76, R75, 0x7632, R76 ;  /* 0x000076324b4cd816 */ /* 0x000fe2000000004c */
[----:B------:R1:W-:Y:S01]  /*47d0*/  STL [R1+0x48], R12 ;  /* 0x0000480c01007387 */ /* 0x0003e20000100800 */
[----:B------:R-:W-:Y:S02]  /*47e0*/  LOP3.LUT P5, RZ, R74, 0x200, RZ, 0xc0, !PT ;  /* 0x000002004aff7812 */ /* 0x000fe400078ac0ff */
[----:B0-----:R-:W-:Y:S02]  /*47f0*/  PRMT R75, RZ, 0x5410, RZ ;  /* 0x00005410ff4b7816 */ /* 0x001fe400000000ff */
[----:B-1----:R-:W-:-:S02]  /*4800*/  PRMT R12, RZ, 0x7610, R12 ;  /* 0x00007610ff0c7816 */ /* 0x002fc4000000000c */
[----:B------:R-:W-:Y:S02]  /*4810*/  @!P1 PRMT R75, R75, 0x5410, R6 ;  /* 0x000054104b4b9816 */ /* 0x000fe40000000006 */
[----:B------:R-:W-:Y:S02]  /*4820*/  @!P6 PRMT R12, R24, 0x7632, R12 ;  /* 0x00007632180ce816 */ /* 0x000fe4000000000c */
[----:B------:R-:W-:Y:S02]  /*4830*/  @!P1 PRMT R75, R6, 0x7632, R75 ;  /* 0x00007632064b9816 */ /* 0x000fe4000000004b */
[----:B------:R-:W-:Y:S01]  /*4840*/  LOP3.LUT P1, RZ, R74, 0x10000000, RZ, 0xc0, !PT ;  /* 0x100000004aff7812 */ /* 0x000fe2000782c0ff */
[----:B------:R0:W-:Y:S04]  /*4850*/  STL.S16 [R1+0x132], R12 ;  /* 0x0001320c01007387 */ /* 0x0001e80000100600 */
[----:B------:R1:W-:Y:S01]  /*4860*/  STL [R1+0xc8], R13 ;  /* 0x0000c80d01007387 */ /* 0x0003e20000100800 */
[----:B0-----:R-:W-:Y:S01]  /*4870*/  HFMA2 R12, -RZ, RZ, 0, 0 ;  /* 0x00000000ff0c7431 */ /* 0x001fe200000001ff */
[----:B-1----:R-:W-:-:S04]  /*4880*/  PRMT R13, RZ, 0x7610, R13 ;  /* 0x00007610ff0d7816 */ /* 0x002fc8000000000d */
[----:B------:R-:W-:Y:S02]  /*4890*/  @!P5 PRMT R13, R25, 0x7632, R13 ;  /* 0x00007632190dd816 */ /* 0x000fe4000000000d */
[----:B------:R-:W-:-:S03]  /*48a0*/  LOP3.LUT P0, RZ, R74, 0x100, RZ, 0xc0, !PT ;  /* 0x000001004aff7812 */ /* 0x000fc6000780c0ff */
[----:B------:R0:W-:Y:S04]  /*48b0*/  STL.S16 [R1+0x134], R13 ;  /* 0x0001340d01007387 */ /* 0x0001e80000100600 */
[----:B------:R1:W-:Y:S01]  /*48c0*/  STL [R1+0x4c], R18 ;  /* 0x00004c1201007387 */ /* 0x0003e20000100800 */
[----:B0-----:R-:W-:Y:S02]  /*48d0*/  MOV R13, RZ ;  /* 0x000000ff000d7202 */ /* 0x001fe40000000f00 */
[----:B-1----:R-:W-:-:S04]  /*48e0*/  PRMT R18, RZ, 0x7610, R18 ;  /* 0x00007610ff127816 */ /* 0x002fc80000000012 */
[----:B------:R0:W3:Y:S01]  /*48f0*/  @!P1 LDG.E R13, desc[UR10][R50.64] ;  /* 0x0000000a320d9981 */ /* 0x0000e2000c1e1900 */
[C---:B------:R-:W-:Y:S02]  /*4900*/  @!P0 PRMT R18, R31.reuse, 0x7632, R18 ;  /* 0x000076321f128816 */ /* 0x040fe40000000012 */
[----:B0-----:R-:W-:Y:S02]  /*4910*/  PRMT R50, R50, 0x5410, RZ ;  /* 0x0000541032327816 */ /* 0x001fe400000000ff */
[----:B------:R-:W-:Y:S02]  /*4920*/  PRMT R51, RZ, 0x7610, R51 ;  /* 0x00007610ff337816 */ /* 0x000fe40000000033 */
[----:B------:R-:W-:Y:S02]  /*4930*/  @!P0 PRMT R50, R50, 0x7610, R30 ;  /* 0x0000761032328816 */ /* 0x000fe4000000001e */
[----:B------:R-:W-:Y:S01]  /*4940*/  @!P0 PRMT R51, R31, 0x7610, R51 ;  /* 0x000076101f338816 */ /* 0x000fe20000000033 */
[----:B------:R0:W-:Y:S04]  /*4950*/  STL [R1+0x1ac], R10 ;  /* 0x0001ac0a01007387 */ /* 0x0001e80000100800 */
[----:B------:R1:W-:Y:S01]  /*4960*/  STL [R1+0x1a4], R9 ;  /* 0x0001a40901007387 */ /* 0x0003e20000100800 */
[----:B0-----:R-:W-:-:S02]  /*4970*/  PRMT R10, RZ, 0x7610, R10 ;  /* 0x00007610ff0a7816 */ /* 0x001fc4000000000a */
[----:B-1----:R-:W-:Y:S01]  /*4980*/  PRMT R9, RZ, 0x7610, R9 ;  /* 0x00007610ff097816 */ /* 0x002fe20000000009 */
[----:B------:R0:W-:Y:S01]  /*4990*/  STL.S16 [R1+0x13c], R18 ;  /* 0x00013c1201007387 */ /* 0x0001e20000100600 */
[----:B------:R-:W-:Y:S01]  /*49a0*/  LOP3.LUT P6, RZ, R74, 0x80, RZ, 0xc0, !PT ;  /* 0x000000804aff7812 */ /* 0x000fe200078cc0ff */
[----:B0-----:R-:W-:Y:S01]  /*49b0*/  HFMA2 R18, -RZ, RZ, 0, 0 ;  /* 0x00000000ff127431 */ /* 0x001fe200000001ff */
[----:B------:R-:W-:-:S05]  /*49c0*/  PRMT R50, RZ, 0x7610, R50 ;  /* 0x00007610ff327816 */ /* 0x000fca0000000032 */
[----:B------:R0:W4:Y:S06]  /*49d0*/  @!P2 LDG.E R18, desc[UR10][R52.64] ;  /* 0x0000000a3412a981 */ /* 0x00012c000c1e1900 */
[----:B------:R-:W-:Y:S02]  /*49e0*/  @!P6 PRMT R50, R36, 0x7610, R50 ;  /* 0x000076102432e816 */ /* 0x000fe40000000032 */
[----:B0-----:R-:W-:Y:S02]  /*49f0*/  PRMT R52, RZ, 0x5410, RZ ;  /* 0x00005410ff347816 */ /* 0x001fe400000000ff */
[----:B------:R-:W-:-:S02]  /*4a00*/  PRMT R53, RZ, 0x7610, R53 ;  /* 0x00007610ff357816 */ /* 0x000fc40000000035 */
[----:B------:R-:W-:Y:S02]  /*4a10*/  @!P6 PRMT R52, R36, 0x7632, R52 ;  /* 0x000076322434e816 */ /* 0x000fe40000000034 */
[----:B------:R-:W-:Y:S02]  /*4a20*/  @!P6 PRMT R53, R37, 0x7632, R53 ;  /* 0x000076322535e816 */ /* 0x000fe40000000035 */
[----:B------:R-:W-:Y:S02]  /*4a30*/  @!P6 PRMT R52, R52, 0x5410, R37 ;  /* 0x000054103434e816 */ /* 0x000fe40000000025 */
[----:B------:R-:W-:Y:S01]  /*4a40*/  LOP3.LUT P6, RZ, R74, 0x10, RZ, 0xc0, !PT ;  /* 0x000000104aff7812 */ /* 0x000fe200078cc0ff */
[----:B------:R0:W-:Y:S02]  /*4a50*/  STL [R1+0x194], R22 ;  /* 0x0001941601007387 */ /* 0x0001e40000100800 */
[----:B0-----:R-:W-:-:S10]  /*4a60*/  PRMT R22, RZ, 0x7610, R22 ;  /* 0x00007610ff167816 */ /* 0x001fd40000000016 */
[----:B------:R-:W-:-:S05]  /*4a70*/  @!P6 PRMT R22, R11, 0x7632, R22 ;  /* 0x000076320b16e816 */ /* 0x000fca0000000016 */
[----:B------:R0:W-:Y:S04]  /*4a80*/  STL.S16 [R1+0x146], R22 ;  /* 0x0001461601007387 */ /* 0x0001e80000100600 */
[----:B0-----:R-:W3:Y:S04]  /*4a90*/  LDL.LU R22, [R1+0x194] ;  /* 0x0001940001167983 */ /* 0x001ee80000300800 */
[----:B--2---:R0:W2:Y:S02]  /*4aa0*/  @!P1 LDG.E R12, desc[UR10][R48.64] ;  /* 0x0000000a300c9981 */ /* 0x0040a4000c1e1900 */
[----:B0-----:R-:W-:-:S02]  /*4ab0*/  PRMT R49, R49, 0x5410, RZ ;  /* 0x0000541031317816 */ /* 0x001fc400000000ff */
[----:B------:R-:W-:Y:S02]  /*4ac0*/  PRMT R48, RZ, 0x5410, RZ ;  /* 0x00005410ff307816 */ /* 0x000fe400000000ff */
[----:B------:R-:W-:Y:S02]  /*4ad0*/  @!P5 PRMT R49, R49, 0x5410, R25 ;  /* 0x000054103131d816 */ /* 0x000fe40000000019 */
[----:B------:R-:W-:Y:S02]  /*4ae0*/  @!P5 PRMT R48, R19, 0x7610, R48 ;  /* 0x000076101330d816 */ /* 0x000fe40000000030 */
[----:B------:R-:W-:Y:S02]  /*4af0*/  PRMT R49, RZ, 0x7610, R49 ;  /* 0x00007610ff317816 */ /* 0x000fe40000000031 */
[----:B------:R-:W-:Y:S02]  /*4b00*/  @!P5 PRMT R48, R48, 0x7610, R19 ;  /* 0x000076103030d816 */ /* 0x000fe40000000013 */
[----:B------:R-:W-:-:S02]  /*4b10*/  @!P0 PRMT R49, R30, 0x7610, R49 ;  /* 0x000076101e318816 */ /* 0x000fc40000000031 */
[C---:B------:R-:W-:Y:S02]  /*4b20*/  LOP3.LUT P5, RZ, R74.reuse, 0x40, RZ, 0xc0, !PT ;  /* 0x000000404aff7812 */ /* 0x040fe400078ac0ff */
[----:B------:R-:W-:-:S11]  /*4b30*/  LOP3.LUT P0, RZ, R74, 0x20, RZ, 0xc0, !PT ;  /* 0x000000204aff7812 */ /* 0x000fd6000780c0ff */
[----:B------:R-:W-:Y:S02]  /*4b40*/  @!P5 PRMT R10, R42, 0x7632, R10 ;  /* 0x000076322a0ad816 */ /* 0x000fe4000000000a */
[----:B------:R-:W-:-:S03]  /*4b50*/  @!P0 PRMT R9, R8, 0x7610, R9 ;  /* 0x0000761008098816 */ /* 0x000fc60000000009 */
[----:B------:R0:W-:Y:S04]  /*4b60*/  STL.S16 [R1+0x138], R10 ;  /* 0x0001380a01007387 */ /* 0x0001e80000100600 */
[----:B------:R1:W-:Y:S04]  /*4b70*/  STL.S16 [R1+0x136], R9 ;  /* 0x0001360901007387 */ /* 0x0003e80000100600 */
[----:B0-----:R-:W4:Y:S04]  /*4b80*/  LDL.LU R10, [R1+0x1ac] ;  /* 0x0001ac00010a7983 */ /* 0x001f280000300800 */
[----:B-1----:R-:W2:Y:S04]  /*4b90*/  LDL.LU R9, [R1+0x1a4] ;  /* 0x0001a40001097983 */ /* 0x002ea80000300800 */
[----:B------:R0:W-:Y:S04]  /*4ba0*/  STL [R1+0x1a8], R57 ;  /* 0x0001a83901007387 */ /* 0x0001e80000100800 */
[----:B------:R1:W-:Y:S04]  /*4bb0*/  STL [R1+0x1a0], R58 ;  /* 0x0001a03a01007387 */ /* 0x0003e80000100800 */
[----:B------:R1:W-:Y:S01]  /*4bc0*/  STL [R1+0x19c], R59 ;  /* 0x00019c3b01007387 */ /* 0x0003e20000100800 */
[----:B0-----:R-:W-:-:S02]  /*4bd0*/  PRMT R57, RZ, 0x7610, R57 ;  /* 0x00007610ff397816 */ /* 0x001fc40000000039 */
[----:B-1----:R-:W-:Y:S02]  /*4be0*/  PRMT R58, RZ, 0x7610, R58 ;  /* 0x00007610ff3a7816 */ /* 0x002fe4000000003a */
[----:B------:R-:W-:Y:S02]  /*4bf0*/  PRMT R59, RZ, 0x7610, R59 ;  /* 0x00007610ff3b7816 */ /* 0x000fe4000000003b */
[----:B------:R-:W-:-:S05]  /*4c00*/  @!P0 PRMT R58, R8, 0x7632, R58 ;  /* 0x00007632083a8816 */ /* 0x000fca000000003a */
[----:B------:R0:W-:Y:S04]  /*4c10*/  STL.S16 [R1+0x140], R58 ;  /* 0x0001403a01007387 */ /* 0x0001e80000100600 */
[----:B0-----:R-:W2:Y:S04]  /*4c20*/  LDL.LU R58, [R1+0x1a0] ;  /* 0x0001a000013a7983 */ /* 0x001ea80000300800 */
[----:B------:R0:W-:Y:S04]  /*4c30*/  STL [R1+0x198], R14 ;  /* 0x0001980e01007387 */ /* 0x0001e80000100800 */
[----:B------:R1:W-:Y:S01]  /*4c40*/  STL [R1+0x190], R15 ;  /* 0x0001900f01007387 */ /* 0x0003e20000100800 */
[----:B0-----:R-:W-:-:S02]  /*4c50*/  PRMT R14, RZ, 0x7610, R14 ;  /* 0x00007610ff0e7816 */ /* 0x001fc4000000000e */
[----:B-1----:R-:W-:Y:S02]  /*4c60*/  PRMT R15, RZ, 0x7610, R15 ;  /* 0x00007610ff0f7816 */ /* 0x002fe4000000000f */
[----:B------:R-:W-:-:S05]  /*4c70*/  @!P6 PRMT R14, R11, 0x7610, R14 ;  /* 0x000076100b0ee816 */ /* 0x000fca000000000e */
[----:B------:R0:W-:Y:S04]  /*4c80*/  STL.S16 [R1+0x13e], R14 ;  /* 0x00013e0e01007387 */ /* 0x0001e80000100600 */
[----:B0-----:R-:W2:Y:S01]  /*4c90*/  LDL.LU R14, [R1+0x198] ;  /* 0x00019800010e7983 */ /* 0x001ea20000300800 */
[----:B---3--:R-:W-:-:S05]  /*4ca0*/  @!P6 PRMT R15, R22, 0x7610, R15 ;  /* 0x00007610160fe816 */ /* 0x008fca000000000f */
[----:B------:R0:W-:Y:S04]  /*4cb0*/  STL.S16 [R1+0x148], R15 ;  /* 0x0001480f01007387 */ /* 0x0001e80000100600 */
[----:B0-----:R-:W3:Y:S01]  /*4cc0*/  LDL.LU R15, [R1+0x190] ;  /* 0x00019000010f7983 */ /* 0x001ee20000300800 */
[----:B----4-:R-:W-:Y:S02]  /*4cd0*/  @!P5 PRMT R57, R10, 0x7610, R57 ;  /* 0x000076100a39d816 */ /* 0x010fe40000000039 */
[----:B--2---:R-:W-:-:S03]  /*4ce0*/  @!P0 PRMT R59, R9, 0x7610, R59 ;  /* 0x00007610093b8816 */ /* 0x004fc6000000003b */
[----:B------:R0:W-:Y:S04]  /*4cf0*/  STL.S16 [R1+0x13a], R57 ;  /* 0x00013a3901007387 */ /* 0x0001e80000100600 */
[----:B------:R1:W-:Y:S04]  /*4d00*/  STL.S16 [R1+0x142], R59 ;  /* 0x0001423b01007387 */ /* 0x0003e80000100600 */
[----:B0-----:R-:W2:Y:S04]  /*4d10*/  LDL.LU R57, [R1+0x1a8] ;  /* 0x0001a80001397983 */ /* 0x001ea80000300800 */
[----:B-1----:R-:W4:Y:S04]  /*4d20*/  LDL.LU R59, [R1+0x19c] ;  /* 0x00019c00013b7983 */ /* 0x002f280000300800 */
[----:B------:R0:W-:Y:S04]  /*4d30*/  STL [R1+0xcc], R24 ;  /* 0x0000cc1801007387 */ /* 0x0001e80000100800 */
[----:B------:R1:W-:Y:S01]  /*4d40*/  STL [R1+0xd0], R25 ;  /* 0x0000d01901007387 */ /* 0x0003e20000100800 */
[----:B0-----:R-:W-:-:S04]  /*4d50*/  PRMT R24, RZ, 0x7610, R24 ;  /* 0x00007610ff187816 */ /* 0x001fc80000000018 */
[----:B------:R-:W-:Y:S02]  /*4d60*/  @!P5 PRMT R24, R10, 0x7632, R24 ;  /* 0x000076320a18d816 */ /* 0x000fe40000000018 */
[----:B-1----:R-:W-:Y:S02]  /*4d70*/  PRMT R25, RZ, 0x7610, R25 ;  /* 0x00007610ff197816 */ /* 0x002fe40000000019 */
[----:B------:R-:W-:Y:S01]  /*4d80*/  PRMT R51, R51, 0x5410, RZ ;  /* 0x0000541033337816 */ /* 0x000fe200000000ff */
[----:B------:R0:W-:Y:S01]  /*4d90*/  STL.S16 [R1+0x14a], R24 ;  /* 0x00014a1801007387 */ /* 0x0001e20000100600 */
[----:B------:R-:W-:Y:S02]  /*4da0*/  @!P0 PRMT R25, R9, 0x7632, R25 ;  /* 0x0000763209198816 */ /* 0x000fe40000000019 */
[----:B------:R-:W-:Y:S02]  /*4db0*/  @!P5 PRMT R51, R51, 0x5410, R42 ;  /* 0x000054103333d816 */ /* 0x000fe4000000002a */
[----:B------:R-:W-:Y:S01]  /*4dc0*/  LOP3.LUT P5, RZ, R74, 0x8, RZ, 0xc0, !PT ;  /* 0x000000084aff7812 */ /* 0x000fe200078ac0ff */
[----:B------:R1:W-:Y:S01]  /*4dd0*/  STL.S16 [R1+0x14c], R25 ;  /* 0x00014c1901007387 */ /* 0x0003e20000100600 */
[----:B0-----:R-:W-:Y:S01]  /*4de0*/  HFMA2 R24, -RZ, RZ, 0, 0 ;  /* 0x00000000ff187431 */ /* 0x001fe200000001ff */
[----:B-1----:R-:W-:-:S02]  /*4df0*/  MOV R25, RZ ;  /* 0x000000ff00197202 */ /* 0x002fc40000000f00 */
[----:B------:R0:W-:Y:S02]  /*4e00*/  STL [R1+0xdc], R10 ;  /* 0x0000dc0a01007387 */ /* 0x0001e40000100800 */
[----:B0-----:R-:W-:Y:S02]  /*4e10*/  HFMA2 R10, -RZ, RZ, 0, 0 ;  /* 0x00000000ff0a7431 */ /* 0x001fe400000001ff */
[----:B------:R0:W-:Y:S02]  /*4e20*/  STL [R1+0x54], R30 ;  /* 0x0000541e01007387 */ /* 0x0001e40000100800 */
[----:B0-----:R-:W-:-:S04]  /*4e30*/  PRMT R30, RZ, 0x7610, R30 ;  /* 0x00007610ff1e7816 */ /* 0x001fc8000000001e */
[----:B------:R-:W-:Y:S02]  /*4e40*/  @!P6 PRMT R30, R22, 0x7632, R30 ;  /* 0x00007632161ee816 */ /* 0x000fe4000000001e */
[----:B------:R-:W-:-:S03]  /*4e50*/  LOP3.LUT P6, RZ, R74, 0x2, RZ, 0xc0, !PT ;  /* 0x000000024aff7812 */ /* 0x000fc600078cc0ff */
[----:B------:R0:W-:Y:S01]  /*4e60*/  STL.S16 [R1+0x14e], R30 ;  /* 0x00014e1e01007387 */ /* 0x0001e20000100600 */
[----:B------:R-:W-:Y:S01]  /*4e70*/  LOP3.LUT P0, RZ, R74, 0x4, RZ, 0xc0, !PT ;  /* 0x000000044aff7812 */ /* 0x000fe2000780c0ff */
[----:B------:R-:W-:Y:S02]  /*4e80*/  UIMAD.WIDE UR6, UR8, 0x8, UR6 ;  /* 0x00000008080678a5 */ /* 0x000fe4000f8e0206 */
[----:B------:R1:W-:Y:S01]  /*4e90*/  STL [R1+0x50], R19 ;  /* 0x0000501301007387 */ /* 0x0003e20000100800 */
[----:B0-----:R-:W-:-:S03]  /*4ea0*/  HFMA2 R30, -RZ, RZ, 0, 0 ;  /* 0x00000000ff1e7431 */ /* 0x001fc600000001ff */
[----:B------:R0:W-:Y:S01]  /*4eb0*/  STL [R1+0x44], R6 ;  /* 0x0000440601007387 */ /* 0x0001e20000100800 */
[----:B-1----:R-:W-:-:S03]  /*4ec0*/  MOV R19, RZ ;  /* 0x000000ff00137202 */ /* 0x002fc60000000f00 */
[----:B------:R1:W-:Y:S04]  /*4ed0*/  STL [R1+0x58], R36 ;  /* 0x0000582401007387 */ /* 0x0003e80000100800 */
[----:B------:R1:W-:Y:S01]  /*4ee0*/  STL [R1+0xd8], R37 ;  /* 0x0000d82501007387 */ /* 0x0003e20000100800 */
[----:B0-----:R-:W-:-:S03]  /*4ef0*/  PRMT R6, RZ, 0x7610, R6 ;  /* 0x00007610ff067816 */ /* 0x001fc60000000006 */
[----:B------:R0:W4:Y:S01]  /*4f00*/  @!P2 LDG.E R19, desc[UR10][R54.64] ;  /* 0x0000000a3613a981 */ /* 0x000122000c1e1900 */
[----:B------:R-:W-:Y:S02]  /*4f10*/  @!P6 PRMT R6, R38, 0x7632, R6 ;  /* 0x000076322606e816 */ /* 0x000fe40000000006 */
[----:B-1----:R-:W-:Y:S02]  /*4f20*/  PRMT R36, RZ, 0x7610, R36 ;  /* 0x00007610ff247816 */ /* 0x002fe40000000024 */
[----:B------:R-:W-:Y:S01]  /*4f30*/  PRMT R37, RZ, 0x7610, R37 ;  /* 0x00007610ff257816 */ /* 0x000fe20000000025 */
[----:B------:R-:W-:Y:S01]  /*4f40*/  STL [R1+0x60], R8 ;  /* 0x0000600801007387 */ /* 0x000fe20000100800 */
[----:B0-----:R-:W-:Y:S02]  /*4f50*/  PRMT R55, RZ, 0x7610, R55 ;  /* 0x00007610ff377816 */ /* 0x001fe40000000037 */
[----:B------:R-:W-:Y:S01]  /*4f60*/  PRMT R54, RZ, 0x7610, R54 ;  /* 0x00007610ff367816 */ /* 0x000fe20000000036 */
[----:B------:R0:W-:Y:S01]  /*4f70*/  STL.S16 [R1+0x16c], R6 ;  /* 0x00016c0601007387 */ /* 0x0001e20000100600 */
[----:B------:R-:W-:-:S02]  /*4f80*/  @!P0 PRMT R55, R23, 0x7610, R55 ;  /* 0x0000761017378816 */ /* 0x000fc40000000037 */
[----:B------:R-:W-:Y:S02]  /*4f90*/  @!P0 PRMT R54, R23, 0x7632, R54 ;  /* 0x0000763217368816 */ /* 0x000fe40000000036 */
[C---:B------:R-:W-:Y:S02]  /*4fa0*/  @!P0 PRMT R37, R43.reuse, 0x7610, R37 ;  /* 0x000076102b258816 */ /* 0x040fe40000000025 */
[----:B------:R-:W-:Y:S02]  /*4fb0*/  @!P0 PRMT R36, R43, 0x7632, R36 ;  /* 0x000076322b248816 */ /* 0x000fe40000000024 */
[----:B------:R-:W-:Y:S02]  /*4fc0*/  LOP3.LUT P0, RZ, R74, 0x1, RZ, 0xc0, !PT ;  /* 0x000000014aff7812 */ /* 0x000fe4000780c0ff */
[----:B0-----:R-:W-:Y:S01]  /*4fd0*/  MOV R6, UR6 ;  /* 0x0000000600067c02 */ /* 0x001fe20008000f00 */
[----:B------:R-:W0:Y:S01]  /*4fe0*/  LDCU.U8 UR6, c[0x0][0x414] ;  /* 0x00008280ff0677ac */ /* 0x000e220008000000 */
[----:B------:R1:W-:Y:S02]  /*4ff0*/  STL [R1+0xc4], R7 ;  /* 0x0000c40701007387 */ /* 0x0003e40000100800 */
[----:B-1----:R-:W-:-:S02]  /*5000*/  PRMT R7, RZ, 0x7610, R7 ;  /* 0x00007610ff077816 */ /* 0x002fc40000000007 */
[----:B---3--:R1:W3:Y:S02]  /*5010*/  @!P4 LDG.E R30, desc[UR10][R14.64] ;  /* 0x0000000a0e1ec981 */ /* 0x0082e4000c1e1900 */
[----:B-1----:R-:W-:Y:S02]  /*5020*/  MOV R14, RZ ;  /* 0x000000ff000e7202 */ /* 0x002fe40000000f00 */
[----:B------:R-:W-:-:S04]  /*5030*/  PRMT R15, RZ, 0x7610, R15 ;  /* 0x00007610ff0f7816 */ /* 0x000fc8000000000f */
[----:B------:R1:W3:Y:S01]  /*5040*/  @!P4 LDG.E R14, desc[UR10][R16.64] ;  /* 0x0000000a100ec981 */ /* 0x0002e2000c1e1900 */
[----:B------:R-:W-:Y:S02]  /*5050*/  @!P6 PRMT R15, R60, 0x7632, R15 ;  /* 0x000076323c0fe816 */ /* 0x000fe4000000000f */
[----:B------:R-:W-:Y:S02]  /*5060*/  @!P6 PRMT R7, R38, 0x7610, R7 ;  /* 0x000076102607e816 */ /* 0x000fe40000000007 */
[----:B-1----:R-:W-:-:S04]  /*5070*/  PRMT R16, RZ, 0x7610, R16 ;  /* 0x00007610ff107816 */ /* 0x002fc80000000010 */
[----:B------:R-:W-:Y:S02]  /*5080*/  @!P6 PRMT R16, R60, 0x7610, R16 ;  /* 0x000076103c10e816 */ /* 0x000fe40000000010 */
[----:B------:R-:W-:Y:S01]  /*5090*/  LOP3.LUT P6, RZ, R74, 0x4000000, RZ, 0xc0, !PT ;  /* 0x040000004aff7812 */ /* 0x000fe200078cc0ff */
[----:B------:R1:W-:Y:S02]  /*50a0*/  STL [R1+0xd4], R31 ;  /* 0x0000d41f01007387 */ /* 0x0003e40000100800 */
[----:B-1----:R-:W-:-:S04]  /*50b0*/  PRMT R31, RZ, 0x7610, R31 ;  /* 0x00007610ff1f7816 */ /* 0x002fc8000000001f */
[----:B------:R-:W-:Y:S01]  /*50c0*/  @!P0 PRMT R31, R39, 0x7632, R31 ;  /* 0x00007632271f8816 */ /* 0x000fe2000000001f */
[----:B------:R-:W-:Y:S04]  /*50d0*/  STL [R1+0xe0], R9 ;  /* 0x0000e00901007387 */ /* 0x000fe80000100800 */
[----:B------:R-:W-:Y:S04]  /*50e0*/  STL [R1+0xe4], R22 ;  /* 0x0000e41601007387 */ /* 0x000fe80000100800 */
[----:B--2---:R1:W2:Y:S04]  /*50f0*/  @!P3 LDG.E R24, desc[UR10][R56.64] ;  /* 0x0000000a3818b981 */ /* 0x0042a8000c1e1900 */
[----:B----4-:R4:W3:Y:S01]  /*5100*/  @!P3 LDG.E R25, desc[UR10][R58.64] ;  /* 0x0000000a3a19b981 */ /* 0x0108e2000c1e1900 */
[----:B-1----:R-:W-:-:S02]  /*5110*/  PRMT R57, RZ, 0x7610, R57 ;  /* 0x00007610ff397816 */ /* 0x002fc40000000039 */
[----:B------:R-:W-:Y:S02]  /*5120*/  PRMT R56, RZ, 0x7610, R56 ;  /* 0x00007610ff387816 */ /* 0x000fe40000000038 */
[----:B----4-:R-:W-:Y:S02]  /*5130*/  PRMT R59, RZ, 0x7610, R59 ;  /* 0x00007610ff3b7816 */ /* 0x010fe4000000003b */
[----:B------:R-:W-:Y:S02]  /*5140*/  PRMT R58, RZ, 0x7610, R58 ;  /* 0x00007610ff3a7816 */ /* 0x000fe4000000003a */
[C---:B------:R-:W-:Y:S02]  /*5150*/  @!P5 PRMT R59, R20.reuse, 0x7610, R59 ;  /* 0x00007610143bd816 */ /* 0x040fe4000000003b */
[----:B------:R-:W-:Y:S02]  /*5160*/  @!P5 PRMT R58, R20, 0x7632, R58 ;  /* 0x00007632143ad816 */ /* 0x000fe4000000003a */
[----:B------:R-:W-:-:S02]  /*5170*/  @!P5 PRMT R57, R21, 0x7610, R57 ;  /* 0x000076101539d816 */ /* 0x000fc40000000039 */
[----:B------:R-:W-:Y:S02]  /*5180*/  @!P5 PRMT R56, R21, 0x7632, R56 ;  /* 0x000076321538d816 */ /* 0x000fe40000000038 */
[----:B------:R-:W-:-:S13]  /*5190*/  LOP3.LUT P5, RZ, R74, 0x8000000, RZ, 0xc0, !PT ;  /* 0x080000004aff7812 */ /* 0x000fda00078ac0ff */
[----:B------:R1:W4:Y:S02]  /*51a0*/  @!P5 LDG.E R10, desc[UR10][R26.64] ;  /* 0x0000000a1a0ad981 */ /* 0x000324000c1e1900 */
[----:B-1----:R-:W1:Y:S01]  /*51b0*/  S2R R26, SR_TID.X ;  /* 0x00000000001a7919 */ /* 0x002e620000002100 */
[----:B------:R-:W-:Y:S02]  /*51c0*/  PRMT R74, RZ, 0x5410, RZ ;  /* 0x00005410ff4a7816 */ /* 0x000fe400000000ff */
[----:B------:R-:W-:Y:S02]  /*51d0*/  PRMT R27, RZ, 0x7610, R27 ;  /* 0x00007610ff1b7816 */ /* 0x000fe4000000001b */
[----:B------:R-:W-:Y:S02]  /*51e0*/  @!P0 PRMT R74, R39, 0x7610, R74 ;  /* 0x00007610274a8816 */ /* 0x000fe4000000004a */
[----:B------:R-:W-:Y:S02]  /*51f0*/  @!P0 PRMT R27, R40, 0x7632, R27 ;  /* 0x00007632281b8816 */ /* 0x000fe4000000001b */
[----:B------:R-:W-:-:S02]  /*5200*/  @!P0 PRMT R74, R74, 0x5410, R40 ;  /* 0x000054104a4a8816 */ /* 0x000fc40000000028 */
[----:B0-----:R-:W-:Y:S02]  /*5210*/  ISETP.NE.AND P0, PT, RZ, UR6, PT ;  /* 0x00000006ff007c0c */ /* 0x001fe4000bf05270 */
[----:B-1----:R-:W-:-:S05]  /*5220*/  LOP3.LUT R8, R26, 0xffff, RZ, 0xc0, !PT ;  /* 0x0000ffff1a087812 */ /* 0x002fca00078ec0ff */
[----:B------:R-:W-:-:S05]  /*5230*/  IMAD R8, R8, 0x556, RZ ;  /* 0x0000055608087824 */ /* 0x000fca00078e02ff */
[----:B------:R-:W-:-:S04]  /*5240*/  SHF.R.U32.HI R8, RZ, 0x10, R8 ;  /* 0x00000010ff087819 */ /* 0x000fc80000011608 */
[----:B------:R-:W-:-:S05]  /*5250*/  PRMT R8, R8, 0x9910, RZ ;  /* 0x0000991008087816 */ /* 0x000fca00000000ff */
[----:B------:R-:W-:-:S05]  /*5260*/  IMAD R8, R8, 0x30, RZ ;  /* 0x0000003008087824 */ /* 0x000fca00078e02ff */
[----:B------:R-:W-:-:S04]  /*5270*/  IADD3 R8, PT, PT, RZ, -R8, RZ ;  /* 0x80000008ff087210 */ /* 0x000fc80007ffe0ff */
[----:B------:R-:W-:Y:S01]  /*5280*/  PRMT R8, R8, 0x7710, RZ ;  /* 0x0000771008087816 */ /* 0x000fe200000000ff */
[----:B------:R0:W-:Y:S03]  /*5290*/  STL.S16 [R1+0x172], R27 ;  /* 0x0001721b01007387 */ /* 0x0001e60000100600 */
[----:B------:R-:W-:Y:S02]  /*52a0*/  IADD3 R8, PT, PT, R8, R26, RZ ;  /* 0x0000001a08087210 */ /* 0x000fe40007ffe0ff */
[----:B0-----:R-:W0:Y:S02]  /*52b0*/  @P0 LDC.64 R26, c[0x0][0x3b0] ;  /* 0x0000ec00ff1a0b82 */ /* 0x001e240000000a00 */
[----:B------:R-:W-:Y:S02]  /*52c0*/  SHF.L.U32 R8, R8, 0x1, RZ ;  /* 0x0000000108087819 */ /* 0x000fe400000006ff */
[----:B------:R-:W-:-:S02]  /*52d0*/  MOV R22, UR13 ;  /* 0x0000000d00167c02 */ /* 0x000fc40008000f00 */
[----:B------:R-:W-:-:S05]  /*52e0*/  LOP3.LUT R9, R8, 0xffff, RZ, 0xc0, !PT ;  /* 0x0000ffff08097812 */ /* 0x000fca00078ec0ff */
[----:B------:R-:W-:Y:S01]  /*52f0*/  IMAD R22, R22, 0x60, R9 ;  /* 0x0000006016167824 */ /* 0x000fe200078e0209 */
[----:B------:R0:W-:Y:S04]  /*5300*/  STL [R1+0x188], R9 ;  /* 0x0001880901007387 */ /* 0x0001e80000100800 */
[----:B------:R1:W-:Y:S01]  /*5310*/  STL.S16 [R1+0x16a], R7 ;  /* 0x00016a0701007387 */ /* 0x0003e20000100600 */
[----:B0-----:R-:W-:Y:S02]  /*5320*/  @P0 IMAD.WIDE R8, R22, 0x2, R26 ;  /* 0x0000000216080825 */ /* 0x001fe400078e021a */
[----:B------:R-:W0:Y:S01]  /*5330*/  LDC.64 R26, c[0x0][0x3a8] ;  /* 0x0000ea00ff1a7b82 */ /* 0x000e220000000a00 */
[----:B-1----:R-:W-:-:S06]  /*5340*/  MOV R7, UR7 ;  /* 0x0000000700077c02 */ /* 0x002fcc0008000f00 */
[----:B------:R-:W4:Y:S04]  /*5350*/  LDG.E.64 R6, desc[UR10][R6.64] ;  /* 0x0000000a06067981 */ /* 0x000f28000c1e1b00 */
[----:B------:R1:W-:Y:S04]  /*5360*/  STL [R1+0x64], R11 ;  /* 0x0000640b01007387 */ /* 0x0003e80000100800 */
[----:B------:R1:W-:Y:S04]  /*5370*/  STL [R1+0x68], R20 ;  /* 0x0000681401007387 */ /* 0x0003e80000100800 */
[----:B-1----:R-:W4:Y:S04]  /*5380*/  @P0 LDG.E.U16 R11, desc[UR10][R8.64] ;  /* 0x0000000a080b0981 */ /* 0x002f28000c1e1500 */
[----:B------:R0:W4:Y:S04]  /*5390*/  @P0 LDG.E.U16 R20, desc[UR10][R8.64+0x2] ;  /* 0x0000020a08140981 */ /* 0x000128000c1e1500 */
[----:B------:R1:W-:Y:S01]  /*53a0*/  STL [R1+0xe8], R21 ;  /* 0x0000e81501007387 */ /* 0x0003e20000100800 */
[----:B0-----:R-:W-:-:S05]  /*53b0*/  IMAD.WIDE R8, R22, 0x2, R26 ;  /* 0x0000000216087825 */ /* 0x001fca00078e021a */
[----:B-1----:R-:W4:Y:S04]  /*53c0*/  LDG.E.U16 R21, desc[UR10][R8.64] ;  /* 0x0000000a08157981 */ /* 0x002f28000c1e1500 */
[----:B------:R0:W-:Y:S04]  /*53d0*/  STL.S16 [R1+0x164], R16 ;  /* 0x0001641001007387 */ /* 0x0001e80000100600 */
[----:B------:R1:W-:Y:S04]  /*53e0*/  STL.S16 [R1+0x168], R15 ;  /* 0x0001680f01007387 */ /* 0x0003e80000100600 */
[----:B------:R-:W4:Y:S01]  /*53f0*/  LDG.E.U16 R8, desc[UR10][R8.64+0x2] ;  /* 0x0000020a08087981 */ /* 0x000f22000c1e1500 */
[----:B0-----:R-:W-:-:S02]  /*5400*/  CS2R R16, SRZ ;  /* 0x0000000000107805 */ /* 0x001fc4000001ff00 */
[----:B-1----:R-:W-:-:S04]  /*5410*/  MOV R15, RZ ;  /* 0x000000ff000f7202 */ /* 0x002fc80000000f00 */
[----:B------:R-:W4:Y:S04]  /*5420*/  @!P6 LDG.E R16, desc[UR10][R32.64] ;  /* 0x0000000a2010e981 */ /* 0x000f28000c1e1900 */
[----:B------:R0:W4:Y:S04]  /*5430*/  @!P5 LDG.E R15, desc[UR10][R28.64] ;  /* 0x0000000a1c0fd981 */ /* 0x000128000c1e1900 */
[----:B------:R1:W4:Y:S04]  /*5440*/  @!P6 LDG.E R17, desc[UR10][R34.64] ;  /* 0x0000000a2211e981 */ /* 0x000328000c1e1900 */
[----:B------:R-:W-:Y:S04]  /*5450*/  STL.S16 [R1+0x144], R59 ;  /* 0x0001443b01007387 */ /* 0x000fe80000100600 */
[----:B------:R-:W-:Y:S04]  /*5460*/  STL.S16 [R1+0x15a], R58 ;  /* 0x00015a3a01007387 */ /* 0x000fe80000100600 */
[----:B------:R-:W-:Y:S04]  /*5470*/  STL [R1+0x5c], R42 ;  /* 0x00005c2a01007387 */ /* 0x000fe80000100800 */
[----:B------:R-:W-:Y:S04]  /*5480*/  STL.S16 [R1+0x15c], R57 ;  /* 0x00015c3901007387 */ /* 0x000fe80000100600 */
[----:B------:R-:W-:Y:S04]  /*5490*/  STL.S16 [R1+0x15e], R56 ;  /* 0x00015e3801007387 */ /* 0x000fe80000100600 */
[----:B------:R0:W-:Y:S04]  /*54a0*/  STL.S16 [R1+0x162], R37 ;  /* 0x0001622501007387 */ /* 0x0001e80000100600 */
[----:B------:R1:W-:Y:S04]  /*54b0*/  STL.S16 [R1+0x166], R36 ;  /* 0x0001662401007387 */ /* 0x0003e80000100600 */
[----:B------:R1:W-:Y:S04]  /*54c0*/  STL.S16 [R1+0x16e], R31 ;  /* 0x00016e1f01007387 */ /* 0x0003e80000100600 */
[----:B------:R2:W-:Y:S04]  /*54d0*/  STL [R1+0xec], R43 ;  /* 0x0000ec2b01007387 */ /* 0x0005e80000100800 */
[----:B------:R3:W-:Y:S04]  /*54e0*/  STL [R1+0x70], R60 ;  /* 0x0000703c01007387 */ /* 0x0007e80000100800 */
[----:B------:R0:W5:Y:S04]  /*54f0*/  LDL.S16 R32, [R1+0x124] ;  /* 0x0001240001207983 */ /* 0x0001680000100600 */
[----:B------:R0:W5:Y:S04]  /*5500*/  LDL.S16 R33, [R1+0x150] ;  /* 0x0001500001217983 */ /* 0x0001680000100600 */
[----:B------:R1:W5:Y:S04]  /*5510*/  LDL.S16 R29, [R1+0x126] ;  /* 0x00012600011d7983 */ /* 0x0003680000100600 */
[----:B0-----:R0:W5:Y:S04]  /*5520*/  LDL.S16 R37, [R1+0x152] ;  /* 0x0001520001257983 */ /* 0x0011680000100600 */
[----:B-1----:R0:W5:Y:S04]  /*5530*/  LDL.S16 R36, [R1+0x154] ;  /* 0x0001540001247983 */ /* 0x0021680000100600 */
[----:B------:R0:W5:Y:S04]  /*5540*/  LDL.S16 R31, [R1+0x156] ;  /* 0x00015600011f7983 */ /* 0x0001680000100600 */
[----:B------:R0:W5:Y:S04]  /*5550*/  LDL.S16 R42, [R1+0x112] ;  /* 0x00011200012a7983 */ /* 0x0001680000100600 */
[----:B------:R0:W5:Y:S04]  /*5560*/  LDL.S16 R59, [R1+0x12c] ;  /* 0x00012c00013b7983 */ /* 0x0001680000100600 */
[----:B------:R0:W5:Y:S04]  /*5570*/  LDL.S16 R56, [R1+0x132] ;  /* 0x0001320001387983 */ /* 0x0001680000100600 */
[----:B------:R0:W5:Y:S04]  /*5580*/  LDL.S16 R58, [R1+0x134] ;  /* 0x00013400013a7983 */ /* 0x0001680000100600 */
[----:B------:R0:W5:Y:S04]  /*5590*/  LDL.S16 R57, [R1+0x13c] ;  /* 0x00013c0001397983 */ /* 0x0001680000100600 */
[----:B--2---:R0:W5:Y:S04]  /*55a0*/  LDL.S16 R43, [R1+0x118] ;  /* 0x00011800012b7983 */ /* 0x0041680000100600 */
[----:B---3--:R0:W5:Y:S01]  /*55b0*/  LDL.S16 R60, [R1+0x130] ;  /* 0x00013000013c7983 */ /* 0x0081620000100600 */
[----:B------:R-:W-:-:S04]  /*55c0*/  PRMT R28, RZ, 0x7610, R28 ;  /* 0x00007610ff1c7816 */ /* 0x000fc8000000001c */
[----:B------:R-:W-:Y:S01]  /*55d0*/  @!P1 PRMT R28, R13, 0x7632, R28 ;  /* 0x000076320d1c9816 */ /* 0x000fe2000000001c */
[----:B------:R1:W-:Y:S01]  /*55e0*/  STL [R1+0x6c], R23 ;  /* 0x00006c1701007387 */ /* 0x0003e20000100800 */
[----:B------:R-:W-:Y:S02]  /*55f0*/  PRMT R26, RZ, 0x7610, R26 ;  /* 0x00007610ff1a7816 */ /* 0x000fe4000000001a */
[----:B------:R-:W-:Y:S01]  /*5600*/  PRMT R22, RZ, 0x7610, R22 ;  /* 0x00007610ff167816 */ /* 0x000fe20000000016 */
[----:B------:R2:W-:Y:S01]  /*5610*/  STL [R1+0xf0], R38 ;  /* 0x0000f02601007387 */ /* 0x0005e20000100800 */
[----:B------:R-:W-:Y:S02]  /*5620*/  PRMT R9, RZ, 0x7610, R9 ;  /* 0x00007610ff097816 */ /* 0x000fe40000000009 */
[----:B------:R-:W-:Y:S01]  /*5630*/  PRMT R35, RZ, 0x7610, R35 ;  /* 0x00007610ff237816 */ /* 0x000fe20000000023 */
[----:B------:R3:W-:Y:S01]  /*5640*/  STL [R1+0x74], R39 ;  /* 0x0000742701007387 */ /* 0x0007e20000100800 */
[----:B-1----:R-:W-:-:S03]  /*5650*/  PRMT R23, RZ, 0x7610, R23 ;  /* 0x00007610ff177816 */ /* 0x002fc60000000017 */
[----:B------:R1:W-:Y:S01]  /*5660*/  STL [R1+0xf4], R40 ;  /* 0x0000f42801007387 */ /* 0x0003e20000100800 */
[----:B------:R-:W-:Y:S02]  /*5670*/  PRMT R34, RZ, 0x7610, R34 ;  /* 0x00007610ff227816 */ /* 0x000fe40000000022 */
[----:B--2---:R-:W-:Y:S01]  /*5680*/  PRMT R38, RZ, 0x7610, R38 ;  /* 0x00007610ff267816 */ /* 0x004fe20000000026 */
[----:B------:R2:W-:Y:S01]  /*5690*/  STL [R1+0x7c], R18 ;  /* 0x00007c1201007387 */ /* 0x0005e20000100800 */
[----:B---3--:R-:W-:Y:S02]  /*56a0*/  PRMT R39, RZ, 0x7610, R39 ;  /* 0x00007610ff277816 */ /* 0x008fe40000000027 */
[C---:B------:R-:W-:Y:S02]  /*56b0*/  @!P2 PRMT R26, R18.reuse, 0x7610, R26 ;  /* 0x00007610121aa816 */ /* 0x040fe4000000001a */
[----:B-1----:R-:W-:Y:S02]  /*56c0*/  PRMT R40, RZ, 0x7610, R40 ;  /* 0x00007610ff287816 */ /* 0x002fe40000000028 */
[----:B------:R-:W-:-:S02]  /*56d0*/  @!P2 PRMT R23, R18, 0x7632, R23 ;  /* 0x000076321217a816 */ /* 0x000fc40000000017 */
[----:B--2---:R-:W-:Y:S02]  /*56e0*/  PRMT R18, RZ, 0x5410, RZ ;  /* 0x00005410ff127816 */ /* 0x004fe400000000ff */
[C---:B------:R-:W-:Y:S02]  /*56f0*/  @!P3 PRMT R22, R24.reuse, 0x7610, R22 ;  /* 0x000076101816b816 */ /* 0x040fe40000000016 */
[----:B------:R-:W-:Y:S02]  /*5700*/  @!P3 PRMT R9, R24, 0x7632, R9 ;  /* 0x000076321809b816 */ /* 0x000fe40000000009 */
[----:B------:R-:W-:Y:S02]  /*5710*/  @!P4 PRMT R40, R30, 0x7632, R40 ;  /* 0x000076321e28c816 */ /* 0x000fe40000000028 */
[----:B----4-:R-:W-:Y:S02]  /*5720*/  @!P5 PRMT R39, R10, 0x7610, R39 ;  /* 0x000076100a27d816 */ /* 0x010fe40000000027 */
[----:B------:R-:W-:Y:S01]  /*5730*/  @!P4 PRMT R18, R14, 0x7610, R18 ;  /* 0x000076100e12c816 */ /* 0x000fe20000000012 */
[----:B------:R-:W-:Y:S04]  /*5740*/  STL.S16 [R1+0x170], R28 ;  /* 0x0001701c01007387 */ /* 0x000fe80000100600 */
[----:B------:R-:W-:Y:S01]  /*5750*/  STL.S16 [R1+0x174], R26 ;  /* 0x0001741a01007387 */ /* 0x000fe20000100600 */
[----:B------:R-:W-:-:S03]  /*5760*/  @!P4 PRMT R18, R18, 0x7610, R14 ;  /* 0x000076101212c816 */ /* 0x000fc6000000000e */
[----:B------:R-:W-:Y:S04]  /*5770*/  STL.S16 [R1+0x176], R23 ;  /* 0x0001761701007387 */ /* 0x000fe80000100600 */
[----:B------:R-:W-:Y:S04]  /*5780*/  STL [R1+0xfc], R19 ;  /* 0x0000fc1301007387 */ /* 0x000fe80000100800 */
[----:B------:R-:W-:Y:S04]  /*5790*/  STL [R1+0x80], R24 ;  /* 0x0000801801007387 */ /* 0x000fe80000100800 */
[----:B------:R-:W-:Y:S04]  /*57a0*/  STL.S16 [R1+0x178], R22 ;  /* 0x0001781601007387 */ /* 0x000fe80000100600 */
[----:B------:R-:W-:Y:S04]  /*57b0*/  STL.S16 [R1+0x17a], R9 ;  /* 0x00017a0901007387 */ /* 0x000fe80000100600 */
[----:B------:R-:W-:Y:S04]  /*57c0*/  STL [R1+0x100], R25 ;  /* 0x0001001901007387 */ /* 0x000fe80000100800 */
[----:B------:R-:W-:Y:S01]  /*57d0*/  STL [R1+0x84], R30 ;  /* 0x0000841e01007387 */ /* 0x000fe20000100800 */
[----:B------:R-:W-:-:S13]  /*57e0*/  R2UR UR28, R6 ;  /* 0x00000000061c72ca */ /* 0x000fda00000e0000 */
[----:B------:R-:W-:Y:S02]  /*57f0*/  MOV R6, UR28 ;  /* 0x0000001c00067c02 */ /* 0x000fe40008000f00 */
[----:B------:R-:W-:-:S03]  /*5800*/  PRMT R11, R11, 0x5410, RZ ;  /* 0x000054100b0b7816 */ /* 0x000fc600000000ff */
[----:B------:R-:W-:Y:S01]  /*5810*/  FFMA.FTZ R7, -R6, UR28, R7 ;  /* 0x0000001c06077c23 */ /* 0x000fe20008010107 */
[----:B------:R-:W-:Y:S02]  /*5820*/  PRMT R20, R20, 0x5410, RZ ;  /* 0x0000541014147816 */ /* 0x000fe400000000ff */
[----:B------:R-:W-:Y:S02]  /*5830*/  @!P1 PRMT R11, R11, 0x5410, R12 ;  /* 0x000054100b0b9816 */ /* 0x000fe4000000000c */
[----:B------:R-:W-:Y:S02]  /*5840*/  @!P1 PRMT R20, R20, 0x5410, R13 ;  /* 0x0000541014149816 */ /* 0x000fe4000000000d */
[----:B------:R-:W-:-:S04]  /*5850*/  PRMT R21, R21, 0x5410, RZ ;  /* 0x0000541015157816 */ /* 0x000fc800000000ff */
[----:B------:R-:W-:Y:S02]  /*5860*/  @!P1 PRMT R21, R21, 0x7610, R12 ;  /* 0x0000761015159816 */ /* 0x000fe4000000000c */
[----:B------:R-:W-:-:S13]  /*5870*/  FSETP.GTU.FTZ.AND P1, PT, R7, RZ, PT ;  /* 0x000000ff0700720b */ /* 0x000fda0003f3c000 */
[----:B------:R-:W-:-:S05]  /*5880*/  VOTEU.ANY UP0, P1 ;  /* 0x0000000000ff7886 */ /* 0x000fca0000800100 */
[----:B------:R-:W1:Y:S01]  /*5890*/  @UP0 LDCU UR5, c[0x0][0x3c0] ;  /* 0x00007800ff0507ac */ /* 0x000e620008000800 */
[----:B------:R-:W-:Y:S02]  /*58a0*/  PLOP3.LUT P1, PT, PT, PT, UP0, 0x80, 0x8 ;  /* 0x000000000008781c */ /* 0x000fe40003f2f008 */
[----:B------:R-:W-:-:S04]  /*58b0*/  PRMT R6, RZ, 0x7610, R6 ;  /* 0x00007610ff067816 */ /* 0x000fc80000000006 */
[----:B------:R-:W-:-:S05]  /*58c0*/  @!P4 PRMT R6, R30, 0x7610, R6 ;  /* 0x000076101e06c816 */ /* 0x000fca0000000006 */
[----:B------:R1:W-:Y:S01]  /*58d0*/  STL.S16 [R1+0x17c], R6 ;  /* 0x00017c0601007387 */ /* 0x0003e20000100600 */
[----:B------:R-:W-:Y:S01]  /*58e0*/  @!P5 PRMT R38, R15, 0x7632, R38 ;  /* 0x000076320f26d816 */ /* 0x000fe20000000026 */
[----:B-1----:R-:W-:Y:S01]  /*58f0*/  @P1 FADD.FTZ R6, R7, UR5 ;  /* 0x0000000507061e21 */ /* 0x002fe20008010000 */
[----:B------:R-:W-:Y:S02]  /*5900*/  @!P6 PRMT R35, R16, 0x7632, R35 ;  /* 0x000076321023e816 */ /* 0x000fe40000000023 */
[----:B------:R-:W-:-:S03]  /*5910*/  @!P6 PRMT R34, R17, 0x7632, R34 ;  /* 0x000076321122e816 */ /* 0x000fc60000000022 */
[----:B------:R-:W1:Y:S01]  /*5920*/  @P1 MUFU.RSQ R6, R6 ;  /* 0x0000000600061308 */ /* 0x000e620000001400 */
[----:B------:R-:W-:Y:S04]  /*5930*/  STL.S16 [R1+0x17e], R40 ;  /* 0x00017e2801007387 */ /* 0x000fe80000100600 */
[----:B------:R-:W-:Y:S04]  /*5940*/  STL.S16 [R1+0x180], R39 ;  /* 0x0001802701007387 */ /* 0x000fe80000100600 */
[----:B------:R-:W-:Y:S04]  /*5950*/  STL [R1+0x108], R15 ;  /* 0x0001080f01007387 */ /* 0x000fe80000100800 */
[----:B------:R-:W-:Y:S04]  /*5960*/  STL.S16 [R1+0x182], R38 ;  /* 0x0001822601007387 */ /* 0x000fe80000100600 */
[----:B------:R-:W-:Y:S04]  /*5970*/  STL [R1+0x8c], R16 ;  /* 0x00008c1001007387 */ /* 0x000fe80000100800 */
[----:B------:R-:W-:Y:S04]  /*5980*/  STL [R1+0x10c], R17 ;  /* 0x00010c1101007387 */ /* 0x000fe80000100800 */
[----:B------:R-:W-:Y:S04]  /*5990*/  STL.S16 [R1+0x184], R35 ;  /* 0x0001842301007387 */ /* 0x000fe80000100600 */
[----:B------:R-:W-:Y:S04]  /*59a0*/  STL.S16 [R1+0x186], R34 ;  /* 0x0001862201007387 */ /* 0x000fe80000100600 */
[----:B------:R2:W-:Y:S01]  /*59b0*/  STL [R1+0x104], R14 ;  /* 0x0001040e01007387 */ /* 0x0005e20000100800 */
[----:B------:R-:W-:-:S03]  /*59c0*/  UISETP.NE.AND UP1, UPT, UR6, URZ, UPT ;  /* 0x000000ff0600728c */ /* 0x000fc6000bf25270 */
[----:B------:R3:W-:Y:S01]  /*59d0*/  STL [R1+0x88], R10 ;  /* 0x0000880a01007387 */ /* 0x0007e20000100800 */
[----:B--2---:R-:W-:-:S04]  /*59e0*/  PRMT R14, RZ, 0x5410, RZ ;  /* 0x00005410ff0e7816 */ /* 0x004fc800000000ff */
[--C-:B------:R-:W-:Y:S02]  /*59f0*/  @!P5 PRMT R14, R14, 0x7610, R10.reuse ;  /* 0x000076100e0ed816 */ /* 0x100fe4000000000a */
[----:B---3--:R-:W-:Y:S01]  /*5a00*/  PRMT R10, RZ, 0x7610, R10 ;  /* 0x00007610ff0a7816 */ /* 0x008fe2000000000a */
[----:B------:R2:W-:Y:S01]  /*5a10*/  STL [R1+0x78], R12 ;  /* 0x0000780c01007387 */ /* 0x0005e20000100800 */
[----:B-1----:R-:W-:Y:S02]  /*5a20*/  @P1 R2UR UR5, R6 ;  /* 0x00000000060512ca */ /* 0x002fe400000e0000 */
[----:B------:R-:W-:Y:S01]  /*5a30*/  @!P6 PRMT R10, R16, 0x7610, R10 ;  /* 0x00007610100ae816 */ /* 0x000fe2000000000a */
[----:B------:R1:W-:Y:S01]  /*5a40*/  STL [R1+0xf8], R13 ;  /* 0x0000f80d01007387 */ /* 0x0003e20000100800 */
[----:B--2---:R-:W-:Y:S02]  /*5a50*/  PRMT R12, RZ, 0x5410, RZ ;  /* 0x00005410ff0c7816 */ /* 0x004fe400000000ff */
[----:B-1----:R-:W-:-:S02]  /*5a60*/  PRMT R13, RZ, 0x5410, RZ ;  /* 0x00005410ff0d7816 */ /* 0x002fc400000000ff */
[----:B------:R-:W-:Y:S02]  /*5a70*/  @!P2 PRMT R12, R19, 0x7610, R12 ;  /* 0x00007610130ca816 */ /* 0x000fe4000000000c */
[----:B------:R-:W-:Y:S02]  /*5a80*/  @!P3 PRMT R13, R13, 0x5410, R25 ;  /* 0x000054100d0db816 */ /* 0x000fe40000000019 */
[----:B------:R-:W-:Y:S01]  /*5a90*/  PRMT R10, R10, 0x5410, RZ ;  /* 0x000054100a0a7816 */ /* 0x000fe200000000ff */
[----:B------:R1:W-:Y:S01]  /*5aa0*/  STL.S16 [R1+0x158], R55 ;  /* 0x0001583701007387 */ /* 0x0003e20000100600 */
[----:B------:R-:W-:Y:S02]  /*5ab0*/  CS2R R6, SRZ ;  /* 0x0000000000067805 */ /* 0x000fe4000001ff00 */
[----:B------:R-:W-:Y:S01]  /*5ac0*/  @!P2 PRMT R12, R12, 0x7610, R19 ;  /* 0x000076100c0ca816 */ /* 0x000fe20000000013 */
[----:B------:R-:W-:Y:S01]  /*5ad0*/  @P0 HADD2.F32 R6, -RZ, R11.H0_H0 ;  /* 0x2000000bff060230 */ /* 0x000fe20000004100 */
[----:B------:R2:W-:Y:S01]  /*5ae0*/  STL.S16 [R1+0x160], R54 ;  /* 0x0001603601007387 */ /* 0x0005e20000100600 */
[----:B------:R-:W-:Y:S01]  /*5af0*/  @!P3 PRMT R13, R25, 0x7632, R13 ;  /* 0x00007632190db816 */ /* 0x000fe2000000000d */
[----:B------:R-:W-:Y:S01]  /*5b00*/  @P0 HADD2.F32 R7, -RZ, R20.H0_H0 ;  /* 0x20000014ff070230 */ /* 0x000fe20000004100 */
[----:B------:R-:W-:-:S02]  /*5b10*/  @!P5 PRMT R14, R15, 0x7610, R14 ;  /* 0x000076100f0ed816 */ /* 0x000fc4000000000e */
[----:B------:R-:W-:Y:S01]  /*5b20*/  @!P6 PRMT R10, R10, 0x5410, R17 ;  /* 0x000054100a0ae816 */ /* 0x000fe20000000011 */
[----:B-1----:R-:W-:Y:S01]  /*5b30*/  HADD2.F32 R55, -RZ, R21.H0_H0 ;  /* 0x20000015ff377230 */ /* 0x002fe20000004100 */
[----:B------:R-:W-:Y:S01]  /*5b40*/  UMOV UR16, 0x3f800000 ;  /* 0x3f80000000107882 */ /* 0x000fe20000000000 */
[----:B--2---:R-:W-:Y:S01]  /*5b50*/  HADD2.F32 R54, -RZ, R8.H0_H0 ;  /* 0x20000008ff367230 */ /* 0x004fe20000004100 */
[----:B------:R-:W-:Y:S01]  /*5b60*/  @UP0 UMOV UR16, UR5 ;  /* 0x0000000500100c82 */ /* 0x000fe20008000000 */
[----:B0-----:R-:W-:Y:S05]  /*5b70*/  BRA.U UP1, `(.L_x_1208) ;  /* 0x0000002501ac7547 */ /* 0x001fea000b800000 */
[----:B------:R-:W2:Y:S04]  /*5b80*/  LDL.LU.S16 R24, [R1+0x110] ;  /* 0x0001100001187983 */ /* 0x000ea80000300600 */
[----:B------:R-:W3:Y:S04]  /*5b90*/  LDL.S16 R26, [R1+0x116] ;  /* 0x00011600011a7983 */ /* 0x000ee80000100600 */
[----:B------:R-:W4:Y:S04]  /*5ba0*/  LDL.LU.S16 R28, [R1+0x114] ;  /* 0x00011400011c7983 */ /* 0x000f280000300600 */
[----:B------:R-:W4:Y:S01]  /*5bb0*/  LDL.LU.S16 R27, [R1+0x11a] ;  /* 0x00011a00011b7983 */ /* 0x000f220000300600 */
[----:B------:R-:W-:-:S02]  /*5bc0*/  HADD2.F32 R9, -RZ, R65.H1_H1 ;  /* 0x30000041ff097230 */ /* 0x000fc40000004100 */
[--C-:B------:R-:W-:Y:S01]  /*5bd0*/  HADD2.F32 R8, -RZ, R64.reuse.H1_H1 ;  /* 0x30000040ff087230 */ /* 0x100fe20000004100 */
[----:B------:R-:W4:Y:S01]  /*5be0*/  LDL.S16 R30, [R1+0x120] ;  /* 0x00012000011e7983 */ /* 0x000f220000100600 */
[----:B------:R-:W-:Y:S02]  /*5bf0*/  HADD2.F32 R65, -RZ, R65.H0_H0 ;  /* 0x20000041ff417230 */ /* 0x000fe40000004100 */
[----:B------:R-:W-:Y:S01]  /*5c00*/  FADD.FTZ R9, R9, -UR28 ;  /* 0x8000001c09097e21 */ /* 0x000fe20008010000 */
[----:B------:R-:W-:Y:S02]  /*5c10*/  HADD2.F32 R64, -RZ, R64.H0_H0 ;  /* 0x20000040ff407230 */ /* 0x000fe40000004100 */
        /* <DEDUP_REMOVED lines=8> */
[----:B------:R-:W-:-:S02]  /*5ca0*/  HADD2.F32 R62, -RZ, R62.H0_H0 ;  /* 0x2000003eff3e7230 */ /* 0x000fc40000004100 */
[----:B------:R-:W-:Y:S01]  /*5cb0*/  FADD.FTZ R17, R16, R17 ;  /* 0x0000001110117221 */ /* 0x000fe20000010000 */
[----:B-----5:R-:W-:Y:S02]  /*5cc0*/  HADD2.F32 R23, -RZ, R37.H0_H0 ;  /* 0x20000025ff177230 */ /* 0x020fe40000004100 */
[----:B------:R-:W-:Y:S01]  /*5cd0*/  FFMA.FTZ R19, R15, R16, R19 ;  /* 0x000000100f137223 */ /* 0x000fe20000010013 */
[----:B------:R-:W-:Y:S02]  /*5ce0*/  HADD2.F32 R16, -RZ, R63.H1_H1 ;  /* 0x3000003fff107230 */ /* 0x000fe40000004100 */
[----:B------:R-:W-:Y:S01]  /*5cf0*/  FFMA.FTZ R9, R8, R9, RZ ;  /* 0x0000000908097223 */ /* 0x000fe200000100ff */
[----:B------:R-:W4:Y:S02]  /*5d00*/  LDL.LU.S16 R65, [R1+0x11c] ;  /* 0x00011c0001417983 */ /* 0x000f240000300600 */
[----:B------:R-:W-:Y:S01]  /*5d10*/  FADD.FTZ R16, R16, -UR28 ;  /* 0x8000001c10107e21 */ /* 0x000fe20008010000 */
[----:B------:R-:W-:Y:S01]  /*5d20*/  FADD.FTZ R8, RZ, R8 ;  /* 0x00000008ff087221 */ /* 0x000fe20000010000 */
[----:B------:R-:W4:Y:S02]  /*5d30*/  LDL.LU.S16 R25, [R1+0x122] ;  /* 0x0001220001197983 */ /* 0x000f240000300600 */
[----:B------:R-:W-:Y:S01]  /*5d40*/  FMUL.FTZ R16, R16, UR16 ;  /* 0x0000001010107c20 */ /* 0x000fe20008410000 */
[----:B------:R-:W-:-:S03]  /*5d50*/  FADD.FTZ R8, R22, R8 ;  /* 0x0000000816087221 */ /* 0x000fc60000010000 */
[----:B------:R-:W-:Y:S01]  /*5d60*/  FFMA.FTZ R9, R22, R16, R9 ;  /* 0x0000001016097223 */ /* 0x000fe20000010009 */
[----:B------:R-:W-:-:S04]  /*5d70*/  FMUL.FTZ R22, R55, R22 ;  /* 0x0000001637167220 */ /* 0x000fc80000410000 */
[----:B------:R-:W-:Y:S01]  /*5d80*/  FFMA.FTZ R19, R16, R22, R19 ;  /* 0x0000001610137223 */ /* 0x000fe20000010013 */
[----:B------:R-:W-:Y:S02]  /*5d90*/  HADD2.F32 R16, -RZ, R63.H0_H0 ;  /* 0x2000003fff107230 */ /* 0x000fe40000004100 */
[----:B------:R-:W-:Y:S01]  /*5da0*/  FFMA.FTZ R15, R64, R15, RZ ;  /* 0x0000000f400f7223 */ /* 0x000fe200000100ff */
[----:B------:R-:W-:Y:S01]  /*5db0*/  FADD.FTZ R17, R17, R22 ;  /* 0x0000001611117221 */ /* 0x000fe20000010000 */
        /* <DEDUP_REMOVED lines=13> */
[----:B------:R-:W4:Y:S03]  /*5e90*/  LDL.S16 R32, [R1+0x142] ;  /* 0x0001420001207983 */ /* 0x000f260000100600 */
[----:B------:R-:W-:Y:S01]  /*5ea0*/  FMUL.FTZ R16, R16, UR16 ;  /* 0x0000001010107c20 */ /* 0x000fe20008410000 */
[----:B------:R-:W-:Y:S01]  /*5eb0*/  FADD.FTZ R8, R8, R22 ;  /* 0x0000001608087221 */ /* 0x000fe20000010000 */
[----:B------:R-:W4:Y:S02]  /*5ec0*/  LDL.LU.S16 R62, [R1+0x13e] ;  /* 0x00013e00013e7983 */ /* 0x000f240000300600 */
[----:B------:R-:W-:Y:S01]  /*5ed0*/  FFMA.FTZ R9, R22, R16, R9 ;  /* 0x0000001016097223 */ /* 0x000fe20000010009 */
[----:B------:R-:W-:Y:S01]  /*5ee0*/  FMUL.FTZ R22, R55, R22 ;  /* 0x0000001637167220 */ /* 0x000fe20000410000 */
[----:B------:R-:W4:Y:S03]  /*5ef0*/  LDL.S16 R33, [R1+0x164] ;  /* 0x0001640001217983 */ /* 0x000f260000100600 */
[----:B------:R-:W-:Y:S01]  /*5f00*/  FFMA.FTZ R19, R16, R22, R19 ;  /* 0x0000001610137223 */ /* 0x000fe20000010013 */
[----:B------:R-:W-:-:S02]  /*5f10*/  HADD2.F32 R16, -RZ, R29.H0_H0 ;  /* 0x2000001dff107230 */ /* 0x000fc40000004100 */
[----:B------:R-:W-:Y:S01]  /*5f20*/  FADD.FTZ R17, R17, R22 ;  /* 0x0000001611117221 */ /* 0x000fe20000010000 */
[----:B------:R-:W4:Y:S02]  /*5f30*/  LDL.S16 R29, [R1+0x162] ;  /* 0x00016200011d7983 */ /* 0x000f240000100600 */
[----:B------:R-:W-:-:S04]  /*5f40*/  FADD.FTZ R16, R16, -UR28 ;  /* 0x8000001c10107e21 */ /* 0x000fc80008010000 */
[----:B------:R-:W-:-:S04]  /*5f50*/  FMUL.FTZ R16, R16, UR16 ;  /* 0x0000001010107c20 */ /* 0x000fc80008410000 */
[----:B------:R-:W-:Y:S01]  /*5f60*/  FFMA.FTZ R15, R23, R16, R15 ;  /* 0x00000010170f7223 */ /* 0x000fe2000001000f */
[----:B------:R-:W-:-:S04]  /*5f70*/  FMUL.FTZ R23, R54, R23 ;  /* 0x0000001736177220 */ /* 0x000fc80000410000 */
[----:B------:R-:W-:Y:S01]  /*5f80*/  FFMA.FTZ R19, R16, R23, R19 ;  /* 0x0000001710137223 */ /* 0x000fe20000010013 */
[----:B------:R-:W-:Y:S02]  /*5f90*/  HADD2.F32 R16, -RZ, R36.H0_H0 ;  /* 0x20000024ff107230 */ /* 0x000fe40000004100 */
[----:B------:R-:W-:-:S03]  /*5fa0*/  HADD2.F32 R22, -RZ, R61.H1_H1 ;  /* 0x3000003dff167230 */ /* 0x000fc60000004100 */
        /* <DEDUP_REMOVED lines=126> */
[----:B------:R-:W-:-:S03]  /*6790*/  FMUL.FTZ R16, R16, UR16 ;  /* 0x0000001010107c20 */ /* 0x000fc60008410000 */
[----:B------:R-:W-:Y:S01]  /*67a0*/  FADD.FTZ R8, R8, R22 ;  /* 0x0000001608087221 */ /* 0x000fe20000010000 */
[----:B------:R-:W-:Y:S01]  /*67b0*/  FFMA.FTZ R9, R22, R16, R9 ;  /* 0x0000001016097223 */ /* 0x000fe20000010009 */
[----:B------:R-:W-:-:S04]  /*67c0*/  FMUL.FTZ R22, R55, R22 ;  /* 0x0000001637167220 */ /* 0x000fc80000410000 */
[----:B------:R-:W-:Y:S01]  /*67d0*/  FADD.FTZ R17, R17, R22 ;  /* 0x0000001611117221 */ /* 0x000fe20000010000 */
[----:B------:R-:W-:Y:S01]  /*67e0*/  FFMA.FTZ R19, R16, R22, R19 ;  /* 0x0000001610137223 */ /* 0x000fe20000010013 */
[----:B--2---:R-:W-:Y:S02]  /*67f0*/  HADD2.F32 R23, -RZ, R24.H0_H0 ;  /* 0x20000018ff177230 */ /* 0x004fe40000004100 */
[----:B---3--:R-:W-:Y:S02]  /*6800*/  HADD2.F32 R24, -RZ, R26.H0_H0 ;  /* 0x2000001aff187230 */ /* 0x008fe40000004100 */
[----:B------:R-:W2:Y:S01]  /*6810*/  LDL.S16 R26, [R1+0x128] ;  /* 0x00012800011a7983 */ /* 0x000ea20000100600 */
[----:B----4-:R-:W-:-:S03]  /*6820*/  HADD2.F32 R22, -RZ, R28.H0_H0 ;  /* 0x2000001cff167230 */ /* 0x010fc60000004100 */
[----:B------:R-:W3:Y:S01]  /*6830*/  LDL.LU.S16 R28, [R1+0x12e] ;  /* 0x00012e00011c7983 */ /* 0x000ee20000300600 */
[----:B------:R-:W-:-:S03]  /*6840*/  HADD2.F32 R16, -RZ, R27.H0_H0 ;  /* 0x2000001bff107230 */ /* 0x000fc60000004100 */
[----:B------:R-:W4:Y:S01]  /*6850*/  LDL.LU.S16 R27, [R1+0x12a] ;  /* 0x00012a00011b7983 */ /* 0x000f220000300600 */
[----:B------:R-:W-:Y:S02]  /*6860*/  HADD2.F32 R73, -RZ, R73.H0_H0 ;  /* 0x20000049ff497230 */ /* 0x000fe40000004100 */
[----:B------:R-:W-:-:S03]  /*6870*/  FADD.FTZ R64, R64, R72 ;  /* 0x0000004840407221 */ /* 0x000fc60000010000 */
[----:B------:R-:W-:Y:S01]  /*6880*/  FADD.FTZ R73, R73, -UR28 ;  /* 0x8000001c49497e21 */ /* 0x000fe20008010000 */
[----:B------:R-:W-:Y:S01]  /*6890*/  FFMA.FTZ R15, R72, R71, R15 ;  /* 0x00000047480f7223 */ /* 0x000fe2000001000f */
[----:B------:R-:W-:Y:S02]  /*68a0*/  FADD.FTZ R24, R24, -UR28 ;  /* 0x8000001c18187e21 */ /* 0x000fe40008010000 */
[----:B------:R-:W-:Y:S01]  /*68b0*/  FMUL.FTZ R73, R73, UR16 ;  /* 0x0000001049497c20 */ /* 0x000fe20008410000 */
[----:B------:R-:W-:Y:S01]  /*68c0*/  FADD.FTZ R64, R64, R23 ;  /* 0x0000001740407221 */ /* 0x000fe20000010000 */
[----:B------:R-:W-:Y:S02]  /*68d0*/  FMUL.FTZ R24, R24, UR16 ;  /* 0x0000001018187c20 */ /* 0x000fe40008410000 */
[----:B------:R-:W-:Y:S01]  /*68e0*/  FFMA.FTZ R15, R23, R73, R15 ;  /* 0x00000049170f7223 */ /* 0x000fe2000001000f */
[----:B------:R-:W-:Y:S01]  /*68f0*/  FMUL.FTZ R23, R54, R23 ;  /* 0x0000001736177220 */ /* 0x000fe20000410000 */
[----:B------:R-:W-:Y:S01]  /*6900*/  FADD.FTZ R8, R8, R16 ;  /* 0x0000001008087221 */ /* 0x000fe20000010000 */
[----:B------:R-:W-:-:S02]  /*6910*/  FFMA.FTZ R9, R16, R24, R9 ;  /* 0x0000001810097223 */ /* 0x000fc40000010009 */
[----:B------:R-:W-:Y:S01]  /*6920*/  FADD.FTZ R17, R23, R17 ;  /* 0x0000001117117221 */ /* 0x000fe20000010000 */
[----:B------:R-:W-:Y:S01]  /*6930*/  FFMA.FTZ R19, R73, R23, R19 ;  /* 0x0000001749137223 */ /* 0x000fe20000010013 */
[----:B------:R-:W-:Y:S01]  /*6940*/  FMUL.FTZ R23, R55, R16 ;  /* 0x0000001037177220 */ /* 0x000fe20000410000 */
[----:B------:R-:W-:Y:S02]  /*6950*/  HADD2.F32 R16, -RZ, R77.H1_H1 ;  /* 0x3000004dff107230 */ /* 0x000fe40000004100 */
[----:B------:R-:W-:Y:S01]  /*6960*/  FADD.FTZ R22, R22, -UR28 ;  /* 0x8000001c16167e21 */ /* 0x000fe20008010000 */
[----:B------:R-:W-:Y:S01]  /*6970*/  FADD.FTZ R17, R17, R23 ;  /* 0x0000001711117221 */ /* 0x000fe20000010000 */
[----:B------:R-:W-:Y:S01]  /*6980*/  FFMA.FTZ R19, R24, R23, R19 ;  /* 0x0000001718137223 */ /* 0x000fe20000010013 */
[----:B------:R-:W-:Y:S02]  /*6990*/  HADD2.F32 R23, -RZ, R43.H0_H0 ;  /* 0x2000002bff177230 */ /* 0x000fe40000004100 */
[----:B------:R-:W-:Y:S01]  /*69a0*/  FADD.FTZ R16, R16, -UR28 ;  /* 0x8000001c10107e21 */ /* 0x000fe20008010000 */
[----:B------:R-:W-:Y:S01]  /*69b0*/  FMUL.FTZ R22, R22, UR16 ;  /* 0x0000001016167c20 */ /* 0x000fe20008410000 */
[----:B------:R-:W-:-:S02]  /*69c0*/  HADD2.F32 R24, -RZ, R76.H1_H1 ;  /* 0x3000004cff187230 */ /* 0x000fc40000004100 */
[----:B------:R-:W-:Y:S01]  /*69d0*/  FMUL.FTZ R16, R16, UR16 ;  /* 0x0000001010107c20 */ /* 0x000fe20008410000 */
[----:B------:R-:W-:Y:S01]  /*69e0*/  FADD.FTZ R64, R64, R23 ;  /* 0x0000001740407221 */ /* 0x000fe20000010000 */
[----:B------:R-:W-:Y:S01]  /*69f0*/  FFMA.FTZ R15, R23, R22, R15 ;  /* 0x00000016170f7223 */ /* 0x000fe2000001000f */
[----:B------:R-:W-:Y:S01]  /*6a00*/  FMUL.FTZ R23, R54, R23 ;  /* 0x0000001736177220 */ /* 0x000fe20000410000 */
[----:B------:R-:W-:Y:S02]  /*6a10*/  HADD2.F32 R77, -RZ, R77.H0_H0 ;  /* 0x2000004dff4d7230 */ /* 0x000fe40000004100 */
[----:B------:R-:W-:Y:S01]  /*6a20*/  FADD.FTZ R8, R8, R24 ;  /* 0x0000001808087221 */ /* 0x000fe20000010000 */
[----:B------:R-:W-:Y:S01]  /*6a30*/  FFMA.FTZ R9, R24, R16, R9 ;  /* 0x0000001018097223 */ /* 0x000fe20000010009 */
[----:B------:R-:W-:Y:S01]  /*6a40*/  FMUL.FTZ R24, R55, R24 ;  /* 0x0000001837187220 */ /* 0x000fe20000410000 */
[----:B------:R-:W-:Y:S01]  /*6a50*/  FFMA.FTZ R19, R22, R23, R19 ;  /* 0x0000001716137223 */ /* 0x000fe20000010013 */
[----:B------:R-:W-:-:S02]  /*6a60*/  HADD2.F32 R76, -RZ, R76.H0_H0 ;  /* 0x2000004cff4c7230 */ /* 0x000fc40000004100 */
[----:B------:R-:W-:Y:S01]  /*6a70*/  FADD.FTZ R17, R23, R17 ;  /* 0x0000001117117221 */ /* 0x000fe20000010000 */
[----:B------:R-:W-:Y:S01]  /*6a80*/  FADD.FTZ R77, R77, -UR28 ;  /* 0x8000001c4d4d7e21 */ /* 0x000fe20008010000 */
[----:B------:R-:W-:Y:S01]  /*6a90*/  FFMA.FTZ R19, R16, R24, R19 ;  /* 0x0000001810137223 */ /* 0x000fe20000010013 */
[--C-:B------:R-:W-:Y:S02]  /*6aa0*/  HADD2.F32 R16, -RZ, R75.reuse.H1_H1 ;  /* 0x3000004bff107230 */ /* 0x100fe40000004100 */
[----:B------:R-:W-:Y:S01]  /*6ab0*/  FADD.FTZ R17, R17, R24 ;  /* 0x0000001811117221 */ /* 0x000fe20000010000 */
[----:B------:R-:W-:Y:S01]  /*6ac0*/  FMUL.FTZ R77, R77, UR16 ;  /* 0x000000104d4d7c20 */ /* 0x000fe20008410000 */
[----:B------:R-:W-:Y:S01]  /*6ad0*/  FMUL.FTZ R22, R54, R76 ;  /* 0x0000004c36167220 */ /* 0x000fe20000410000 */
[----:B------:R-:W-:Y:S02]  /*6ae0*/  HADD2.F32 R75, -RZ, R75.H0_H0 ;  /* 0x2000004bff4b7230 */ /* 0x000fe40000004100 */
[----:B------:R-:W-:Y:S01]  /*6af0*/  FADD.FTZ R16, R16, -UR28 ;  /* 0x8000001c10107e21 */ /* 0x000fe20008010000 */
[----:B------:R-:W-:Y:S01]  /*6b00*/  FADD.FTZ R17, R22, R17 ;  /* 0x0000001116117221 */ /* 0x000fe20000010000 */
[----:B------:R-:W-:Y:S01]  /*6b10*/  FFMA.FTZ R19, R77, R22, R19 ;  /* 0x000000164d137223 */ /* 0x000fe20000010013 */
[----:B------:R-:W-:-:S02]  /*6b20*/  HADD2.F32 R22, -RZ, R63.H0_H0 ;  /* 0x2000003fff167230 */ /* 0x000fc40000004100 */
        /* <DEDUP_REMOVED lines=16> */
[----:B------:R-:W-:Y:S01]  /*6c30*/  FADD.FTZ R24, R24, -UR28 ;  /* 0x8000001c18187e21 */ /* 0x000fe20008010000 */
[----:B------:R-:W-:Y:S01]  /*6c40*/  FFMA.FTZ R19, R75, R23, R19 ;  /* 0x000000174b137223 */ /* 0x000fe20000010013 */
[----:B------:R-:W-:Y:S01]  /*6c50*/  FADD.FTZ R17, R23, R17 ;  /* 0x0000001117117221 */ /* 0x000fe20000010000 */
[----:B------:R-:W4:Y:S01]  /*6c60*/  LDL.S16 R63, [R1+0x14a] ;  /* 0x00014a00013f7983 */ /* 0x000f220000100600 */
[----:B------:R-:W-:Y:S01]  /*6c70*/  FMUL.FTZ R24, R24, UR16 ;  /* 0x0000001018187c20 */ /* 0x000fe20008410000 */
[----:B------:R-:W-:-:S02]  /*6c80*/  FMUL.FTZ R23, R55, R16 ;  /* 0x0000001037177220 */ /* 0x000fc40000410000 */
[----:B------:R-:W4:Y:S02]  /*6c90*/  LDL.LU.S16 R30, [R1+0x140] ;  /* 0x00014000011e7983 */ /* 0x000f240000300600 */
[----:B------:R-:W-:Y:S01]  /*6ca0*/  FADD.FTZ R17, R17, R23 ;  /* 0x0000001711117221 */ /* 0x000fe20000010000 */
[----:B------:R-:W-:Y:S01]  /*6cb0*/  FFMA.FTZ R19, R24, R23, R19 ;  /* 0x0000001718137223 */ /* 0x000fe20000010013 */
[----:B------:R-:W-:Y:S01]  /*6cc0*/  FADD.FTZ R8, R8, R16 ;  /* 0x0000001008087221 */ /* 0x000fe20000010000 */
[----:B------:R-:W-:Y:S01]  /*6cd0*/  FFMA.FTZ R9, R16, R24, R9 ;  /* 0x0000001810097223 */ /* 0x000fe20000010009 */
[----:B------:R-:W4:Y:S01]  /*6ce0*/  LDL.S16 R65, [R1+0x14c] ;  /* 0x00014c0001417983 */ /* 0x000f220000100600 */
[----:B--2---:R-:W-:-:S03]  /*6cf0*/  HADD2.F32 R22, -RZ, R26.H0_H0 ;  /* 0x2000001aff167230 */ /* 0x004fc60000004100 */
[----:B------:R-:W2:Y:S01]  /*6d00*/  LDL.S16 R26, [R1+0x138] ;  /* 0x00013800011a7983 */ /* 0x000ea20000100600 */
[----:B---3--:R-:W-:-:S03]  /*6d10*/  HADD2.F32 R23, -RZ, R28.H0_H0 ;  /* 0x2000001cff177230 */ /* 0x008fc60000004100 */
[----:B------:R-:W3:Y:S01]  /*6d20*/  LDL.LU.S16 R28, [R1+0x13a] ;  /* 0x00013a00011c7983 */ /* 0x000ee20000300600 */
[----:B----4-:R-:W-:-:S03]  /*6d30*/  HADD2.F32 R16, -RZ, R27.H0_H0 ;  /* 0x2000001bff107230 */ /* 0x010fc60000004100 */
[----:B------:R-:W4:Y:S01]  /*6d40*/  LDL.LU.S16 R27, [R1+0x136] ;  /* 0x00013600011b7983 */ /* 0x000f220000300600 */
[----:B------:R-:W-:Y:S01]  /*6d50*/  FADD.FTZ R22, R22, -UR28 ;  /* 0x8000001c16167e21 */ /* 0x000fe20008010000 */
[----:B------:R-:W-:-:S03]  /*6d60*/  FADD.FTZ R16, R16, -UR28 ;  /* 0x8000001c10107e21 */ /* 0x000fc60008010000 */
[----:B------:R-:W-:Y:S01]  /*6d70*/  FMUL.FTZ R22, R22, UR16 ;  /* 0x0000001016167c20 */ /* 0x000fe20008410000 */
[----:B------:R-:W-:Y:S02]  /*6d80*/  HADD2.F32 R24, -RZ, R59.H0_H0 ;  /* 0x2000003bff187230 */ /* 0x000fe40000004100 */
        /* <DEDUP_REMOVED lines=15> */
[----:B------:R-:W-:Y:S01]  /*6e80*/  FADD.FTZ R16, R16, -UR28 ;  /* 0x8000001c10107e21 */ /* 0x000fe20008010000 */
[----:B------:R-:W-:Y:S02]  /*6e90*/  HADD2.F32 R48, -RZ, R48.H1_H1 ;  /* 0x30000030ff307230 */ /* 0x000fe40000004100 */
[----:B------:R-:W-:Y:S01]  /*6ea0*/  FMUL.FTZ R23, R54, R22 ;  /* 0x0000001636177220 */ /* 0x000fe20000410000 */
[----:B------:R-:W-:Y:S01]  /*6eb0*/  FADD.FTZ R64, R64, R22 ;  /* 0x0000001640407221 */ /* 0x000fe20000010000 */
[----:B------:R-:W-:Y:S01]  /*6ec0*/  FFMA.FTZ R15, R22, R25, R15 ;  /* 0x00000019160f7223 */ /* 0x000fe2000001000f */
[----:B------:R-:W-:-:S02]  /*6ed0*/  HADD2.F32 R22, -RZ, R49.H1_H1 ;  /* 0x30000031ff167230 */ /* 0x000fc40000004100 */
[----:B------:R-:W-:Y:S01]  /*6ee0*/  FMUL.FTZ R16, R16, UR16 ;  /* 0x0000001010107c20 */ /* 0x000fe20008410000 */
[----:B------:R-:W-:Y:S01]  /*6ef0*/  FADD.FTZ R17, R17, R24 ;  /* 0x0000001811117221 */ /* 0x000fe20000010000 */
[----:B------:R-:W-:Y:S01]  /*6f00*/  FADD.FTZ R48, R48, -UR28 ;  /* 0x8000001c30307e21 */ /* 0x000fe20008010000 */
[----:B------:R-:W-:Y:S02]  /*6f10*/  HADD2.F32 R49, -RZ, R49.H0_H0 ;  /* 0x20000031ff317230 */ /* 0x000fe40000004100 */
[----:B------:R-:W-:Y:S01]  /*6f20*/  FADD.FTZ R8, R8, R22 ;  /* 0x0000001608087221 */ /* 0x000fe20000010000 */
[----:B------:R-:W-:Y:S01]  /*6f30*/  FFMA.FTZ R9, R22, R16, R9 ;  /* 0x0000001016097223 */ /* 0x000fe20000010009 */
[----:B------:R-:W-:Y:S01]  /*6f40*/  FADD.FTZ R17, R23, R17 ;  /* 0x0000001117117221 */ /* 0x000fe20000010000 */
[----:B------:R-:W-:Y:S01]  /*6f50*/  FFMA.FTZ R19, R25, R23, R19 ;  /* 0x0000001719137223 */ /* 0x000fe20000010013 */
[----:B------:R-:W-:Y:S01]  /*6f60*/  FMUL.FTZ R22, R55, R22 ;  /* 0x0000001637167220 */ /* 0x000fe20000410000 */
[----:B------:R-:W-:-:S02]  /*6f70*/  HADD2.F32 R23, -RZ, R58.H0_H0 ;  /* 0x2000003aff177230 */ /* 0x000fc40000004100 */
[----:B------:R-:W-:Y:S01]  /*6f80*/  FMUL.FTZ R48, R48, UR16 ;  /* 0x0000001030307c20 */ /* 0x000fe20008410000 */
[----:B------:R-:W-:Y:S01]  /*6f90*/  FADD.FTZ R49, R49, -UR28 ;  /* 0x8000001c31317e21 */ /* 0x000fe20008010000 */
[----:B------:R-:W-:Y:S01]  /*6fa0*/  FADD.FTZ R17, R17, R22 ;  /* 0x0000001611117221 */ /* 0x000fe20000010000 */
[----:B------:R-:W-:Y:S01]  /*6fb0*/  FFMA.FTZ R19, R16, R22, R19 ;  /* 0x0000001610137223 */ /* 0x000fe20000010013 */
[--C-:B------:R-:W-:Y:S02]  /*6fc0*/  HADD2.F32 R22, -RZ, R50.reuse.H1_H1 ;  /* 0x30000032ff167230 */ /* 0x100fe40000004100 */
[----:B------:R-:W-:Y:S01]  /*6fd0*/  FADD.FTZ R64, R64, R23 ;  /* 0x0000001740407221 */ /* 0x000fe20000010000 */
[----:B------:R-:W-:Y:S01]  /*6fe0*/  FFMA.FTZ R15, R23, R48, R15 ;  /* 0x00000030170f7223 */ /* 0x000fe2000001000f */
[----:B------:R-:W-:Y:S01]  /*6ff0*/  FMUL.FTZ R23, R54, R23 ;  /* 0x0000001736177220 */ /* 0x000fe20000410000 */
[----:B------:R-:W-:Y:S02]  /*7000*/  HADD2.F32 R16, -RZ, R51.H0_H0 ;  /* 0x20000033ff107230 */ /* 0x000fe40000004100 */
[----:B------:R-:W-:Y:S01]  /*7010*/  FMUL.FTZ R49, R49, UR16 ;  /* 0x0000001031317c20 */ /* 0x000fe20008410000 */
[----:B------:R-:W-:-:S02]  /*7020*/  HADD2.F32 R50, -RZ, R50.H0_H0 ;  /* 0x20000032ff327230 */ /* 0x000fc40000004100 */
[----:B------:R-:W-:Y:S01]  /*7030*/  FADD.FTZ R22, R22, -UR28 ;  /* 0x8000001c16167e21 */ /* 0x000fe20008010000 */
[----:B------:R-:W-:Y:S01]  /*7040*/  FADD.FTZ R17, R23, R17 ;  /* 0x0000001117117221 */ /* 0x000fe20000010000 */
[----:B------:R-:W-:Y:S01]  /*7050*/  FFMA.FTZ R19, R48, R23, R19 ;  /* 0x0000001730137223 */ /* 0x000fe20000010013 */
[----:B------:R-:W-:Y:S01]  /*7060*/  FMUL.FTZ R23, R55, R16 ;  /* 0x0000001037177220 */ /* 0x000fe20000410000 */
[----:B------:R-:W-:Y:S01]  /*7070*/  FADD.FTZ R8, R8, R16 ;  /* 0x0000001008087221 */ /* 0x000fe20000010000 */
[----:B------:R-:W-:Y:S01]  /*7080*/  FFMA.FTZ R9, R16, R49, R9 ;  /* 0x0000003110097223 */ /* 0x000fe20000010009 */
[----:B------:R-:W-:Y:S02]  /*7090*/  HADD2.F32 R16, -RZ, R57.H0_H0 ;  /* 0x20000039ff107230 */ /* 0x000fe40000004100 */
[----:B------:R-:W-:Y:S01]  /*70a0*/  FADD.FTZ R50, R50, -UR28 ;  /* 0x8000001c32327e21 */ /* 0x000fe20008010000 */
[----:B------:R-:W-:Y:S01]  /*70b0*/  FMUL.FTZ R22, R22, UR16 ;  /* 0x0000001016167c20 */ /* 0x000fe20008410000 */
[----:B------:R-:W-:-:S02]  /*70c0*/  HADD2.F32 R24, -RZ, R52.H1_H1 ;  /* 0x30000034ff187230 */ /* 0x000fc40000004100 */
[----:B------:R-:W-:Y:S02]  /*70d0*/  HADD2.F32 R52, -RZ, R52.H0_H0 ;  /* 0x20000034ff347230 */ /* 0x000fe40000004100 */
[----:B------:R-:W-:Y:S01]  /*70e0*/  FMUL.FTZ R50, R50, UR16 ;  /* 0x0000001032327c20 */ /* 0x000fe20008410000 */
[----:B------:R-:W-:Y:S01]  /*70f0*/  FADD.FTZ R64, R64, R16 ;  /* 0x0000001040407221 */ /* 0x000fe20000010000 */
[----:B------:R-:W-:Y:S01]  /*7100*/  FFMA.FTZ R15, R16, R22, R15 ;  /* 0x00000016100f7223 */ /* 0x000fe2000001000f */
[----:B------:R-:W-:Y:S01]  /*7110*/  FADD.FTZ R17, R17, R23 ;  /* 0x0000001711117221 */ /* 0x000fe20000010000 */
[----:B------:R-:W-:Y:S01]  /*7120*/  FFMA.FTZ R19, R49, R23, R19 ;  /* 0x0000001731137223 */ /* 0x000fe20000010013 */
[----:B------:R-:W-:Y:S01]  /*7130*/  FMUL.FTZ R16, R54, R16 ;  /* 0x0000001036107220 */ /* 0x000fe20000410000 */
[----:B------:R-:W-:Y:S01]  /*7140*/  FADD.FTZ R52, R52, -UR28 ;  /* 0x8000001c34347e21 */ /* 0x000fe20008010000 */
[----:B------:R-:W-:Y:S01]  /*7150*/  FADD.FTZ R8, R8, R24 ;  /* 0x0000001808087221 */ /* 0x000fe20000010000 */
[----:B------:R-:W-:Y:S01]  /*7160*/  FFMA.FTZ R9, R24, R50, R9 ;  /* 0x0000003218097223 */ /* 0x000fe20000010009 */
[----:B------:R-:W-:Y:S01]  /*7170*/  FMUL.FTZ R23, R55, R24 ;  /* 0x0000001837177220 */ /* 0x000fe20000410000 */
[----:B------:R-:W-:Y:S01]  /*7180*/  FADD.FTZ R24, R16, R17 ;  /* 0x0000001110187221 */ /* 0x000fe20000010000 */
[----:B------:R-:W-:Y:S01]  /*7190*/  FFMA.FTZ R19, R22, R16, R19 ;  /* 0x0000001016137223 */ /* 0x000fe20000010013 */
[----:B------:R-:W-:-:S02]  /*71a0*/  HADD2.F32 R16, -RZ, R53.H0_H0 ;  /* 0x20000035ff107230 */ /* 0x000fc40000004100 */
[----:B------:R-:W-:Y:S01]  /*71b0*/  FMUL.FTZ R52, R52, UR16 ;  /* 0x0000001034347c20 */ /* 0x000fe20008410000 */
[----:B------:R-:W-:Y:S02]  /*71c0*/  HADD2.F32 R51, -RZ, R51.H1_H1 ;  /* 0x30000033ff337230 */ /* 0x000fe40000004100 */
[----:B------:R-:W-:Y:S01]  /*71d0*/  FMUL.FTZ R17, R54, R16 ;  /* 0x0000001036117220 */ /* 0x000fe20000410000 */
[----:B------:R-:W-:Y:S01]  /*71e0*/  FADD.FTZ R64, R64, R16 ;  /* 0x0000001040407221 */ /* 0x000fe20000010000 */
[----:B------:R-:W-:Y:S01]  /*71f0*/  FFMA.FTZ R15, R16, R52, R15 ;  /* 0x00000034100f7223 */ /* 0x000fe2000001000f */
[----:B------:R-:W-:Y:S01]  /*7200*/  FADD.FTZ R24, R24, R23 ;  /* 0x0000001718187221 */ /* 0x000fe20000010000 */
[----:B------:R-:W-:Y:S01]  /*7210*/  FFMA.FTZ R23, R50, R23, R19 ;  /* 0x0000001732177223 */ /* 0x000fe20000010013 */
[----:B------:R-:W-:Y:S02]  /*7220*/  FADD.FTZ R22, R51, -UR28 ;  /* 0x8000001c33167e21 */ /* 0x000fe40008010000 */
[----:B------:R-:W-:Y:S01]  /*7230*/  FADD.FTZ R24, R17, R24 ;  /* 0x0000001811187221 */ /* 0x000fe20000010000 */
[----:B------:R-:W-:Y:S01]  /*7240*/  FFMA.FTZ R23, R52, R17, R23 ;  /* 0x0000001134177223 */ /* 0x000fe20000010017 */
[----:B------:R-:W-:-:S02]  /*7250*/  HADD2.F32 R17, -RZ, R63.H0_H0 ;  /* 0x2000003fff117230 */ /* 0x000fc40000004100 */
[----:B------:R-:W-:Y:S01]  /*7260*/  FMUL.FTZ R22, R22, UR16 ;  /* 0x0000001016167c20 */ /* 0x000fe20008410000 */
[----:B------:R-:W4:Y:S02]  /*7270*/  LDL.LU.S16 R63, [R1+0x148] ;  /* 0x00014800013f7983 */ /* 0x000f240000300600 */
[----:B------:R-:W-:Y:S01]  /*7280*/  FADD.FTZ R64, R64, R17 ;  /* 0x0000001140407221 */ /* 0x000fe20000010000 */
[----:B--2---:R-:W-:Y:S02]  /*7290*/  HADD2.F32 R16, -RZ, R26.H0_H0 ;  /* 0x2000001aff107230 */ /* 0x004fe40000004100 */
[----:B---3--:R-:W-:-:S03]  /*72a0*/  HADD2.F32 R28, -RZ, R28.H0_H0 ;  /* 0x2000001cff1c7230 */ /* 0x008fc60000004100 */
[----:B------:R-:W-:-:S04]  /*72b0*/  FADD.FTZ R26, R16, -UR28 ;  /* 0x8000001c101a7e21 */ /* 0x000fc80008010000 */
[----:B------:R-:W-:Y:S01]  /*72c0*/  FMUL.FTZ R26, R26, UR16 ;  /* 0x000000101a1a7c20 */ /* 0x000fe20008410000 */
[----:B------:R-:W-:Y:S01]  /*72d0*/  FMUL.FTZ R19, R55, R28 ;  /* 0x0000001c37137220 */ /* 0x000fe20000410000 */
[----:B----4-:R-:W-:Y:S02]  /*72e0*/  HADD2.F32 R16, -RZ, R27.H0_H0 ;  /* 0x2000001bff107230 */ /* 0x010fe40000004100 */
[----:B------:R-:W-:Y:S01]  /*72f0*/  FFMA.FTZ R15, R17, R26, R15 ;  /* 0x0000001a110f7223 */ /* 0x000fe2000001000f */
[----:B------:R-:W-:Y:S01]  /*7300*/  FMUL.FTZ R17, R54, R17 ;  /* 0x0000001136117220 */ /* 0x000fe20000410000 */
[----:B------:R-:W-:Y:S01]  /*7310*/  FADD.FTZ R24, R24, R19 ;  /* 0x0000001318187221 */ /* 0x000fe20000010000 */
[----:B------:R-:W-:Y:S01]  /*7320*/  FFMA.FTZ R23, R22, R19, R23 ;  /* 0x0000001316177223 */ /* 0x000fe20000010017 */
[----:B------:R-:W-:Y:S01]  /*7330*/  FADD.FTZ R19, R16, -UR28 ;  /* 0x8000001c10137e21 */ /* 0x000fe20008010000 */
[----:B------:R-:W2:Y:S01]  /*7340*/  LDL.S16 R27, [R1+0x146] ;  /* 0x00014600011b7983 */ /* 0x000ea20000100600 */
[----:B------:R-:W-:Y:S01]  /*7350*/  FADD.FTZ R16, R17, R24 ;  /* 0x0000001811107221 */ /* 0x000fe20000010000 */
[----:B------:R-:W-:Y:S01]  /*7360*/  FFMA.FTZ R23, R26, R17, R23 ;  /* 0x000000111a177223 */ /* 0x000fe20000010017 */
[----:B------:R-:W-:-:S02]  /*7370*/  HADD2.F32 R17, -RZ, R30.H0_H0 ;  /* 0x2000001eff117230 */ /* 0x000fc40000004100 */
[----:B------:R-:W3:Y:S01]  /*7380*/  LDL.LU.S16 R30, [R1+0x144] ;  /* 0x00014400011e7983 */ /* 0x000ee20000300600 */
[----:B------:R-:W-:Y:S01]  /*7390*/  FFMA.FTZ R9, R28, R22, R9 ;  /* 0x000000161c097223 */ /* 0x000fe20000010009 */
[----:B------:R-:W-:Y:S02]  /*73a0*/  HADD2.F32 R22, -RZ, R32.H0_H0 ;  /* 0x20000020ff167230 */ /* 0x000fe40000004100 */
[----:B------:R-:W4:Y:S01]  /*73b0*/  LDL.LU.S16 R32, [R1+0x14e] ;  /* 0x00014e0001207983 */ /* 0x000f220000300600 */
[----:B------:R-:W-:Y:S01]  /*73c0*/  FADD.FTZ R8, R8, R28 ;  /* 0x0000001c08087221 */ /* 0x000fe20000010000 */
[----:B------:R-:W-:Y:S01]  /*73d0*/  FMUL.FTZ R24, R19, UR16 ;  /* 0x0000001013187c20 */ /* 0x000fe20008410000 */
[----:B------:R-:W-:Y:S01]  /*73e0*/  FMUL.FTZ R19, R55, R22 ;  /* 0x0000001637137220 */ /* 0x000fe20000410000 */
[----:B------:R-:W-:Y:S01]  /*73f0*/  FADD.FTZ R17, R17, -UR28 ;  /* 0x8000001c11117e21 */ /* 0x000fe20008010000 */
[----:B------:R-:W-:Y:S01]  /*7400*/  FADD.FTZ R8, R8, R22 ;  /* 0x0000001608087221 */ /* 0x000fe20000010000 */
[----:B------:R-:W-:Y:S01]  /*7410*/  FFMA.FTZ R9, R22, R24, R9 ;  /* 0x0000001816097223 */ /* 0x000fe20000010009 */
[----:B------:R-:W-:-:S02]  /*7420*/  HADD2.F32 R22, -RZ, R65.H0_H0 ;  /* 0x20000041ff167230 */ /* 0x000fc40000004100 */
[----:B------:R-:W4:Y:S01]  /*7430*/  LDL.S16 R65, [R1+0x15c] ;  /* 0x00015c0001417983 */ /* 0x000f220000100600 */
[----:B------:R-:W-:Y:S02]  /*7440*/  HADD2.F32 R25, -RZ, R62.H0_H0 ;  /* 0x2000003eff197230 */ /* 0x000fe40000004100 */
[----:B------:R-:W-:Y:S01]  /*7450*/  FMUL.FTZ R17, R17, UR16 ;  /* 0x0000001011117c20 */ /* 0x000fe20008410000 */
[----:B------:R-:W4:Y:S01]  /*7460*/  LDL.S16 R62, [R1+0x15a] ;  /* 0x00015a00013e7983 */ /* 0x000f220000100600 */
[----:B------:R-:W-:Y:S02]  /*7470*/  FADD.FTZ R64, R64, R22 ;  /* 0x0000001640407221 */ /* 0x000fe40000010000 */
[----:B------:R-:W-:Y:S01]  /*7480*/  FFMA.FTZ R15, R22, R17, R15 ;  /* 0x00000011160f7223 */ /* 0x000fe2000001000f */
[----:B------:R-:W-:Y:S01]  /*7490*/  FADD.FTZ R16, R16, R19 ;  /* 0x0000001310107221 */ /* 0x000fe20000010000 */
[----:B------:R-:W-:Y:S01]  /*74a0*/  FFMA.FTZ R24, R24, R19, R23 ;  /* 0x0000001318187223 */ /* 0x000fe20000010017 */
[----:B------:R-:W-:Y:S01]  /*74b0*/  FADD.FTZ R25, R25, -UR28 ;  /* 0x8000001c19197e21 */ /* 0x000fe20008010000 */
[----:B------:R-:W-:-:S03]  /*74c0*/  FMUL.FTZ R22, R54, R22 ;  /* 0x0000001636167220 */ /* 0x000fc60000410000 */
[----:B------:R-:W-:Y:S01]  /*74d0*/  FMUL.FTZ R25, R25, UR16 ;  /* 0x0000001019197c20 */ /* 0x000fe20008410000 */
[----:B------:R-:W-:Y:S01]  /*74e0*/  FADD.FTZ R16, R22, R16 ;  /* 0x0000001016107221 */ /* 0x000fe20000010000 */
[----:B------:R-:W-:Y:S01]  /*74f0*/  FFMA.FTZ R24, R17, R22, R24 ;  /* 0x0000001611187223 */ /* 0x000fe20000010018 */
[----:B------:R-:W-:Y:S02]  /*7500*/  HADD2.F32 R26, -RZ, R63.H0_H0 ;  /* 0x2000003fff1a7230 */ /* 0x000fe40000004100 */
[----:B------:R-:W4:Y:S03]  /*7510*/  LDL.LU.S16 R63, [R1+0x15e] ;  /* 0x00015e00013f7983 */ /* 0x000f260000300600 */
[----:B------:R-:W-:-:S04]  /*7520*/  FMUL.FTZ R23, R55, R26 ;  /* 0x0000001a37177220 */ /* 0x000fc80000410000 */
[----:B------:R-:W-:Y:S01]  /*7530*/  FADD.FTZ R17, R16, R23 ;  /* 0x0000001710117221 */ /* 0x000fe20000010000 */
[----:B------:R-:W-:Y:S01]  /*7540*/  FFMA.FTZ R24, R25, R23, R24 ;  /* 0x0000001719187223 */ /* 0x000fe20000010018 */
[----:B---3--:R-:W-:Y:S02]  /*7550*/  HADD2.F32 R23, -RZ, R30.H0_H0 ;  /* 0x2000001eff177230 */ /* 0x008fe40000004100 */
[----:B------:R-:W3:Y:S01]  /*7560*/  LDL.LU.S16 R30, [R1+0x160] ;  /* 0x00016000011e7983 */ /* 0x000ee20000300600 */
[----:B--2---:R-:W-:-:S03]  /*7570*/  HADD2.F32 R19, -RZ, R27.H0_H0 ;  /* 0x2000001bff137230 */ /* 0x004fc60000004100 */
[----:B------:R-:W2:Y:S01]  /*7580*/  LDL.LU.S16 R27, [R1+0x158] ;  /* 0x00015800011b7983 */ /* 0x000ea20000300600 */
[----:B----4-:R-:W-:Y:S02]  /*7590*/  HADD2.F32 R22, -RZ, R32.H0_H0 ;  /* 0x20000020ff167230 */ /* 0x010fe40000004100 */
[----:B------:R-:W-:Y:S01]  /*75a0*/  FADD.FTZ R19, R19, -UR28 ;  /* 0x8000001c13137e21 */ /* 0x000fe20008010000 */
[----:B------:R-:W-:Y:S01]  /*75b0*/  FADD.FTZ R8, R8, R26 ;  /* 0x0000001a08087221 */ /* 0x000fe20000010000 */
[----:B------:R-:W-:Y:S01]  /*75c0*/  FFMA.FTZ R9, R26, R25, R9 ;  /* 0x000000191a097223 */ /* 0x000fe20000010009 */
[----:B------:R-:W-:Y:S01]  /*75d0*/  FADD.FTZ R23, R23, -UR28 ;  /* 0x8000001c17177e21 */ /* 0x000fe20008010000 */
[----:B------:R-:W-:Y:S01]  /*75e0*/  FMUL.FTZ R19, R19, UR16 ;  /* 0x0000001013137c20 */ /* 0x000fe20008410000 */
[----:B------:R-:W-:Y:S01]  /*75f0*/  FMUL.FTZ R16, R54, R22 ;  /* 0x0000001636107220 */ /* 0x000fe20000410000 */
[----:B------:R-:W-:Y:S01]  /*7600*/  FADD.FTZ R64, R64, R22 ;  /* 0x0000001640407221 */ /* 0x000fe20000010000 */
[----:B------:R-:W4:Y:S02]  /*7610*/  LDL.S16 R32, [R1+0x16a] ;  /* 0x00016a0001207983 */ /* 0x000f240000100600 */
[----:B------:R-:W-:Y:S01]  /*7620*/  FADD.FTZ R17, R16, R17 ;  /* 0x0000001110117221 */ /* 0x000fe20000010000 */
[----:B------:R-:W-:Y:S01]  /*7630*/  FFMA.FTZ R24, R19, R16, R24 ;  /* 0x0000001013187223 */ /* 0x000fe20000010018 */
[----:B------:R-:W-:-:S02]  /*7640*/  HADD2.F32 R16, -RZ, R65.H0_H0 ;  /* 0x20000041ff107230 */ /* 0x000fc40000004100 */
[----:B------:R-:W-:Y:S01]  /*7650*/  FFMA.FTZ R15, R22, R19, R15 ;  /* 0x00000013160f7223 */ /* 0x000fe2000001000f */
[----:B------:R-:W4:Y:S01]  /*7660*/  LDL.LU.S16 R65, [R1+0x166] ;  /* 0x0001660001417983 */ /* 0x000f220000300600 */
[----:B------:R-:W-:-:S03]  /*7670*/  HADD2.F32 R22, -RZ, R62.H0_H0 ;  /* 0x2000003eff167230 */ /* 0x000fc60000004100 */
[----:B------:R-:W4:Y:S02]  /*7680*/  LDL.LU.S16 R62, [R1+0x168] ;  /* 0x00016800013e7983 */ /* 0x000f240000300600 */
[----:B------:R-:W-:Y:S01]  /*7690*/  FADD.FTZ R19, R22, -UR28 ;  /* 0x8000001c16137e21 */ /* 0x000fe20008010000 */
[----:B------:R-:W-:-:S03]  /*76a0*/  FADD.FTZ R25, R8, R16 ;  /* 0x0000001008197221 */ /* 0x000fc60000010000 */
[----:B------:R-:W-:Y:S01]  /*76b0*/  FMUL.FTZ R19, R19, UR16 ;  /* 0x0000001013137c20 */ /* 0x000fe20008410000 */
[----:B------:R-:W-:Y:S02]  /*76c0*/  HADD2.F32 R22, -RZ, R63.H0_H0 ;  /* 0x2000003fff167230 */ /* 0x000fe40000004100 */
[----:B------:R-:W4:Y:S03]  /*76d0*/  LDL.S16 R63, [R1+0x16c] ;  /* 0x00016c00013f7983 */ /* 0x000f260000100600 */
[----:B------:R-:W-:Y:S01]  /*76e0*/  FFMA.FTZ R8, R22, R19, R15 ;  /* 0x0000001316087223 */ /* 0x000fe2000001000f */
[----:B---3--:R-:W-:Y:S02]  /*76f0*/  HADD2.F32 R15, -RZ, R30.H0_H0 ;  /* 0x2000001eff0f7230 */ /* 0x008fe40000004100 */
[----:B------:R-:W3:Y:S01]  /*7700*/  LDL.LU.S16 R30, [R1+0x16e] ;  /* 0x00016e00011e7983 */ /* 0x000ee20000300600 */
[----:B------:R-:W-:Y:S01]  /*7710*/  FMUL.FTZ R23, R23, UR16 ;  /* 0x0000001017177c20 */ /* 0x000fe20008410000 */
[----:B--2---:R-:W-:-:S03]  /*7720*/  HADD2.F32 R27, -RZ, R27.H0_H0 ;  /* 0x2000001bff1b7230 */ /* 0x004fc60000004100 */
[----:B------:R-:W-:Y:S01]  /*7730*/  FFMA.FTZ R26, R16, R23, R9 ;  /* 0x00000017101a7223 */ /* 0x000fe20000010009 */
[----:B------:R-:W-:Y:S01]  /*7740*/  FMUL.FTZ R16, R55, R16 ;  /* 0x0000001037107220 */ /* 0x000fe20000410000 */
[----:B------:R-:W-:Y:S01]  /*7750*/  FADD.FTZ R9, R64, R22 ;  /* 0x0000001640097221 */ /* 0x000fe20000010000 */
[----:B------:R-:W-:Y:S02]  /*7760*/  FADD.FTZ R27, R27, -UR28 ;  /* 0x8000001c1b1b7e21 */ /* 0x000fe40008010000 */
[----:B------:R-:W-:Y:S01]  /*7770*/  FFMA.FTZ R24, R23, R16, R24 ;  /* 0x0000001017187223 */ /* 0x000fe20000010018 */
[----:B------:R-:W-:Y:S02]  /*7780*/  HADD2.F32 R23, -RZ, R29.H0_H0 ;  /* 0x2000001dff177230 */ /* 0x000fe40000004100 */
[----:B------:R-:W-:Y:S01]  /*7790*/  FMUL.FTZ R22, R54, R22 ;  /* 0x0000001636167220 */ /* 0x000fe20000410000 */
[----:B------:R-:W-:Y:S01]  /*77a0*/  FADD.FTZ R17, R17, R16 ;  /* 0x0000001011117221 */ /* 0x000fe20000010000 */
[----:B------:R-:W-:-:S02]  /*77b0*/  FMUL.FTZ R27, R27, UR16 ;  /* 0x000000101b1b7c20 */ /* 0x000fc40008410000 */
[----:B------:R-:W-:Y:S01]  /*77c0*/  FFMA.FTZ R24, R19, R22, R24 ;  /* 0x0000001613187223 */ /* 0x000fe20000010018 */
[----:B------:R-:W-:Y:S01]  /*77d0*/  FADD.FTZ R17, R22, R17 ;  /* 0x0000001116117221 */ /* 0x000fe20000010000 */
[----:B------:R-:W-:Y:S01]  /*77e0*/  FMUL.FTZ R16, R55, R23 ;  /* 0x0000001737107220 */ /* 0x000fe20000410000 */
[----:B------:R-:W-:-:S03]  /*77f0*/  FFMA.FTZ R26, R23, R27, R26 ;  /* 0x0000001b171a7223 */ /* 0x000fc6000001001a */
[----:B------:R-:W-:Y:S01]  /*7800*/  FADD.FTZ R22, R17, R16 ;  /* 0x0000001011167221 */ /* 0x000fe20000010000 */
[----:B------:R-:W-:Y:S01]  /*7810*/  FFMA.FTZ R27, R27, R16, R24 ;  /* 0x000000101b1b7223 */ /* 0x000fe20000010018 */
[----:B------:R-:W-:Y:S01]  /*7820*/  FADD.FTZ R16, R15, -UR28 ;  /* 0x8000001c0f107e21 */ /* 0x000fe20008010000 */
[----:B----4-:R-:W-:Y:S02]  /*7830*/  HADD2.F32 R15, -RZ, R65.H0_H0 ;  /* 0x20000041ff0f7230 */ /* 0x010fe40000004100 */
[----:B------:R-:W2:Y:S01]  /*7840*/  LDL.S16 R65, [R1+0x172] ;  /* 0x0001720001417983 */ /* 0x000ea20000100600 */
[----:B------:R-:W-:Y:S01]  /*7850*/  FMUL.FTZ R16, R16, UR16 ;  /* 0x0000001010107c20 */ /* 0x000fe20008410000 */
[----:B------:R-:W-:Y:S02]  /*7860*/  HADD2.F32 R17, -RZ, R62.H0_H0 ;  /* 0x2000003eff117230 */ /* 0x000fe40000004100 */
[----:B------:R-:W-:Y:S01]  /*7870*/  FADD.FTZ R9, R9, R15 ;  /* 0x0000000f09097221 */ /* 0x000fe20000010000 */
[----:B------:R-:W-:-:S02]  /*7880*/  HADD2.F32 R19, -RZ, R33.H0_H0 ;  /* 0x20000021ff137230 */ /* 0x000fc40000004100 */
[----:B------:R-:W-:Y:S01]  /*7890*/  FFMA.FTZ R8, R15, R16, R8 ;  /* 0x000000100f087223 */ /* 0x000fe20000010008 */
[----:B------:R-:W-:Y:S01]  /*78a0*/  FMUL.FTZ R15, R54, R15 ;  /* 0x0000000f360f7220 */ /* 0x000fe20000410000 */
[----:B------:R-:W-:Y:S01]  /*78b0*/  FADD.FTZ R17, R17, -UR28 ;  /* 0x8000001c11117e21 */ /* 0x000fe20008010000 */
[----:B------:R-:W-:Y:S01]  /*78c0*/  FADD.FTZ R25, R25, R23 ;  /* 0x0000001719197221 */ /* 0x000fe20000010000 */
[----:B------:R-:W4:Y:S01]  /*78d0*/  LDL.LU.S16 R62, [R1+0x176] ;  /* 0x00017600013e7983 */ /* 0x000f220000300600 */
[----:B------:R-:W-:Y:S01]  /*78e0*/  FADD.FTZ R22, R15, R22 ;  /* 0x000000160f167221 */ /* 0x000fe20000010000 */
[----:B------:R-:W-:Y:S01]  /*78f0*/  FFMA.FTZ R27, R16, R15, R27 ;  /* 0x0000000f101b7223 */ /* 0x000fe2000001001b */
[----:B------:R-:W-:Y:S01]  /*7900*/  FMUL.FTZ R17, R17, UR16 ;  /* 0x0000001011117c20 */ /* 0x000fe20008410000 */
[----:B------:R-:W-:Y:S02]  /*7910*/  HADD2.F32 R15, -RZ, R63.H0_H0 ;  /* 0x2000003fff0f7230 */ /* 0x000fe40000004100 */
[----:B------:R-:W-:Y:S01]  /*7920*/  FADD.FTZ R23, R19, -UR28 ;  /* 0x8000001c13177e21 */ /* 0x000fe20008010000 */
[----:B------:R-:W-:Y:S01]  /*7930*/  HADD2.F32 R11, -RZ, R11.H1_H1 ;  /* 0x3000000bff0b7230 */ /* 0x000fe20000004100 */
[----:B------:R-:W4:Y:S01]  /*7940*/  LDL.S16 R63, [R1+0x178] ;  /* 0x00017800013f7983 */ /* 0x000f220000100600 */
[----:B------:R-:W-:Y:S01]  /*7950*/  FMUL.FTZ R16, R54, R15 ;  /* 0x0000000f36107220 */ /* 0x000fe20000410000 */
[----:B------:R-:W-:Y:S01]  /*7960*/  FADD.FTZ R9, R9, R15 ;  /* 0x0000000f09097221 */ /* 0x000fe20000010000 */
[----:B------:R-:W-:Y:S01]  /*7970*/  FFMA.FTZ R8, R15, R17, R8 ;  /* 0x000000110f087223 */ /* 0x000fe20000010008 */
[----:B---3--:R-:W-:-:S02]  /*7980*/  HADD2.F32 R15, -RZ, R30.H0_H0 ;  /* 0x2000001eff0f7230 */ /* 0x008fc40000004100 */
[----:B------:R-:W3:Y:S01]  /*7990*/  LDL.LU.S16 R30, [R1+0x170] ;  /* 0x00017000011e7983 */ /* 0x000ee20000300600 */
[----:B------:R-:W-:Y:S02]  /*79a0*/  HADD2.F32 R19, -RZ, R32.H0_H0 ;  /* 0x20000020ff137230 */ /* 0x000fe40000004100 */
[----:B------:R-:W-:Y:S01]  /*79b0*/  FMUL.FTZ R24, R23, UR16 ;  /* 0x0000001017187c20 */ /* 0x000fe20008410000 */
[----:B------:R-:W4:Y:S02]  /*79c0*/  LDL.S16 R32, [R1+0x174] ;  /* 0x0001740001207983 */ /* 0x000f240000100600 */
[----:B------:R-:W-:Y:S01]  /*79d0*/  FADD.FTZ R25, R25, R19 ;  /* 0x0000001319197221 */ /* 0x000fe20000010000 */
[----:B------:R-:W-:Y:S01]  /*79e0*/  FFMA.FTZ R26, R19, R24, R26 ;  /* 0x00000018131a7223 */ /* 0x000fe2000001001a */
[----:B------:R-:W-:-:S04]  /*79f0*/  FMUL.FTZ R19, R55, R19 ;  /* 0x0000001337137220 */ /* 0x000fc80000410000 */
[----:B------:R-:W-:Y:S01]  /*7a00*/  FADD.FTZ R23, R22, R19 ;  /* 0x0000001316177221 */ /* 0x000fe20000010000 */
[----:B------:R-:W-:Y:S01]  /*7a10*/  FFMA.FTZ R24, R24, R19, R27 ;  /* 0x0000001318187223 */ /* 0x000fe2000001001b */
[--C-:B------:R-:W-:Y:S02]  /*7a20*/  HADD2.F32 R19, -RZ, R74.reuse.H0_H0 ;  /* 0x2000004aff137230 */ /* 0x100fe40000004100 */
[----:B------:R-:W-:Y:S01]  /*7a30*/  FADD.FTZ R23, R16, R23 ;  /* 0x0000001710177221 */ /* 0x000fe20000010000 */
[----:B------:R-:W-:Y:S01]  /*7a40*/  FFMA.FTZ R24, R17, R16, R24 ;  /* 0x0000001011187223 */ /* 0x000fe20000010018 */
[----:B------:R-:W-:Y:S02]  /*7a50*/  HADD2.F32 R17, -RZ, R74.H1_H1 ;  /* 0x3000004aff117230 */ /* 0x000fe40000004100 */
[----:B------:R-:W-:Y:S01]  /*7a60*/  FADD.FTZ R19, R19, -UR28 ;  /* 0x8000001c13137e21 */ /* 0x000fe20008010000 */
[----:B------:R-:W-:-:S03]  /*7a70*/  FADD.FTZ R16, R15, -UR28 ;  /* 0x8000001c0f107e21 */ /* 0x000fc60008010000 */
[----:B------:R-:W-:Y:S01]  /*7a80*/  FMUL.FTZ R19, R19, UR16 ;  /* 0x0000001013137c20 */ /* 0x000fe20008410000 */
[----:B------:R-:W-:Y:S01]  /*7a90*/  FMUL.FTZ R16, R16, UR16 ;  /* 0x0000001010107c20 */ /* 0x000fe20008410000 */
[----:B--2---:R-:W-:Y:S02]  /*7aa0*/  HADD2.F32 R15, -RZ, R65.H0_H0 ;  /* 0x20000041ff0f7230 */ /* 0x004fe40000004100 */
[----:B------:R-:W-:Y:S01]  /*7ab0*/  FMUL.FTZ R22, R55, R17 ;  /* 0x0000001137167220 */ /* 0x000fe20000410000 */
[----:B------:R-:W-:Y:S01]  /*7ac0*/  FFMA.FTZ R26, R17, R19, R26 ;  /* 0x00000013111a7223 */ /* 0x000fe2000001001a */
[----:B------:R-:W-:Y:S01]  /*7ad0*/  FADD.FTZ R25, R25, R17 ;  /* 0x0000001119197221 */ /* 0x000fe20000010000 */
[----:B------:R-:W2:Y:S01]  /*7ae0*/  LDL.LU.S16 R65, [R1+0x17a] ;  /* 0x00017a0001417983 */ /* 0x000ea20000300600 */
[----:B------:R-:W-:Y:S01]  /*7af0*/  FADD.FTZ R9, R9, R15 ;  /* 0x0000000f09097221 */ /* 0x000fe20000010000 */
[----:B------:R-:W-:Y:S01]  /*7b00*/  FFMA.FTZ R8, R15, R16, R8 ;  /* 0x000000100f087223 */ /* 0x000fe20000010008 */
[----:B------:R-:W-:Y:S01]  /*7b10*/  FMUL.FTZ R15, R54, R15 ;  /* 0x0000000f360f7220 */ /* 0x000fe20000410000 */
[----:B------:R-:W-:Y:S01]  /*7b20*/  FFMA.FTZ R19, R19, R22, R24 ;  /* 0x0000001613137223 */ /* 0x000fe20000010018 */
[----:B------:R-:W-:Y:S01]  /*7b30*/  FADD.FTZ R17, R11, -UR28 ;  /* 0x8000001c0b117e21 */ /* 0x000fe20008010000 */
[----:B------:R-:W-:Y:S01]  /*7b40*/  FADD.FTZ R28, R23, R22 ;  /* 0x00000016171c7221 */ /* 0x000fe20000010000 */
[----:B------:R-:W-:-:S02]  /*7b50*/  HADD2.F32 R11, -RZ, R20.H1_H1 ;  /* 0x30000014ff0b7230 */ /* 0x000fc40000004100 */
[----:B------:R-:W-:Y:S01]  /*7b60*/  FFMA.FTZ R19, R16, R15, R19 ;  /* 0x0000000f10137223 */ /* 0x000fe20000010013 */
[----:B------:R-:W-:Y:S01]  /*7b70*/  FMUL.FTZ R16, R17, UR16 ;  /* 0x0000001011107c20 */ /* 0x000fe20008410000 */
[----:B------:R-:W-:Y:S01]  /*7b80*/  FADD.FTZ R28, R15, R28 ;  /* 0x0000001c0f1c7221 */ /* 0x000fe20000010000 */
[----:B------:R-:W-:Y:S01]  /*7b90*/  FMUL.FTZ R15, R55, R11 ;  /* 0x0000000b370f7220 */ /* 0x000fe20000410000 */
[----:B------:R-:W-:Y:S01]  /*7ba0*/  FADD.FTZ R25, R25, R11 ;  /* 0x0000000b19197221 */ /* 0x000fe20000010000 */
[----:B------:R-:W-:Y:S01]  /*7bb0*/  FFMA.FTZ R26, R11, R16, R26 ;  /* 0x000000100b1a7223 */ /* 0x000fe2000001001a */
[----:B---3--:R-:W-:Y:S02]  /*7bc0*/  HADD2.F32 R11, -RZ, R30.H0_H0 ;  /* 0x2000001eff0b7230 */ /* 0x008fe40000004100 */
[----:B------:R-:W3:Y:S01]  /*7bd0*/  LDL.LU.S16 R30, [R1+0x17c] ;  /* 0x00017c00011e7983 */ /* 0x000ee20000300600 */
[----:B------:R-:W-:Y:S02]  /*7be0*/  HADD2.F32 R21, -RZ, R21.H1_H1 ;  /* 0x30000015ff157230 */ /* 0x000fe40000004100 */
[----:B----4-:R-:W-:-:S02]  /*7bf0*/  HADD2.F32 R22, -RZ, R32.H0_H0 ;  /* 0x20000020ff167230 */ /* 0x010fc40000004100 */
[----:B------:R-:W-:Y:S01]  /*7c00*/  FADD.FTZ R17, R28, R15 ;  /* 0x0000000f1c117221 */ /* 0x000fe20000010000 */
[----:B------:R-:W-:Y:S01]  /*7c10*/  FADD.FTZ R21, R21, -UR28 ;  /* 0x8000001c15157e21 */ /* 0x000fe20008010000 */
[----:B------:R-:W-:Y:S01]  /*7c20*/  FFMA.FTZ R20, R16, R15, R19 ;  /* 0x0000000f10147223 */ /* 0x000fe20000010013 */
[----:B------:R-:W-:Y:S02]  /*7c30*/  HADD2.F32 R15, -RZ, R62.H0_H0 ;  /* 0x2000003eff0f7230 */ /* 0x000fe40000004100 */
[----:B------:R-:W-:Y:S01]  /*7c40*/  FADD.FTZ R22, R22, -UR28 ;  /* 0x8000001c16167e21 */ /* 0x000fe20008010000 */
[----:B------:R-:W-:Y:S01]  /*7c50*/  FMUL.FTZ R21, R21, UR16 ;  /* 0x0000001015157c20 */ /* 0x000fe20008410000 */
[--C-:B------:R-:W-:Y:S02]  /*7c60*/  HADD2.F32 R19, -RZ, R12.reuse.H0_H0 ;  /* 0x2000000cff137230 */ /* 0x100fe40000004100 */
[----:B------:R-:W-:Y:S01]  /*7c70*/  FMUL.FTZ R16, R54, R11 ;  /* 0x0000000b36107220 */ /* 0x000fe20000410000 */
[----:B------:R-:W-:Y:S01]  /*7c80*/  FADD.FTZ R9, R9, R11 ;  /* 0x0000000b09097221 */ /* 0x000fe20000010000 */
[----:B------:R-:W-:Y:S01]  /*7c90*/  FFMA.FTZ R8, R11, R21, R8 ;  /* 0x000000150b087223 */ /* 0x000fe20000010008 */
[----:B------:R-:W-:Y:S01]  /*7ca0*/  FADD.FTZ R15, R15, -UR28 ;  /* 0x8000001c0f0f7e21 */ /* 0x000fe20008010000 */
[----:B------:R-:W-:Y:S01]  /*7cb0*/  FMUL.FTZ R23, R22, UR16 ;  /* 0x0000001016177c20 */ /* 0x000fe20008410000 */
[----:B------:R-:W-:-:S02]  /*7cc0*/  HADD2.F32 R11, -RZ, R12.H1_H1 ;  /* 0x3000000cff0b7230 */ /* 0x000fc40000004100 */
[----:B------:R-:W-:Y:S01]  /*7cd0*/  FMUL.FTZ R22, R55, R19 ;  /* 0x0000001337167220 */ /* 0x000fe20000410000 */
[----:B------:R-:W-:Y:S01]  /*7ce0*/  FFMA.FTZ R20, R21, R16, R20 ;  /* 0x0000001015147223 */ /* 0x000fe20000010014 */
[----:B------:R-:W-:Y:S01]  /*7cf0*/  FMUL.FTZ R15, R15, UR16 ;  /* 0x000000100f0f7c20 */ /* 0x000fe20008410000 */
[----:B------:R-:W-:Y:S01]  /*7d00*/  FADD.FTZ R17, R16, R17 ;  /* 0x0000001110117221 */ /* 0x000fe20000010000 */
[----:B------:R-:W-:Y:S01]  /*7d10*/  FMUL.FTZ R12, R54, R11 ;  /* 0x0000000b360c7220 */ /* 0x000fe20000410000 */
[----:B------:R-:W-:Y:S01]  /*7d20*/  FFMA.FTZ R20, R23, R22, R20 ;  /* 0x0000001617147223 */ /* 0x000fe20000010014 */
[----:B------:R-:W-:Y:S02]  /*7d30*/  HADD2.F32 R16, -RZ, R63.H0_H0 ;  /* 0x2000003fff107230 */ /* 0x000fe40000004100 */
[----:B------:R-:W-:Y:S01]  /*7d40*/  FADD.FTZ R9, R9, R11 ;  /* 0x0000000b09097221 */ /* 0x000fe20000010000 */
[----:B------:R-:W-:Y:S01]  /*7d50*/  FFMA.FTZ R8, R11, R15, R8 ;  /* 0x0000000f0b087223 */ /* 0x000fe20000010008 */
[----:B--2---:R-:W-:-:S02]  /*7d60*/  HADD2.F32 R11, -RZ, R65.H0_H0 ;  /* 0x20000041ff0b7230 */ /* 0x004fc40000004100 */
[----:B------:R-:W-:Y:S01]  /*7d70*/  FFMA.FTZ R20, R15, R12, R20 ;  /* 0x0000000c0f147223 */ /* 0x000fe20000010014 */
[----:B------:R-:W-:Y:S01]  /*7d80*/  FADD.FTZ R17, R17, R22 ;  /* 0x0000001611117221 */ /* 0x000fe20000010000 */
[--C-:B------:R-:W-:Y:S02]  /*7d90*/  HADD2.F32 R15, -RZ, R13.reuse.H1_H1 ;  /* 0x3000000dff0f7230 */ /* 0x100fe40000004100 */
[----:B------:R-:W-:Y:S01]  /*7da0*/  FADD.FTZ R16, R16, -UR28 ;  /* 0x8000001c10107e21 */ /* 0x000fe20008010000 */
[----:B------:R-:W-:Y:S01]  /*7db0*/  FADD.FTZ R11, R11, -UR28 ;  /* 0x8000001c0b0b7e21 */ /* 0x000fe20008010000 */
[----:B------:R-:W-:Y:S01]  /*7dc0*/  FADD.FTZ R25, R25, R19 ;  /* 0x0000001319197221 */ /* 0x000fe20000010000 */
[----:B------:R-:W-:Y:S01]  /*7dd0*/  FFMA.FTZ R26, R19, R23, R26 ;  /* 0x00000017131a7223 */ /* 0x000fe2000001001a */
[----:B------:R-:W-:Y:S01]  /*7de0*/  FADD.FTZ R17, R12, R17 ;  /* 0x000000110c117221 */ /* 0x000fe20000010000 */
[----:B------:R-:W-:Y:S02]  /*7df0*/  HADD2.F32 R13, -RZ, R13.H0_H0 ;  /* 0x2000000dff0d7230 */ /* 0x000fe40000004100 */
[----:B------:R-:W-:Y:S01]  /*7e00*/  FMUL.FTZ R19, R16, UR16 ;  /* 0x0000001010137c20 */ /* 0x000fe20008410000 */
[----:B------:R-:W-:Y:S01]  /*7e10*/  FMUL.FTZ R12, R55, R15 ;  /* 0x0000000f370c7220 */ /* 0x000fe20000410000 */
[----:B------:R-:W-:Y:S01]  /*7e20*/  FMUL.FTZ R11, R11, UR16 ;  /* 0x000000100b0b7c20 */ /* 0x000fe20008410000 */
[----:B------:R-:W-:-:S02]  /*7e30*/  FMUL.FTZ R16, R54, R13 ;  /* 0x0000000d36107220 */ /* 0x000fc40000410000 */
[----:B------:R-:W-:Y:S01]  /*7e40*/  FFMA.FTZ R20, R19, R12, R20 ;  /* 0x0000000c13147223 */ /* 0x000fe20000010014 */
[----:B------:R-:W-:Y:S01]  /*7e50*/  FADD.FTZ R9, R9, R13 ;  /* 0x0000000d09097221 */ /* 0x000fe20000010000 */
[----:B------:R-:W-:Y:S01]  /*7e60*/  FFMA.FTZ R8, R13, R11, R8 ;  /* 0x0000000b0d087223 */ /* 0x000fe20000010008 */
[----:B------:R-:W-:Y:S02]  /*7e70*/  HADD2.F32 R13, -RZ, R18.H0_H0 ;  /* 0x20000012ff0d7230 */ /* 0x000fe40000004100 */
[----:B------:R-:W-:Y:S01]  /*7e80*/  FADD.FTZ R25, R25, R15 ;  /* 0x0000000f19197221 */ /* 0x000fe20000010000 */
[----:B------:R-:W-:Y:S01]  /*7e90*/  FFMA.FTZ R26, R15, R19, R26 ;  /* 0x000000130f1a7223 */ /* 0x000fe2000001001a */
[----:B------:R-:W-:Y:S01]  /*7ea0*/  FFMA.FTZ R20, R11, R16, R20 ;  /* 0x000000100b147223 */ /* 0x000fe20000010014 */
[----:B------:R-:W-:Y:S01]  /*7eb0*/  FADD.FTZ R17, R17, R12 ;  /* 0x0000000c11117221 */ /* 0x000fe20000010000 */
[----:B------:R-:W-:Y:S02]  /*7ec0*/  HADD2.F32 R11, -RZ, R40.H0_H0 ;  /* 0x20000028ff0b7230 */ /* 0x000fe40000004100 */
[----:B------:R-:W-:Y:S01]  /*7ed0*/  FMUL.FTZ R12, R55, R13 ;  /* 0x0000000d370c7220 */ /* 0x000fe20000410000 */
[----:B------:R-:W-:Y:S01]  /*7ee0*/  FADD.FTZ R25, R25, R13 ;  /* 0x0000000d19197221 */ /* 0x000fe20000010000 */
[----:B------:R-:W-:Y:S01]  /*7ef0*/  FADD.FTZ R17, R16, R17 ;  /* 0x0000001110117221 */ /* 0x000fe20000010000 */
[----:B------:R-:W-:-:S02]  /*7f00*/  HADD2.F32 R15, -RZ, R39.H0_H0 ;  /* 0x20000027ff0f7230 */ /* 0x000fc40000004100 */
[----:B------:R-:W-:Y:S01]  /*7f10*/  FADD.FTZ R11, R11, -UR28 ;  /* 0x8000001c0b0b7e21 */ /* 0x000fe20008010000 */
[--C-:B------:R-:W-:Y:S02]  /*7f20*/  HADD2.F32 R19, -RZ, R14.reuse.H0_H0 ;  /* 0x2000000eff137230 */ /* 0x100fe40000004100 */
[----:B------:R-:W-:Y:S01]  /*7f30*/  FADD.FTZ R17, R17, R12 ;  /* 0x0000000c11117221 */ /* 0x000fe20000010000 */
[----:B------:R-:W-:Y:S01]  /*7f40*/  FMUL.FTZ R11, R11, UR16 ;  /* 0x000000100b0b7c20 */ /* 0x000fe20008410000 */
[----:B------:R-:W-:Y:S01]  /*7f50*/  FADD.FTZ R15, R15, -UR28 ;  /* 0x8000001c0f0f7e21 */ /* 0x000fe20008010000 */
[----:B------:R-:W-:-:S05]  /*7f60*/  HADD2.F32 R14, -RZ, R14.H1_H1 ;  /* 0x3000000eff0e7230 */ /* 0x000fca0000004100 */
[----:B------:R-:W-:-:S04]  /*7f70*/  FADD.FTZ R14, R14, -UR28 ;  /* 0x8000001c0e0e7e21 */ /* 0x000fc80008010000 */
[----:B------:R-:W-:Y:S01]  /*7f80*/  FMUL.FTZ R14, R14, UR16 ;  /* 0x000000100e0e7c20 */ /* 0x000fe20008410000 */
[----:B------:R-:W-:Y:S01]  /*7f90*/  FADD.FTZ R25, R25, R19 ;  /* 0x0000001319197221 */ /* 0x000fe20000010000 */
[----:B---3--:R-:W-:-:S05]  /*7fa0*/  HADD2.F32 R21, -RZ, R30.H0_H0 ;  /* 0x2000001eff157230 */ /* 0x008fca0000004100 */
[----:B------:R-:W-:-:S04]  /*7fb0*/  FADD.FTZ R21, R21, -UR28 ;  /* 0x8000001c15157e21 */ /* 0x000fc80008010000 */
[----:B------:R-:W-:-:S04]  /*7fc0*/  FMUL.FTZ R21, R21, UR16 ;  /* 0x0000001015157c20 */ /* 0x000fc80008410000 */
[----:B------:R-:W-:Y:S01]  /*7fd0*/  FFMA.FTZ R26, R13, R21, R26 ;  /* 0x000000150d1a7223 */ /* 0x000fe2000001001a */
[----:B------:R-:W-:Y:S02]  /*7fe0*/  HADD2.F32 R13, -RZ, R18.H1_H1 ;  /* 0x30000012ff0d7230 */ /* 0x000fe40000004100 */
[----:B------:R-:W-:-:S03]  /*7ff0*/  FFMA.FTZ R20, R21, R12, R20 ;  /* 0x0000000c15147223 */ /* 0x000fc60000010014 */
[----:B------:R-:W-:Y:S01]  /*8000*/  FMUL.FTZ R12, R54, R13 ;  /* 0x0000000d360c7220 */ /* 0x000fe20000410000 */
[----:B------:R-:W-:-:S03]  /*8010*/  FMUL.FTZ R21, R15, UR16 ;  /* 0x000000100f157c20 */ /* 0x000fc60008410000 */
[----:B------:R-:W-:Y:S01]  /*8020*/  FADD.FTZ R17, R12, R17 ;  /* 0x000000110c117221 */ /* 0x000fe20000010000 */
[----:B------:R-:W-:Y:S01]  /*8030*/  FFMA.FTZ R20, R11, R12, R20 ;  /* 0x0000000c0b147223 */ /* 0x000fe20000010014 */
[----:B------:R-:W-:Y:S01]  /*8040*/  FMUL.FTZ R12, R55, R19 ;  /* 0x00000013370c7220 */ /* 0x000fe20000410000 */
[----:B------:R-:W-:-:S03]  /*8050*/  HADD2.F32 R15, -RZ, R38.H0_H0 ;  /* 0x20000026ff0f7230 */ /* 0x000fc60000004100 */
[----:B------:R-:W-:Y:S01]  /*8060*/  FADD.FTZ R16, R17, R12 ;  /* 0x0000000c11107221 */ /* 0x000fe20000010000 */
[----:B------:R-:W-:Y:S01]  /*8070*/  FFMA.FTZ R23, R21, R12, R20 ;  /* 0x0000000c15177223 */ /* 0x000fe20000010014 */
[--C-:B------:R-:W-:Y:S02]  /*8080*/  HADD2.F32 R12, -RZ, R10.reuse.H0_H0 ;  /* 0x2000000aff0c7230 */ /* 0x100fe40000004100 */
[----:B------:R-:W-:Y:S01]  /*8090*/  FFMA.FTZ R8, R13, R11, R8 ;  /* 0x0000000b0d087223 */ /* 0x000fe20000010008 */
[----:B------:R-:W-:Y:S01]  /*80a0*/  FMUL.FTZ R17, R54, R15 ;  /* 0x0000000f36117220 */ /* 0x000fe20000410000 */
[----:B------:R-:W-:Y:S02]  /*80b0*/  HADD2.F32 R11, -RZ, R10.H1_H1 ;  /* 0x3000000aff0b7230 */ /* 0x000fe40000004100 */
[----:B------:R-:W-:Y:S01]  /*80c0*/  FADD.FTZ R12, R12, -UR28 ;  /* 0x8000001c0c0c7e21 */ /* 0x000fe20008010000 */
[----:B------:R-:W-:Y:S02]  /*80d0*/  HADD2.F32 R10, -RZ, R35.H0_H0 ;  /* 0x20000023ff0a7230 */ /* 0x000fe40000004100 */
[----:B------:R-:W-:Y:S01]  /*80e0*/  FADD.FTZ R9, R9, R13 ;  /* 0x0000000d09097221 */ /* 0x000fe20000010000 */
[----:B------:R-:W-:Y:S01]  /*80f0*/  FADD.FTZ R16, R17, R16 ;  /* 0x0000001011107221 */ /* 0x000fe20000010000 */
[----:B------:R-:W-:Y:S01]  /*8100*/  FFMA.FTZ R23, R14, R17, R23 ;  /* 0x000000110e177223 */ /* 0x000fe20000010017 */
[----:B------:R-:W-:-:S02]  /*8110*/  HADD2.F32 R17, -RZ, R34.H0_H0 ;  /* 0x20000022ff117230 */ /* 0x000fc40000004100 */
[----:B------:R-:W-:Y:S01]  /*8120*/  FMUL.FTZ R13, R55, R11 ;  /* 0x0000000b370d7220 */ /* 0x000fe20000410000 */
[----:B------:R-:W-:Y:S01]  /*8130*/  FMUL.FTZ R12, R12, UR16 ;  /* 0x000000100c0c7c20 */ /* 0x000fe20008410000 */
[----:B------:R-:W-:Y:S01]  /*8140*/  FADD.FTZ R10, R10, -UR28 ;  /* 0x8000001c0a0a7e21 */ /* 0x000fe20008010000 */
[----:B------:R-:W-:Y:S01]  /*8150*/  FADD.FTZ R9, R9, R15 ;  /* 0x0000000f09097221 */ /* 0x000fe20000010000 */
[----:B------:R-:W-:Y:S01]  /*8160*/  FADD.FTZ R16, R16, R13 ;  /* 0x0000000d10107221 */ /* 0x000fe20000010000 */
[----:B------:R-:W-:Y:S01]  /*8170*/  FFMA.FTZ R23, R12, R13, R23 ;  /* 0x0000000d0c177223 */ /* 0x000fe20000010017 */
[----:B------:R-:W-:Y:S01]  /*8180*/  FMUL.FTZ R13, R54, R17 ;  /* 0x00000011360d7220 */ /* 0x000fe20000410000 */
[----:B------:R-:W-:Y:S01]  /*8190*/  FFMA.FTZ R26, R19, R21, R26 ;  /* 0x00000015131a7223 */ /* 0x000fe2000001001a */
[----:B------:R-:W-:Y:S01]  /*81a0*/  FMUL.FTZ R10, R10, UR16 ;  /* 0x000000100a0a7c20 */ /* 0x000fe20008410000 */
        /* <DEDUP_REMOVED lines=8> */
.L_x_1208:
        /* <DEDUP_REMOVED lines=15> */
[----:B------:R-:W3:Y:S04]  /*8320*/  LDL.LU.S16 R62, [R1+0x110] ;  /* 0x00011000013e7983 */ /* 0x000ee80000300600 */
[----:B------:R-:W0:Y:S02]  /*8330*/  MUFU.EX2 R9, R9 ;  /* 0x0000000900097308 */ /* 0x000e240000000800 */
[----:B0-----:R-:W-:-:S06]  /*8340*/  FADD.FTZ R9, R9, 1 ;  /* 0x3f80000009097421 */ /* 0x001fcc0000010000 */
[----:B------:R-:W0:Y:S02]  /*8350*/  MUFU.RCP R9, R9 ;  /* 0x0000000900097308 */ /* 0x000e240000001000 */
[----:B0-----:R-:W-:Y:S01]  /*8360*/  FMUL.FTZ R16, R16, R9 ;  /* 0x0000000910107220 */ /* 0x001fe20000410000 */
[----:B------:R-:W-:-:S04]  /*8370*/  FADD.FTZ R9, -R9, 1 ;  /* 0x3f80000009097421 */ /* 0x000fc80000010100 */
[----:B------:R-:W-:Y:S01]  /*8380*/  FFMA.FTZ R15, R15, R9, 1 ;  /* 0x3f8000000f0f7423 */ /* 0x000fe20000010009 */
[----:B------:R-:W-:Y:S01]  /*8390*/  FMUL.FTZ R9, R65, UR16 ;  /* 0x0000001041097c20 */ /* 0x000fe20008410000 */
[----:B------:R-:W-:Y:S01]  /*83a0*/  HADD2.F32 R34, -RZ, R67.H1_H1 ;  /* 0x30000043ff227230 */ /* 0x000fe20000004100 */
        /* <DEDUP_REMOVED lines=40> */
[----:B-----5:R-:W-:Y:S02]  /*8630*/  HADD2.F32 R25, -RZ, R33.H0_H0 ;  /* 0x20000021ff197230 */ /* 0x020fe40000004100 */
        /* <DEDUP_REMOVED lines=134> */
[-C--:B------:R-:W-:Y:S01]  /*8ea0*/  FFMA.FTZ R15, R25, R22.reuse, R15 ;  /* 0x00000016190f7223 */ /* 0x080fe2000001000f */
[----:B------:R-:W-:Y:S01]  /*8eb0*/  FMUL.FTZ R33, R55, R22 ;  /* 0x0000001637217220 */ /* 0x000fe20000410000 */
        /* <DEDUP_REMOVED lines=43> */
[----:B------:R-:W-:Y:S02]  /*9170*/  HADD2.F32 R34, -RZ, R68.H1_H1 ;  /* 0x30000044ff227230 */ /* 0x000fe40000004100 */
[----:B------:R-:W-:Y:S01]  /*9180*/  FADD.FTZ R30, R30, R28 ;  /* 0x0000001c1e1e7221 */ /* 0x000fe20000010000 */
[----:B------:R-:W-:Y:S02]  /*9190*/  HADD2.F32 R36, -RZ, R69.H1_H1 ;  /* 0x30000045ff247230 */ /* 0x000fe40000004100 */
[--C-:B------:R-:W-:Y:S02]  /*91a0*/  HADD2.F32 R39, -RZ, R70.reuse.H1_H1 ;  /* 0x30000046ff277230 */ /* 0x100fe40000004100 */
[----:B------:R-:W-:Y:S02]  /*91b0*/  HADD2.F32 R37, -RZ, R70.H0_H0 ;  /* 0x20000046ff257230 */ /* 0x000fe40000004100 */
[----:B------:R-:W-:Y:S01]  /*91c0*/  FFMA.FTZ R40, R17, R23, R32 ;  /* 0x0000001711287223 */ /* 0x000fe20000010020 */
[----:B------:R-:W-:-:S02]  /*91d0*/  HADD2.F32 R38, -RZ, R72.H1_H1 ;  /* 0x30000048ff267230 */ /* 0x000fc40000004100 */
[----:B------:R-:W-:Y:S01]  /*91e0*/  FMUL.FTZ R44, R54, R25 ;  /* 0x00000019362c7220 */ /* 0x000fe20000410000 */
[----:B------:R-:W-:Y:S01]  /*91f0*/  HADD2.F32 R45, -RZ, R76.H0_H0 ;  /* 0x2000004cff2d7230 */ /* 0x000fe20000004100 */
[----:B------:R-:W4:Y:S01]  /*9200*/  LDL.S16 R68, [R1+0x14a] ;  /* 0x00014a0001447983 */ /* 0x000f220000100600 */
[----:B0-----:R-:W-:Y:S01]  /*9210*/  FMUL.FTZ R34, R34, R16 ;  /* 0x0000001022227220 */ /* 0x001fe20000410000 */
[----:B------:R-:W-:Y:S01]  /*9220*/  FADD.FTZ R16, -R16, 1 ;  /* 0x3f80000010107421 */ /* 0x000fe20000010100 */
[----:B------:R-:W-:Y:S01]  /*9230*/  FADD.FTZ R36, R36, -UR28 ;  /* 0x8000001c24247e21 */ /* 0x000fe20008010000 */
[----:B------:R-:W-:Y:S01]  /*9240*/  HADD2.F32 R66, -RZ, R60.H0_H0 ;  /* 0x2000003cff427230 */ /* 0x000fe20000004100 */
[----:B------:R-:W4:Y:S01]  /*9250*/  LDL.LU.S16 R70, [R1+0x138] ;  /* 0x0001380001467983 */ /* 0x000f220000300600 */
        /* <DEDUP_REMOVED lines=51> */
[----:B------:R-:W-:-:S05]  /*9590*/  HADD2.F32 R32, -RZ, R71.H0_H0 ;  /* 0x20000047ff207230 */ /* 0x000fca0000004100 */
[----:B------:R-:W-:-:S04]  /*95a0*/  FADD.FTZ R32, R32, -UR28 ;  /* 0x8000001c20207e21 */ /* 0x000fc80008010000 */
        /* <DEDUP_REMOVED lines=11> */
[----:B------:R-:W-:Y:S01]  /*9660*/  FMUL.FTZ R39, R39, R35 ;  /* 0x0000002327277220 */ /* 0x000fe20000410000 */
[----:B------:R-:W-:Y:S02]  /*9670*/  HADD2.F32 R35, -RZ, R72.H0_H0 ;  /* 0x20000048ff237230 */ /* 0x000fe40000004100 */
[----:B------:R-:W-:Y:S02]  /*9680*/  HADD2.F32 R28, -RZ, R73.H1_H1 ;  /* 0x30000049ff1c7230 */ /* 0x000fe40000004100 */
[----:B------:R-:W-:Y:S01]  /*9690*/  FADD.FTZ R41, R24, R25 ;  /* 0x0000001918297221 */ /* 0x000fe20000010000 */
[----:B------:R-:W-:Y:S01]  /*96a0*/  FFMA.FTZ R40, R19, R25, R40 ;  /* 0x0000001913287223 */ /* 0x000fe20000010028 */
[----:B------:R-:W-:Y:S01]  /*96b0*/  FMUL.FTZ R46, R54, R26 ;  /* 0x0000001a362e7220 */ /* 0x000fe20000410000 */
[----:B------:R-:W-:Y:S02]  /*96c0*/  HADD2.F32 R59, -RZ, R59.H0_H0 ;  /* 0x2000003bff3b7230 */ /* 0x000fe40000004100 */
[----:B------:R-:W-:Y:S01]  /*96d0*/  FADD.FTZ R28, R28, -UR28 ;  /* 0x8000001c1c1c7e21 */ /* 0x000fe20008010000 */
[----:B------:R-:W-:Y:S01]  /*96e0*/  FADD.FTZ R66, R66, -UR28 ;  /* 0x8000001c42427e21 */ /* 0x000fe20008010000 */
[----:B------:R-:W4:Y:S01]  /*96f0*/  LDL.S16 R72, [R1+0x13a] ;  /* 0x00013a0001487983 */ /* 0x000f220000100600 */
        /* <DEDUP_REMOVED lines=19> */
[----:B------:R-:W-:Y:S01]  /*9830*/  FADD.FTZ R42, R31, R29 ;  /* 0x0000001d1f2a7221 */ /* 0x000fe20000010000 */
[----:B------:R-:W-:Y:S01]  /*9840*/  FFMA.FTZ R25, R19, R44, R27 ;  /* 0x0000002c13197223 */ /* 0x000fe2000001001b */
[----:B------:R-:W-:Y:S01]  /*9850*/  FMUL.FTZ R33, R33, R28 ;  /* 0x0000001c21217220 */ /* 0x000fe20000410000 */
[----:B------:R-:W-:Y:S01]  /*9860*/  FADD.FTZ R41, R41, R26 ;  /* 0x0000001a29297221 */ /* 0x000fe20000010000 */
[----:B------:R-:W-:Y:S01]  /*9870*/  FADD.FTZ R22, R22, -UR28 ;  /* 0x8000001c16167e21 */ /* 0x000fe20008010000 */
[----:B------:R-:W-:Y:S01]  /*9880*/  FFMA.FTZ R40, R8, R26, R40 ;  /* 0x0000001a08287223 */ /* 0x000fe20000010028 */
[----:B------:R-:W-:Y:S01]  /*9890*/  FMUL.FTZ R66, R66, UR16 ;  /* 0x0000001042427c20 */ /* 0x000fe20008410000 */
[----:B------:R-:W-:-:S02]  /*98a0*/  HADD2.F32 R56, -RZ, R56.H0_H0 ;  /* 0x20000038ff387230 */ /* 0x000fc40000004100 */
[----:B------:R-:W-:Y:S01]  /*98b0*/  FMUL.FTZ R28, R22, UR16 ;  /* 0x00000010161c7c20 */ /* 0x000fe20008410000 */
[----:B------:R-:W-:Y:S01]  /*98c0*/  HADD2.F32 R61, -RZ, R49.H0_H0 ;  /* 0x20000031ff3d7230 */ /* 0x000fe20000004100 */
[----:B------:R-:W4:Y:S02]  /*98d0*/  LDL.LU.S16 R73, [R1+0x148] ;  /* 0x0001480001497983 */ /* 0x000f240000300600 */
[----:B------:R-:W-:-:S04]  /*98e0*/  FFMA.FTZ R22, R54, R28, R7 ;  /* 0x0000001c36167223 */ /* 0x000fc80000010007 */
[----:B------:R-:W-:-:S06]  /*98f0*/  FMUL.FTZ R29, R22, -1.4426950216293334961 ;  /* 0xbfb8aa3b161d7820 */ /* 0x000fcc0000410000 */
[----:B------:R-:W0:Y:S02]  /*9900*/  MUFU.EX2 R29, R29 ;  /* 0x0000001d001d7308 */ /* 0x000e240000000800 */
[----:B0-----:R-:W-:-:S06]  /*9910*/  FADD.FTZ R29, R29, 1 ;  /* 0x3f8000001d1d7421 */ /* 0x001fcc0000010000 */
[----:B------:R-:W0:Y:S01]  /*9920*/  MUFU.RCP R29, R29 ;  /* 0x0000001d001d7308 */ /* 0x000e220000001000 */
[----:B---3--:R-:W-:Y:S02]  /*9930*/  HADD2.F32 R31, -RZ, R62.H0_H0 ;  /* 0x2000003eff1f7230 */ /* 0x008fe40000004100 */
[----:B------:R-:W-:Y:S01]  /*9940*/  FADD.FTZ R44, R44, R42 ;  /* 0x0000002a2c2c7221 */ /* 0x000fe20000010000 */
[----:B------:R-:W3:Y:S02]  /*9950*/  LDL.LU.S16 R62, [R1+0x122] ;  /* 0x00012200013e7983 */ /* 0x000ee40000300600 */
[----:B0-----:R-:W-:Y:S01]  /*9960*/  FMUL.FTZ R31, R31, R29 ;  /* 0x0000001d1f1f7220 */ /* 0x001fe20000410000 */
[----:B------:R-:W-:-:S04]  /*9970*/  FADD.FTZ R29, -R29, 1 ;  /* 0x3f8000001d1d7421 */ /* 0x000fc80000010100 */
[----:B------:R-:W-:Y:S01]  /*9980*/  FFMA.FTZ R29, R22, R29, 1 ;  /* 0x3f800000161d7423 */ /* 0x000fe2000001001d */
        /* <DEDUP_REMOVED lines=8> */
[----:B------:R-:W0:Y:S01]  /*9a10*/  MUFU.RCP R22, R22 ;  /* 0x0000001600167308 */ /* 0x000e220000001000 */
[----:B------:R-:W-:Y:S01]  /*9a20*/  FMUL.FTZ R31, R31, R29 ;  /* 0x0000001d1f1f7220 */ /* 0x000fe20000410000 */
[----:B------:R-:W-:Y:S02]  /*9a30*/  HADD2.F32 R29, -RZ, R64.H0_H0 ;  /* 0x20000040ff1d7230 */ /* 0x000fe40000004100 */
[----:B------:R-:W3:Y:S03]  /*9a40*/  LDL.LU.S16 R64, [R1+0x11c] ;  /* 0x00011c0001407983 */ /* 0x000ee60000300600 */
[----:B0-----:R-:W-:Y:S01]  /*9a50*/  FMUL.FTZ R29, R29, R22 ;  /* 0x000000161d1d7220 */ /* 0x001fe20000410000 */
[----:B------:R-:W-:-:S04]  /*9a60*/  FADD.FTZ R22, -R22, 1 ;  /* 0x3f80000016167421 */ /* 0x000fc80000010100 */
[----:B------:R-:W-:Y:S01]  /*9a70*/  FFMA.FTZ R22, R19, R22, 1 ;  /* 0x3f80000013167423 */ /* 0x000fe20000010016 */
[----:B----4-:R-:W-:Y:S02]  /*9a80*/  HADD2.F32 R19, -RZ, R65.H0_H0 ;  /* 0x20000041ff137230 */ /* 0x010fe40000004100 */
[----:B------:R-:W4:Y:S03]  /*9a90*/  LDL.S16 R65, [R1+0x120] ;  /* 0x0001200001417983 */ /* 0x000f260000100600 */
        /* <DEDUP_REMOVED lines=27> */
[----:B---3--:R-:W-:Y:S02]  /*9c50*/  HADD2.F32 R71, -RZ, R64.H0_H0 ;  /* 0x20000040ff477230 */ /* 0x008fe40000004100 */
[----:B0-----:R-:W-:Y:S01]  /*9c60*/  FMUL.FTZ R23, R23, R16 ;  /* 0x0000001017177220 */ /* 0x001fe20000410000 */
[----:B------:R-:W-:Y:S01]  /*9c70*/  FADD.FTZ R16, -R16, 1 ;  /* 0x3f80000010107421 */ /* 0x000fe20000010100 */
[----:B------:R-:W-:Y:S01]  /*9c80*/  FADD.FTZ R44, R46, R44 ;  /* 0x0000002c2e2c7221 */ /* 0x000fe20000010000 */
[----:B------:R-:W3:Y:S02]  /*9c90*/  LDL.LU.S16 R64, [R1+0x12e] ;  /* 0x00012e0001407983 */ /* 0x000ee40000300600 */
[----:B------:R-:W-:Y:S01]  /*9ca0*/  FFMA.FTZ R16, R9, R16, 1 ;  /* 0x3f80000009107423 */ /* 0x000fe20000010010 */
[----:B------:R-:W-:-:S02]  /*9cb0*/  HADD2.F32 R9, -RZ, R77.H0_H0 ;  /* 0x2000004dff097230 */ /* 0x000fc40000004100 */
[----:B------:R-:W-:Y:S01]  /*9cc0*/  FADD.FTZ R42, R42, R39 ;  /* 0x000000272a2a7221 */ /* 0x000fe20000010000 */
[----:B------:R-:W-:Y:S01]  /*9cd0*/  FFMA.FTZ R43, R15, R39, R43 ;  /* 0x000000270f2b7223 */ /* 0x000fe2000001002b */
[----:B------:R-:W-:Y:S01]  /*9ce0*/  FMUL.FTZ R23, R23, R16 ;  /* 0x0000001017177220 */ /* 0x000fe20000410000 */
[----:B------:R-:W-:Y:S02]  /*9cf0*/  HADD2.F32 R47, -RZ, R62.H0_H0 ;  /* 0x2000003eff2f7230 */ /* 0x000fe40000004100 */
[----:B------:R-:W-:Y:S01]  /*9d00*/  FADD.FTZ R9, R9, -UR28 ;  /* 0x8000001c09097e21 */ /* 0x000fe20008010000 */
[----:B------:R-:W-:Y:S01]  /*9d10*/  FADD.FTZ R41, R41, R37 ;  /* 0x0000002529297221 */ /* 0x000fe20000010000 */
[----:B------:R-:W-:Y:S01]  /*9d20*/  FADD.FTZ R61, R61, -UR28 ;  /* 0x8000001c3d3d7e21 */ /* 0x000fe20008010000 */
[----:B------:R-:W-:Y:S02]  /*9d30*/  HADD2.F32 R60, -RZ, R50.H1_H1 ;  /* 0x30000032ff3c7230 */ /* 0x000fe40000004100 */
[----:B------:R-:W-:Y:S01]  /*9d40*/  FMUL.FTZ R16, R9, UR16 ;  /* 0x0000001009107c20 */ /* 0x000fe20008410000 */
[----:B------:R-:W4:Y:S03]  /*9d50*/  LDL.LU.S16 R77, [R1+0x144] ;  /* 0x00014400014d7983 */ /* 0x000f260000300600 */
[----:B------:R-:W-:Y:S01]  /*9d60*/  FFMA.FTZ R9, R54, R16, R7 ;  /* 0x0000001036097223 */ /* 0x000fe20000010007 */
[----:B------:R-:W4:Y:S03]  /*9d70*/  LDL.LU.S16 R76, [R1+0x164] ;  /* 0x00016400014c7983 */ /* 0x000f260000300600 */
[----:B------:R-:W-:-:S06]  /*9d80*/  FMUL.FTZ R17, R9, -1.4426950216293334961 ;  /* 0xbfb8aa3b09117820 */ /* 0x000fcc0000410000 */
[----:B------:R-:W0:Y:S02]  /*9d90*/  MUFU.EX2 R17, R17 ;  /* 0x0000001100117308 */ /* 0x000e240000000800 */
[----:B0-----:R-:W-:-:S06]  /*9da0*/  FADD.FTZ R17, R17, 1 ;  /* 0x3f80000011117421 */ /* 0x001fcc0000010000 */
[----:B------:R-:W0:Y:S02]  /*9db0*/  MUFU.RCP R17, R17 ;  /* 0x0000001100117308 */ /* 0x000e240000001000 */
[----:B0-----:R-:W-:Y:S01]  /*9dc0*/  FMUL.FTZ R45, R45, R17 ;  /* 0x000000112d2d7220 */ /* 0x001fe20000410000 */
[----:B------:R-:W-:-:S04]  /*9dd0*/  FADD.FTZ R17, -R17, 1 ;  /* 0x3f80000011117421 */ /* 0x000fc80000010100 */
[----:B------:R-:W-:Y:S01]  /*9de0*/  FFMA.FTZ R17, R9, R17, 1 ;  /* 0x3f80000009117423 */ /* 0x000fe20000010011 */
[----:B------:R-:W-:-:S05]  /*9df0*/  HADD2.F32 R9, -RZ, R75.H1_H1 ;  /* 0x3000004bff097230 */ /* 0x000fca0000004100 */
        /* <DEDUP_REMOVED lines=9> */
[----:B--2---:R-:W-:Y:S02]  /*9e90*/  HADD2.F32 R25, -RZ, R63.H0_H0 ;  /* 0x2000003fff197230 */ /* 0x004fe40000004100 */
[----:B------:R-:W2:Y:S03]  /*9ea0*/  LDL.S16 R63, [R1+0x128] ;  /* 0x00012800013f7983 */ /* 0x000ea60000100600 */
[----:B0-----:R-:W-:Y:S01]  /*9eb0*/  FMUL.FTZ R25, R25, R9 ;  /* 0x0000000919197220 */ /* 0x001fe20000410000 */
[----:B------:R-:W-:-:S04]  /*9ec0*/  FADD.FTZ R9, -R9, 1 ;  /* 0x3f80000009097421 */ /* 0x000fc80000010100 */
[----:B------:R-:W-:Y:S01]  /*9ed0*/  FFMA.FTZ R9, R8, R9, 1 ;  /* 0x3f80000008097423 */ /* 0x000fe20000010009 */
[----:B------:R-:W-:Y:S02]  /*9ee0*/  HADD2.F32 R8, -RZ, R75.H0_H0 ;  /* 0x2000004bff087230 */ /* 0x000fe40000004100 */
[----:B------:R-:W-:Y:S01]  /*9ef0*/  FMUL.FTZ R39, R55, R39 ;  /* 0x0000002737277220 */ /* 0x000fe20000410000 */
[----:B------:R-:W-:Y:S01]  /*9f00*/  FADD.FTZ R42, R42, R38 ;  /* 0x000000262a2a7221 */ /* 0x000fe20000010000 */
[----:B------:R-:W-:Y:S01]  /*9f10*/  FMUL.FTZ R9, R25, R9 ;  /* 0x0000000919097220 */ /* 0x000fe20000410000 */
[----:B------:R-:W-:Y:S01]  /*9f20*/  FFMA.FTZ R43, R34, R38, R43 ;  /* 0x00000026222b7223 */ /* 0x000fe2000001002b */
[----:B------:R-:W-:Y:S01]  /*9f30*/  FADD.FTZ R8, R8, -UR28 ;  /* 0x8000001c08087e21 */ /* 0x000fe20008010000 */
[----:B---3--:R-:W-:-:S03]  /*9f40*/  HADD2.F32 R62, -RZ, R64.H0_H0 ;  /* 0x20000040ff3e7230 */ /* 0x008fc60000004100 */
[----:B------:R-:W-:Y:S01]  /*9f50*/  FMUL.FTZ R25, R8, UR16 ;  /* 0x0000001008197c20 */ /* 0x000fe20008410000 */
[----:B------:R-:W-:Y:S01]  /*9f60*/  FADD.FTZ R41, R41, R35 ;  /* 0x0000002329297221 */ /* 0x000fe20000010000 */
[----:B------:R-:W-:Y:S01]  /*9f70*/  FMUL.FTZ R61, R61, UR16 ;  /* 0x000000103d3d7c20 */ /* 0x000fe20008410000 */
[----:B------:R-:W-:Y:S01]  /*9f80*/  FADD.FTZ R60, R60, -UR28 ;  /* 0x8000001c3c3c7e21 */ /* 0x000fe20008010000 */
[----:B------:R-:W-:Y:S01]  /*9f90*/  FFMA.FTZ R8, R54, R25, R7 ;  /* 0x0000001936087223 */ /* 0x000fe20000010007 */
[----:B------:R-:W3:Y:S03]  /*9fa0*/  LDL.LU.S16 R75, [R1+0x170] ;  /* 0x00017000014b7983 */ /* 0x000ee60000300600 */
[----:B------:R-:W-:-:S06]  /*9fb0*/  FMUL.FTZ R46, R8, -1.4426950216293334961 ;  /* 0xbfb8aa3b082e7820 */ /* 0x000fcc0000410000 */
[----:B------:R-:W0:Y:S02]  /*9fc0*/  MUFU.EX2 R46, R46 ;  /* 0x0000002e002e7308 */ /* 0x000e240000000800 */
[----:B0-----:R-:W-:-:S06]  /*9fd0*/  FADD.FTZ R46, R46, 1 ;  /* 0x3f8000002e2e7421 */ /* 0x001fcc0000010000 */
[----:B------:R-:W0:Y:S02]  /*9fe0*/  MUFU.RCP R46, R46 ;  /* 0x0000002e002e7308 */ /* 0x000e240000001000 */
[----:B0-----:R-:W-:Y:S01]  /*9ff0*/  FMUL.FTZ R71, R71, R46 ;  /* 0x0000002e47477220 */ /* 0x001fe20000410000 */
[----:B------:R-:W-:-:S04]  /*a000*/  FADD.FTZ R46, -R46, 1 ;  /* 0x3f8000002e2e7421 */ /* 0x000fc80000010100 */
[----:B------:R-:W-:Y:S01]  /*a010*/  FFMA.FTZ R46, R8, R46, 1 ;  /* 0x3f800000082e7423 */ /* 0x000fe2000001002e */
[----:B----4-:R-:W-:Y:S02]  /*a020*/  HADD2.F32 R8, -RZ, R65.H0_H0 ;  /* 0x20000041ff087230 */ /* 0x010fe40000004100 */
[----:B------:R-:W4:Y:S03]  /*a030*/  LDL.LU.S16 R65, [R1+0x12a] ;  /* 0x00012a0001417983 */ /* 0x000f260000300600 */
        /* <DEDUP_REMOVED lines=10> */
[----:B--2---:R-:W-:-:S05]  /*a0e0*/  HADD2.F32 R69, -RZ, R63.H0_H0 ;  /* 0x2000003fff457230 */ /* 0x004fca0000004100 */
[----:B------:R-:W-:Y:S01]  /*a0f0*/  FADD.FTZ R69, R69, -UR28 ;  /* 0x8000001c45457e21 */ /* 0x000fe20008010000 */
[----:B0-----:R-:W-:-:S03]  /*a100*/  FMUL.FTZ R47, R47, R46 ;  /* 0x0000002e2f2f7220 */ /* 0x001fc60000410000 */
[----:B------:R-:W-:Y:S01]  /*a110*/  FMUL.FTZ R69, R69, UR16 ;  /* 0x0000001045457c20 */ /* 0x000fe20008410000 */
[----:B------:R-:W-:-:S03]  /*a120*/  FADD.FTZ R46, -R46, 1 ;  /* 0x3f8000002e2e7421 */ /* 0x000fc60000010100 */
[----:B------:R-:W-:Y:S01]  /*a130*/  FFMA.FTZ R39, R54, R69, R7 ;  /* 0x0000004536277223 */ /* 0x000fe20000010007 */
[----:B------:R-:W-:-:S03]  /*a140*/  FFMA.FTZ R15, R15, R46, 1 ;  /* 0x3f8000000f0f7423 */ /* 0x000fc6000001002e */
        /* <DEDUP_REMOVED lines=10> */
[----:B------:R-:W-:Y:S01]  /*a1f0*/  FADD.FTZ R44, R37, R44 ;  /* 0x0000002c252c7221 */ /* 0x000fe20000010000 */
[----:B------:R-:W-:Y:S02]  /*a200*/  HADD2.F32 R64, -RZ, R48.H0_H0 ;  /* 0x20000030ff407230 */ /* 0x000fe40000004100 */
[----:B------:R-:W-:-:S03]  /*a210*/  FMUL.FTZ R38, R55, R38 ;  /* 0x0000002637267220 */ /* 0x000fc60000410000 */
[----:B------:R-:W-:Y:S01]  /*a220*/  FADD.FTZ R64, R64, -UR28 ;  /* 0x8000001c40407e21 */ /* 0x000fe20008010000 */
[----:B------:R-:W-:-:S03]  /*a230*/  FFMA.FTZ R45, R34, R38, R45 ;  /* 0x00000026222d7223 */ /* 0x000fc6000001002d */
[----:B------:R-:W-:-:S04]  /*a240*/  FMUL.FTZ R64, R64, UR16 ;  /* 0x0000001040407c20 */ /* 0x000fc80008410000 */
[----:B------:R-:W-:Y:S01]  /*a250*/  FFMA.FTZ R34, R55, R64, R6 ;  /* 0x0000004037227223 */ /* 0x000fe20000010006 */
[----:B----4-:R-:W-:Y:S02]  /*a260*/  HADD2.F32 R67, -RZ, R65.H0_H0 ;  /* 0x20000041ff437230 */ /* 0x010fe40000004100 */
[----:B------:R-:W-:Y:S02]  /*a270*/  HADD2.F32 R63, -RZ, R48.H1_H1 ;  /* 0x30000030ff3f7230 */ /* 0x000fe40000004100 */
[----:B------:R-:W-:Y:S01]  /*a280*/  FFMA.FTZ R39, R32, R35, R39 ;  /* 0x0000002320277223 */ /* 0x000fe20000010027 */
[----:B------:R-:W-:Y:S01]  /*a290*/  FMUL.FTZ R60, R60, UR16 ;  /* 0x000000103c3c7c20 */ /* 0x000fe20008410000 */
        /* <DEDUP_REMOVED lines=38> */
[----:B------:R-:W-:-:S04]  /*a500*/  FMUL.FTZ R35, R54, R35 ;  /* 0x0000002336237220 */ /* 0x000fc80000410000 */
        /* <DEDUP_REMOVED lines=13> */
[----:B------:R-:W-:-:S04]  /*a5e0*/  FFMA.FTZ R34, R32, R34, 1 ;  /* 0x3f80000020227423 */ /* 0x000fc80000010022 */
[----:B------:R-:W-:Y:S01]  /*a5f0*/  FMUL.FTZ R36, R36, R34 ;  /* 0x0000002224247220 */ /* 0x000fe20000410000 */
[----:B------:R-:W-:Y:S01]  /*a600*/  FFMA.FTZ R34, R54, R60, R7 ;  /* 0x0000003c36227223 */ /* 0x000fe20000010007 */
[----:B------:R-:W-:-:S03]  /*a610*/  FADD.FTZ R32, R35, R44 ;  /* 0x0000002c23207221 */ /* 0x000fc60000010000 */
[----:B------:R-:W-:-:S06]  /*a620*/  FMUL.FTZ R35, R34, -1.4426950216293334961 ;  /* 0xbfb8aa3b22237820 */ /* 0x000fcc0000410000 */
[----:B------:R-:W0:Y:S01]  /*a630*/  MUFU.EX2 R35, R35 ;  /* 0x0000002300237308 */ /* 0x000e220000000800 */
[----:B------:R-:W-:Y:S02]  /*a640*/  HADD2.F32 R58, -RZ, R50.H0_H0 ;  /* 0x20000032ff3a7230 */ /* 0x000fe40000004100 */
[----:B0-----:R-:W-:-:S06]  /*a650*/  FADD.FTZ R35, R35, 1 ;  /* 0x3f80000023237421 */ /* 0x001fcc0000010000 */
[----:B------:R-:W0:Y:S01]  /*a660*/  MUFU.RCP R35, R35 ;  /* 0x0000002300237308 */ /* 0x000e220000001000 */
[----:B------:R-:W-:Y:S01]  /*a670*/  FADD.FTZ R58, R58, -UR28 ;  /* 0x8000001c3a3a7e21 */ /* 0x000fe20008010000 */
[----:B------:R-:W-:Y:S02]  /*a680*/  HADD2.F32 R44, -RZ, R57.H0_H0 ;  /* 0x20000039ff2c7230 */ /* 0x000fe40000004100 */
        /* <DEDUP_REMOVED lines=15> */
[----:B------:R-:W-:Y:S02]  /*a780*/  HADD2.F32 R50, -RZ, R72.H0_H0 ;  /* 0x20000048ff327230 */ /* 0x000fe40000004100 */
[----:B------:R-:W4:Y:S01]  /*a790*/  LDL.S16 R72, [R1+0x142] ;  /* 0x0001420001487983 */ /* 0x000f220000100600 */
[----:B------:R-:W-:Y:S02]  /*a7a0*/  HADD2.F32 R57, -RZ, R52.H0_H0 ;  /* 0x20000034ff397230 */ /* 0x000fe40000004100 */
[----:B0-----:R-:W-:Y:S01]  /*a7b0*/  FMUL.FTZ R35, R35, R34 ;  /* 0x0000002223237220 */ /* 0x001fe20000410000 */
[----:B------:R-:W-:-:S04]  /*a7c0*/  FADD.FTZ R34, -R34, 1 ;  /* 0x3f80000022227421 */ /* 0x000fc80000010100 */
[----:B------:R-:W-:-:S04]  /*a7d0*/  FFMA.FTZ R34, R30, R34, 1 ;  /* 0x3f8000001e227423 */ /* 0x000fc80000010022 */
[----:B------:R-:W-:Y:S01]  /*a7e0*/  FMUL.FTZ R52, R35, R34 ;  /* 0x0000002223347220 */ /* 0x000fe20000410000 */
[----:B------:R-:W-:Y:S02]  /*a7f0*/  HADD2.F32 R34, -RZ, R53.H0_H0 ;  /* 0x20000035ff227230 */ /* 0x000fe40000004100 */
[----:B------:R-:W-:Y:S02]  /*a800*/  HADD2.F32 R53, -RZ, R51.H1_H1 ;  /* 0x30000033ff357230 */ /* 0x000fe40000004100 */
[----:B------:R-:W-:Y:S02]  /*a810*/  HADD2.F32 R51, -RZ, R70.H0_H0 ;  /* 0x20000046ff337230 */ /* 0x000fe40000004100 */
[----:B------:R-:W3:Y:S01]  /*a820*/  LDL.LU.S16 R70, [R1+0x140] ;  /* 0x0001400001467983 */ /* 0x000ee20000300600 */
[----:B------:R-:W-:Y:S01]  /*a830*/  FADD.FTZ R57, R57, -UR28 ;  /* 0x8000001c39397e21 */ /* 0x000fe20008010000 */
[----:B------:R-:W-:-:S03]  /*a840*/  FADD.FTZ R30, R32, R33 ;  /* 0x00000021201e7221 */ /* 0x000fc60000010000 */
[----:B------:R-:W-:-:S04]  /*a850*/  FMUL.FTZ R57, R57, UR16 ;  /* 0x0000001039397c20 */ /* 0x000fc80008410000 */
[----:B------:R-:W-:-:S04]  /*a860*/  FFMA.FTZ R32, R54, R57, R7 ;  /* 0x0000003936207223 */ /* 0x000fc80000010007 */
        /* <DEDUP_REMOVED lines=18> */
[----:B--2---:R-:W-:Y:S02]  /*a990*/  HADD2.F32 R49, -RZ, R65.H0_H0 ;  /* 0x20000041ff317230 */ /* 0x004fe40000004100 */
[----:B------:R-:W2:Y:S01]  /*a9a0*/  LDL.LU.S16 R65, [R1+0x13e] ;  /* 0x00013e0001417983 */ /* 0x000ea20000300600 */
[----:B0-----:R-:W-:Y:S01]  /*a9b0*/  FMUL.FTZ R50, R50, R33 ;  /* 0x0000002132327220 */ /* 0x001fe20000410000 */
[----:B------:R-:W-:-:S04]  /*a9c0*/  FADD.FTZ R33, -R33, 1 ;  /* 0x3f80000021217421 */ /* 0x000fc80000010100 */
[----:B------:R-:W-:-:S04]  /*a9d0*/  FFMA.FTZ R33, R28, R33, 1 ;  /* 0x3f8000001c217423 */ /* 0x000fc80000010021 */
[----:B------:R-:W-:Y:S01]  /*a9e0*/  FMUL.FTZ R50, R50, R33 ;  /* 0x0000002132327220 */ /* 0x000fe20000410000 */
[----:B------:R-:W-:Y:S01]  /*a9f0*/  FADD.FTZ R33, R31, R30 ;  /* 0x0000001e1f217221 */ /* 0x000fe20000010000 */
[----:B------:R-:W-:Y:S02]  /*aa00*/  HADD2.F32 R31, -RZ, R68.H0_H0 ;  /* 0x20000044ff1f7230 */ /* 0x000fe40000004100 */
[----:B------:R-:W2:Y:S01]  /*aa10*/  LDL.S16 R68, [R1+0x14c] ;  /* 0x00014c0001447983 */ /* 0x000ea20000100600 */
[----:B------:R-:W-:Y:S01]  /*aa20*/  FMUL.FTZ R62, R62, R46 ;  /* 0x0000002e3e3e7220 */ /* 0x000fe20000410000 */
[----:B------:R-:W-:Y:S01]  /*aa30*/  FMUL.FTZ R15, R47, R15 ;  /* 0x0000000f2f0f7220 */ /* 0x000fe20000410000 */
[----:B------:R-:W-:-:S04]  /*aa40*/  FADD.FTZ R51, R51, -UR28 ;  /* 0x8000001c33337e21 */ /* 0x000fc80008010000 */
[----:B------:R-:W-:-:S04]  /*aa50*/  FMUL.FTZ R51, R51, UR16 ;  /* 0x0000001033337c20 */ /* 0x000fc80008410000 */
[----:B------:R-:W-:-:S04]  /*aa60*/  FFMA.FTZ R28, R54, R51, R7 ;  /* 0x00000033361c7223 */ /* 0x000fc80000010007 */
[----:B------:R-:W-:-:S06]  /*aa70*/  FMUL.FTZ R30, R28, -1.4426950216293334961 ;  /* 0xbfb8aa3b1c1e7820 */ /* 0x000fcc0000410000 */
[----:B------:R-:W0:Y:S02]  /*aa80*/  MUFU.EX2 R30, R30 ;  /* 0x0000001e001e7308 */ /* 0x000e240000000800 */
[----:B0-----:R-:W-:-:S06]  /*aa90*/  FADD.FTZ R30, R30, 1 ;  /* 0x3f8000001e1e7421 */ /* 0x001fcc0000010000 */
[----:B------:R-:W0:Y:S01]  /*aaa0*/  MUFU.RCP R30, R30 ;  /* 0x0000001e001e7308 */ /* 0x000e220000001000 */
[----:B----4-:R-:W-:Y:S02]  /*aab0*/  HADD2.F32 R46, -RZ, R72.H0_H0 ;  /* 0x20000048ff2e7230 */ /* 0x010fe40000004100 */
[----:B------:R-:W4:Y:S01]  /*aac0*/  LDL.LU.S16 R72, [R1+0x14e] ;  /* 0x00014e0001487983 */ /* 0x000f220000300600 */
[----:B---3--:R-:W-:-:S03]  /*aad0*/  HADD2.F32 R47, -RZ, R70.H0_H0 ;  /* 0x20000046ff2f7230 */ /* 0x008fc60000004100 */
[----:B------:R-:W3:Y:S01]  /*aae0*/  LDL.S16 R70, [R1+0x146] ;  /* 0x0001460001467983 */ /* 0x000ee20000100600 */
[----:B0-----:R-:W-:Y:S01]  /*aaf0*/  FMUL.FTZ R31, R31, R30 ;  /* 0x0000001e1f1f7220 */ /* 0x001fe20000410000 */
[----:B------:R-:W-:Y:S01]  /*ab00*/  FADD.FTZ R30, -R30, 1 ;  /* 0x3f8000001e1e7421 */ /* 0x000fe20000010100 */
[----:B------:R-:W-:Y:S01]  /*ab10*/  FADD.FTZ R49, R49, -UR28 ;  /* 0x8000001c31317e21 */ /* 0x000fe20008010000 */
[----:B------:R-:W-:Y:S02]  /*ab20*/  FMUL.FTZ R32, R34, R32 ;  /* 0x0000002022207220 */ /* 0x000fe40000410000 */
[----:B------:R-:W-:Y:S01]  /*ab30*/  FFMA.FTZ R28, R28, R30, 1 ;  /* 0x3f8000001c1c7423 */ /* 0x000fe2000001001e */
[-C--:B------:R-:W-:Y:S01]  /*ab40*/  FMUL.FTZ R34, R55, R29.reuse ;  /* 0x0000001d37227220 */ /* 0x080fe20000410000 */
[----:B------:R-:W-:Y:S01]  /*ab50*/  FMUL.FTZ R49, R49, UR16 ;  /* 0x0000001031317c20 */ /* 0x000fe20008410000 */
[----:B------:R-:W-:Y:S01]  /*ab60*/  FADD.FTZ R30, R42, R29 ;  /* 0x0000001d2a1e7221 */ /* 0x000fe20000010000 */
[----:B------:R-:W-:Y:S01]  /*ab70*/  FMUL.FTZ R28, R31, R28 ;  /* 0x0000001c1f1c7220 */ /* 0x000fe20000410000 */
[C---:B------:R-:W-:Y:S01]  /*ab80*/  FFMA.FTZ R31, R24.reuse, R29, R43 ;  /* 0x0000001d181f7223 */ /* 0x040fe2000001002b */
[----:B------:R-:W-:Y:S01]  /*ab90*/  FFMA.FTZ R29, R24, R34, R45 ;  /* 0x00000022181d7223 */ /* 0x000fe2000001002d */
[----:B------:R-:W-:-:S04]  /*aba0*/  FFMA.FTZ R24, R55, R49, R6 ;  /* 0x0000003137187223 */ /* 0x000fc80000010006 */
[----:B------:R-:W-:Y:S01]  /*abb0*/  FMUL.FTZ R35, R24, -1.4426950216293334961 ;  /* 0xbfb8aa3b18237820 */ /* 0x000fe20000410000 */
[----:B------:R-:W-:Y:S02]  /*abc0*/  HADD2.F32 R42, -RZ, R73.H0_H0 ;  /* 0x20000049ff2a7230 */ /* 0x000fe40000004100 */
[----:B------:R-:W3:Y:S03]  /*abd0*/  LDL.S16 R73, [R1+0x15c] ;  /* 0x00015c0001497983 */ /* 0x000ee60000100600 */
        /* <DEDUP_REMOVED lines=14> */
[----:B--2---:R-:W-:Y:S02]  /*acc0*/  HADD2.F32 R45, -RZ, R65.H0_H0 ;  /* 0x20000041ff2d7230 */ /* 0x004fe40000004100 */
[----:B------:R-:W-:Y:S01]  /*acd0*/  FMUL.FTZ R46, R46, R35 ;  /* 0x000000232e2e7220 */ /* 0x000fe20000410000 */
[----:B------:R-:W-:Y:S02]  /*ace0*/  FFMA.FTZ R65, R22, R27, R39 ;  /* 0x0000001b16417223 */ /* 0x000fe40000010027 */
[----:B------:R-:W-:-:S04]  /*acf0*/  FADD.FTZ R45, R45, -UR28 ;  /* 0x8000001c2d2d7e21 */ /* 0x000fc80008010000 */
[----:B------:R-:W-:Y:S01]  /*ad00*/  FMUL.FTZ R45, R45, UR16 ;  /* 0x000000102d2d7c20 */ /* 0x000fe20008410000 */
[----:B------:R-:W-:Y:S02]  /*ad10*/  HADD2.F32 R35, -RZ, R68.H0_H0 ;  /* 0x20000044ff237230 */ /* 0x000fe40000004100 */
[----:B------:R-:W-:Y:S01]  /*ad20*/  FADD.FTZ R68, R41, R27 ;  /* 0x0000001b29447221 */ /* 0x000fe20000010000 */
[----:B------:R-:W-:Y:S02]  /*ad30*/  FMUL.FTZ R27, R54, R27 ;  /* 0x0000001b361b7220 */ /* 0x000fe40000410000 */
[----:B0-----:R-:W-:Y:S01]  /*ad40*/  FMUL.FTZ R35, R35, R34 ;  /* 0x0000002223237220 */ /* 0x001fe20000410000 */
[----:B------:R-:W-:Y:S01]  /*ad50*/  FADD.FTZ R34, -R34, 1 ;  /* 0x3f80000022227421 */ /* 0x000fe20000010100 */
[----:B------:R-:W-:Y:S01]  /*ad60*/  FFMA.FTZ R29, R22, R27, R29 ;  /* 0x0000001b161d7223 */ /* 0x000fe2000001001d */
[----:B------:R-:W-:Y:S02]  /*ad70*/  FFMA.FTZ R22, R55, R45, R6 ;  /* 0x0000002d37167223 */ /* 0x000fe40000010006 */
[----:B------:R-:W-:-:S02]  /*ad80*/  FFMA.FTZ R24, R24, R34, 1 ;  /* 0x3f80000018187423 */ /* 0x000fc40000010022 */
        /* <DEDUP_REMOVED lines=9> */
[----:B------:R-:W2:Y:S01]  /*ae20*/  LDL.LU.S16 R72, [R1+0x15e] ;  /* 0x00015e0001487983 */ /* 0x000ea20000300600 */
[----:B---3--:R-:W-:-:S03]  /*ae30*/  HADD2.F32 R43, -RZ, R70.H0_H0 ;  /* 0x20000046ff2b7230 */ /* 0x008fc60000004100 */
[----:B------:R-:W3:Y:S01]  /*ae40*/  LDL.S16 R70, [R1+0x15a] ;  /* 0x00015a0001467983 */ /* 0x000ee20000100600 */
[----:B------:R-:W-:-:S03]  /*ae50*/  HADD2.F32 R41, -RZ, R77.H0_H0 ;  /* 0x2000004dff297230 */ /* 0x000fc60000004100 */
[----:B------:R-:W4:Y:S01]  /*ae60*/  LDL.LU.S16 R77, [R1+0x158] ;  /* 0x00015800014d7983 */ /* 0x000f220000300600 */
[----:B------:R-:W-:-:S03]  /*ae70*/  HADD2.F32 R38, -RZ, R73.H0_H0 ;  /* 0x20000049ff267230 */ /* 0x000fc60000004100 */
[----:B------:R-:W4:Y:S01]  /*ae80*/  LDL.S16 R73, [R1+0x162] ;  /* 0x0001620001497983 */ /* 0x000f220000100600 */
        /* <DEDUP_REMOVED lines=33> */
[----:B------:R-:W-:Y:S01]  /*b0a0*/  FMUL.FTZ R22, R34, R22 ;  /* 0x0000001622167220 */ /* 0x000fe20000410000 */
[----:B------:R-:W-:Y:S02]  /*b0b0*/  HADD2.F32 R34, -RZ, R73.H0_H0 ;  /* 0x20000049ff227230 */ /* 0x000fe40000004100 */
        /* <DEDUP_REMOVED lines=45> */
[----:B------:R-:W3:Y:S01]  /*b390*/  LDL.LU.S16 R77, [R1+0x16e] ;  /* 0x00016e00014d7983 */ /* 0x000ee20000300600 */
[----:B------:R-:W-:Y:S01]  /*b3a0*/  FFMA.FTZ R17, R26, R9, R31 ;  /* 0x000000091a117223 */ /* 0x000fe2000001001f */
[----:B------:R-:W-:Y:S02]  /*b3b0*/  HADD2.F32 R31, -RZ, R73.H0_H0 ;  /* 0x20000049ff1f7230 */ /* 0x000fe40000004100 */
[----:B------:R-:W4:Y:S01]  /*b3c0*/  LDL.S16 R73, [R1+0x172] ;  /* 0x0001720001497983 */ /* 0x000f220000100600 */
[----:B------:R-:W-:Y:S02]  /*b3d0*/  HADD2.F32 R33, -RZ, R76.H0_H0 ;  /* 0x2000004cff217230 */ /* 0x000fe40000004100 */
[----:B------:R-:W-:Y:S01]  /*b3e0*/  FMUL.FTZ R19, R27, R19 ;  /* 0x000000131b137220 */ /* 0x000fe20000410000 */
[----:B------:R-:W-:Y:S01]  /*b3f0*/  FMUL.FTZ R9, R55, R9 ;  /* 0x0000000937097220 */ /* 0x000fe20000410000 */
[----:B------:R-:W-:Y:S01]  /*b400*/  FADD.FTZ R31, R31, -UR28 ;  /* 0x8000001c1f1f7e21 */ /* 0x000fe20008010000 */
[----:B------:R-:W4:Y:S01]  /*b410*/  LDL.S16 R76, [R1+0x174] ;  /* 0x00017400014c7983 */ /* 0x000f220000100600 */
[----:B------:R-:W-:-:S04]  /*b420*/  FADD.FTZ R33, R33, -UR28 ;  /* 0x8000001c21217e21 */ /* 0x000fc80008010000 */
[----:B------:R-:W-:Y:S01]  /*b430*/  FMUL.FTZ R33, R33, UR16 ;  /* 0x0000001021217c20 */ /* 0x000fe20008410000 */
[----:B------:R-:W-:-:S03]  /*b440*/  FFMA.FTZ R26, R26, R9, R29 ;  /* 0x000000091a1a7223 */ /* 0x000fc6000001001d */
        /* <DEDUP_REMOVED lines=16> */
[----:B------:R-:W-:Y:S01]  /*b550*/  FADD.FTZ R68, R68, R71 ;  /* 0x0000004744447221 */ /* 0x000fe20000010000 */
[-C--:B------:R-:W-:Y:S01]  /*b560*/  FFMA.FTZ R65, R25, R71.reuse, R65 ;  /* 0x0000004719417223 */ /* 0x080fe20000010041 */
        /* <DEDUP_REMOVED lines=18> */
[----:B------:R-:W-:-:S04]  /*b690*/  FFMA.FTZ R26, R26, R27, 1 ;  /* 0x3f8000001a1a7423 */ /* 0x000fc8000001001b */
[----:B------:R-:W-:Y:S01]  /*b6a0*/  FMUL.FTZ R26, R72, R26 ;  /* 0x0000001a481a7220 */ /* 0x000fe20000410000 */
[----:B---3--:R-:W-:Y:S02]  /*b6b0*/  HADD2.F32 R27, -RZ, R77.H0_H0 ;  /* 0x2000004dff1b7230 */ /* 0x008fe40000004100 */
[----:B------:R-:W2:Y:S03]  /*b6c0*/  LDL.LU.S16 R77, [R1+0x176] ;  /* 0x00017600014d7983 */ /* 0x000ea60000300600 */
[----:B------:R-:W-:-:S04]  /*b6d0*/  FADD.FTZ R27, R27, -UR28 ;  /* 0x8000001c1b1b7e21 */ /* 0x000fc80008010000 */
[----:B------:R-:W-:Y:S01]  /*b6e0*/  FMUL.FTZ R27, R27, UR16 ;  /* 0x000000101b1b7c20 */ /* 0x000fe20008410000 */
[----:B------:R-:W-:-:S03]  /*b6f0*/  FADD.FTZ R70, R71, R70 ;  /* 0x0000004647467221 */ /* 0x000fc60000010000 */
[----:B------:R-:W-:-:S04]  /*b700*/  FFMA.FTZ R72, R54, R27, R7 ;  /* 0x0000001b36487223 */ /* 0x000fc80000010007 */
[----:B------:R-:W-:-:S06]  /*b710*/  FMUL.FTZ R71, R72, -1.4426950216293334961 ;  /* 0xbfb8aa3b48477820 */ /* 0x000fcc0000410000 */
[----:B------:R-:W0:Y:S01]  /*b720*/  MUFU.EX2 R71, R71 ;  /* 0x0000004700477308 */ /* 0x000e220000000800 */
[----:B------:R-:W-:Y:S02]  /*b730*/  HADD2.F32 R11, -RZ, R11.H1_H1 ;  /* 0x3000000bff0b7230 */ /* 0x000fe40000004100 */
[----:B0-----:R-:W-:-:S06]  /*b740*/  FADD.FTZ R71, R71, 1 ;  /* 0x3f80000047477421 */ /* 0x001fcc0000010000 */
[----:B------:R-:W0:Y:S01]  /*b750*/  MUFU.RCP R71, R71 ;  /* 0x0000004700477308 */ /* 0x000e220000001000 */
[----:B----4-:R-:W-:Y:S02]  /*b760*/  HADD2.F32 R73, -RZ, R73.H0_H0 ;  /* 0x20000049ff497230 */ /* 0x010fe40000004100 */
        /* <DEDUP_REMOVED lines=9> */
[----:B------:R-:W-:-:S04]  /*b800*/  FFMA.FTZ R71, R72, R71, 1 ;  /* 0x3f80000048477423 */ /* 0x000fc80000010047 */
[----:B------:R-:W-:Y:S01]  /*b810*/  FMUL.FTZ R73, R73, R71 ;  /* 0x0000004749497220 */ /* 0x000fe20000410000 */
        /* <DEDUP_REMOVED lines=22> */
[----:B------:R-:W-:Y:S02]  /*b980*/  HADD2.F32 R15, -RZ, R76.H0_H0 ;  /* 0x2000004cff0f7230 */ /* 0x000fe40000004100 */
[----:B------:R-:W3:Y:S03]  /*b990*/  LDL.S16 R76, [R1+0x178] ;  /* 0x00017800014c7983 */ /* 0x000ee60000100600 */
[----:B------:R-:W-:Y:S01]  /*b9a0*/  FADD.FTZ R15, R15, -UR28 ;  /* 0x8000001c0f0f7e21 */ /* 0x000fe20008010000 */
[----:B------:R-:W-:Y:S01]  /*b9b0*/  FADD.FTZ R68, R68, R62 ;  /* 0x0000003e44447221 */ /* 0x000fe20000010000 */
[-C--:B------:R-:W-:Y:S02]  /*b9c0*/  FFMA.FTZ R65, R69, R62.reuse, R65 ;  /* 0x0000003e45417223 */ /* 0x080fe40000010041 */
[----:B------:R-:W-:Y:S01]  /*b9d0*/  FMUL.FTZ R15, R15, UR16 ;  /* 0x000000100f0f7c20 */ /* 0x000fe20008410000 */
[----:B------:R-:W-:Y:S01]  /*b9e0*/  FMUL.FTZ R71, R71, R21 ;  /* 0x0000001547477220 */ /* 0x000fe20000410000 */
[----:B------:R-:W-:-:S02]  /*b9f0*/  FMUL.FTZ R62, R54, R62 ;  /* 0x0000003e363e7220 */ /* 0x000fc40000410000 */
[----:B------:R-:W-:Y:S02]  /*ba00*/  FFMA.FTZ R21, R55, R15, R6 ;  /* 0x0000000f37157223 */ /* 0x000fe40000010006 */
[----:B------:R-:W-:Y:S02]  /*ba10*/  FFMA.FTZ R25, R69, R62, R25 ;  /* 0x0000003e45197223 */ /* 0x000fe40000010019 */
        /* <DEDUP_REMOVED lines=23> */
[----:B------:R-:W-:Y:S01]  /*bb90*/  FADD.FTZ R23, R23, R59 ;  /* 0x0000003b17177221 */ /* 0x000fe20000010000 */
[-C--:B------:R-:W-:Y:S01]  /*bba0*/  FFMA.FTZ R17, R67, R59.reuse, R17 ;  /* 0x0000003b43117223 */ /* 0x080fe20000010011 */
[----:B------:R-:W-:-:S04]  /*bbb0*/  FMUL.FTZ R59, R55, R59 ;  /* 0x0000003b373b7220 */ /* 0x000fc80000410000 */
[----:B------:R-:W-:Y:S01]  /*bbc0*/  FFMA.FTZ R25, R67, R59, R25 ;  /* 0x0000003b43197223 */ /* 0x000fe20000010019 */
[----:B------:R-:W-:Y:S01]  /*bbd0*/  FMUL.FTZ R12, R12, R72 ;  /* 0x000000480c0c7220 */ /* 0x000fe20000410000 */
[----:B------:R-:W-:Y:S02]  /*bbe0*/  HADD2.F32 R74, -RZ, R13.H1_H1 ;  /* 0x3000000dff4a7230 */ /* 0x000fe40000004100 */
[----:B---3--:R-:W-:Y:S02]  /*bbf0*/  HADD2.F32 R62, -RZ, R76.H0_H0 ;  /* 0x2000004cff3e7230 */ /* 0x008fe40000004100 */
[----:B------:R-:W3:Y:S03]  /*bc00*/  LDL.S16 R76, [R1+0x17c] ;  /* 0x00017c00014c7983 */ /* 0x000ee60000100600 */
        /* <DEDUP_REMOVED lines=30> */
[----:B------:R-:W-:Y:S02]  /*bdf0*/  HADD2.F32 R75, -RZ, R18.H0_H0 ;  /* 0x20000012ff4b7230 */ /* 0x000fe40000004100 */
        /* <DEDUP_REMOVED lines=32> */
[----:B------:R-:W-:Y:S01]  /*c000*/  FADD.FTZ R70, R70, R40 ;  /* 0x0000002846467221 */ /* 0x000fe20000010000 */
[----:B---3--:R-:W-:-:S05]  /*c010*/  HADD2.F32 R56, -RZ, R76.H0_H0 ;  /* 0x2000004cff387230 */ /* 0x008fca0000004100 */
[----:B------:R-:W-:-:S04]  /*c020*/  FADD.FTZ R56, R56, -UR28 ;  /* 0x8000001c38387e21 */ /* 0x000fc80008010000 */
[----:B------:R-:W-:-:S04]  /*c030*/  FMUL.FTZ R56, R56, UR16 ;  /* 0x0000001038387c20 */ /* 0x000fc80008410000 */
[----:B------:R-:W-:-:S04]  /*c040*/  FFMA.FTZ R64, R55, R56, R6 ;  /* 0x0000003837407223 */ /* 0x000fc80000010006 */
[----:B------:R-:W-:-:S06]  /*c050*/  FMUL.FTZ R75, R64, -1.4426950216293334961 ;  /* 0xbfb8aa3b404b7820 */ /* 0x000fcc0000410000 */
[----:B------:R-:W0:Y:S01]  /*c060*/  MUFU.EX2 R75, R75 ;  /* 0x0000004b004b7308 */ /* 0x000e220000000800 */
[--C-:B------:R-:W-:Y:S02]  /*c070*/  HADD2.F32 R76, -RZ, R14.reuse.H0_H0 ;  /* 0x2000000eff4c7230 */ /* 0x100fe40000004100 */
[----:B------:R-:W-:Y:S02]  /*c080*/  HADD2.F32 R14, -RZ, R14.H1_H1 ;  /* 0x3000000eff0e7230 */ /* 0x000fe40000004100 */
        /* <DEDUP_REMOVED lines=13> */
[----:B--2---:R-:W-:Y:S02]  /*c160*/  HADD2.F32 R76, -RZ, R77.H0_H0 ;  /* 0x2000004dff4c7230 */ /* 0x004fe40000004100 */
[----:B------:R-:W-:Y:S01]  /*c170*/  FADD.FTZ R68, R68, R48 ;  /* 0x0000003044447221 */ /* 0x000fe20000010000 */
[----:B------:R-:W-:Y:S01]  /*c180*/  FFMA.FTZ R65, R63, R48, R65 ;  /* 0x000000303f417223 */ /* 0x000fe20000010041 */
[----:B------:R-:W2:Y:S01]  /*c190*/  LDL.S16 R77, [R1+0x186] ;  /* 0x00018600014d7983 */ /* 0x000ea20000100600 */
[----:B0-----:R-:W-:Y:S01]  /*c1a0*/  FMUL.FTZ R76, R76, R64 ;  /* 0x000000404c4c7220 */ /* 0x001fe20000410000 */
[----:B------:R-:W-:-:S04]  /*c1b0*/  FADD.FTZ R64, -R64, 1 ;  /* 0x3f80000040407421 */ /* 0x000fc80000010100 */
[----:B------:R-:W-:Y:S01]  /*c1c0*/  FFMA.FTZ R64, R40, R64, 1 ;  /* 0x3f80000028407423 */ /* 0x000fe20000010040 */
[----:B------:R-:W-:Y:S02]  /*c1d0*/  HADD2.F32 R40, -RZ, R10.H0_H0 ;  /* 0x2000000aff287230 */ /* 0x000fe40000004100 */
        /* <DEDUP_REMOVED lines=16> */
[----:B------:R-:W-:Y:S01]  /*c2e0*/  FMUL.FTZ R10, R10, R64 ;  /* 0x000000400a0a7220 */ /* 0x000fe20000410000 */
[----:B------:R-:W-:Y:S01]  /*c2f0*/  FADD.FTZ R23, R23, R36 ;  /* 0x0000002417177221 */ /* 0x000fe20000010000 */
[-C--:B------:R-:W-:Y:S01]  /*c300*/  FFMA.FTZ R17, R61, R36.reuse, R17 ;  /* 0x000000243d117223 */ /* 0x080fe20000010011 */
[----:B------:R-:W-:-:S04]  /*c310*/  FMUL.FTZ R36, R55, R36 ;  /* 0x0000002437247220 */ /* 0x000fc80000410000 */
[----:B------:R-:W-:Y:S01]  /*c320*/  FFMA.FTZ R25, R61, R36, R25 ;  /* 0x000000243d197223 */ /* 0x000fe20000010019 */
[----:B------:R-:W-:Y:S01]  /*c330*/  FADD.FTZ R61, R68, R44 ;  /* 0x0000002c443d7221 */ /* 0x000fe20000010000 */
[----:B------:R-:W-:-:S03]  /*c340*/  FADD.FTZ R23, R23, R52 ;  /* 0x0000003417177221 */ /* 0x000fc60000010000 */
[----:B------:R-:W-:-:S04]  /*c350*/  FADD.FTZ R61, R61, R32 ;  /* 0x000000203d3d7221 */ /* 0x000fc80000010000 */
[----:B------:R-:W-:-:S04]  /*c360*/  FADD.FTZ R61, R61, R28 ;  /* 0x0000001c3d3d7221 */ /* 0x000fc80000010000 */
[----:B------:R-:W-:Y:S01]  /*c370*/  FADD.FTZ R61, R61, R24 ;  /* 0x000000183d3d7221 */ /* 0x000fe20000010000 */
[----:B------:R-:W-:-:S04]  /*c380*/  FADD.FTZ R23, R23, R50 ;  /* 0x0000003217177221 */ /* 0x000fc80000010000 */
[----:B------:R-:W-:-:S04]  /*c390*/  FADD.FTZ R23, R23, R46 ;  /* 0x0000002e17177221 */ /* 0x000fc80000010000 */
[----:B------:R-:W-:-:S04]  /*c3a0*/  FADD.FTZ R23, R23, R42 ;  /* 0x0000002a17177221 */ /* 0x000fc80000010000 */
[----:B------:R-:W-:-:S04]  /*c3b0*/  FADD.FTZ R23, R23, R38 ;  /* 0x0000002617177221 */ /* 0x000fc80000010000 */
[----:B------:R-:W-:-:S04]  /*c3c0*/  FADD.FTZ R23, R23, R34 ;  /* 0x0000002217177221 */ /* 0x000fc80000010000 */
[----:B------:R-:W-:-:S04]  /*c3d0*/  FADD.FTZ R23, R23, R30 ;  /* 0x0000001e17177221 */ /* 0x000fc80000010000 */
[----:B------:R-:W-:Y:S01]  /*c3e0*/  FADD.FTZ R23, R23, R26 ;  /* 0x0000001a17177221 */ /* 0x000fe20000010000 */
[----:B--2---:R-:W-:Y:S02]  /*c3f0*/  HADD2.F32 R77, -RZ, R77.H0_H0 ;  /* 0x2000004dff4d7230 */ /* 0x004fe40000004100 */
        /* <DEDUP_REMOVED lines=12> */
[----:B------:R-:W-:Y:S01]  /*c4c0*/  FMUL.FTZ R44, R54, R44 ;  /* 0x0000002c362c7220 */ /* 0x000fe20000410000 */
[----:B------:R-:W-:Y:S01]  /*c4d0*/  FADD.FTZ R65, R70, R36 ;  /* 0x0000002446417221 */ /* 0x000fe20000010000 */
[-C--:B------:R-:W-:Y:S01]  /*c4e0*/  FFMA.FTZ R36, R58, R52.reuse, R17 ;  /* 0x000000343a247223 */ /* 0x080fe20000010011 */
[----:B------:R-:W-:Y:S01]  /*c4f0*/  FMUL.FTZ R52, R55, R52 ;  /* 0x0000003437347220 */ /* 0x000fe20000410000 */
[----:B------:R-:W-:Y:S01]  /*c500*/  FFMA.FTZ R25, R60, R44, R25 ;  /* 0x0000002c3c197223 */ /* 0x000fe20000010019 */
[----:B------:R-:W-:Y:S01]  /*c510*/  FADD.FTZ R65, R44, R65 ;  /* 0x000000412c417221 */ /* 0x000fe20000010000 */
[----:B------:R-:W-:Y:S02]  /*c520*/  FMUL.FTZ R44, R54, R32 ;  /* 0x00000020362c7220 */ /* 0x000fe40000410000 */
[----:B------:R-:W-:Y:S01]  /*c530*/  FFMA.FTZ R25, R58, R52, R25 ;  /* 0x000000343a197223 */ /* 0x000fe20000010019 */
[----:B------:R-:W-:Y:S01]  /*c540*/  FADD.FTZ R65, R65, R52 ;  /* 0x0000003441417221 */ /* 0x000fe20000010000 */
[----:B------:R-:W-:-:S02]  /*c550*/  FMUL.FTZ R52, R55, R50 ;  /* 0x0000003237347220 */ /* 0x000fc40000410000 */
[C---:B------:R-:W-:Y:S01]  /*c560*/  FFMA.FTZ R25, R57.reuse, R44, R25 ;  /* 0x0000002c39197223 */ /* 0x040fe20000010019 */
[----:B------:R-:W-:Y:S01]  /*c570*/  FADD.FTZ R65, R44, R65 ;  /* 0x000000412c417221 */ /* 0x000fe20000010000 */
[----:B------:R-:W-:Y:S01]  /*c580*/  FFMA.FTZ R64, R57, R32, R64 ;  /* 0x0000002039407223 */ /* 0x000fe20000010040 */
[----:B------:R-:W-:Y:S01]  /*c590*/  FMUL.FTZ R32, R54, R28 ;  /* 0x0000001c36207220 */ /* 0x000fe20000410000 */
[----:B------:R-:W-:Y:S01]  /*c5a0*/  FFMA.FTZ R25, R53, R52, R25 ;  /* 0x0000003435197223 */ /* 0x000fe20000010019 */
[----:B------:R-:W-:Y:S01]  /*c5b0*/  FADD.FTZ R65, R65, R52 ;  /* 0x0000003441417221 */ /* 0x000fe20000010000 */
[----:B------:R-:W-:Y:S01]  /*c5c0*/  FFMA.FTZ R36, R53, R50, R36 ;  /* 0x0000003235247223 */ /* 0x000fe20000010024 */
[----:B------:R-:W-:Y:S01]  /*c5d0*/  FMUL.FTZ R17, R55, R46 ;  /* 0x0000002e37117220 */ /* 0x000fe20000410000 */
[C---:B------:R-:W-:Y:S01]  /*c5e0*/  FFMA.FTZ R44, R51.reuse, R32, R25 ;  /* 0x00000020332c7223 */ /* 0x040fe20000010019 */
[----:B------:R-:W-:Y:S01]  /*c5f0*/  FADD.FTZ R65, R32, R65 ;  /* 0x0000004120417221 */ /* 0x000fe20000010000 */
[----:B------:R-:W-:Y:S01]  /*c600*/  FFMA.FTZ R64, R51, R28, R64 ;  /* 0x0000001c33407223 */ /* 0x000fe20000010040 */
        /* <DEDUP_REMOVED lines=8> */
[C---:B------:R-:W-:Y:S01]  /*c690*/  FFMA.FTZ R36, R45.reuse, R42, R36 ;  /* 0x0000002a2d247223 */ /* 0x040fe20000010024 */
[----:B------:R-:W-:Y:S01]  /*c6a0*/  FFMA.FTZ R45, R45, R17, R32 ;  /* 0x000000112d2d7223 */ /* 0x000fe20000010020 */
[----:B------:R-:W-:Y:S01]  /*c6b0*/  FMUL.FTZ R24, R54, R22 ;  /* 0x0000001636187220 */ /* 0x000fe20000410000 */
[----:B------:R-:W-:Y:S01]  /*c6c0*/  FADD.FTZ R65, R65, R17 ;  /* 0x0000001141417221 */ /* 0x000fe20000010000 */
[----:B------:R-:W-:Y:S02]  /*c6d0*/  FMUL.FTZ R17, R55, R38 ;  /* 0x0000002637117220 */ /* 0x000fe40000410000 */
[----:B------:R-:W-:Y:S01]  /*c6e0*/  FFMA.FTZ R28, R43, R24, R45 ;  /* 0x000000182b1c7223 */ /* 0x000fe2000001002d */
[----:B------:R-:W-:Y:S01]  /*c6f0*/  FADD.FTZ R65, R24, R65 ;  /* 0x0000004118417221 */ /* 0x000fe20000010000 */
[C---:B------:R-:W-:Y:S01]  /*c700*/  FFMA.FTZ R36, R41.reuse, R38, R36 ;  /* 0x0000002629247223 */ /* 0x040fe20000010024 */
[----:B------:R-:W-:Y:S01]  /*c710*/  FMUL.FTZ R24, R54, R19 ;  /* 0x0000001336187220 */ /* 0x000fe20000410000 */
[----:B------:R-:W-:Y:S01]  /*c720*/  FFMA.FTZ R41, R41, R17, R28 ;  /* 0x0000001129297223 */ /* 0x000fe2000001001c */
[----:B------:R-:W-:Y:S01]  /*c730*/  FFMA.FTZ R64, R43, R22, R64 ;  /* 0x000000162b407223 */ /* 0x000fe20000010040 */
[----:B------:R-:W-:Y:S01]  /*c740*/  FADD.FTZ R65, R65, R17 ;  /* 0x0000001141417221 */ /* 0x000fe20000010000 */
[----:B------:R-:W-:Y:S01]  /*c750*/  FADD.FTZ R22, R61, R22 ;  /* 0x000000163d167221 */ /* 0x000fe20000010000 */
[----:B------:R-:W-:Y:S01]  /*c760*/  FFMA.FTZ R28, R39, R24, R41 ;  /* 0x00000018271c7223 */ /* 0x000fe20000010029 */
[-C--:B------:R-:W-:Y:S01]  /*c770*/  FMUL.FTZ R17, R55, R34.reuse ;  /* 0x0000002237117220 */ /* 0x080fe20000410000 */
        /* <DEDUP_REMOVED lines=10> */
[C---:B------:R-:W-:Y:S01]  /*c820*/  FFMA.FTZ R36, R33.reuse, R30, R36 ;  /* 0x0000001e21247223 */ /* 0x040fe20000010024 */
[----:B------:R-:W-:Y:S01]  /*c830*/  FMUL.FTZ R22, R54, R9 ;  /* 0x0000000936167220 */ /* 0x000fe20000410000 */
[----:B------:R-:W-:Y:S01]  /*c840*/  FFMA.FTZ R33, R33, R17, R24 ;  /* 0x0000001121217223 */ /* 0x000fe20000010018 */
[----:B------:R-:W-:Y:S01]  /*c850*/  FADD.FTZ R65, R65, R17 ;  /* 0x0000001141417221 */ /* 0x000fe20000010000 */
[----:B------:R-:W-:Y:S02]  /*c860*/  FMUL.FTZ R17, R55, R26 ;  /* 0x0000001a37117220 */ /* 0x000fe40000410000 */
[----:B------:R-:W-:Y:S01]  /*c870*/  FFMA.FTZ R24, R31, R22, R33 ;  /* 0x000000161f187223 */ /* 0x000fe20000010021 */
[----:B------:R-:W-:Y:S01]  /*c880*/  FADD.FTZ R65, R22, R65 ;  /* 0x0000004116417221 */ /* 0x000fe20000010000 */
[C---:B------:R-:W-:Y:S01]  /*c890*/  FFMA.FTZ R36, R29.reuse, R26, R36 ;  /* 0x0000001a1d247223 */ /* 0x040fe20000010024 */
[----:B------:R-:W-:Y:S01]  /*c8a0*/  FMUL.FTZ R22, R54, R73 ;  /* 0x0000004936167220 */ /* 0x000fe20000410000 */
[----:B------:R-:W-:Y:S01]  /*c8b0*/  FFMA.FTZ R29, R29, R17, R24 ;  /* 0x000000111d1d7223 */ /* 0x000fe20000010018 */
[----:B------:R-:W-:Y:S01]  /*c8c0*/  FADD.FTZ R65, R65, R17 ;  /* 0x0000001141417221 */ /* 0x000fe20000010000 */
[----:B------:R-:W-:Y:S01]  /*c8d0*/  FFMA.FTZ R64, R35, R16, R64 ;  /* 0x0000001023407223 */ /* 0x000fe20000010040 */
[----:B------:R-:W-:Y:S01]  /*c8e0*/  FMUL.FTZ R17, R55, R20 ;  /* 0x0000001437117220 */ /* 0x000fe20000410000 */
[----:B------:R-:W-:Y:S01]  /*c8f0*/  FFMA.FTZ R24, R27, R22, R29 ;  /* 0x000000161b187223 */ /* 0x000fe2000001001d */
[----:B------:R-:W-:Y:S01]  /*c900*/  FADD.FTZ R16, R19, R16 ;  /* 0x0000001013107221 */ /* 0x000fe20000010000 */
[----:B------:R-:W-:Y:S01]  /*c910*/  FADD.FTZ R65, R22, R65 ;  /* 0x0000004116417221 */ /* 0x000fe20000010000 */
[----:B------:R-:W-:Y:S01]  /*c920*/  FFMA.FTZ R64, R31, R9, R64 ;  /* 0x000000091f407223 */ /* 0x000fe20000010040 */
[C---:B------:R-:W-:Y:S01]  /*c930*/  FFMA.FTZ R36, R11.reuse, R20, R36 ;  /* 0x000000140b247223 */ /* 0x040fe20000010024 */
[----:B------:R-:W-:Y:S01]  /*c940*/  FFMA.FTZ R24, R11, R17, R24 ;  /* 0x000000110b187223 */ /* 0x000fe20000010018 */
[----:B------:R-:W-:Y:S01]  /*c950*/  FMUL.FTZ R11, R54, R71 ;  /* 0x00000047360b7220 */ /* 0x000fe20000410000 */
[----:B------:R-:W-:Y:S01]  /*c960*/  FADD.FTZ R16, R16, R9 ;  /* 0x0000000910107221 */ /* 0x000fe20000010000 */
[----:B------:R-:W-:Y:S01]  /*c970*/  FADD.FTZ R26, R65, R17 ;  /* 0x00000011411a7221 */ /* 0x000fe20000010000 */
[----:B------:R-:W-:Y:S01]  /*c980*/  FFMA.FTZ R9, R27, R73, R64 ;  /* 0x000000491b097223 */ /* 0x000fe20000010040 */
        /* <DEDUP_REMOVED lines=10> */
[----:B------:R-:W-:Y:S01]  /*ca30*/  FADD.FTZ R71, R16, R71 ;  /* 0x0000004710477221 */ /* 0x000fe20000010000 */
[----:B------:R-:W-:Y:S01]  /*ca40*/  FFMA.FTZ R15, R21, R8, R15 ;  /* 0x00000008150f7223 */ /* 0x000fe2000001000f */
[----:B------:R-:W-:Y:S01]  /*ca50*/  FMUL.FTZ R16, R55, R72 ;  /* 0x0000004837107220 */ /* 0x000fe20000410000 */
[----:B------:R-:W-:Y:S01]  /*ca60*/  FADD.FTZ R17, R8, R17 ;  /* 0x0000001108117221 */ /* 0x000fe20000010000 */
[----:B------:R-:W-:Y:S01]  /*ca70*/  FADD.FTZ R69, R20, R69 ;  /* 0x0000004514457221 */ /* 0x000fe20000010000 */
[-C--:B------:R-:W-:Y:S01]  /*ca80*/  FMUL.FTZ R20, R54, R13.reuse ;  /* 0x0000000d36147220 */ /* 0x080fe20000410000 */
        /* <DEDUP_REMOVED lines=8> */
[----:B------:R-:W-:Y:S01]  /*cb10*/  FFMA.FTZ R9, R67, R13, R22 ;  /* 0x0000000d43097223 */ /* 0x000fe20000010016 */
[----:B------:R-:W-:Y:S01]  /*cb20*/  FADD.FTZ R13, R12, R13 ;  /* 0x0000000d0c0d7221 */ /* 0x000fe20000010000 */
[----:B------:R-:W-:Y:S01]  /*cb30*/  FFMA.FTZ R16, R59, R11, R16 ;  /* 0x0000000b3b107223 */ /* 0x000fe20000010010 */
[----:B------:R-:W-:Y:S01]  /*cb40*/  FMUL.FTZ R15, R54, R18 ;  /* 0x00000012360f7220 */ /* 0x000fe20000410000 */
[----:B------:R-:W-:Y:S01]  /*cb50*/  FADD.FTZ R12, R17, R11 ;  /* 0x0000000b110c7221 */ /* 0x000fe20000010000 */
[----:B------:R-:W-:-:S02]  /*cb60*/  FMUL.FTZ R17, R55, R75 ;  /* 0x0000004b37117220 */ /* 0x000fc40000410000 */
[----:B------:R-:W-:Y:S01]  /*cb70*/  FFMA.FTZ R11, R66, R15, R16 ;  /* 0x0000000f420b7223 */ /* 0x000fe20000010010 */
[----:B------:R-:W-:Y:S01]  /*cb80*/  FADD.FTZ R12, R15, R12 ;  /* 0x0000000c0f0c7221 */ /* 0x000fe20000010000 */
[----:B------:R-:W-:Y:S02]  /*cb90*/  FMUL.FTZ R15, R54, R76 ;  /* 0x0000004c360f7220 */ /* 0x000fe40000410000 */
[----:B------:R-:W-:Y:S01]  /*cba0*/  FFMA.FTZ R19, R56, R17, R11 ;  /* 0x0000001138137223 */ /* 0x000fe2000001000b */
[----:B------:R-:W-:Y:S01]  /*cbb0*/  FADD.FTZ R12, R12, R17 ;  /* 0x000000110c0c7221 */ /* 0x000fe20000010000 */
        /* <DEDUP_REMOVED lines=21> */
[----:B------:R-:W-:-:S07]  /*cd10*/  FADD.FTZ R19, R19, R48 ;  /* 0x0000003013137221 */ /* 0x000fce0000010000 */
.L_x_1209:
        /* <DEDUP_REMOVED lines=47> */
.L_x_1211:
[----:B------:R-:W-:Y:S05]  /*d010*/  BSYNC.RECONVERGENT B0 ;  /* 0x0000000000007941 */ /* 0x000fea0003800200 */
.L_x_1210:
        /* <DEDUP_REMOVED lines=62> */
.L_x_1213:
[----:B------:R-:W-:Y:S05]  /*d400*/  BSYNC.RECONVERGENT B0 ;  /* 0x0000000000007941 */ /* 0x000fea0003800200 */
.L_x_1212:
        /* <DEDUP_REMOVED lines=78> */
.L_x_1215:
[----:B------:R-:W-:Y:S05]  /*d8f0*/  BSYNC.RECONVERGENT B0 ;  /* 0x0000000000007941 */ /* 0x000fea0003800200 */
.L_x_1214:
        /* <DEDUP_REMOVED lines=30> */
.L_x_1217:
[----:B------:R-:W-:Y:S05]  /*dae0*/  BSYNC.RECONVERGENT B0 ;  /* 0x0000000000007941 */ /* 0x000fea0003800200 */
.L_x_1216:
        /* <DEDUP_REMOVED lines=34> */
.L_x_1221:
[----:B------:R-:W2:Y:S04]  /*dd10*/  LDG.E.STRONG.GPU R8, desc[UR10][R14.64] ;  /* 0x0000000a0e087981 */ /* 0x000ea8000c1ef900 */
[----:B--2---:R-:W-:Y:S04]  /*dd20*/  CCTL.IVALL ;  /* 0x00000000ff00798f */ /* 0x004fe80002000000 */
[----:B------:R0:W-:Y:S01]  /*dd30*/  STL [R1], R8 ;  /* 0x0000000801007387 */ /* 0x0001e20000100800 */
[----:B------:R-:W-:-:S13]  /*dd40*/  ISETP.NE.AND P0, PT, R8, UR5, PT ;  /* 0x0000000508007c0c */ /* 0x000fda000bf05270 */
[----:B0-----:R-:W-:Y:S05]  /*dd50*/  @P0 BRA `(.L_x_1221) ;  /* 0xfffffffc00ec0947 */ /* 0x001fea000383ffff */
.L_x_1220:
[----:B------:R-:W-:Y:S05]  /*dd60*/  BSYNC.RECONVERGENT B0 ;  /* 0x0000000000007941 */ /* 0x000fea0003800200 */
.L_x_1219:
        /* <DEDUP_REMOVED lines=15> */
.L_x_1223:
        /* <DEDUP_REMOVED lines=77> */
.L_x_1222:
        /* <DEDUP_REMOVED lines=52> */
.L_x_1224:
        /* <DEDUP_REMOVED lines=27> */
.L_x_1225:
        /* <DEDUP_REMOVED lines=12> */
.L_x_1226:
[----:B------:R-:W-:Y:S05]  /*e8e0*/  BSYNC.RECONVERGENT B0 ;  /* 0x0000000000007941 */ /* 0x000fea0003800200 */
.L_x_1218:
        /* <DEDUP_REMOVED lines=17> */
.L_x_1232:
        /* <DEDUP_REMOVED lines=62> */
.L_x_1228:
[----:B------:R-:W-:Y:S05]  /*ede0*/  BSYNC.RECONVERGENT B0 ;  /* 0x0000000000007941 */ /* 0x000fea0003800200 */
.L_x_1227:
        /* <DEDUP_REMOVED lines=23> */
.L_x_1229:
        /* <DEDUP_REMOVED lines=16> */
.L_x_1231:
[----:B------:R-:W-:Y:S05]  /*f060*/  BSYNC.RECONVERGENT B0 ;  /* 0x0000000000007941 */ /* 0x000fea0003800200 */
.L_x_1230:
        /* <DEDUP_REMOVED lines=10> */
.L_x_1207:
        /* <DEDUP_REMOVED lines=16> */
.L_x_1235:
[----:B------:R-:W-:Y:S05]  /*f210*/  BSYNC.RECONVERGENT B0 ;  /* 0x0000000000007941 */ /* 0x000fea0003800200 */
.L_x_1234:
        /* <DEDUP_REMOVED lines=11> */
.L_x_1237:
[----:B------:R-:W2:Y:S04]  /*f2d0*/  LDG.E.STRONG.GPU R5, desc[UR10][R2.64] ;  /* 0x0000000a02057981 */ /* 0x000ea8000c1ef900 */
[----:B--2---:R-:W-:Y:S01]  /*f2e0*/  CCTL.IVALL ;  /* 0x00000000ff00798f */ /* 0x004fe20002000000 */
[----:B------:R-:W-:Y:S05]  /*f2f0*/  YIELD ;  /* 0x0000000000007946 */ /* 0x000fea0003800000 */
[----:B------:R-:W-:-:S13]  /*f300*/  ISETP.NE.AND P0, PT, R5, R0, PT ;  /* 0x000000000500720c */ /* 0x000fda0003f05270 */
[----:B------:R-:W-:Y:S05]  /*f310*/  @P0 BRA `(.L_x_1237) ;  /* 0xfffffffc00ec0947 */ /* 0x000fea000383ffff */
.L_x_1236:
        /* <DEDUP_REMOVED lines=74> */
.L_x_1240:
        /* <DEDUP_REMOVED lines=31> */
.L_x_1239:
[----:B------:R-:W-:Y:S05]  /*f9b0*/  BSYNC.RECONVERGENT B0 ;  /* 0x0000000000007941 */ /* 0x000fea0003800200 */
.L_x_1238:
        /* <DEDUP_REMOVED lines=10> */
.L_x_1241:
        /* <DEDUP_REMOVED lines=87> */
.L_x_1242:
        /* <DEDUP_REMOVED lines=11> */
.L_x_4516:


//--------------------- .text._Z35group_norm_nhwc_bwd_one_pass_kernelI11Fp32IOFp32WLi64ELi96ELi768EEv26Group_norm_nhwc_bwd_params --------------------------
	.section	.text._Z35group_norm_nhwc_bwd_one_pass_kernelI11Fp32IOFp32WLi64ELi96ELi768EEv26Group_norm_nhwc_bwd_params,"ax",@progbits
	.align	128
        .global         _Z35group_norm_nhwc_bwd_one_pass_kernelI11Fp32IOFp32WLi64ELi96ELi768EEv26Group_norm_nhwc_bwd_params
        .type           _Z35group_norm_nhwc_bwd_one_pass_kernelI11Fp32IOFp32WLi64ELi96ELi768EEv26Group_norm_nhwc_bwd_params,@function
        .size           _Z35group_norm_nhwc_bwd_one_pass_kernelI11Fp32IOFp32WLi64ELi96ELi768EEv26Group_norm_nhwc_bwd_params,(.L_x_4517 - _Z35group_norm_nhwc_bwd_one_pass_kernelI11Fp32IOFp32WLi64ELi96ELi768EEv26Group_norm_nhwc_bwd_params)
        .other          _Z35group_norm_nhwc_bwd_one_pass_kernelI11Fp32IOFp32WLi64ELi96ELi768EEv26Group_norm_nhwc_bwd_params,@"STO_CUDA_ENTRY STV_DEFAULT"
_Z35group_norm_nhwc_bwd_one_pass_kernelI11Fp32IOFp32WLi64ELi96ELi768EEv26Group_norm_nhwc_bwd_params:
.text._Z35group_norm_nhwc_bwd_one_pass_kernelI11Fp32IOFp32WLi64ELi96ELi768EEv26Group_norm_nhwc_bwd_params:
        /* <DEDUP_REMOVED lines=10> */
[----:B------:R-:W0:Y:S01]  /*00a0*/  LDC R3, c[0x0][0x41c] ;  /* 0x00010700ff037b82 */ /* 0x000e220000000800 */
[----:B------:R-:W-:Y:S01]  /*00b0*/  LOP3.LUT R0, R54, 0xffff, RZ, 0xc0, !PT ;  /* 0x0000ffff36007812 */ /* 0x000fe200078ec0ff */
[----:B------:R-:W1:Y:S01]  /*00c0*/  S2R R51, SR_LANEID ;  /* 0x0000000000337919 */ /* 0x000e620000000000 */
[----:B------:R-:W-:Y:S01]  /*00d0*/  UMOV UR5, 0x400 ;  /* 0x0000040000057882 */ /* 0x000fe20000000000 */
[----:B------:R-:W-:Y:S01]  /*00e0*/  SHF.R.U32.HI R70, RZ, 0x2, R54 ;  /* 0x00000002ff467819 */ /* 0x000fe20000011636 */
[----:B------:R-:W-:Y:S01]  /*00f0*/  UIADD3 UR6, UPT, UPT, UR5, 0xf0, URZ ;  /* 0x000000f005067890 */ /* 0x000fe2000fffe0ff */
[----:B------:R-:W-:Y:S02]  /*0100*/  IMAD R0, R0, 0x556, RZ ;  /* 0x0000055600007824 */ /* 0x000fe400078e02ff */
[----:B------:R-:W-:Y:S01]  /*0110*/  HFMA2 R56, -RZ, RZ, 0, 0 ;  /* 0x00000000ff387431 */ /* 0x000fe200000001ff */
[----:B------:R-:W2:Y:S01]  /*0120*/  LDC R52, c[0x0][0x374] ;  /* 0x0000dd00ff347b82 */ /* 0x000ea20000000800 */
[----:B------:R-:W-:Y:S01]  /*0130*/  MOV R55, R53 ;  /* 0x0000003500377202 */ /* 0x000fe20000000f00 */
[----:B------:R-:W3:Y:S01]  /*0140*/  LDCU.U8 UR11, c[0x0][0x414] ;  /* 0x00008280ff0b77ac */ /* 0x000ee20008000000 */
[----:B------:R-:W-:-:S02]  /*0150*/  SHF.R.U32.HI R0, RZ, 0x10, R0 ;  /* 0x00000010ff007819 */ /* 0x000fc40000011600 */
[----:B------:R-:W-:-:S03]  /*0160*/  LOP3.LUT R70, R70, 0xf8, RZ, 0xc0, !PT ;  /* 0x000000f846467812 */ /* 0x000fc600078ec0ff */
[----:B------:R-:W4:Y:S08]  /*0170*/  LDC R50, c[0x0][0x370] ;  /* 0x0000dc00ff327b82 */ /* 0x000f300000000800 */
[----:B------:R-:W5:Y:S01]  /*0180*/  S2UR UR7, SR_CgaCtaId ;  /* 0x00000000000779c3 */ /* 0x000f620000008800 */
[----:B0-----:R-:W-:Y:S01]  /*0190*/  IMAD R72, R3, UR10, R0 ;  /* 0x0000000a03487c24 */ /* 0x001fe2000f8e0200 */
[----:B------:R-:W-:-:S04]  /*01a0*/  PRMT R0, R0, 0x9910, RZ ;  /* 0x0000991000007816 */ /* 0x000fc800000000ff */
[----:B------:R-:W-:Y:S01]  /*01b0*/  IADD3 R66, PT, PT, R72, 0x10, RZ ;  /* 0x0000001048427810 */ /* 0x000fe20007ffe0ff */
[----:B------:R-:W-:Y:S01]  /*01c0*/  IMAD R0, R0, 0x30, RZ ;  /* 0x0000003000007824 */ /* 0x000fe200078e02ff */
[----:B------:R-:W-:Y:S01]  /*01d0*/  IADD3 R65, PT, PT, R72, 0x20, RZ ;  /* 0x0000002048417810 */ /* 0x000fe20007ffe0ff */
[--C-:B--2---:R-:W-:Y:S01]  /*01e0*/  IMAD R69, R52, UR10, R53.reuse ;  /* 0x0000000a34457c24 */ /* 0x104fe2000f8e0235 */
[----:B------:R-:W-:Y:S01]  /*01f0*/  IADD3 R64, PT, PT, R72, 0x30, RZ ;  /* 0x0000003048407810 */ /* 0x000fe20007ffe0ff */
[C-C-:B------:R-:W-:Y:S01]  /*0200*/  IMAD R62, R52.reuse, 0x7, R53.reuse ;  /* 0x00000007343e7824 */ /* 0x140fe200078e0235 */
[----:B------:R-:W-:Y:S01]  /*0210*/  IADD3 R0, PT, PT, RZ, -R0, RZ ;  /* 0x80000000ff007210 */ /* 0x000fe20007ffe0ff */
[C-C-:B------:R-:W-:Y:S01]  /*0220*/  IMAD R61, R52.reuse, 0x6, R53.reuse ;  /* 0x00000006343d7824 */ /* 0x140fe200078e0235 */
[C---:B------:R-:W-:Y:S01]  /*0230*/  LEA R59, R52.reuse, R53, 0x2 ;  /* 0x00000035343b7211 */ /* 0x040fe200078e10ff */
[--C-:B------:R-:W-:Y:S01]  /*0240*/  IMAD R60, R52, 0x5, R53.reuse ;  /* 0x00000005343c7824 */ /* 0x100fe200078e0235 */
[----:B------:R-:W-:Y:S01]  /*0250*/  PRMT R3, R0, 0x7710, RZ ;  /* 0x0000771000037816 */ /* 0x000fe200000000ff */
[----:B------:R-:W-:Y:S01]  /*0260*/  IMAD R58, R52, 0x3, R53 ;  /* 0x00000003343a7824 */ /* 0x000fe200078e0235 */
[----:B----4-:R-:W-:-:S02]  /*0270*/  LOP3.LUT R68, R50, 0x7, RZ, 0xc0, !PT ;  /* 0x0000000732447812 */ /* 0x010fc400078ec0ff */
[----:B------:R-:W-:Y:S02]  /*0280*/  IADD3 R0, PT, PT, R3, R54, RZ ;  /* 0x0000003603007210 */ /* 0x000fe40007ffe0ff */
[----:B------:R-:W-:Y:S01]  /*0290*/  IADD3 R2, PT, PT, R68, -0x1, RZ ;  /* 0xffffffff44027810 */ /* 0x000fe20007ffe0ff */
[----:B-----5:R-:W-:Y:S01]  /*02a0*/  ULEA UR6, UR7, UR6, 0x18 ;  /* 0x0000000607067291 */ /* 0x020fe2000f8ec0ff */
[----:B------:R-:W-:Y:S01]  /*02b0*/  SHF.L.U32 R49, R0, 0x1, RZ ;  /* 0x0000000100317819 */ /* 0x000fe200000006ff */
[----:B------:R-:W-:Y:S01]  /*02c0*/  ULEA UR5, UR7, UR5, 0x18 ;  /* 0x0000000507057291 */ /* 0x000fe2000f8ec0ff */
[----:B------:R-:W-:Y:S02]  /*02d0*/  ISETP.GE.U32.AND P4, PT, R2, 0x3, PT ;  /* 0x000000030200780c */ /* 0x000fe40003f86070 */
[----:B------:R-:W-:Y:S02]  /*02e0*/  LEA R57, R52, R53, 0x1 ;  /* 0x0000003534397211 */ /* 0x000fe400078e08ff */
[----:B------:R-:W-:-:S02]  /*02f0*/  LOP3.LUT R67, R50, 0x3, RZ, 0xc0, !PT ;  /* 0x0000000332437812 */ /* 0x000fc400078ec0ff */
[----:B------:R-:W-:Y:S02]  /*0300*/  LOP3.LUT R63, R50, 0x7ffffff8, RZ, 0xc0, !PT ;  /* 0x7ffffff8323f7812 */ /* 0x000fe400078ec0ff */
[----:B------:R-:W-:Y:S02]  /*0310*/  LEA R71, R54, UR6, 0x4 ;  /* 0x0000000636477c11 */ /* 0x000fe4000f8e20ff */
[----:B------:R-:W-:Y:S02]  /*0320*/  SHF.R.S32.HI R48, RZ, 0x1f, R72 ;  /* 0x0000001fff307819 */ /* 0x000fe40000011448 */
[----:B------:R-:W-:Y:S02]  /*0330*/  SHF.R.S32.HI R5, RZ, 0x1f, R66 ;  /* 0x0000001fff057819 */ /* 0x000fe40000011442 */
[----:B------:R-:W-:Y:S02]  /*0340*/  SHF.R.S32.HI R0, RZ, 0x1f, R65 ;  /* 0x0000001fff007819 */ /* 0x000fe40000011441 */
[----:B------:R-:W-:-:S02]  /*0350*/  SHF.R.S32.HI R4, RZ, 0x1f, R64 ;  /* 0x0000001fff047819 */ /* 0x000fc40000011440 */
[----:B-1-3--:R-:W-:-:S07]  /*0360*/  LOP3.LUT R49, R49, 0xffff, RZ, 0xc0, !PT ;  /* 0x0000ffff31317812 */ /* 0x00afce00078ec0ff */
.L_x_1274:
[----:B0-----:R-:W0:Y:S01]  /*0370*/  LDC R10, c[0x0][0x410] ;  /* 0x00010400ff0a7b82 */ /* 0x001e220000000800 */
[----:B-1----:R-:W1:Y:S01]  /*0380*/  LDCU.128 UR12, c[0x0][0x400] ;  /* 0x00008000ff0c77ac */ /* 0x002e620008000c00 */
[----:B------:R-:W-:-:S06]  /*0390*/  ISETP.GE.AND P2, PT, R55, RZ, PT ;  /* 0x000000ff3700720c */ /* 0x000fcc0003f46270 */
[----:B------:R-:W2:Y:S01]  /*03a0*/  LDC.64 R34, c[0x0][0x3a8] ;  /* 0x0000ea00ff227b82 */ /* 0x000ea20000000a00 */
[----:B-1----:R-:W-:-:S04]  /*03b0*/  ISETP.GE.U32.AND P1, PT, R66, UR12, PT ;  /* 0x0000000c42007c0c */ /* 0x002fc8000bf26070 */
[----:B------:R-:W-:Y:S02]  /*03c0*/  ISETP.GE.AND.EX P1, PT, R5, UR13, PT, P1 ;  /* 0x0000000d05007c0c */ /* 0x000fe4000bf26310 */
[----:B0-----:R-:W-:-:S04]  /*03d0*/  IABS R7, R10 ;  /* 0x0000000a00077213 */ /* 0x001fc80000000000 */
[----:B------:R-:W0:Y:S07]  /*03e0*/  I2F.RP R6, R7 ;  /* 0x0000000700067306 */ /* 0x000e2e0000209400 */
[----:B------:R-:W1:Y:S01]  /*03f0*/  @!P1 LDC.64 R16, c[0x0][0x398] ;  /* 0x0000e600ff109b82 */ /* 0x000e620000000a00 */
        /* <DEDUP_REMOVED lines=18> */
[----:B------:R-:W-:-:S04]  /*0520*/  IADD3 R7, PT, PT, R6, -R7, RZ ;  /* 0x8000000706077210 */ /* 0x000fc80007ffe0ff */
[----:B------:R-:W-:Y:S02]  /*0530*/  SEL R6, R7, R6, !P5 ;  /* 0x0000000607067207 */ /* 0x000fe40006800000 */
[----:B------:R-:W-:Y:S02]  /*0540*/  LOP3.LUT R7, RZ, R10, RZ, 0x33, !PT ;  /* 0x0000000aff077212 */ /* 0x000fe400078e33ff */
[----:B------:R-:W-:Y:S02]  /*0550*/  @!P2 IADD3 R6, PT, PT, -R6, RZ, RZ ;  /* 0x000000ff0606a210 */ /* 0x000fe40007ffe1ff */
[----:B------:R-:W-:Y:S02]  /*0560*/  ISETP.GE.U32.AND P2, PT, R65, UR12, PT ;  /* 0x0000000c41007c0c */ /* 0x000fe4000bf46070 */
[----:B------:R-:W-:Y:S02]  /*0570*/  @P3 IADD3 R3, PT, PT, R3, 0x1, RZ ;  /* 0x0000000103033810 */ /* 0x000fe40007ffe0ff */
[----:B------:R-:W-:-:S02]  /*0580*/  ISETP.NE.AND P3, PT, R10, RZ, PT ;  /* 0x000000ff0a00720c */ /* 0x000fc40003f65270 */
[----:B------:R-:W-:Y:S01]  /*0590*/  ISETP.GE.AND.EX P2, PT, R0, UR13, PT, P2 ;  /* 0x0000000d00007c0c */ /* 0x000fe2000bf46320 */
[----:B------:R-:W0:Y:S01]  /*05a0*/  @!P1 LDC.64 R10, c[0x0][0x3f8] ;  /* 0x0000fe00ff0a9b82 */ /* 0x000e220000000a00 */
[----:B------:R-:W-:Y:S02]  /*05b0*/  SEL R73, R7, R6, !P3 ;  /* 0x0000000607497207 */ /* 0x000fe40005800000 */
[----:B------:R-:W-:Y:S02]  /*05c0*/  @!P0 IADD3 R3, PT, PT, -R3, RZ, RZ ;  /* 0x000000ff03038210 */ /* 0x000fe40007ffe1ff */
[----:B------:R-:W-:Y:S01]  /*05d0*/  ISETP.GE.U32.AND P0, PT, R72, UR12, PT ;  /* 0x0000000c48007c0c */ /* 0x000fe2000bf06070 */
[----:B------:R-:W-:Y:S01]  /*05e0*/  IMAD R29, R73, 0x60, RZ ;  /* 0x00000060491d7824 */ /* 0x000fe200078e02ff */
[----:B------:R-:W-:Y:S02]  /*05f0*/  SEL R7, R7, R3, !P3 ;  /* 0x0000000307077207 */ /* 0x000fe40005800000 */
[----:B------:R-:W-:-:S02]  /*0600*/  ISETP.GE.AND.EX P0, PT, R48, UR13, PT, P0 ;  /* 0x0000000d30007c0c */ /* 0x000fc4000bf06300 */
[----:B------:R-:W-:Y:S01]  /*0610*/  SHF.R.S32.HI R2, RZ, 0x1f, R7 ;  /* 0x0000001fff027819 */ /* 0x000fe20000011407 */
[----:B------:R-:W3:Y:S01]  /*0620*/  @!P2 LDC.64 R8, c[0x0][0x3f8] ;  /* 0x0000fe00ff08ab82 */ /* 0x000ee20000000a00 */
[----:B------:R-:W-:-:S03]  /*0630*/  IADD3 R76, P3, PT, R29, R49, RZ ;  /* 0x000000311d4c7210 */ /* 0x000fc60007f7e0ff */
[----:B------:R-:W-:Y:S01]  /*0640*/  IMAD R6, R2, UR14, RZ ;  /* 0x0000000e02067c24 */ /* 0x000fe2000f8e02ff */
[----:B------:R-:W-:Y:S02]  /*0650*/  LEA.HI.X.SX32 R77, R29, RZ, 0x1, P3 ;  /* 0x000000ff1d4d7211 */ /* 0x000fe400018f0eff */
[----:B------:R-:W-:Y:S01]  /*0660*/  ISETP.GE.U32.AND P3, PT, R64, UR12, PT ;  /* 0x0000000c40007c0c */ /* 0x000fe2000bf66070 */
[----:B------:R-:W4:Y:S01]  /*0670*/  @!P1 LDC.64 R2, c[0x0][0x3a0] ;  /* 0x0000e800ff029b82 */ /* 0x000f220000000a00 */
[C---:B------:R-:W-:Y:S02]  /*0680*/  IMAD R75, R7.reuse, UR15, R6 ;  /* 0x0000000f074b7c24 */ /* 0x040fe4000f8e0206 */
[----:B------:R-:W-:Y:S01]  /*0690*/  IMAD.WIDE.U32 R76, R7, UR14, R76 ;  /* 0x0000000e074c7c25 */ /* 0x000fe2000f8e004c */
[----:B------:R-:W-:-:S03]  /*06a0*/  ISETP.GE.AND.EX P3, PT, R4, UR13, PT, P3 ;  /* 0x0000000d04007c0c */ /* 0x000fc6000bf66330 */
[----:B0-----:R-:W-:Y:S01]  /*06b0*/  @!P1 IMAD R6, R5, R10, RZ ;  /* 0x0000000a05069224 */ /* 0x001fe200078e02ff */
[----:B------:R-:W-:Y:S01]  /*06c0*/  IADD3 R75, PT, PT, R77, R75, RZ ;  /* 0x0000004b4d4b7210 */ /* 0x000fe20007ffe0ff */
[----:B------:R-:W0:Y:S01]  /*06d0*/  @!P0 LDC.64 R12, c[0x0][0x3f8] ;  /* 0x0000fe00ff0c8b82 */ /* 0x000e220000000a00 */
[-C--:B------:R-:W-:Y:S01]  /*06e0*/  @!P1 MOV R74, R76.reuse ;  /* 0x0000004c004a9202 */ /* 0x080fe20000000f00 */
[C---:B------:R-:W-:Y:S01]  /*06f0*/  @!P1 IMAD R15, R66.reuse, R11, R6 ;  /* 0x0000000b420f9224 */ /* 0x040fe200078e0206 */
[----:B------:R-:W-:Y:S02]  /*0700*/  @!P2 MOV R22, R76 ;  /* 0x0000004c0016a202 */ /* 0x000fe40000000f00 */
[-C--:B------:R-:W-:Y:S01]  /*0710*/  @!P2 MOV R23, R75.reuse ;  /* 0x0000004b0017a202 */ /* 0x080fe20000000f00 */
[----:B------:R-:W-:Y:S01]  /*0720*/  @!P1 IMAD.WIDE.U32 R10, R66, R10, R74 ;  /* 0x0000000a420a9225 */ /* 0x000fe200078e004a */
[----:B------:R-:W-:Y:S01]  /*0730*/  @!P0 MOV R24, R76 ;  /* 0x0000004c00188202 */ /* 0x000fe20000000f00 */
[----:B------:R-:W2:Y:S01]  /*0740*/  @!P2 LDC.64 R6, c[0x0][0x3a0] ;  /* 0x0000e800ff06ab82 */ /* 0x000ea20000000a00 */
[----:B------:R-:W-:Y:S01]  /*0750*/  @!P0 MOV R25, R75 ;  /* 0x0000004b00198202 */ /* 0x000fe20000000f00 */
[-C--:B---3--:R-:W-:Y:S01]  /*0760*/  @!P2 IMAD R14, R0, R8.reuse, RZ ;  /* 0x00000008000ea224 */ /* 0x088fe200078e02ff */
[----:B------:R-:W-:Y:S01]  /*0770*/  @!P1 IADD3 R15, PT, PT, R11, R15, RZ ;  /* 0x0000000f0b0f9210 */ /* 0x000fe20007ffe0ff */
[----:B------:R-:W-:Y:S01]  /*0780*/  @!P2 IMAD.WIDE.U32 R22, R65, R8, R22 ;  /* 0x000000084116a225 */ /* 0x000fe200078e0016 */
[----:B------:R-:W-:-:S02]  /*0790*/  @!P1 SHF.L.U32 R11, R10, 0x2, RZ ;  /* 0x000000020a0b9819 */ /* 0x000fc400000006ff */
[----:B------:R-:W-:Y:S01]  /*07a0*/  @!P1 SHF.L.U64.HI R10, R10, 0x2, R15 ;  /* 0x000000020a0a9819 */ /* 0x000fe2000001020f */
[----:B------:R-:W3:Y:S01]  /*07b0*/  @!P2 LDC.64 R18, c[0x0][0x398] ;  /* 0x0000e600ff12ab82 */ /* 0x000ee20000000a00 */
[C---:B----4-:R-:W-:Y:S02]  /*07c0*/  @!P1 IADD3 R20, P5, PT, R11.reuse, R2, RZ ;  /* 0x000000020b149210 */ /* 0x050fe40007fbe0ff */
[----:B-1----:R-:W-:Y:S01]  /*07d0*/  @!P1 IADD3 R16, P6, PT, R11, R16, RZ ;  /* 0x000000100b109210 */ /* 0x002fe20007fde0ff */
[----:B------:R-:W-:Y:S01]  /*07e0*/  @!P2 IMAD R11, R65, R9, R14 ;  /* 0x00000009410ba224 */ /* 0x000fe200078e020e */
[----:B------:R-:W-:Y:S02]  /*07f0*/  @!P1 IADD3.X R21, PT, PT, R10, R3, RZ, P5, !PT ;  /* 0x000000030a159210 */ /* 0x000fe40002ffe4ff */
[----:B------:R-:W-:Y:S01]  /*0800*/  @!P2 SHF.L.U32 R3, R22, 0x2, RZ ;  /* 0x000000021603a819 */ /* 0x000fe200000006ff */
[----:B------:R-:W1:Y:S01]  /*0810*/  LDC.64 R14, c[0x0][0x3b8] ;  /* 0x0000ee00ff0e7b82 */ /* 0x000e620000000a00 */
[----:B------:R-:W-:Y:S01]  /*0820*/  @!P2 IADD3 R23, PT, PT, R23, R11, RZ ;  /* 0x0000000b1717a210 */ /* 0x000fe20007ffe0ff */
[-C--:B0-----:R-:W-:Y:S01]  /*0830*/  @!P0 IMAD R2, R48, R12.reuse, RZ ;  /* 0x0000000c30028224 */ /* 0x081fe200078e02ff */
[----:B------:R-:W-:Y:S01]  /*0840*/  @!P1 IADD3.X R17, PT, PT, R10, R17, RZ, P6, !PT ;  /* 0x000000110a119210 */ /* 0x000fe200037fe4ff */
[----:B------:R-:W-:Y:S01]  /*0850*/  @!P0 IMAD.WIDE.U32 R24, R72, R12, R24 ;  /* 0x0000000c48188225 */ /* 0x000fe200078e0018 */
[----:B------:R-:W-:-:S02]  /*0860*/  @!P2 SHF.L.U64.HI R26, R22, 0x2, R23 ;  /* 0x00000002161aa819 */ /* 0x000fc40000010217 */
[C---:B--2---:R-:W-:Y:S01]  /*0870*/  @!P2 IADD3 R22, P5, PT, R3.reuse, R6, RZ ;  /* 0x000000060316a210 */ /* 0x044fe20007fbe0ff */
[----:B------:R-:W0:Y:S01]  /*0880*/  @!P3 LDC.64 R8, c[0x0][0x3f8] ;  /* 0x0000fe00ff08bb82 */ /* 0x000e220000000a00 */
[----:B------:R-:W-:Y:S01]  /*0890*/  @!P0 IMAD R27, R72, R13, R2 ;  /* 0x0000000d481b8224 */ /* 0x000fe200078e0202 */
[----:B------:R-:W-:Y:S02]  /*08a0*/  @!P0 SHF.L.U32 R31, R24, 0x2, RZ ;  /* 0x00000002181f8819 */ /* 0x000fe400000006ff */
[----:B------:R-:W-:Y:S02]  /*08b0*/  @!P2 IADD3.X R23, PT, PT, R26, R7, RZ, P5, !PT ;  /* 0x000000071a17a210 */ /* 0x000fe40002ffe4ff */
[----:B------:R-:W-:Y:S02]  /*08c0*/  ISETP.NE.AND P5, PT, RZ, UR11, PT ;  /* 0x0000000bff007c0c */ /* 0x000fe4000bfa5270 */
[----:B------:R-:W2:Y:S01]  /*08d0*/  @!P0 LDC.64 R10, c[0x0][0x3a0] ;  /* 0x0000e800ff0a8b82 */ /* 0x000ea20000000a00 */
[----:B---3--:R-:W-:-:S02]  /*08e0*/  @!P2 IADD3 R18, P6, PT, R3, R18, RZ ;  /* 0x000000120312a210 */ /* 0x008fc40007fde0ff */
[----:B------:R-:W-:Y:S02]  /*08f0*/  @!P0 IADD3 R25, PT, PT, R25, R27, RZ ;  /* 0x0000001b19198210 */ /* 0x000fe40007ffe0ff */
[----:B------:R-:W-:Y:S01]  /*0900*/  @!P2 IADD3.X R19, PT, PT, R26, R19, RZ, P6, !PT ;  /* 0x000000131a13a210 */ /* 0x000fe200037fe4ff */
[----:B-1----:R-:W-:Y:S02]  /*0910*/  IMAD.WIDE R6, R55, 0x8, R14 ;  /* 0x0000000837067825 */ /* 0x002fe400078e020e */
[----:B------:R-:W1:Y:S01]  /*0920*/  @!P0 LDC.64 R2, c[0x0][0x398] ;  /* 0x0000e600ff028b82 */ /* 0x000e620000000a00 */
[----:B------:R-:W-:-:S03]  /*0930*/  @!P0 SHF.L.U64.HI R28, R24, 0x2, R25 ;  /* 0x00000002181c8819 */ /* 0x000fc60000010219 */
[----:B------:R-:W3:Y:S04]  /*0940*/  LDG.E.64 R6, desc[UR8][R6.64] ;  /* 0x0000000806067981 */ /* 0x000ee8000c1e1b00 */
[----:B------:R-:W4:Y:S01]  /*0950*/  @!P3 LDC.64 R12, c[0x0][0x3a0] ;  /* 0x0000e800ff0cbb82 */ /* 0x000f220000000a00 */
[----:B0-----:R-:W-:Y:S01]  /*0960*/  @!P3 IMAD R26, R4, R8, RZ ;  /* 0x00000008041ab224 */ /* 0x001fe200078e02ff */
[----:B------:R-:W-:Y:S02]  /*0970*/  @!P3 MOV R24, R76 ;  /* 0x0000004c0018b202 */ /* 0x000fe40000000f00 */
[----:B------:R-:W-:-:S04]  /*0980*/  @!P3 MOV R25, R75 ;  /* 0x0000004b0019b202 */ /* 0x000fc80000000f00 */
[----:B------:R-:W0:Y:S01]  /*0990*/  @!P3 LDC.64 R14, c[0x0][0x398] ;  /* 0x0000e600ff0ebb82 */ /* 0x000e220000000a00 */
[C---:B------:R-:W-:Y:S01]  /*09a0*/  @!P3 IMAD R9, R64.reuse, R9, R26 ;  /* 0x000000094009b224 */ /* 0x040fe200078e021a */
[----:B--2---:R-:W-:Y:S01]  /*09b0*/  @!P0 IADD3 R26, P6, PT, R31, R10, RZ ;  /* 0x0000000a1f1a8210 */ /* 0x004fe20007fde0ff */
[----:B------:R-:W-:-:S03]  /*09c0*/  @!P3 IMAD.WIDE.U32 R24, R64, R8, R24 ;  /* 0x000000084018b225 */ /* 0x000fc600078e0018 */
[----:B------:R-:W-:Y:S02]  /*09d0*/  @!P0 IADD3.X R27, PT, PT, R28, R11, RZ, P6, !PT ;  /* 0x0000000b1c1b8210 */ /* 0x000fe400037fe4ff */
[----:B------:R-:W2:Y:S01]  /*09e0*/  @P5 LDC.64 R32, c[0x0][0x3b0] ;  /* 0x0000ec00ff205b82 */ /* 0x000ea20000000a00 */
[----:B-1----:R-:W-:Y:S02]  /*09f0*/  @!P0 IADD3 R30, P6, PT, R31, R2, RZ ;  /* 0x000000021f1e8210 */ /* 0x002fe40007fde0ff */
[----:B------:R-:W-:Y:S02]  /*0a00*/  @!P3 IADD3 R11, PT, PT, R25, R9, RZ ;  /* 0x00000009190bb210 */ /* 0x000fe40007ffe0ff */
[----:B------:R-:W-:Y:S02]  /*0a10*/  @!P3 SHF.L.U32 R9, R24, 0x2, RZ ;  /* 0x000000021809b819 */ /* 0x000fe400000006ff */
[----:B------:R-:W-:Y:S02]  /*0a20*/  @!P0 IADD3.X R31, PT, PT, R28, R3, RZ, P6, !PT ;  /* 0x000000031c1f8210 */ /* 0x000fe400037fe4ff */
[----:B------:R-:W-:-:S02]  /*0a30*/  @!P3 SHF.L.U64.HI R2, R24, 0x2, R11 ;  /* 0x000000021802b819 */ /* 0x000fc4000001020b */
[----:B----4-:R-:W-:-:S04]  /*0a40*/  @!P3 IADD3 R24, P6, PT, R9, R12, RZ ;  /* 0x0000000c0918b210 */ /* 0x010fc80007fde0ff */
[C---:B------:R-:W-:Y:S02]  /*0a50*/  @!P3 IADD3.X R25, PT, PT, R2.reuse, R13, RZ, P6, !PT ;  /* 0x0000000d0219b210 */ /* 0x040fe400037fe4ff */
[----:B0-----:R-:W-:Y:S02]  /*0a60*/  @!P3 IADD3 R28, P6, PT, R9, R14, RZ ;  /* 0x0000000e091cb210 */ /* 0x001fe40007fde0ff */
[----:B------:R-:W-:Y:S02]  /*0a70*/  IADD3 R3, PT, PT, R29, R49, RZ ;  /* 0x000000311d037210 */ /* 0x000fe40007ffe0ff */
[----:B------:R-:W-:Y:S02]  /*0a80*/  @!P3 IADD3.X R29, PT, PT, R2, R15, RZ, P6, !PT ;  /* 0x0000000f021db210 */ /* 0x000fe400037fe4ff */
[----:B------:R-:W-:Y:S02]  /*0a90*/  CS2R R14, SRZ ;  /* 0x00000000000e7805 */ /* 0x000fe4000001ff00 */
[----:B------:R-:W-:-:S02]  /*0aa0*/  CS2R R8, SRZ ;  /* 0x0000000000087805 */ /* 0x000fc4000001ff00 */
[----:B------:R-:W-:Y:S01]  /*0ab0*/  CS2R R12, SRZ ;  /* 0x00000000000c7805 */ /* 0x000fe2000001ff00 */
[C---:B------:R-:W-:Y:S01]  /*0ac0*/  IMAD.WIDE R34, R3.reuse, 0x4, R34 ;  /* 0x0000000403227825 */ /* 0x040fe200078e0222 */
[----:B------:R-:W-:Y:S01]  /*0ad0*/  MOV R2, RZ ;  /* 0x000000ff00027202 */ /* 0x000fe20000000f00 */
[----:B------:R0:W5:Y:S02]  /*0ae0*/  @!P2 LDG.E.64 R14, desc[UR8][R18.64] ;  /* 0x00000008120ea981 */ /* 0x000164000c1e1b00 */
[----:B--2---:R-:W-:Y:S01]  /*0af0*/  @P5 IMAD.WIDE R32, R3, 0x4, R32 ;  /* 0x0000000403205825 */ /* 0x004fe200078e0220 */
[----:B------:R-:W-:Y:S01]  /*0b00*/  MOV R3, RZ ;  /* 0x000000ff00037202 */ /* 0x000fe20000000f00 */
[----:B------:R1:W5:Y:S04]  /*0b10*/  @!P1 LDG.E.64 R8, desc[UR8][R20.64] ;  /* 0x0000000814089981 */ /* 0x000368000c1e1b00 */
[----:B------:R2:W5:Y:S01]  /*0b20*/  @!P2 LDG.E.64 R12, desc[UR8][R22.64] ;  /* 0x00000008160ca981 */ /* 0x000562000c1e1b00 */
[----:B0-----:R-:W-:-:S03]  /*0b30*/  CS2R R18, SRZ ;  /* 0x0000000000127805 */ /* 0x001fc6000001ff00 */
[----:B------:R-:W5:Y:S01]  /*0b40*/  @!P0 LDG.E.64 R2, desc[UR8][R30.64] ;  /* 0x000000081e028981 */ /* 0x000f62000c1e1b00 */
[----:B-1----:R-:W-:-:S03]  /*0b50*/  CS2R R20, SRZ ;  /* 0x0000000000147805 */ /* 0x002fc6000001ff00 */
[----:B------:R-:W5:Y:S01]  /*0b60*/  @!P3 LDG.E.64 R18, desc[UR8][R24.64] ;  /* 0x000000081812b981 */ /* 0x000f62000c1e1b00 */
[----:B--2---:R-:W-:-:S03]  /*0b70*/  CS2R R22, SRZ ;  /* 0x0000000000167805 */ /* 0x004fc6000001ff00 */
[----:B------:R-:W5:Y:S04]  /*0b80*/  @!P3 LDG.E.64 R20, desc[UR8][R28.64] ;  /* 0x000000081c14b981 */ /* 0x000f68000c1e1b00 */
[----:B------:R-:W5:Y:S04]  /*0b90*/  @P5 LDG.E.64 R22, desc[UR8][R32.64] ;  /* 0x0000000820165981 */ /* 0x000f68000c1e1b00 */
[----:B------:R-:W5:Y:S01]  /*0ba0*/  LDG.E.64 R24, desc[UR8][R34.64] ;  /* 0x0000000822187981 */ /* 0x000f62000c1e1b00 */
[----:B------:R-:W-:-:S06]  /*0bb0*/  CS2R R10, SRZ ;  /* 0x00000000000a7805 */ /* 0x000fcc000001ff00 */
[----:B------:R0:W5:Y:S02]  /*0bc0*/  @!P1 LDG.E.64 R10, desc[UR8][R16.64] ;  /* 0x00000008100a9981 */ /* 0x000164000c1e1b00 */
[----:B0-----:R-:W-:-:S06]  /*0bd0*/  CS2R R16, SRZ ;  /* 0x0000000000107805 */ /* 0x001fcc000001ff00 */
[----:B------:R0:W5:Y:S01]  /*0be0*/  @!P0 LDG.E.64 R16, desc[UR8][R26.64] ;  /* 0x000000081a108981 */ /* 0x000162000c1e1b00 */
[----:B------:R-:W-:Y:S01]  /*0bf0*/  UISETP.NE.AND UP0, UPT, UR11, URZ, UPT ;  /* 0x000000ff0b00728c */ /* 0x000fe2000bf05270 */
[----:B---3--:R-:W-:-:S05]  /*0c00*/  FFMA.FTZ R7, -R6, R6, R7 ;  /* 0x0000000606077223 */ /* 0x008fca0000010107 */
[----:B------:R-:W-:-:S13]  /*0c10*/  FSETP.GTU.FTZ.AND P1, PT, R7, RZ, PT ;  /* 0x000000ff0700720b */ /* 0x000fda0003f3c000 */
[----:B0-----:R-:W0:Y:S02]  /*0c20*/  @P1 LDC R26, c[0x0][0x3c0] ;  /* 0x0000f000ff1a1b82 */ /* 0x001e240000000800 */
[----:B0-----:R-:W-:Y:S01]  /*0c30*/  @P1 FADD.FTZ R26, R7, R26 ;  /* 0x0000001a071a1221 */ /* 0x001fe20000010000 */
[----:B------:R-:W-:-:S06]  /*0c40*/  MOV R7, 0x3f800000 ;  /* 0x3f80000000077802 */ /* 0x000fcc0000000f00 */
[----:B------:R0:W1:Y:S01]  /*0c50*/  @P1 MUFU.RSQ R7, R26 ;  /* 0x0000001a00071308 */ /* 0x0000620000001400 */
[----:B------:R-:W-:Y:S05]  /*0c60*/  BRA.U UP0, `(.L_x_1244) ;  /* 0x0000000100e47547 */ /* 0x000fea000b800000 */
[C---:B0----5:R-:W-:Y:S01]  /*0c70*/  FADD.FTZ R26, -R6.reuse, R16 ;  /* 0x00000010061a7221 */ /* 0x061fe20000010100 */
[----:B------:R-:W-:Y:S01]  /*0c80*/  FADD.FTZ R28, -R6, R17 ;  /* 0x00000011061c7221 */ /* 0x000fe20000010100 */
[-C--:B------:R-:W-:Y:S01]  /*0c90*/  FMUL.FTZ R30, R2, R24.reuse ;  /* 0x00000018021e7220 */ /* 0x080fe20000410000 */
[----:B------:R-:W-:Y:S01]  /*0ca0*/  FMUL.FTZ R29, R3, R25 ;  /* 0x00000019031d7220 */ /* 0x000fe20000410000 */
[-C--:B-1----:R-:W-:Y:S01]  /*0cb0*/  FMUL.FTZ R27, R26, R7.reuse ;  /* 0x000000071a1b7220 */ /* 0x082fe20000410000 */
[----:B------:R-:W-:Y:S01]  /*0cc0*/  FMUL.FTZ R26, R28, R7 ;  /* 0x000000071c1a7220 */ /* 0x000fe20000410000 */
[----:B------:R-:W-:Y:S01]  /*0cd0*/  FADD.FTZ R28, RZ, R30 ;  /* 0x0000001eff1c7221 */ /* 0x000fe20000010000 */
[----:B------:R-:W-:Y:S01]  /*0ce0*/  FMUL.FTZ R36, R20, R24 ;  /* 0x0000001814247220 */ /* 0x000fe20000410000 */
[----:B------:R-:W-:Y:S01]  /*0cf0*/  FFMA.FTZ R31, R27, R30, RZ ;  /* 0x0000001e1b1f7223 */ /* 0x000fe200000100ff */
[----:B------:R-:W-:Y:S01]  /*0d00*/  FADD.FTZ R30, -R6, R8 ;  /* 0x00000008061e7221 */ /* 0x000fe20000010100 */
[----:B------:R-:W-:Y:S01]  /*0d10*/  FADD.FTZ R28, R29, R28 ;  /* 0x0000001c1d1c7221 */ /* 0x000fe20000010000 */
[----:B------:R-:W-:Y:S01]  /*0d20*/  FFMA.FTZ R27, R2, R27, RZ ;  /* 0x0000001b021b7223 */ /* 0x000fe200000100ff */
[----:B------:R-:W-:Y:S01]  /*0d30*/  FFMA.FTZ R31, R26, R29, R31 ;  /* 0x0000001d1a1f7223 */ /* 0x000fe2000001001f */
[----:B------:R-:W-:Y:S01]  /*0d40*/  FMUL.FTZ R29, R10, R24 ;  /* 0x000000180a1d7220 */ /* 0x000fe20000410000 */
[----:B------:R-:W-:Y:S01]  /*0d50*/  FMUL.FTZ R32, R30, R7 ;  /* 0x000000071e207220 */ /* 0x000fe20000410000 */
[----:B------:R-:W-:Y:S01]  /*0d60*/  FADD.FTZ R30, -R6, R9 ;  /* 0x00000009061e7221 */ /* 0x000fe20000010100 */
[----:B------:R-:W-:Y:S01]  /*0d70*/  FFMA.FTZ R26, R3, R26, RZ ;  /* 0x0000001a031a7223 */ /* 0x000fe200000100ff */
[----:B------:R-:W-:Y:S01]  /*0d80*/  FADD.FTZ R28, R28, R29 ;  /* 0x0000001d1c1c7221 */ /* 0x000fe20000010000 */
[----:B------:R-:W-:Y:S01]  /*0d90*/  FFMA.FTZ R31, R32, R29, R31 ;  /* 0x0000001d201f7223 */ /* 0x000fe2000001001f */
[----:B------:R-:W-:Y:S01]  /*0da0*/  FMUL.FTZ R29, R11, R25 ;  /* 0x000000190b1d7220 */ /* 0x000fe20000410000 */
[----:B------:R-:W-:Y:S01]  /*0db0*/  FMUL.FTZ R30, R30, R7 ;  /* 0x000000071e1e7220 */ /* 0x000fe20000410000 */
[----:B------:R-:W-:Y:S01]  /*0dc0*/  FFMA.FTZ R27, R10, R32, R27 ;  /* 0x000000200a1b7223 */ /* 0x000fe2000001001b */
[----:B------:R-:W-:Y:S01]  /*0dd0*/  FADD.FTZ R32, -R6, R12 ;  /* 0x0000000c06207221 */ /* 0x000fe20000010100 */
[----:B------:R-:W-:Y:S01]  /*0de0*/  FADD.FTZ R28, R29, R28 ;  /* 0x0000001c1d1c7221 */ /* 0x000fe20000010000 */
[----:B------:R-:W-:Y:S01]  /*0df0*/  FFMA.FTZ R31, R30, R29, R31 ;  /* 0x0000001d1e1f7223 */ /* 0x000fe2000001001f */
[----:B------:R-:W-:Y:S01]  /*0e00*/  FMUL.FTZ R29, R14, R24 ;  /* 0x000000180e1d7220 */ /* 0x000fe20000410000 */
[----:B------:R-:W-:Y:S01]  /*0e10*/  FMUL.FTZ R34, R32, R7 ;  /* 0x0000000720227220 */ /* 0x000fe20000410000 */
[----:B------:R-:W-:Y:S01]  /*0e20*/  FADD.FTZ R32, -R6, R13 ;  /* 0x0000000d06207221 */ /* 0x000fe20000010100 */
[----:B------:R-:W-:Y:S01]  /*0e30*/  FFMA.FTZ R26, R11, R30, R26 ;  /* 0x0000001e0b1a7223 */ /* 0x000fe2000001001a */
        /* <DEDUP_REMOVED lines=9> */
[----:B------:R-:W-:Y:S01]  /*0ed0*/  FFMA.FTZ R30, R15, R32, R26 ;  /* 0x000000200f1e7223 */ /* 0x000fe2000001001a */
[----:B------:R-:W-:Y:S01]  /*0ee0*/  FADD.FTZ R27, RZ, R2 ;  /* 0x00000002ff1b7221 */ /* 0x000fe20000010000 */
[----:B------:R-:W-:Y:S01]  /*0ef0*/  FADD.FTZ R26, RZ, R3 ;  /* 0x00000003ff1a7221 */ /* 0x000fe20000010000 */
[----:B------:R-:W-:Y:S01]  /*0f00*/  FFMA.FTZ R37, R29, R36, R28 ;  /* 0x000000241d257223 */ /* 0x000fe2000001001c */
[----:B------:R-:W-:Y:S01]  /*0f10*/  FADD.FTZ R28, -R6, R19 ;  /* 0x00000013061c7221 */ /* 0x000fe20000010100 */
[----:B------:R-:W-:Y:S01]  /*0f20*/  FADD.FTZ R32, R35, R36 ;  /* 0x0000002423207221 */ /* 0x000fe20000010000 */
[----:B------:R-:W-:Y:S01]  /*0f30*/  FADD.FTZ R31, R10, R27 ;  /* 0x0000001b0a1f7221 */ /* 0x000fe20000010000 */
[----:B------:R-:W-:Y:S01]  /*0f40*/  FMUL.FTZ R35, R21, R25 ;  /* 0x0000001915237220 */ /* 0x000fe20000410000 */
[----:B------:R-:W-:Y:S01]  /*0f50*/  FMUL.FTZ R34, R28, R7 ;  /* 0x000000071c227220 */ /* 0x000fe20000410000 */
[----:B------:R-:W-:Y:S01]  /*0f60*/  FADD.FTZ R28, R11, R26 ;  /* 0x0000001a0b1c7221 */ /* 0x000fe20000010000 */
[----:B------:R-:W-:Y:S01]  /*0f70*/  FADD.FTZ R31, R14, R31 ;  /* 0x0000001f0e1f7221 */ /* 0x000fe20000010000 */
[----:B------:R-:W-:Y:S01]  /*0f80*/  FADD.FTZ R26, R35, R32 ;  /* 0x00000020231a7221 */ /* 0x000fe20000010000 */
[----:B------:R-:W-:Y:S01]  /*0f90*/  FFMA.FTZ R32, R20, R29, R33 ;  /* 0x0000001d14207223 */ /* 0x000fe20000010021 */
[----:B------:R-:W-:Y:S01]  /*0fa0*/  FADD.FTZ R28, R15, R28 ;  /* 0x0000001c0f1c7221 */ /* 0x000fe20000010000 */
[----:B------:R-:W-:Y:S01]  /*0fb0*/  FFMA.FTZ R27, R34, R35, R37 ;  /* 0x00000023221b7223 */ /* 0x000fe20000010025 */
[C---:B------:R-:W-:Y:S01]  /*0fc0*/  FFMA.FTZ R33, R21.reuse, R34, R30 ;  /* 0x0000002215217223 */ /* 0x040fe2000001001e */
[----:B------:R-:W-:Y:S01]  /*0fd0*/  FADD.FTZ R34, R20, R31 ;  /* 0x0000001f14227221 */ /* 0x000fe20000010000 */
[----:B------:R-:W-:Y:S01]  /*0fe0*/  FADD.FTZ R35, R21, R28 ;  /* 0x0000001c15237221 */ /* 0x000fe20000010000 */
[----:B------:R-:W-:Y:S06]  /*0ff0*/  BRA `(.L_x_1245) ;  /* 0x0000000800007947 */ /* 0x000fec0003800000 */
.L_x_1244:
[C---:B0----5:R-:W-:Y:S01]  /*1000*/  FADD.FTZ R26, -R6.reuse, R16 ;  /* 0x00000010061a7221 */ /* 0x061fe20000010100 */
[C---:B------:R-:W-:Y:S01]  /*1010*/  FADD.FTZ R32, -R6.reuse, R8 ;  /* 0x0000000806207221 */ /* 0x040fe20000010100 */
[----:B------:R-:W-:Y:S02]  /*1020*/  FADD.FTZ R40, -R6, R12 ;  /* 0x0000000c06287221 */ /* 0x000fe40000010100 */
[-C--:B-1----:R-:W-:Y:S01]  /*1030*/  FMUL.FTZ R27, R26, R7.reuse ;  /* 0x000000071a1b7220 */ /* 0x082fe20000410000 */
[----:B------:R-:W-:Y:S01]  /*1040*/  FADD.FTZ R26, -R6, R17 ;  /* 0x00000011061a7221 */ /* 0x000fe20000010100 */
[----:B------:R-:W-:Y:S02]  /*1050*/  FMUL.FTZ R29, R32, R7 ;  /* 0x00000007201d7220 */ /* 0x000fe40000410000 */
[--C-:B------:R-:W-:Y:S01]  /*1060*/  FFMA.FTZ R31, R24, R27, R22.reuse ;  /* 0x0000001b181f7223 */ /* 0x100fe20000010016 */
[----:B------:R-:W-:Y:S01]  /*1070*/  FMUL.FTZ R26, R26, R7 ;  /* 0x000000071a1a7220 */ /* 0x000fe20000410000 */
[----:B------:R-:W-:-:S02]  /*1080*/  FFMA.FTZ R33, R24, R29, R22 ;  /* 0x0000001d18217223 */ /* 0x000fc40000010016 */
[----:B------:R-:W-:Y:S01]  /*1090*/  FMUL.FTZ R28, R31, -1.4426950216293334961 ;  /* 0xbfb8aa3b1f1c7820 */ /* 0x000fe20000410000 */
[----:B------:R-:W-:Y:S01]  /*10a0*/  FFMA.FTZ R30, R25, R26, R23 ;  /* 0x0000001a191e7223 */ /* 0x000fe20000010017 */
[----:B------:R-:W-:-:S03]  /*10b0*/  FMUL.FTZ R36, R33, -1.4426950216293334961 ;  /* 0xbfb8aa3b21247820 */ /* 0x000fc60000410000 */
[----:B------:R-:W-:Y:S01]  /*10c0*/  FMUL.FTZ R34, R30, -1.4426950216293334961 ;  /* 0xbfb8aa3b1e227820 */ /* 0x000fe20000410000 */
[----:B------:R-:W0:Y:S08]  /*10d0*/  MUFU.EX2 R28, R28 ;  /* 0x0000001c001c7308 */ /* 0x000e300000000800 */
[----:B------:R-:W1:Y:S08]  /*10e0*/  MUFU.EX2 R34, R34 ;  /* 0x0000002200227308 */ /* 0x000e700000000800 */
[----:B------:R-:W2:Y:S01]  /*10f0*/  MUFU.EX2 R36, R36 ;  /* 0x0000002400247308 */ /* 0x000ea20000000800 */
[----:B0-----:R-:W-:Y:S01]  /*1100*/  FADD.FTZ R32, R28, 1 ;  /* 0x3f8000001c207421 */ /* 0x001fe20000010000 */
[----:B------:R-:W-:-:S04]  /*1110*/  FADD.FTZ R28, -R6, R9 ;  /* 0x00000009061c7221 */ /* 0x000fc80000010100 */
[----:B------:R-:W-:Y:S02]  /*1120*/  FMUL.FTZ R28, R28, R7 ;  /* 0x000000071c1c7220 */ /* 0x000fe40000410000 */
[----:B------:R0:W3:Y:S01]  /*1130*/  MUFU.RCP R35, R32 ;  /* 0x0000002000237308 */ /* 0x0000e20000001000 */
[----:B-1----:R-:W-:-:S07]  /*1140*/  FADD.FTZ R37, R34, 1 ;  /* 0x3f80000022257421 */ /* 0x002fce0000010000 */
[----:B------:R-:W1:Y:S01]  /*1150*/  MUFU.RCP R38, R37 ;  /* 0x0000002500267308 */ /* 0x000e620000001000 */
[----:B--2---:R-:W-:Y:S01]  /*1160*/  FADD.FTZ R41, R36, 1 ;  /* 0x3f80000024297421 */ /* 0x004fe20000010000 */
[----:B------:R-:W-:Y:S01]  /*1170*/  FFMA.FTZ R36, R25, R28, R23 ;  /* 0x0000001c19247223 */ /* 0x000fe20000010017 */
[----:B0-----:R-:W-:-:S03]  /*1180*/  FADD.FTZ R32, -R6, R13 ;  /* 0x0000000d06207221 */ /* 0x001fc60000010100 */
[----:B------:R-:W-:Y:S01]  /*1190*/  FMUL.FTZ R42, R36, -1.4426950216293334961 ;  /* 0xbfb8aa3b242a7820 */ /* 0x000fe20000410000 */
[----:B------:R-:W-:Y:S01]  /*11a0*/  FMUL.FTZ R32, R32, R7 ;  /* 0x0000000720207220 */ /* 0x000fe20000410000 */
[----:B------:R-:W0:Y:S01]  /*11b0*/  MUFU.RCP R41, R41 ;  /* 0x0000002900297308 */ /* 0x000e220000001000 */
[----:B---3--:R-:W-:Y:S01]  /*11c0*/  FADD.FTZ R34, -R35, 1 ;  /* 0x3f80000023227421 */ /* 0x008fe20000010100 */
[----:B------:R-:W-:-:S03]  /*11d0*/  FMUL.FTZ R35, R2, R35 ;  /* 0x0000002302237220 */ /* 0x000fc60000410000 */
[----:B------:R-:W-:Y:S01]  /*11e0*/  FFMA.FTZ R34, R31, R34, 1 ;  /* 0x3f8000001f227423 */ /* 0x000fe20000010022 */
[----:B------:R-:W-:Y:S01]  /*11f0*/  FMUL.FTZ R31, R40, R7 ;  /* 0x00000007281f7220 */ /* 0x000fe20000410000 */
[----:B------:R-:W-:Y:S01]  /*1200*/  FADD.FTZ R40, -R6, R18 ;  /* 0x0000001206287221 */ /* 0x000fe20000010100 */
[----:B------:R-:W2:Y:S01]  /*1210*/  MUFU.EX2 R42, R42 ;  /* 0x0000002a002a7308 */ /* 0x000ea20000000800 */
[----:B-1----:R-:W-:Y:S01]  /*1220*/  FADD.FTZ R39, -R38, 1 ;  /* 0x3f80000026277421 */ /* 0x002fe20000010100 */
[----:B------:R-:W-:Y:S01]  /*1230*/  FFMA.FTZ R37, R24, R31, R22 ;  /* 0x0000001f18257223 */ /* 0x000fe20000010016 */
[----:B------:R-:W-:Y:S02]  /*1240*/  FMUL.FTZ R35, R35, R34 ;  /* 0x0000002223237220 */ /* 0x000fe40000410000 */
[----:B------:R-:W-:Y:S01]  /*1250*/  FFMA.FTZ R39, R30, R39, 1 ;  /* 0x3f8000001e277423 */ /* 0x000fe20000010027 */
[----:B------:R-:W-:Y:S01]  /*1260*/  FMUL.FTZ R43, R37, -1.4426950216293334961 ;  /* 0xbfb8aa3b252b7820 */ /* 0x000fe20000410000 */
[----:B------:R-:W-:Y:S01]  /*1270*/  FMUL.FTZ R30, R3, R38 ;  /* 0x00000026031e7220 */ /* 0x000fe20000410000 */
[----:B------:R-:W-:Y:S01]  /*1280*/  FFMA.FTZ R38, R25, R32, R23 ;  /* 0x0000002019267223 */ /* 0x000fe20000010017 */
[----:B0-----:R-:W-:Y:S01]  /*1290*/  FADD.FTZ R34, -R41, 1 ;  /* 0x3f80000029227421 */ /* 0x001fe20000010100 */
[----:B------:R-:W-:Y:S01]  /*12a0*/  FMUL.FTZ R41, R10, R41 ;  /* 0x000000290a297220 */ /* 0x000fe20000410000 */
[----:B------:R-:W-:Y:S01]  /*12b0*/  FMUL.FTZ R30, R30, R39 ;  /* 0x000000271e1e7220 */ /* 0x000fe20000410000 */
[----:B------:R-:W0:Y:S01]  /*12c0*/  MUFU.EX2 R43, R43 ;  /* 0x0000002b002b7308 */ /* 0x000e220000000800 */
[----:B------:R-:W-:Y:S01]  /*12d0*/  FFMA.FTZ R34, R33, R34, 1 ;  /* 0x3f80000021227423 */ /* 0x000fe20000010022 */
[----:B------:R-:W-:Y:S01]  /*12e0*/  FMUL.FTZ R33, R40, R7 ;  /* 0x0000000728217220 */ /* 0x000fe20000410000 */
[----:B------:R-:W-:Y:S01]  /*12f0*/  FMUL.FTZ R44, R38, -1.4426950216293334961 ;  /* 0xbfb8aa3b262c7820 */ /* 0x000fe20000410000 */
[----:B--2---:R-:W-:-:S02]  /*1300*/  FADD.FTZ R42, R42, 1 ;  /* 0x3f8000002a2a7421 */ /* 0x004fc40000010000 */
[----:B------:R-:W-:Y:S01]  /*1310*/  FFMA.FTZ R39, R24, R33, R22 ;  /* 0x0000002118277223 */ /* 0x000fe20000010016 */
[----:B------:R-:W-:Y:S02]  /*1320*/  FMUL.FTZ R34, R41, R34 ;  /* 0x0000002229227220 */ /* 0x000fe40000410000 */
[----:B------:R-:W1:Y:S01]  /*1330*/  MUFU.EX2 R44, R44 ;  /* 0x0000002c002c7308 */ /* 0x000e620000000800 */
[----:B------:R-:W-:-:S07]  /*1340*/  FMUL.FTZ R40, R39, -1.4426950216293334961 ;  /* 0xbfb8aa3b27287820 */ /* 0x000fce0000410000 */
[----:B------:R-:W2:Y:S01]  /*1350*/  MUFU.RCP R42, R42 ;  /* 0x0000002a002a7308 */ /* 0x000ea20000001000 */
[----:B0-----:R-:W-:-:S07]  /*1360*/  FADD.FTZ R43, R43, 1 ;  /* 0x3f8000002b2b7421 */ /* 0x001fce0000010000 */
[----:B------:R-:W0:Y:S01]  /*1370*/  MUFU.EX2 R40, R40 ;  /* 0x0000002800287308 */ /* 0x000e220000000800 */
[----:B-1----:R-:W-:-:S07]  /*1380*/  FADD.FTZ R45, R44, 1 ;  /* 0x3f8000002c2d7421 */ /* 0x002fce0000010000 */
[----:B------:R-:W1:Y:S01]  /*1390*/  MUFU.RCP R43, R43 ;  /* 0x0000002b002b7308 */ /* 0x000e620000001000 */
[----:B--2---:R-:W-:-:S04]  /*13a0*/  FADD.FTZ R41, -R42, 1 ;  /* 0x3f8000002a297421 */ /* 0x004fc80000010100 */
[----:B------:R-:W-:-:S03]  /*13b0*/  FFMA.FTZ R36, R36, R41, 1 ;  /* 0x3f80000024247423 */ /* 0x000fc60000010029 */
[----:B------:R2:W3:Y:S01]  /*13c0*/  MUFU.RCP R44, R45 ;  /* 0x0000002d002c7308 */ /* 0x0004e20000001000 */
[----:B0-----:R-:W-:-:S07]  /*13d0*/  FADD.FTZ R46, R40, 1 ;  /* 0x3f800000282e7421 */ /* 0x001fce0000010000 */
[----:B------:R-:W0:Y:S01]  /*13e0*/  MUFU.RCP R41, R46 ;  /* 0x0000002e00297308 */ /* 0x000e220000001000 */
[----:B-1----:R-:W-:Y:S01]  /*13f0*/  FADD.FTZ R40, -R43, 1 ;  /* 0x3f8000002b287421 */ /* 0x002fe20000010100 */
[----:B------:R-:W-:Y:S01]  /*1400*/  FMUL.FTZ R43, R14, R43 ;  /* 0x0000002b0e2b7220 */ /* 0x000fe20000410000 */
[----:B--2---:R-:W-:Y:S02]  /*1410*/  FMUL.FTZ R45, R24, R34 ;  /* 0x00000022182d7220 */ /* 0x004fe40000410000 */
[----:B------:R-:W-:Y:S01]  /*1420*/  FFMA.FTZ R40, R37, R40, 1 ;  /* 0x3f80000025287423 */ /* 0x000fe20000010028 */
[----:B------:R-:W-:-:S04]  /*1430*/  FMUL.FTZ R37, R11, R42 ;  /* 0x0000002a0b257220 */ /* 0x000fc80000410000 */
[----:B------:R-:W-:Y:S01]  /*1440*/  FMUL.FTZ R37, R37, R36 ;  /* 0x0000002425257220 */ /* 0x000fe20000410000 */
[----:B------:R-:W-:Y:S01]  /*1450*/  FMUL.FTZ R36, R43, R40 ;  /* 0x000000282b247220 */ /* 0x000fe20000410000 */
[----:B---3--:R-:W-:Y:S01]  /*1460*/  FADD.FTZ R43, -R44, 1 ;  /* 0x3f8000002c2b7421 */ /* 0x008fe20000010100 */
[----:B------:R-:W-:-:S03]  /*1470*/  FMUL.FTZ R40, R15, R44 ;  /* 0x0000002c0f287220 */ /* 0x000fc60000410000 */
[----:B------:R-:W-:Y:S01]  /*1480*/  FFMA.FTZ R43, R38, R43, 1 ;  /* 0x3f800000262b7423 */ /* 0x000fe2000001002b */
[----:B0-----:R-:W-:-:S03]  /*1490*/  FADD.FTZ R38, -R41, 1 ;  /* 0x3f80000029267421 */ /* 0x001fc60000010100 */
[----:B------:R-:W-:Y:S01]  /*14a0*/  FMUL.FTZ R40, R40, R43 ;  /* 0x0000002b28287220 */ /* 0x000fe20000410000 */
[----:B------:R-:W-:Y:S01]  /*14b0*/  FFMA.FTZ R38, R39, R38, 1 ;  /* 0x3f80000027267423 */ /* 0x000fe20000010026 */
[----:B------:R-:W-:Y:S01]  /*14c0*/  FMUL.FTZ R39, R20, R41 ;  /* 0x0000002914277220 */ /* 0x000fe20000410000 */
[----:B------:R-:W-:-:S03]  /*14d0*/  FMUL.FTZ R41, R25, R30 ;  /* 0x0000001e19297220 */ /* 0x000fc60000410000 */
[----:B------:R-:W-:Y:S01]  /*14e0*/  FMUL.FTZ R39, R39, R38 ;  /* 0x0000002627277220 */ /* 0x000fe20000410000 */
[----:B------:R-:W-:-:S04]  /*14f0*/  FMUL.FTZ R38, R24, R35 ;  /* 0x0000002318267220 */ /* 0x000fc80000410000 */
[----:B------:R-:W-:Y:S01]  /*1500*/  FFMA.FTZ R43, R27, R38, RZ ;  /* 0x000000261b2b7223 */ /* 0x000fe200000100ff */
[----:B------:R-:W-:Y:S01]  /*1510*/  FADD.FTZ R42, RZ, R38 ;  /* 0x00000026ff2a7221 */ /* 0x000fe20000010000 */
[----:B------:R-:W-:Y:S02]  /*1520*/  FADD.FTZ R38, -R6, R19 ;  /* 0x0000001306267221 */ /* 0x000fe40000010100 */
[----:B------:R-:W-:Y:S01]  /*1530*/  FFMA.FTZ R46, R26, R41, R43 ;  /* 0x000000291a2e7223 */ /* 0x000fe2000001002b */
[----:B------:R-:W-:Y:S01]  /*1540*/  FADD.FTZ R41, R41, R42 ;  /* 0x0000002a29297221 */ /* 0x000fe20000010000 */
[----:B------:R-:W-:Y:S01]  /*1550*/  FMUL.FTZ R38, R38, R7 ;  /* 0x0000000726267220 */ /* 0x000fe20000410000 */
[----:B------:R-:W-:Y:S01]  /*1560*/  FFMA.FTZ R43, R27, R35, RZ ;  /* 0x000000231b2b7223 */ /* 0x000fe200000100ff */
[----:B------:R-:W-:Y:S02]  /*1570*/  FADD.FTZ R27, RZ, R35 ;  /* 0x00000023ff1b7221 */ /* 0x000fe40000010000 */
[----:B------:R-:W-:Y:S01]  /*1580*/  FFMA.FTZ R42, R25, R38, R23 ;  /* 0x00000026192a7223 */ /* 0x000fe20000010017 */
[C---:B------:R-:W-:Y:S01]  /*1590*/  FFMA.FTZ R35, R29.reuse, R34, R43 ;  /* 0x000000221d237223 */ /* 0x040fe2000001002b */
[----:B------:R-:W-:Y:S01]  /*15a0*/  FFMA.FTZ R43, R29, R45, R46 ;  /* 0x0000002d1d2b7223 */ /* 0x000fe2000001002e */
[----:B------:R-:W-:Y:S01]  /*15b0*/  FADD.FTZ R27, R27, R34 ;  /* 0x000000221b1b7221 */ /* 0x000fe20000010000 */
[----:B------:R-:W-:-:S03]  /*15c0*/  FMUL.FTZ R47, R42, -1.4426950216293334961 ;  /* 0xbfb8aa3b2a2f7820 */ /* 0x000fc60000410000 */
[----:B------:R-:W-:-:S03]  /*15d0*/  FADD.FTZ R34, R27, R36 ;  /* 0x000000241b227221 */ /* 0x000fc60000010000 */
[----:B------:R-:W0:Y:S01]  /*15e0*/  MUFU.EX2 R47, R47 ;  /* 0x0000002f002f7308 */ /* 0x000e220000000800 */
[----:B------:R-:W-:Y:S01]  /*15f0*/  FADD.FTZ R34, R34, R39 ;  /* 0x0000002722227221 */ /* 0x000fe20000010000 */
[----:B0-----:R-:W-:Y:S01]  /*1600*/  FADD.FTZ R44, R47, 1 ;  /* 0x3f8000002f2c7421 */ /* 0x001fe20000010000 */
[----:B------:R-:W-:Y:S01]  /*1610*/  FADD.FTZ R47, R41, R45 ;  /* 0x0000002d292f7221 */ /* 0x000fe20000010000 */
[----:B------:R-:W-:Y:S01]  /*1620*/  FFMA.FTZ R45, R26, R30, RZ ;  /* 0x0000001e1a2d7223 */ /* 0x000fe200000100ff */
[----:B------:R-:W-:Y:S01]  /*1630*/  FADD.FTZ R30, RZ, R30 ;  /* 0x0000001eff1e7221 */ /* 0x000fe20000010000 */
[CC--:B------:R-:W-:Y:S02]  /*1640*/  FMUL.FTZ R26, R25.reuse, R37.reuse ;  /* 0x00000025191a7220 */ /* 0x0c0fe40000410000 */
[----:B------:R-:W0:Y:S01]  /*1650*/  MUFU.RCP R44, R44 ;  /* 0x0000002c002c7308 */ /* 0x000e220000001000 */
[----:B------:R-:W-:Y:S01]  /*1660*/  FADD.FTZ R41, R30, R37 ;  /* 0x000000251e297221 */ /* 0x000fe20000010000 */
[C---:B------:R-:W-:Y:S01]  /*1670*/  FFMA.FTZ R37, R28.reuse, R37, R45 ;  /* 0x000000251c257223 */ /* 0x040fe2000001002d */
[----:B------:R-:W-:Y:S01]  /*1680*/  FFMA.FTZ R28, R28, R26, R43 ;  /* 0x0000001a1c1c7223 */ /* 0x000fe2000001002b */
[----:B------:R-:W-:Y:S01]  /*1690*/  FADD.FTZ R47, R26, R47 ;  /* 0x0000002f1a2f7221 */ /* 0x000fe20000010000 */
[----:B------:R-:W-:Y:S01]  /*16a0*/  FMUL.FTZ R26, R24, R36 ;  /* 0x00000024181a7220 */ /* 0x000fe20000410000 */
[-C--:B------:R-:W-:Y:S01]  /*16b0*/  FMUL.FTZ R43, R25, R40.reuse ;  /* 0x00000028192b7220 */ /* 0x080fe20000410000 */
[----:B------:R-:W-:Y:S01]  /*16c0*/  FFMA.FTZ R37, R32, R40, R37 ;  /* 0x0000002820257223 */ /* 0x000fe20000010025 */
[----:B------:R-:W-:Y:S01]  /*16d0*/  FADD.FTZ R40, R41, R40 ;  /* 0x0000002829287221 */ /* 0x000fe20000010000 */
[----:B------:R-:W-:Y:S01]  /*16e0*/  FFMA.FTZ R45, R31, R26, R28 ;  /* 0x0000001a1f2d7223 */ /* 0x000fe2000001001c */
[----:B------:R-:W-:Y:S01]  /*16f0*/  FADD.FTZ R30, R47, R26 ;  /* 0x0000001a2f1e7221 */ /* 0x000fe20000010000 */
[----:B------:R-:W-:Y:S01]  /*1700*/  FFMA.FTZ R28, R31, R36, R35 ;  /* 0x000000241f1c7223 */ /* 0x000fe20000010023 */
[----:B------:R-:W-:Y:S01]  /*1710*/  FMUL.FTZ R31, R24, R39 ;  /* 0x00000027181f7220 */ /* 0x000fe20000410000 */
[----:B------:R-:W-:Y:S01]  /*1720*/  FFMA.FTZ R26, R32, R43, R45 ;  /* 0x0000002b201a7223 */ /* 0x000fe2000001002d */
[----:B------:R-:W-:Y:S01]  /*1730*/  FADD.FTZ R30, R43, R30 ;  /* 0x0000001e2b1e7221 */ /* 0x000fe20000010000 */
[C---:B------:R-:W-:Y:S01]  /*1740*/  FFMA.FTZ R32, R33.reuse, R39, R28 ;  /* 0x0000002721207223 */ /* 0x040fe2000001001c */
[----:B0-----:R-:W-:Y:S01]  /*1750*/  FADD.FTZ R29, -R44, 1 ;  /* 0x3f8000002c1d7421 */ /* 0x001fe20000010100 */
[----:B------:R-:W-:Y:S01]  /*1760*/  FFMA.FTZ R27, R33, R31, R26 ;  /* 0x0000001f211b7223 */ /* 0x000fe2000001001a */
[----:B------:R-:W-:-:S02]  /*1770*/  FADD.FTZ R30, R30, R31 ;  /* 0x0000001f1e1e7221 */ /* 0x000fc40000010000 */
[----:B------:R-:W-:Y:S01]  /*1780*/  FFMA.FTZ R42, R42, R29, 1 ;  /* 0x3f8000002a2a7423 */ /* 0x000fe2000001001d */
[----:B------:R-:W-:-:S04]  /*1790*/  FMUL.FTZ R29, R21, R44 ;  /* 0x0000002c151d7220 */ /* 0x000fc80000410000 */
[----:B------:R-:W-:-:S04]  /*17a0*/  FMUL.FTZ R29, R29, R42 ;  /* 0x0000002a1d1d7220 */ /* 0x000fc80000410000 */
[-C--:B------:R-:W-:Y:S01]  /*17b0*/  FMUL.FTZ R35, R25, R29.reuse ;  /* 0x0000001d19237220 */ /* 0x080fe20000410000 */
[----:B------:R-:W-:-:S03]  /*17c0*/  FFMA.FTZ R33, R38, R29, R37 ;  /* 0x0000001d26217223 */ /* 0x000fc60000010025 */
[----:B------:R-:W-:Y:S01]  /*17d0*/  FFMA.FTZ R27, R38, R35, R27 ;  /* 0x00000023261b7223 */ /* 0x000fe2000001001b */
[----:B------:R-:W-:Y:S01]  /*17e0*/  FADD.FTZ R26, R35, R30 ;  /* 0x0000001e231a7221 */ /* 0x000fe20000010000 */
[----:B------:R-:W-:-:S07]  /*17f0*/  FADD.FTZ R35, R40, R29 ;  /* 0x0000001d28237221 */ /* 0x000fce0000010000 */
.L_x_1245:
[----:B------:R-:W-:Y:S01]  /*1800*/  MOV R29, R27 ;  /* 0x0000001b001d7202 */ /* 0x000fe20000000f00 */
[----:B------:R-:W-:Y:S01]  /*1810*/  STS.128 [R71], R32 ;  /* 0x0000002047007388 */ /* 0x000fe20000000c00 */
[----:B------:R-:W-:Y:S01]  /*1820*/  MOV R28, R26 ;  /* 0x0000001a001c7202 */ /* 0x000fe20000000f00 */
[----:B------:R-:W-:Y:S01]  /*1830*/  BSSY.RECONVERGENT B0, `(.L_x_1246) ;  /* 0x0000022000007945 */ /* 0x000fe20003800200 */
[C---:B------:R-:W-:Y:S01]  /*1840*/  ISETP.GT.AND P1, PT, R51.reuse, 0x1e, PT ;  /* 0x0000001e3300780c */ /* 0x040fe20003f24270 */
[----:B------:R-:W0:Y:S01]  /*1850*/  SHFL.DOWN PT, R26, R29, 0x1, 0x1f ;  /* 0x08201f001d1a7f89 */ /* 0x000e2200000e0000 */
[C---:B------:R-:W-:Y:S02]  /*1860*/  ISETP.GT.AND P2, PT, R51.reuse, 0xf, PT ;  /* 0x0000000f3300780c */ /* 0x040fe40003f44270 */
[----:B------:R-:W-:Y:S01]  /*1870*/  ISETP.GT.AND P6, PT, R51, 0x17, PT ;  /* 0x000000173300780c */ /* 0x000fe20003fc4270 */
[----:B------:R-:W1:Y:S01]  /*1880*/  SHFL.DOWN PT, R27, R28, 0x1, 0x1f ;  /* 0x08201f001c1b7f89 */ /* 0x000e6200000e0000 */
[----:B------:R-:W-:-:S07]  /*1890*/  ISETP.NE.AND P3, PT, R54, RZ, PT ;  /* 0x000000ff3600720c */ /* 0x000fce0003f65270 */
        /* <DEDUP_REMOVED lines=19> */
[----:B------:R0:W1:Y:S01]  /*19d0*/  SHFL.DOWN PT, R29, R26, 0x10, 0x1f ;  /* 0x0a001f001a1d7f89 */ /* 0x00006200000e0000 */
[----:B------:R-:W-:-:S03]  /*19e0*/  ISETP.GE.U32.AND P6, PT, R50, 0x2, PT ;  /* 0x000000023200780c */ /* 0x000fc60003fc6070 */
[----:B------:R0:W2:Y:S01]  /*19f0*/  SHFL.DOWN PT, R28, R27, 0x10, 0x1f ;  /* 0x0a001f001b1c7f89 */ /* 0x0000a200000e0000 */
[----:B------:R-:W-:Y:S09]  /*1a00*/  @P2 BRA `(.L_x_1247) ;  /* 0x0000000000102947 */ /* 0x000ff20003800000 */
[----:B------:R-:W-:Y:S01]  /*1a10*/  ISETP.NE.AND P2, PT, R51, RZ, PT ;  /* 0x000000ff3300720c */ /* 0x000fe20003f45270 */
[----:B01----:R-:W-:Y:S01]  /*1a20*/  FADD.FTZ R26, R30, R29 ;  /* 0x0000001d1e1a7221 */ /* 0x003fe20000010000 */
[----:B--2---:R-:W-:-:S11]  /*1a30*/  FADD.FTZ R27, R31, R28 ;  /* 0x0000001c1f1b7221 */ /* 0x004fd60000010000 */
[----:B------:R3:W-:Y:S02]  /*1a40*/  @!P2 STS.64 [R70+UR5+0x18], R26 ;  /* 0x0000181a4600a988 */ /* 0x0007e40008000a05 */
.L_x_1247:
[----:B------:R-:W-:Y:S05]  /*1a50*/  BSYNC.RECONVERGENT B0 ;  /* 0x0000000000007941 */ /* 0x000fea0003800200 */
.L_x_1246:
[----:B------:R-:W-:Y:S06]  /*1a60*/  BAR.SYNC.DEFER_BLOCKING 0x0 ;  /* 0x0000000000007b1d */ /* 0x000fec0000010000 */
[----:B------:R-:W-:Y:S04]  /*1a70*/  BSSY.RECONVERGENT B0, `(.L_x_1248) ;  /* 0x000003f000007945 */ /* 0x000fe80003800200 */
[----:B------:R-:W-:Y:S05]  /*1a80*/  @P3 BRA `(.L_x_1249) ;  /* 0x0000000000f43947 */ /* 0x000fea0003800000 */
[----:B------:R-:W4:Y:S01]  /*1a90*/  S2UR UR7, SR_CgaCtaId ;  /* 0x00000000000779c3 */ /* 0x000f220000008800 */
[----:B------:R-:W-:Y:S02]  /*1aa0*/  UMOV UR6, 0x400 ;  /* 0x0000040000067882 */ /* 0x000fe40000000000 */
[----:B----4-:R-:W-:-:S09]  /*1ab0*/  ULEA UR6, UR7, UR6, 0x18 ;  /* 0x0000000607067291 */ /* 0x010fd2000f8ec0ff */
[----:B------:R-:W4:Y:S04]  /*1ac0*/  LDS.128 R40, [UR6+0x20] ;  /* 0x00002006ff287984 */ /* 0x000f280008000c00 */
[----:B-12---:R-:W1:Y:S04]  /*1ad0*/  LDS.128 R28, [UR6+0x30] ;  /* 0x00003006ff1c7984 */ /* 0x006e680008000c00 */
[----:B------:R-:W2:Y:S01]  /*1ae0*/  LDS.128 R36, [UR6+0x40] ;  /* 0x00004006ff247984 */ /* 0x000ea20008000c00 */
[----:B----4-:R-:W-:Y:S01]  /*1af0*/  FADD.FTZ R45, R26, R40 ;  /* 0x000000281a2d7221 */ /* 0x010fe20000010000 */
[----:B0--3--:R-:W-:-:S03]  /*1b00*/  FADD.FTZ R26, R27, R41 ;  /* 0x000000291b1a7221 */ /* 0x009fc60000010000 */
[----:B------:R-:W-:Y:S01]  /*1b10*/  FADD.FTZ R45, R45, R42 ;  /* 0x0000002a2d2d7221 */ /* 0x000fe20000010000 */
[----:B------:R-:W-:Y:S02]  /*1b20*/  FADD.FTZ R26, R26, R43 ;  /* 0x0000002b1a1a7221 */ /* 0x000fe40000010000 */
[----:B------:R-:W-:Y:S01]  /*1b30*/  LDS.128 R40, [UR6+0x60] ;  /* 0x00006006ff287984 */ /* 0x000fe20008000c00 */
[----:B-1----:R-:W-:Y:S01]  /*1b40*/  FADD.FTZ R27, R45, R28 ;  /* 0x0000001c2d1b7221 */ /* 0x002fe20000010000 */
[----:B------:R-:W-:Y:S02]  /*1b50*/  FADD.FTZ R26, R26, R29 ;  /* 0x0000001d1a1a7221 */ /* 0x000fe40000010000 */
[----:B------:R-:W0:Y:S01]  /*1b60*/  LDS.128 R44, [UR6+0x50] ;  /* 0x00005006ff2c7984 */ /* 0x000e220008000c00 */
[----:B------:R-:W-:Y:S01]  /*1b70*/  FADD.FTZ R27, R27, R30 ;  /* 0x0000001e1b1b7221 */ /* 0x000fe20000010000 */
[----:B------:R-:W-:Y:S02]  /*1b80*/  FADD.FTZ R26, R26, R31 ;  /* 0x0000001f1a1a7221 */ /* 0x000fe40000010000 */
[----:B------:R-:W1:Y:S01]  /*1b90*/  LDS.128 R28, [UR6+0x70] ;  /* 0x00007006ff1c7984 */ /* 0x000e620008000c00 */
[----:B--2---:R-:W-:Y:S01]  /*1ba0*/  FADD.FTZ R27, R27, R36 ;  /* 0x000000241b1b7221 */ /* 0x004fe20000010000 */
[----:B------:R-:W-:-:S03]  /*1bb0*/  FADD.FTZ R26, R26, R37 ;  /* 0x000000251a1a7221 */ /* 0x000fc60000010000 */
[----:B------:R-:W-:Y:S01]  /*1bc0*/  FADD.FTZ R27, R27, R38 ;  /* 0x000000261b1b7221 */ /* 0x000fe20000010000 */
[----:B------:R-:W-:Y:S02]  /*1bd0*/  FADD.FTZ R26, R26, R39 ;  /* 0x000000271a1a7221 */ /* 0x000fe40000010000 */
[----:B------:R-:W-:Y:S01]  /*1be0*/  LDS.128 R36, [UR6+0x90] ;  /* 0x00009006ff247984 */ /* 0x000fe20008000c00 */
        /* <DEDUP_REMOVED lines=18> */
[----:B------:R-:W-:-:S03]  /*1d10*/  FADD.FTZ R26, R26, R47 ;  /* 0x0000002f1a1a7221 */ /* 0x000fc60000010000 */
[----:B------:R-:W-:Y:S01]  /*1d20*/  FADD.FTZ R27, R27, R36 ;  /* 0x000000241b1b7221 */ /* 0x000fe20000010000 */
[----:B------:R-:W-:-:S03]  /*1d30*/  FADD.FTZ R26, R26, R37 ;  /* 0x000000251a1a7221 */ /* 0x000fc60000010000 */
[----:B------:R-:W-:Y:S01]  /*1d40*/  FADD.FTZ R27, R27, R38 ;  /* 0x000000261b1b7221 */ /* 0x000fe20000010000 */
[----:B------:R-:W-:Y:S02]  /*1d50*/  FADD.FTZ R44, R26, R39 ;  /* 0x000000271a2c7221 */ /* 0x000fe40000010000 */
[----:B------:R-:W0:Y:S01]  /*1d60*/  LDS.128 R36, [UR6+0xc0] ;  /* 0x0000c006ff247984 */ /* 0x000e220008000c00 */
[----:B--2---:R-:W-:Y:S01]  /*1d70*/  FADD.FTZ R45, R27, R40 ;  /* 0x000000281b2d7221 */ /* 0x004fe20000010000 */
[----:B------:R-:W-:Y:S02]  /*1d80*/  FADD.FTZ R44, R44, R41 ;  /* 0x000000292c2c7221 */ /* 0x000fe40000010000 */
[----:B------:R-:W2:Y:S01]  /*1d90*/  LDS.64 R26, [UR6+0xd0] ;  /* 0x0000d006ff1a7984 */ /* 0x000ea20008000a00 */
[----:B------:R-:W-:Y:S01]  /*1da0*/  FADD.FTZ R45, R45, R42 ;  /* 0x0000002a2d2d7221 */ /* 0x000fe20000010000 */
[----:B------:R-:W-:-:S03]  /*1db0*/  FADD.FTZ R44, R44, R43 ;  /* 0x0000002b2c2c7221 */ /* 0x000fc60000010000 */
        /* <DEDUP_REMOVED lines=8> */
[----:B--2---:R-:W-:Y:S01]  /*1e40*/  FADD.FTZ R26, R45, R26 ;  /* 0x0000001a2d1a7221 */ /* 0x004fe20000010000 */
[----:B------:R-:W-:-:S07]  /*1e50*/  FADD.FTZ R27, R44, R27 ;  /* 0x0000001b2c1b7221 */ /* 0x000fce0000010000 */
.L_x_1249:
[----:B------:R-:W-:Y:S05]  /*1e60*/  BSYNC.RECONVERGENT B0 ;  /* 0x0000000000007941 */ /* 0x000fea0003800200 */
.L_x_1248:
[----:B------:R-:W-:Y:S06]  /*1e70*/  BAR.SYNC.DEFER_BLOCKING 0x0 ;  /* 0x0000000000007b1d */ /* 0x000fec0000010000 */
[----:B------:R-:W-:Y:S04]  /*1e80*/  BSSY.RECONVERGENT B0, `(.L_x_1250) ;  /* 0x000004d000007945 */ /* 0x000fe80003800200 */
[----:B------:R-:W-:Y:S05]  /*1e90*/  @P1 BRA `(.L_x_1251) ;  /* 0x00000004002c1947 */ /* 0x000fea0003800000 */
[----:B------:R-:W4:Y:S04]  /*1ea0*/  LDS.128 R36, [R71+0x300] ;  /* 0x0003000047247984 */ /* 0x000f280000000c00 */
[----:B------:R-:W5:Y:S04]  /*1eb0*/  LDS.128 R40, [R71+0x600] ;  /* 0x0006000047287984 */ /* 0x000f680000000c00 */
[----:B-12---:R-:W1:Y:S01]  /*1ec0*/  LDS.128 R28, [R71+0x900] ;  /* 0x00090000471c7984 */ /* 0x006e620000000c00 */
[----:B----4-:R-:W-:Y:S01]  /*1ed0*/  FADD.FTZ R45, R32, R36 ;  /* 0x00000024202d7221 */ /* 0x010fe20000010000 */
[----:B------:R-:W-:Y:S01]  /*1ee0*/  FADD.FTZ R32, R33, R37 ;  /* 0x0000002521207221 */ /* 0x000fe20000010000 */
[----:B------:R-:W-:Y:S01]  /*1ef0*/  FADD.FTZ R33, R34, R38 ;  /* 0x0000002622217221 */ /* 0x000fe20000010000 */
[----:B------:R-:W-:Y:S01]  /*1f00*/  FADD.FTZ R44, R35, R39 ;  /* 0x00000027232c7221 */ /* 0x000fe20000010000 */
[----:B-----5:R-:W-:Y:S01]  /*1f10*/  FADD.FTZ R45, R45, R40 ;  /* 0x000000282d2d7221 */ /* 0x020fe20000010000 */
[----:B------:R-:W2:Y:S01]  /*1f20*/  LDS.128 R36, [R71+0xc00] ;  /* 0x000c000047247984 */ /* 0x000ea20000000c00 */
[----:B------:R-:W-:Y:S01]  /*1f30*/  FADD.FTZ R32, R32, R41 ;  /* 0x0000002920207221 */ /* 0x000fe20000010000 */
[----:B------:R-:W-:Y:S01]  /*1f40*/  FADD.FTZ R33, R33, R42 ;  /* 0x0000002a21217221 */ /* 0x000fe20000010000 */
[----:B------:R-:W-:Y:S01]  /*1f50*/  FADD.FTZ R44, R44, R43 ;  /* 0x0000002b2c2c7221 */ /* 0x000fe20000010000 */
[----:B-1----:R-:W-:Y:S01]  /*1f60*/  FADD.FTZ R45, R45, R28 ;  /* 0x0000001c2d2d7221 */ /* 0x002fe20000010000 */
[----:B------:R-:W1:Y:S01]  /*1f70*/  LDS.128 R40, [R71+0xf00] ;  /* 0x000f000047287984 */ /* 0x000e620000000c00 */
[----:B------:R-:W-:Y:S01]  /*1f80*/  FADD.FTZ R28, R32, R29 ;  /* 0x0000001d201c7221 */ /* 0x000fe20000010000 */
[----:B------:R-:W-:Y:S01]  /*1f90*/  FADD.FTZ R29, R33, R30 ;  /* 0x0000001e211d7221 */ /* 0x000fe20000010000 */
[----:B------:R-:W-:Y:S01]  /*1fa0*/  FADD.FTZ R44, R44, R31 ;  /* 0x0000001f2c2c7221 */ /* 0x000fe20000010000 */
[----:B------:R-:W4:Y:S01]  /*1fb0*/  LDS.128 R32, [R71+0x1200] ;  /* 0x0012000047207984 */ /* 0x000f220000000c00 */
        /* <DEDUP_REMOVED lines=8> */
[----:B------:R-:W-:Y:S01]  /*2040*/  FADD.FTZ R44, R44, R43 ;  /* 0x0000002b2c2c7221 */ /* 0x000fe20000010000 */
[----:B----4-:R-:W-:Y:S01]  /*2050*/  FADD.FTZ R45, R45, R32 ;  /* 0x000000202d2d7221 */ /* 0x010fe20000010000 */
        /* <DEDUP_REMOVED lines=23> */
[----:B------:R-:W-:Y:S01]  /*21d0*/  FADD.FTZ R44, R44, R39 ;  /* 0x000000272c2c7221 */ /* 0x000fe20000010000 */
[----:B-1----:R-:W-:Y:S01]  /*21e0*/  FADD.FTZ R45, R45, R40 ;  /* 0x000000282d2d7221 */ /* 0x002fe20000010000 */
[----:B------:R-:W-:Y:S01]  /*21f0*/  FADD.FTZ R36, R28, R41 ;  /* 0x000000291c247221 */ /* 0x000fe20000010000 */
[----:B------:R-:W-:Y:S01]  /*2200*/  FADD.FTZ R37, R29, R42 ;  /* 0x0000002a1d257221 */ /* 0x000fe20000010000 */
[----:B------:R-:W-:Y:S01]  /*2210*/  FADD.FTZ R44, R44, R43 ;  /* 0x0000002b2c2c7221 */ /* 0x000fe20000010000 */
[----:B------:R-:W1:Y:S01]  /*2220*/  LDS.128 R28, [R71+0x2700] ;  /* 0x00270000471c7984 */ /* 0x000e620000000c00 */
[----:B----4-:R-:W-:Y:S01]  /*2230*/  FADD.FTZ R45, R45, R32 ;  /* 0x000000202d2d7221 */ /* 0x010fe20000010000 */
[----:B------:R-:W-:Y:S01]  /*2240*/  FADD.FTZ R32, R36, R33 ;  /* 0x0000002124207221 */ /* 0x000fe20000010000 */
[----:B------:R-:W-:Y:S01]  /*2250*/  FADD.FTZ R33, R37, R34 ;  /* 0x0000002225217221 */ /* 0x000fe20000010000 */
[----:B------:R-:W-:Y:S01]  /*2260*/  LDS.128 R40, [R71+0x2d00] ;  /* 0x002d000047287984 */ /* 0x000fe20000000c00 */
[----:B------:R-:W-:-:S03]  /*2270*/  FADD.FTZ R44, R44, R35 ;  /* 0x000000232c2c7221 */ /* 0x000fc60000010000 */
        /* <DEDUP_REMOVED lines=13> */
.L_x_1251:
[----:B------:R-:W-:Y:S05]  /*2350*/  BSYNC.RECONVERGENT B0 ;  /* 0x0000000000007941 */ /* 0x000fea0003800200 */
.L_x_1250:
[----:B------:R-:W-:Y:S04]  /*2360*/  BSSY.RECONVERGENT B0, `(.L_x_1252) ;  /* 0x000001d000007945 */ /* 0x000fe80003800200 */
[----:B------:R-:W-:Y:S05]  /*2370*/  @P1 BRA `(.L_x_1253) ;  /* 0x00000000006c1947 */ /* 0x000fea0003800000 */
[----:B-12---:R-:W1:Y:S01]  /*2380*/  LDC.64 R28, c[0x0][0x3f8] ;  /* 0x0000fe00ff1c7b82 */ /* 0x006e620000000a00 */
[----:B------:R-:W-:-:S07]  /*2390*/  IMAD R73, R73, 0x30, R54 ;  /* 0x0000003049497824 */ /* 0x000fce00078e0236 */
[----:B------:R-:W2:Y:S01]  /*23a0*/  LDC.64 R30, c[0x0][0x3d8] ;  /* 0x0000f600ff1e7b82 */ /* 0x000ea20000000a00 */
[----:B-1----:R-:W-:Y:S01]  /*23b0*/  IMAD.WIDE.U32 R36, R28, 0x3, RZ ;  /* 0x000000031c247825 */ /* 0x002fe200078e00ff */
[C---:B------:R-:W-:Y:S02]  /*23c0*/  LEA R39, R29.reuse, R29, 0x1 ;  /* 0x0000001d1d277211 */ /* 0x040fe400078e08ff */
[----:B------:R-:W-:Y:S02]  /*23d0*/  LEA.HI R45, P1, R29, R28, RZ, 0x1 ;  /* 0x0000001c1d2d7211 */ /* 0x000fe400078308ff */
[----:B------:R-:W-:Y:S02]  /*23e0*/  IADD3 R39, PT, PT, R37, R39, RZ ;  /* 0x0000002725277210 */ /* 0x000fe40007ffe0ff */
[----:B------:R-:W-:Y:S01]  /*23f0*/  SHF.L.U32 R43, R45, 0x1, RZ ;  /* 0x000000012d2b7819 */ /* 0x000fe200000006ff */
[----:B--2---:R-:W-:Y:S01]  /*2400*/  IMAD.WIDE R30, R73, 0x4, R30 ;  /* 0x00000004491e7825 */ /* 0x004fe200078e021e */
[----:B------:R-:W-:-:S02]  /*2410*/  LEA.HI R40, P2, R39, R36, RZ, 0x1 ;  /* 0x0000002427287211 */ /* 0x000fc400078508ff */
[----:B------:R-:W-:Y:S02]  /*2420*/  IADD3.X R38, PT, PT, RZ, R29, RZ, P1, !PT ;  /* 0x0000001dff267210 */ /* 0x000fe40000ffe4ff */
[----:B------:R-:W-:Y:S01]  /*2430*/  LEA R36, P1, R28, R30, 0x2 ;  /* 0x0000001e1c247211 */ /* 0x000fe200078210ff */
[----:B------:R4:W-:Y:S01]  /*2440*/  REDG.E.ADD.F32.FTZ.RN.STRONG.GPU desc[UR8][R30.64], R32 ;  /* 0x000000201e0079a6 */ /* 0x0009e2000c12f308 */
[----:B------:R-:W-:Y:S02]  /*2450*/  LOP3.LUT R43, R43, 0xfffffffc, RZ, 0xc0, !PT ;  /* 0xfffffffc2b2b7812 */ /* 0x000fe400078ec0ff */
[----:B------:R-:W-:Y:S02]  /*2460*/  SHF.L.U32 R41, R40, 0x1, RZ ;  /* 0x0000000128297819 */ /* 0x000fe400000006ff */
[----:B------:R-:W-:Y:S02]  /*2470*/  SHF.L.U64.HI R45, R45, 0x1, R38 ;  /* 0x000000012d2d7819 */ /* 0x000fe40000010226 */
[----:B------:R-:W-:-:S02]  /*2480*/  LEA.HI.X R37, R28, R31, R29, 0x2, P1 ;  /* 0x0000001f1c257211 */ /* 0x000fc400008f141d */
[----:B------:R-:W-:Y:S02]  /*2490*/  IADD3.X R39, PT, PT, RZ, R39, RZ, P2, !PT ;  /* 0x00000027ff277210 */ /* 0x000fe400017fe4ff */
[----:B------:R-:W-:Y:S02]  /*24a0*/  IADD3 R38, P1, PT, R30, R43, RZ ;  /* 0x0000002b1e267210 */ /* 0x000fe40007f3e0ff */
[----:B------:R-:W-:Y:S02]  /*24b0*/  LOP3.LUT R29, R41, 0xfffffffc, RZ, 0xc0, !PT ;  /* 0xfffffffc291d7812 */ /* 0x000fe400078ec0ff */
[----:B------:R-:W-:Y:S02]  /*24c0*/  SHF.L.U64.HI R41, R40, 0x1, R39 ;  /* 0x0000000128297819 */ /* 0x000fe40000010227 */
[----:B------:R-:W-:Y:S02]  /*24d0*/  IADD3.X R39, PT, PT, R31, R45, RZ, P1, !PT ;  /* 0x0000002d1f277210 */ /* 0x000fe40000ffe4ff */
[----:B------:R-:W-:-:S03]  /*24e0*/  IADD3 R28, P1, PT, R30, R29, RZ ;  /* 0x0000001d1e1c7210 */ /* 0x000fc60007f3e0ff */
[----:B------:R4:W-:Y:S01]  /*24f0*/  REDG.E.ADD.F32.FTZ.RN.STRONG.GPU desc[UR8][R38.64], R33 ;  /* 0x00000021260079a6 */ /* 0x0009e2000c12f308 */
[----:B------:R-:W-:-:S03]  /*2500*/  IADD3.X R29, PT, PT, R31, R41, RZ, P1, !PT ;  /* 0x000000291f1d7210 */ /* 0x000fc60000ffe4ff */
[----:B------:R4:W-:Y:S04]  /*2510*/  REDG.E.ADD.F32.FTZ.RN.STRONG.GPU desc[UR8][R36.64], R34 ;  /* 0x00000022240079a6 */ /* 0x0009e8000c12f308 */
[----:B------:R4:W-:Y:S02]  /*2520*/  REDG.E.ADD.F32.FTZ.RN.STRONG.GPU desc[UR8][R28.64], R35 ;  /* 0x000000231c0079a6 */ /* 0x0009e4000c12f308 */
.L_x_1253:
[----:B------:R-:W-:Y:S05]  /*2530*/  BSYNC.RECONVERGENT B0 ;  /* 0x0000000000007941 */ /* 0x000fea0003800200 */
.L_x_1252:
[----:B------:R-:W-:Y:S05]  /*2540*/  @!P6 BRA `(.L_x_1254) ;  /* 0x000000080084e947 */ /* 0x000fea0003800000 */
[----:B------:R-:W5:Y:S01]  /*2550*/  LDC.64 R44, c[0x0][0x3d0] ;  /* 0x0000f400ff2c7b82 */ /* 0x000f620000000a00 */
[----:B-1--4-:R-:W-:Y:S02]  /*2560*/  LOP3.LUT R29, R56, 0x1, RZ, 0xc0, !PT ;  /* 0x00000001381d7812 */ /* 0x012fe400078ec0ff */
[----:B------:R-:W-:-:S03]  /*2570*/  ISETP.GE.U32.AND P1, PT, R50, 0x8, PT ;  /* 0x000000083200780c */ /* 0x000fc60003f26070 */
[----:B------:R-:W-:-:S04]  /*2580*/  IMAD R33, R29, R52, RZ ;  /* 0x000000341d217224 */ /* 0x000fc800078e02ff */
[----:B--2---:R-:W-:-:S05]  /*2590*/  IMAD R28, R33, R50, RZ ;  /* 0x00000032211c7224 */ /* 0x004fca00078e02ff */
[----:B------:R-:W-:-:S05]  /*25a0*/  SHF.L.U32 R29, R28, 0x1, RZ ;  /* 0x000000011c1d7819 */ /* 0x000fca00000006ff */
[----:B-----5:R-:W-:Y:S01]  /*25b0*/  IMAD.WIDE R44, R29, 0x4, R44 ;  /* 0x000000041d2c7825 */ /* 0x020fe200078e022c */
[----:B------:R-:W-:Y:S06]  /*25c0*/  @P3 BRA `(.L_x_1255) ;  /* 0x00000000004c3947 */ /* 0x000fec0003800000 */
[----:B------:R-:W1:Y:S01]  /*25d0*/  LDC.64 R28, c[0x0][0x3c8] ;  /* 0x0000f200ff1c7b82 */ /* 0x000e620000000a00 */
[----:B------:R-:W-:Y:S01]  /*25e0*/  LOP3.LUT P2, R32, R56, 0x2, RZ, 0xc0, !PT ;  /* 0x0000000238207812 */ /* 0x000fe2000784c0ff */
[----:B------:R-:W-:Y:S01]  /*25f0*/  IMAD.WIDE.U32 R30, R69, 0x8, R44 ;  /* 0x00000008451e7825 */ /* 0x000fe200078e002c */
[----:B------:R-:W-:Y:S02]  /*2600*/  IADD3 R33, PT, PT, R33, R53, RZ ;  /* 0x0000003521217210 */ /* 0x000fe40007ffe0ff */
[----:B------:R-:W-:Y:S02]  /*2610*/  SEL R35, R50, RZ, !P2 ;  /* 0x000000ff32237207 */ /* 0x000fe40005000000 */
[----:B------:R2:W-:Y:S02]  /*2620*/  STG.E.64 desc[UR8][R30.64], R26 ;  /* 0x0000001a1e007986 */ /* 0x0005e4000c101b08 */
[----:B------:R-:W-:Y:S01]  /*2630*/  ISETP.NE.AND P2, PT, R35, -0x1, PT ;  /* 0xffffffff2300780c */ /* 0x000fe20003f45270 */
[----:B-1----:R-:W-:Y:S01]  /*2640*/  IMAD.WIDE.U32 R28, R33, 0x4, R28 ;  /* 0x00000004211c7825 */ /* 0x002fe200078e001c */
[----:B------:R-:W-:Y:S01]  /*2650*/  IADD3 R33, PT, PT, -R32, 0x1, RZ ;  /* 0x0000000120217810 */ /* 0x000fe20007ffe1ff */
[----:B------:R-:W-:Y:S06]  /*2660*/  MEMBAR.ALL.GPU ;  /* 0x0000000000007992 */ /* 0x000fec000000a000 */
[----:B------:R-:W-:-:S00]  /*2670*/  ERRBAR ;  /* 0x00000000000079ab */ /* 0x000fc00000000000 */
[----:B------:R-:W-:Y:S06]  /*2680*/  CGAERRBAR ;  /* 0x00000000000075ab */ /* 0x000fec0000000000 */
[----:B------:R2:W-:Y:S01]  /*2690*/  REDG.E.ADD.S32.STRONG.GPU desc[UR8][R28.64], R33 ;  /* 0x000000211c00798e */ /* 0x0005e2000c12e308 */
[----:B------:R-:W-:Y:S05]  /*26a0*/  @!P2 BRA `(.L_x_1255) ;  /* 0x000000000014a947 */ /* 0x000fea0003800000 */
.L_x_1256:
[----:B--2---:R-:W2:Y:S04]  /*26b0*/  LDG.E.STRONG.GPU R30, desc[UR8][R28.64] ;  /* 0x000000081c1e7981 */ /* 0x004ea8000c1ef900 */
[----:B--2---:R-:W-:Y:S01]  /*26c0*/  CCTL.IVALL ;  /* 0x00000000ff00798f */ /* 0x004fe20002000000 */
[----:B------:R-:W-:Y:S05]  /*26d0*/  YIELD ;  /* 0x0000000000007946 */ /* 0x000fea0003800000 */
[----:B------:R-:W-:-:S13]  /*26e0*/  ISETP.NE.AND P2, PT, R30, R35, PT ;  /* 0x000000231e00720c */ /* 0x000fda0003f45270 */
[----:B------:R-:W-:Y:S05]  /*26f0*/  @P2 BRA `(.L_x_1256) ;  /* 0xfffffffc00ec2947 */ /* 0x000fea000383ffff */
.L_x_1255:
[----:B------:R-:W-:Y:S05]  /*2700*/  WARPSYNC.ALL ;  /* 0x0000000000007948 */ /* 0x000fea0003800000 */
[----:B------:R-:W-:Y:S01]  /*2710*/  BAR.SYNC.DEFER_BLOCKING 0x0 ;  /* 0x0000000000007b1d */ /* 0x000fe20000010000 */
[----:B------:R-:W-:-:S05]  /*2720*/  HFMA2 R32, -RZ, RZ, 0, 0 ;  /* 0x00000000ff207431 */ /* 0x000fca00000001ff */
[----:B------:R-:W-:Y:S05]  /*2730*/  @!P1 BRA `(.L_x_1257) ;  /* 0x0000000400189947 */ /* 0x000fea0003800000 */
[----:B------:R-:W-:Y:S01]  /*2740*/  IADD3 R42, PT, PT, R53, R52, RZ ;  /* 0x00000034352a7210 */ /* 0x000fe20007ffe0ff */
[----:B------:R-:W-:Y:S01]  /*2750*/  UIADD3 UR6, UPT, UPT, -UR10, URZ, URZ ;  /* 0x000000ff0a067290 */ /* 0x000fe2000fffe1ff */
[----:B------:R-:W-:Y:S02]  /*2760*/  MOV R41, RZ ;  /* 0x000000ff00297202 */ /* 0x000fe40000000f00 */
[----:B------:R-:W-:Y:S02]  /*2770*/  MOV R40, R53 ;  /* 0x0000003500287202 */ /* 0x000fe40000000f00 */
[----:B------:R-:W-:Y:S02]  /*2780*/  MOV R39, R57 ;  /* 0x0000003900277202 */ /* 0x000fe40000000f00 */
[----:B------:R-:W-:Y:S02]  /*2790*/  MOV R34, R58 ;  /* 0x0000003a00227202 */ /* 0x000fe40000000f00 */
[----:B------:R-:W-:-:S02]  /*27a0*/  MOV R35, R59 ;  /* 0x0000003b00237202 */ /* 0x000fc40000000f00 */
[----:B------:R-:W-:Y:S02]  /*27b0*/  MOV R36, R60 ;  /* 0x0000003c00247202 */ /* 0x000fe40000000f00 */
[----:B------:R-:W-:Y:S02]  /*27c0*/  MOV R37, R61 ;  /* 0x0000003d00257202 */ /* 0x000fe40000000f00 */
[----:B------:R-:W-:-:S07]  /*27d0*/  MOV R38, R62 ;  /* 0x0000003e00267202 */ /* 0x000fce0000000f00 */
.L_x_1258:
[----:B------:R-:W-:Y:S02]  /*27e0*/  ISETP.EQ.OR P2, PT, RZ, UR6, P3 ;  /* 0x00000006ff007c0c */ /* 0x000fe40009f42670 */
[----:B--2---:R-:W-:-:S04]  /*27f0*/  IADD3 R30, PT, PT, R41, 0x1, RZ ;  /* 0x00000001291e7810 */ /* 0x004fc80007ffe0ff */
[----:B------:R-:W-:-:S07]  /*2800*/  ISETP.EQ.OR P6, PT, R30, UR10, P3 ;  /* 0x0000000a1e007c0c */ /* 0x000fce0009fc2670 */
[----:B------:R-:W-:-:S06]  /*2810*/  @!P2 IMAD.WIDE.U32 R28, R40, 0x8, R44 ;  /* 0x00000008281ca825 */ /* 0x000fcc00078e002c */
[----:B------:R-:W0:Y:S01]  /*2820*/  @!P2 LDG.E.64 R28, desc[UR8][R28.64] ;  /* 0x000000081c1ca981 */ /* 0x000e22000c1e1b00 */
[----:B------:R-:W-:-:S06]  /*2830*/  @!P6 IMAD.WIDE.U32 R30, R42, 0x8, R44 ;  /* 0x000000082a1ee825 */ /* 0x000fcc00078e002c */
[----:B------:R-:W2:Y:S01]  /*2840*/  @!P6 LDG.E.64 R30, desc[UR8][R30.64] ;  /* 0x000000081e1ee981 */ /* 0x000ea2000c1e1b00 */
[----:B------:R-:W-:-:S04]  /*2850*/  IADD3 R32, PT, PT, R41, 0x2, RZ ;  /* 0x0000000229207810 */ /* 0x000fc80007ffe0ff */
[----:B------:R-:W-:Y:S02]  /*2860*/  ISETP.EQ.OR P1, PT, R32, UR10, P3 ;  /* 0x0000000a20007c0c */ /* 0x000fe40009f22670 */
[----:B------:R-:W-:Y:S01]  /*2870*/  IADD3 R32, PT, PT, R41, 0x3, RZ ;  /* 0x0000000329207810 */ /* 0x000fe20007ffe0ff */
[----:B0--3--:R-:W-:Y:S01]  /*2880*/  @!P2 FADD.FTZ R26, R26, R28 ;  /* 0x0000001c1a1aa221 */ /* 0x009fe20000010000 */
[----:B------:R-:W-:Y:S02]  /*2890*/  @!P2 FADD.FTZ R27, R27, R29 ;  /* 0x0000001d1b1ba221 */ /* 0x000fe40000010000 */
[----:B------:R-:W-:-:S07]  /*28a0*/  ISETP.EQ.OR P2, PT, R32, UR10, P3 ;  /* 0x0000000a20007c0c */ /* 0x000fce0009f42670 */
[----:B------:R-:W-:Y:S01]  /*28b0*/  @!P1 IMAD.WIDE.U32 R28, R39, 0x8, R44 ;  /* 0x00000008271c9825 */ /* 0x000fe200078e002c */
[----:B------:R-:W-:-:S03]  /*28c0*/  IADD3 R32, PT, PT, R41, 0x4, RZ ;  /* 0x0000000429207810 */ /* 0x000fc60007ffe0ff */
[----:B--2---:R-:W-:Y:S01]  /*28d0*/  @!P6 FADD.FTZ R26, R26, R30 ;  /* 0x0000001e1a1ae221 */ /* 0x004fe20000010000 */
[----:B------:R-:W-:Y:S01]  /*28e0*/  @!P6 FADD.FTZ R27, R27, R31 ;  /* 0x0000001f1b1be221 */ /* 0x000fe20000010000 */
[----:B------:R-:W-:Y:S01]  /*28f0*/  ISETP.EQ.OR P6, PT, R32, UR10, P3 ;  /* 0x0000000a20007c0c */ /* 0x000fe20009fc2670 */
[----:B------:R-:W2:Y:S01]  /*2900*/  @!P1 LDG.E.64 R28, desc[UR8][R28.64] ;  /* 0x000000081c1c9981 */ /* 0x000ea2000c1e1b00 */
[----:B------:R-:W-:-:S06]  /*2910*/  @!P2 IMAD.WIDE.U32 R30, R34, 0x8, R44 ;  /* 0x00000008221ea825 */ /* 0x000fcc00078e002c */
[----:B------:R-:W3:Y:S05]  /*2920*/  @!P2 LDG.E.64 R30, desc[UR8][R30.64] ;  /* 0x000000081e1ea981 */ /* 0x000eea000c1e1b00 */
[----:B------:R-:W-:-:S06]  /*2930*/  @!P6 IMAD.WIDE.U32 R32, R35, 0x8, R44 ;  /* 0x000000082320e825 */ /* 0x000fcc00078e002c */
[----:B------:R-:W4:Y:S01]  /*2940*/  @!P6 LDG.E.64 R32, desc[UR8][R32.64] ;  /* 0x000000082020e981 */ /* 0x000f22000c1e1b00 */
[----:B------:R-:W-:Y:S01]  /*2950*/  IADD3 R43, PT, PT, R41, 0x5, RZ ;  /* 0x00000005292b7810 */ /* 0x000fe20007ffe0ff */
[----:B--2---:R-:W-:Y:S01]  /*2960*/  @!P1 FADD.FTZ R26, R26, R28 ;  /* 0x0000001c1a1a9221 */ /* 0x004fe20000010000 */
[----:B------:R-:W-:Y:S01]  /*2970*/  @!P1 FADD.FTZ R27, R27, R29 ;  /* 0x0000001d1b1b9221 */ /* 0x000fe20000010000 */
[----:B------:R-:W-:-:S04]  /*2980*/  IADD3 R28, PT, PT, R41, 0x6, RZ ;  /* 0x00000006291c7810 */ /* 0x000fc80007ffe0ff */
[----:B------:R-:W-:Y:S02]  /*2990*/  ISETP.EQ.OR P1, PT, R28, UR10, P3 ;  /* 0x0000000a1c007c0c */ /* 0x000fe40009f22670 */
[----:B------:R-:W-:Y:S01]  /*29a0*/  IADD3 R28, PT, PT, R41, 0x7, RZ ;  /* 0x00000007291c7810 */ /* 0x000fe20007ffe0ff */
[----:B---3--:R-:W-:Y:S01]  /*29b0*/  @!P2 FADD.FTZ R26, R26, R30 ;  /* 0x0000001e1a1aa221 */ /* 0x008fe20000010000 */
[----:B------:R-:W-:Y:S01]  /*29c0*/  @!P2 FADD.FTZ R27, R27, R31 ;  /* 0x0000001f1b1ba221 */ /* 0x000fe20000010000 */
[----:B------:R-:W-:Y:S02]  /*29d0*/  ISETP.EQ.OR P2, PT, R43, UR10, P3 ;  /* 0x0000000a2b007c0c */ /* 0x000fe40009f42670 */
[----:B----4-:R-:W-:Y:S01]  /*29e0*/  @!P6 FADD.FTZ R26, R26, R32 ;  /* 0x000000201a1ae221 */ /* 0x010fe20000010000 */
[----:B------:R-:W-:Y:S01]  /*29f0*/  @!P6 FADD.FTZ R27, R27, R33 ;  /* 0x000000211b1be221 */ /* 0x000fe20000010000 */
[----:B------:R-:W-:-:S04]  /*2a00*/  ISETP.EQ.OR P6, PT, R28, UR10, P3 ;  /* 0x0000000a1c007c0c */ /* 0x000fc80009fc2670 */
[----:B------:R-:W-:-:S05]  /*2a10*/  @!P1 IMAD.WIDE.U32 R30, R37, 0x8, R44 ;  /* 0x00000008251e9825 */ /* 0x000fca00078e002c */
[--C-:B------:R-:W-:Y:S01]  /*2a20*/  @!P2 IMAD.WIDE.U32 R28, R36, 0x8, R44.reuse ;  /* 0x00000008241ca825 */ /* 0x100fe200078e002c */
[----:B------:R-:W2:Y:S05]  /*2a30*/  @!P1 LDG.E.64 R30, desc[UR8][R30.64] ;  /* 0x000000081e1e9981 */ /* 0x000eaa000c1e1b00 */
[----:B------:R-:W3:Y:S01]  /*2a40*/  @!P2 LDG.E.64 R28, desc[UR8][R28.64] ;  /* 0x000000081c1ca981 */ /* 0x000ee2000c1e1b00 */
[----:B------:R-:W-:-:S06]  /*2a50*/  @!P6 IMAD.WIDE.U32 R32, R38, 0x8, R44 ;  /* 0x000000082620e825 */ /* 0x000fcc00078e002c */
[----:B------:R-:W4:Y:S01]  /*2a60*/  @!P6 LDG.E.64 R32, desc[UR8][R32.64] ;  /* 0x000000082020e981 */ /* 0x000f22000c1e1b00 */
[----:B------:R-:W-:Y:S01]  /*2a70*/  IADD3 R41, PT, PT, R41, 0x8, RZ ;  /* 0x0000000829297810 */ /* 0x000fe20007ffe0ff */
[----:B------:R-:W-:Y:S01]  /*2a80*/  UIADD3 UR6, UPT, UPT, UR6, 0x8, URZ ;  /* 0x0000000806067890 */ /* 0x000fe2000fffe0ff */
[C---:B------:R-:W-:Y:S02]  /*2a90*/  LEA R40, R52.reuse, R40, 0x3 ;  /* 0x0000002834287211 */ /* 0x040fe400078e18ff */
[C---:B------:R-:W-:Y:S02]  /*2aa0*/  LEA R42, R52.reuse, R42, 0x3 ;  /* 0x0000002a342a7211 */ /* 0x040fe400078e18ff */
[C---:B------:R-:W-:Y:S02]  /*2ab0*/  LEA R39, R52.reuse, R39, 0x3 ;  /* 0x0000002734277211 */ /* 0x040fe400078e18ff */
[C---:B------:R-:W-:Y:S02]  /*2ac0*/  LEA R34, R52.reuse, R34, 0x3 ;  /* 0x0000002234227211 */ /* 0x040fe400078e18ff */
[----:B------:R-:W-:-:S02]  /*2ad0*/  LEA R35, R52, R35, 0x3 ;  /* 0x0000002334237211 */ /* 0x000fc400078e18ff */
[C---:B------:R-:W-:Y:S02]  /*2ae0*/  LEA R36, R52.reuse, R36, 0x3 ;  /* 0x0000002434247211 */ /* 0x040fe400078e18ff */
[C---:B------:R-:W-:Y:S02]  /*2af0*/  LEA R37, R52.reuse, R37, 0x3 ;  /* 0x0000002534257211 */ /* 0x040fe400078e18ff */
[----:B------:R-:W-:Y:S01]  /*2b00*/  LEA R38, R52, R38, 0x3 ;  /* 0x0000002634267211 */ /* 0x000fe200078e18ff */
[----:B---3--:R-:W-:Y:S01]  /*2b10*/  @!P2 FADD.FTZ R26, R26, R28 ;  /* 0x0000001c1a1aa221 */ /* 0x008fe20000010000 */
[----:B------:R-:W-:-:S03]  /*2b20*/  @!P2 FADD.FTZ R27, R27, R29 ;  /* 0x0000001d1b1ba221 */ /* 0x000fc60000010000 */
[----:B--2---:R-:W-:Y:S01]  /*2b30*/  @!P1 FADD.FTZ R26, R26, R30 ;  /* 0x0000001e1a1a9221 */ /* 0x004fe20000010000 */
[----:B------:R-:W-:Y:S01]  /*2b40*/  @!P1 FADD.FTZ R27, R27, R31 ;  /* 0x0000001f1b1b9221 */ /* 0x000fe20000010000 */
[----:B------:R-:W-:Y:S02]  /*2b50*/  ISETP.NE.AND P1, PT, R41, R63, PT ;  /* 0x0000003f2900720c */ /* 0x000fe40003f25270 */
[----:B----4-:R-:W-:Y:S01]  /*2b60*/  @!P6 FADD.FTZ R26, R26, R32 ;  /* 0x000000201a1ae221 */ /* 0x010fe20000010000 */
[----:B------:R-:W-:-:S10]  /*2b70*/  @!P6 FADD.FTZ R27, R27, R33 ;  /* 0x000000211b1be221 */ /* 0x000fd40000010000 */
[----:B------:R-:W-:Y:S05]  /*2b80*/  @P1 BRA `(.L_x_1258) ;  /* 0xfffffffc00141947 */ /* 0x000fea000383ffff */
[----:B------:R-:W-:-:S07]  /*2b90*/  MOV R32, R63 ;  /* 0x0000003f00207202 */ /* 0x000fce0000000f00 */
.L_x_1257:
[----:B------:R-:W-:-:S13]  /*2ba0*/  ISETP.NE.AND P1, PT, R68, RZ, PT ;  /* 0x000000ff4400720c */ /* 0x000fda0003f25270 */
[----:B------:R-:W-:Y:S05]  /*2bb0*/  @!P1 BRA `(.L_x_1254) ;  /* 0x0000000000e89947 */ /* 0x000fea0003800000 */
[----:B------:R-:W-:Y:S01]  /*2bc0*/  ISETP.NE.AND P1, PT, R67, RZ, PT ;  /* 0x000000ff4300720c */ /* 0x000fe20003f25270 */
[----:B------:R-:W-:-:S12]  /*2bd0*/  @!P4 BRA `(.L_x_1259) ;  /* 0x000000000070c947 */ /* 0x000fd80003800000 */
[C---:B--2---:R-:W-:Y:S02]  /*2be0*/  IADD3 R31, PT, PT, R32.reuse, 0x1, RZ ;  /* 0x00000001201f7810 */ /* 0x044fe40007ffe0ff */
        /* <DEDUP_REMOVED lines=8> */
[C---:B------:R-:W-:Y:S02]  /*2c70*/  IADD3 R33, PT, PT, R32.reuse, 0x2, RZ ;  /* 0x0000000220217810 */ /* 0x040fe40007ffe0ff */
[----:B------:R-:W-:Y:S01]  /*2c80*/  IADD3 R35, PT, PT, R32, 0x3, RZ ;  /* 0x0000000320237810 */ /* 0x000fe20007ffe0ff */
[----:B0--3--:R-:W-:Y:S01]  /*2c90*/  @!P6 FADD.FTZ R26, R26, R28 ;  /* 0x0000001c1a1ae221 */ /* 0x009fe20000010000 */
[----:B------:R-:W-:Y:S01]  /*2ca0*/  @!P6 FADD.FTZ R27, R27, R29 ;  /* 0x0000001d1b1be221 */ /* 0x000fe20000010000 */
[----:B------:R-:W-:-:S02]  /*2cb0*/  ISETP.EQ.OR P6, PT, R33, UR10, P3 ;  /* 0x0000000a21007c0c */ /* 0x000fc40009fc2670 */
[----:B--2---:R-:W-:Y:S01]  /*2cc0*/  @!P2 FADD.FTZ R26, R26, R30 ;  /* 0x0000001e1a1aa221 */ /* 0x004fe20000010000 */
[----:B------:R-:W-:Y:S01]  /*2cd0*/  @!P2 FADD.FTZ R27, R27, R31 ;  /* 0x0000001f1b1ba221 */ /* 0x000fe20000010000 */
[----:B------:R-:W-:-:S09]  /*2ce0*/  ISETP.EQ.OR P2, PT, R35, UR10, P3 ;  /* 0x0000000a23007c0c */ /* 0x000fd20009f42670 */
[----:B------:R-:W-:-:S04]  /*2cf0*/  @!P6 IMAD R33, R33, R52, R53 ;  /* 0x000000342121e224 */ /* 0x000fc800078e0235 */
[----:B------:R-:W-:Y:S02]  /*2d00*/  @!P2 IMAD R35, R35, R52, R53 ;  /* 0x000000342323a224 */ /* 0x000fe400078e0235 */
        /* <DEDUP_REMOVED lines=9> */
.L_x_1259:
[----:B------:R-:W-:Y:S05]  /*2da0*/  @!P1 BRA `(.L_x_1254) ;  /* 0x00000000006c9947 */ /* 0x000fea0003800000 */
[----:B------:R-:W-:Y:S02]  /*2db0*/  ISETP.NE.AND P2, PT, R67, 0x1, PT ;  /* 0x000000014300780c */ /* 0x000fe40003f45270 */
[----:B------:R-:W-:-:S11]  /*2dc0*/  LOP3.LUT P1, RZ, R50, 0x1, RZ, 0xc0, !PT ;  /* 0x0000000132ff7812 */ /* 0x000fd6000782c0ff */
[----:B------:R-:W-:Y:S05]  /*2dd0*/  @!P2 BRA `(.L_x_1260) ;  /* 0x000000000038a947 */ /* 0x000fea0003800000 */
        /* <DEDUP_REMOVED lines=14> */
.L_x_1260:
[----:B------:R-:W-:Y:S01]  /*2ec0*/  ISETP.EQ.OR P2, PT, R32, UR10, P3 ;  /* 0x0000000a20007c0c */ /* 0x000fe20009f42670 */
[----:B------:R-:W-:Y:S03]  /*2ed0*/  BSSY.RECONVERGENT B0, `(.L_x_1254) ;  /* 0x0000008000007945 */ /* 0x000fe60003800200 */
[----:B------:R-:W-:-:S13]  /*2ee0*/  PLOP3.LUT P1, PT, P1, P2, PT, 0x8f, 0xf8 ;  /* 0x0000000000f8781c */ /* 0x000fda0000f25177 */
[----:B------:R-:W-:Y:S05]  /*2ef0*/  @P1 BRA `(.L_x_1261) ;  /* 0x0000000000141947 */ /* 0x000fea0003800000 */
[----:B--2---:R-:W-:-:S04]  /*2f00*/  IMAD R29, R52, R32, R53 ;  /* 0x00000020341d7224 */ /* 0x004fc800078e0235 */
[----:B------:R-:W-:-:S06]  /*2f10*/  IMAD.WIDE.U32 R28, R29, 0x8, R44 ;  /* 0x000000081d1c7825 */ /* 0x000fcc00078e002c */
[----:B------:R-:W0:Y:S02]  /*2f20*/  LDG.E.64 R28, desc[UR8][R28.64] ;  /* 0x000000081c1c7981 */ /* 0x000e24000c1e1b00 */
[----:B0--3--:R-:W-:Y:S01]  /*2f30*/  FADD.FTZ R26, R26, R28 ;  /* 0x0000001c1a1a7221 */ /* 0x009fe20000010000 */
[----:B------:R-:W-:-:S07]  /*2f40*/  FADD.FTZ R27, R27, R29 ;  /* 0x0000001d1b1b7221 */ /* 0x000fce0000010000 */
.L_x_1261:
[----:B------:R-:W-:Y:S05]  /*2f50*/  BSYNC.RECONVERGENT B0 ;  /* 0x0000000000007941 */ /* 0x000fea0003800200 */
.L_x_1254:
[----:B------:R-:W5:Y:S01]  /*2f60*/  S2UR UR7, SR_CgaCtaId ;  /* 0x00000000000779c3 */ /* 0x000f620000008800 */
[----:B------:R-:W-:Y:S01]  /*2f70*/  UMOV UR6, 0x400 ;  /* 0x0000040000067882 */ /* 0x000fe20000000000 */
[C---:B----4-:R-:W-:Y:S01]  /*2f80*/  FADD.FTZ R34, -R6.reuse, R16 ;  /* 0x0000001006227221 */ /* 0x050fe20000010100 */
[C---:B------:R-:W-:Y:S01]  /*2f90*/  FADD.FTZ R36, -R6.reuse, R17 ;  /* 0x0000001106247221 */ /* 0x040fe20000010100 */
[----:B------:R-:W4:Y:S01]  /*2fa0*/  LDCU.64 UR14, c[0x0][0x400] ;  /* 0x00008000ff0e77ac */ /* 0x000f220008000a00 */
[C---:B------:R-:W-:Y:S01]  /*2fb0*/  FADD.FTZ R16, -R6.reuse, R8 ;  /* 0x0000000806107221 */ /* 0x040fe20000010100 */
[C---:B--2---:R-:W-:Y:S01]  /*2fc0*/  FADD.FTZ R28, -R6.reuse, R9 ;  /* 0x00000009061c7221 */ /* 0x044fe20000010100 */
[C---:B------:R-:W-:Y:S01]  /*2fd0*/  FADD.FTZ R30, -R6.reuse, R12 ;  /* 0x0000000c061e7221 */ /* 0x040fe20000010100 */
[C---:B------:R-:W-:Y:S01]  /*2fe0*/  FADD.FTZ R32, -R6.reuse, R13 ;  /* 0x0000000d06207221 */ /* 0x040fe20000010100 */
[C---:B------:R-:W-:Y:S01]  /*2ff0*/  FADD.FTZ R18, -R6.reuse, R18 ;  /* 0x0000001206127221 */ /* 0x040fe20000010100 */
[----:B------:R-:W-:Y:S01]  /*3000*/  FADD.FTZ R6, -R6, R19 ;  /* 0x0000001306067221 */ /* 0x000fe20000010100 */
[-C--:B------:R-:W-:Y:S01]  /*3010*/  FMUL.FTZ R33, R34, R7.reuse ;  /* 0x0000000722217220 */ /* 0x080fe20000410000 */
[----:B------:R-:W-:Y:S01]  /*3020*/  FMUL.FTZ R12, R36, R7 ;  /* 0x00000007240c7220 */ /* 0x000fe20000410000 */
[----:B-----5:R-:W-:-:S09]  /*3030*/  ULEA UR6, UR7, UR6, 0x18 ;  /* 0x0000000607067291 */ /* 0x020fd2000f8ec0ff */
[----:B------:R-:W-:Y:S01]  /*3040*/  @!P3 STS.64 [UR6+0xe0], R26 ;  /* 0x0000e01aff00b988 */ /* 0x000fe20008000a06 */
[----:B------:R-:W-:Y:S06]  /*3050*/  BAR.SYNC.DEFER_BLOCKING 0x0 ;  /* 0x0000000000007b1d */ /* 0x000fec0000010000 */
[----:B0--3--:R-:W0:Y:S01]  /*3060*/  LDS.64 R26, [UR6+0xe0] ;  /* 0x0000e006ff1a7984 */ /* 0x009e220008000a00 */
[----:B------:R-:W0:Y:S02]  /*3070*/  LDCU UR6, c[0x0][0x42c] ;  /* 0x00008580ff0677ac */ /* 0x000e240008000800 */
[----:B0-----:R-:W-:Y:S01]  /*3080*/  FMUL.FTZ R26, R26, UR6 ;  /* 0x000000061a1a7c20 */ /* 0x001fe20008410000 */
[----:B------:R-:W-:Y:S01]  /*3090*/  FMUL.FTZ R27, R27, UR6 ;  /* 0x000000061b1b7c20 */ /* 0x000fe20008410000 */
[----:B----4-:R-:W-:Y:S06]  /*30a0*/  @!P5 BRA `(.L_x_1262) ;  /* 0x000000000048d947 */ /* 0x010fec0003800000 */
        /* <DEDUP_REMOVED lines=18> */
.L_x_1262:
[----:B------:R-:W-:Y:S04]  /*31d0*/  BSSY.RECONVERGENT B0, `(.L_x_1263) ;  /* 0x0000013000007945 */ /* 0x000fe80003800200 */
[----:B------:R-:W-:Y:S05]  /*31e0*/  @P0 BRA `(.L_x_1264) ;  /* 0x0000000000440947 */ /* 0x000fea0003800000 */
[----:B------:R-:W0:Y:S01]  /*31f0*/  LDCU.64 UR12, c[0x0][0x3f8] ;  /* 0x00007f00ff0c77ac */ /* 0x000e220008000a00 */
[----:B------:R-:W-:Y:S01]  /*3200*/  MOV R8, R76 ;  /* 0x0000004c00087202 */ /* 0x000fe20000000f00 */
[C-C-:B------:R-:W-:Y:S01]  /*3210*/  FFMA.FTZ R13, R26.reuse, R33, R27.reuse ;  /* 0x000000211a0d7223 */ /* 0x140fe2000001001b */
[----:B------:R-:W-:Y:S01]  /*3220*/  MOV R9, R75 ;  /* 0x0000004b00097202 */ /* 0x000fe20000000f00 */
[----:B------:R-:W2:Y:S01]  /*3230*/  LDCU.64 UR6, c[0x0][0x380] ;  /* 0x00007000ff0677ac */ /* 0x000ea20008000a00 */
[----:B------:R-:W-:Y:S01]  /*3240*/  FFMA.FTZ R34, R26, R12, R27 ;  /* 0x0000000c1a227223 */ /* 0x000fe2000001001b */
[----:B------:R-:W-:-:S03]  /*3250*/  FFMA.FTZ R2, R24, R2, -R13 ;  /* 0x0000000218027223 */ /* 0x000fc6000001080d */
[----:B------:R-:W-:Y:S01]  /*3260*/  FFMA.FTZ R34, R25, R3, -R34 ;  /* 0x0000000319227223 */ /* 0x000fe20000010822 */
[----:B------:R-:W-:-:S03]  /*3270*/  FMUL.FTZ R2, R2, R7 ;  /* 0x0000000702027220 */ /* 0x000fc60000410000 */
[----:B------:R-:W-:Y:S01]  /*3280*/  FMUL.FTZ R3, R34, R7 ;  /* 0x0000000722037220 */ /* 0x000fe20000410000 */
[----:B0-----:R-:W-:Y:S02]  /*3290*/  IMAD R17, R48, UR12, RZ ;  /* 0x0000000c30117c24 */ /* 0x001fe4000f8e02ff */
[----:B------:R-:W-:-:S04]  /*32a0*/  IMAD.WIDE.U32 R8, R72, UR12, R8 ;  /* 0x0000000c48087c25 */ /* 0x000fc8000f8e0008 */
[----:B------:R-:W-:Y:S01]  /*32b0*/  IMAD R17, R72, UR13, R17 ;  /* 0x0000000d48117c24 */ /* 0x000fe2000f8e0211 */
[----:B--2---:R-:W-:-:S04]  /*32c0*/  LEA R12, P0, R8, UR6, 0x2 ;  /* 0x00000006080c7c11 */ /* 0x004fc8000f8010ff */
[----:B------:R-:W-:-:S04]  /*32d0*/  IADD3 R17, PT, PT, R9, R17, RZ ;  /* 0x0000001109117210 */ /* 0x000fc80007ffe0ff */
[----:B------:R-:W-:-:S05]  /*32e0*/  LEA.HI.X R13, R8, UR7, R17, 0x2, P0 ;  /* 0x00000007080d7c11 */ /* 0x000fca00080f1411 */
[----:B------:R0:W-:Y:S02]  /*32f0*/  STG.E.64 desc[UR8][R12.64], R2 ;  /* 0x000000020c007986 */ /* 0x0001e4000c101b08 */
.L_x_1264:
[----:B------:R-:W-:Y:S05]  /*3300*/  BSYNC.RECONVERGENT B0 ;  /* 0x0000000000007941 */ /* 0x000fea0003800200 */
.L_x_1263:
[----:B------:R-:W-:Y:S01]  /*3310*/  UISETP.NE.AND UP0, UPT, UR11, URZ, UPT ;  /* 0x000000ff0b00728c */ /* 0x000fe2000bf05270 */
[-C--:B0-----:R-:W-:Y:S01]  /*3320*/  FMUL.FTZ R3, R16, R7.reuse ;  /* 0x0000000710037220 */ /* 0x081fe20000410000 */
[-C--:B------:R-:W-:Y:S01]  /*3330*/  FMUL.FTZ R28, R28, R7.reuse ;  /* 0x000000071c1c7220 */ /* 0x080fe20000410000 */
[-C--:B------:R-:W-:Y:S01]  /*3340*/  FMUL.FTZ R30, R30, R7.reuse ;  /* 0x000000071e1e7220 */ /* 0x080fe20000410000 */
[-C--:B------:R-:W-:Y:S01]  /*3350*/  FMUL.FTZ R32, R32, R7.reuse ;  /* 0x0000000720207220 */ /* 0x080fe20000410000 */
[-C--:B------:R-:W-:Y:S01]  /*3360*/  FMUL.FTZ R18, R18, R7.reuse ;  /* 0x0000000712127220 */ /* 0x080fe20000410000 */
[----:B------:R-:W-:Y:S01]  /*3370*/  ISETP.GE.U32.AND P1, PT, R66, UR14, PT ;  /* 0x0000000e42007c0c */ /* 0x000fe2000bf26070 */
[----:B------:R-:W-:Y:S01]  /*3380*/  FMUL.FTZ R6, R6, R7 ;  /* 0x0000000706067220 */ /* 0x000fe20000410000 */
[----:B------:R-:W-:Y:S01]  /*3390*/  ISETP.GE.U32.AND P2, PT, R65, UR14, PT ;  /* 0x0000000e41007c0c */ /* 0x000fe2000bf46070 */
[C-C-:B-1----:R-:W-:Y:S01]  /*33a0*/  FFMA.FTZ R29, R26.reuse, R3, R27.reuse ;  /* 0x000000031a1d7223 */ /* 0x142fe2000001001b */
[C-C-:B------:R-:W-:Y:S01]  /*33b0*/  FFMA.FTZ R36, R26.reuse, R28, R27.reuse ;  /* 0x0000001c1a247223 */ /* 0x140fe2000001001b */
[C-C-:B------:R-:W-:Y:S01]  /*33c0*/  FFMA.FTZ R17, R26.reuse, R30, R27.reuse ;  /* 0x0000001e1a117223 */ /* 0x140fe2000001001b */
[C-C-:B------:R-:W-:Y:S01]  /*33d0*/  FFMA.FTZ R12, R26.reuse, R32, R27.reuse ;  /* 0x000000201a0c7223 */ /* 0x140fe2000001001b */
[--C-:B------:R-:W-:Y:S01]  /*33e0*/  FFMA.FTZ R13, R26, R18, R27.reuse ;  /* 0x000000121a0d7223 */ /* 0x100fe2000001001b */
[----:B------:R-:W-:Y:S01]  /*33f0*/  ISETP.GE.U32.AND P0, PT, R64, UR14, PT ;  /* 0x0000000e40007c0c */ /* 0x000fe2000bf06070 */
[----:B------:R-:W-:Y:S01]  /*3400*/  FFMA.FTZ R26, R26, R6, R27 ;  /* 0x000000061a1a7223 */ /* 0x000fe2000001001b */
[----:B------:R-:W-:-:S02]  /*3410*/  ISETP.GE.AND.EX P1, PT, R5, UR15, PT, P1 ;  /* 0x0000000f05007c0c */ /* 0x000fc4000bf26310 */
        /* <DEDUP_REMOVED lines=20> */
.L_x_1265:
        /* <DEDUP_REMOVED lines=14> */
[----:B------:R-:W-:-:S04]  /*3640*/  IADD3 R9, PT, PT, R3, R9, RZ ;  /* 0x0000000903097210 */ /* 0x000fc80007ffe0ff */
[----:B------:R-:W-:-:S05]  /*3650*/  LEA.HI.X R9, R2, UR13, R9, 0x2, P1 ;  /* 0x0000000d02097c11 */ /* 0x000fca00088f1409 */
[----:B------:R0:W-:Y:S02]  /*3660*/  STG.E.64 desc[UR8][R8.64], R10 ;  /* 0x0000000a08007986 */ /* 0x0001e4000c101b08 */
.L_x_1267:
[----:B------:R-:W-:Y:S05]  /*3670*/  BSYNC.RECONVERGENT B0 ;  /* 0x0000000000007941 */ /* 0x000fea0003800200 */
.L_x_1266:
        /* <DEDUP_REMOVED lines=19> */
.L_x_1268:
        /* <DEDUP_REMOVED lines=17> */
.L_x_1270:
[----:B------:R-:W-:Y:S05]  /*38c0*/  BSYNC.RECONVERGENT B0 ;  /* 0x0000000000007941 */ /* 0x000fea0003800200 */
.L_x_1269:
        /* <DEDUP_REMOVED lines=19> */
.L_x_1271:
        /* <DEDUP_REMOVED lines=8> */
[----:B------:R-:W-:Y:S01]  /*3a80*/  MOV R74, R76 ;  /* 0x0000004c004a7202 */ /* 0x000fe20000000f00 */
[----:B------:R-:W2:Y:S01]  /*3a90*/  LDCU.64 UR12, c[0x0][0x380] ;  /* 0x00007000ff0c77ac */ /* 0x000ea20008000a00 */
[----:B-1----:R-:W-:-:S03]  /*3aa0*/  IMAD R3, R4, UR6, RZ ;  /* 0x0000000604037c24 */ /* 0x002fc6000f8e02ff */
[----:B------:R-:W-:-:S04]  /*3ab0*/  IMAD.WIDE.U32 R74, R64, UR6, R74 ;  /* 0x00000006404a7c25 */ /* 0x000fc8000f8e004a */
[----:B------:R-:W-:Y:S01]  /*3ac0*/  IMAD R3, R64, UR7, R3 ;  /* 0x0000000740037c24 */ /* 0x000fe2000f8e0203 */
[----:B--2---:R-:W-:-:S04]  /*3ad0*/  LEA R2, P0, R74, UR12, 0x2 ;  /* 0x0000000c4a027c11 */ /* 0x004fc8000f8010ff */
[----:B------:R-:W-:-:S04]  /*3ae0*/  IADD3 R3, PT, PT, R75, R3, RZ ;  /* 0x000000034b037210 */ /* 0x000fc80007ffe0ff */
[----:B------:R-:W-:-:S05]  /*3af0*/  LEA.HI.X R3, R74, UR13, R3, 0x2, P0 ;  /* 0x0000000d4a037c11 */ /* 0x000fca00080f1403 */
[----:B------:R1:W-:Y:S02]  /*3b00*/  STG.E.64 desc[UR8][R2.64], R6 ;  /* 0x0000000602007986 */ /* 0x0003e4000c101b08 */
.L_x_1273:
[----:B------:R-:W-:Y:S05]  /*3b10*/  BSYNC.RECONVERGENT B0 ;  /* 0x0000000000007941 */ /* 0x000fea0003800200 */
.L_x_1272:
[----:B------:R-:W-:Y:S02]  /*3b20*/  IADD3 R55, PT, PT, R52, R55, RZ ;  /* 0x0000003734377210 */ /* 0x000fe40007ffe0ff */
[----:B------:R-:W-:Y:S02]  /*3b30*/  IADD3 R56, PT, PT, R56, 0x1, RZ ;  /* 0x0000000138387810 */ /* 0x000fe40007ffe0ff */
[----:B------:R-:W-:-:S13]  /*3b40*/  ISETP.GE.AND P0, PT, R55, UR4, PT ;  /* 0x0000000437007c0c */ /* 0x000fda000bf06270 */
[----:B------:R-:W-:Y:S05]  /*3b50*/  @!P0 BRA `(.L_x_1274) ;  /* 0xffffffc800048947 */ /* 0x000fea000383ffff */
.L_x_1243:
[----:B------:R-:W2:Y:S01]  /*3b60*/  LDC R4, c[0x0][0x370] ;  /* 0x0000dc00ff047b82 */ /* 0x000ea20000000800 */
[----:B------:R-:W-:Y:S01]  /*3b70*/  ISETP.NE.AND P2, PT, R54, RZ, PT ;  /* 0x000000ff3600720c */ /* 0x000fe20003f45270 */
[----:B------:R-:W-:Y:S06]  /*3b80*/  BSSY.RECONVERGENT B0, `(.L_x_1275) ;  /* 0x0000011000007945 */ /* 0x000fec0003800200 */
[----:B-1----:R-:W1:Y:S08]  /*3b90*/  LDC R7, c[0x0][0x374] ;  /* 0x0000dd00ff077b82 */ /* 0x002e700000000800 */
[----:B------:R-:W3:Y:S01]  /*3ba0*/  LDC.64 R2, c[0x0][0x3c8] ;  /* 0x0000f200ff027b82 */ /* 0x000ee20000000a00 */
[----:B--2---:R-:W-:-:S02]  /*3bb0*/  IADD3 R5, PT, PT, R4, -0x1, RZ ;  /* 0xffffffff04057810 */ /* 0x004fc40007ffe0ff */
[----:B------:R-:W-:Y:S02]  /*3bc0*/  ISETP.NE.AND P1, PT, R4, 0x1, PT ;  /* 0x000000010400780c */ /* 0x000fe40003f25270 */
[----:B-1----:R-:W-:-:S04]  /*3bd0*/  IADD3 R0, PT, PT, R7, -0x1, RZ ;  /* 0xffffffff07007810 */ /* 0x002fc80007ffe0ff */
        /* <DEDUP_REMOVED lines=11> */
.L_x_1276:
[----:B------:R-:W-:Y:S05]  /*3c90*/  BSYNC.RECONVERGENT B0 ;  /* 0x0000000000007941 */ /* 0x000fea0003800200 */
.L_x_1275:
[----:B------:R-:W-:Y:S05]  /*3ca0*/  @P0 EXIT ;  /* 0x000000000000094d */ /* 0x000fea0003800000 */
[----:B------:R-:W-:Y:S05]  /*3cb0*/  @P2 BRA `(.L_x_1277) ;  /* 0x0000000000202947 */ /* 0x000fea0003800000 */
[----:B------:R-:W-:-:S05]  /*3cc0*/  IMAD R0, R4, R7, RZ ;  /* 0x0000000704007224 */ /* 0x000fca00078e02ff */
[----:B------:R-:W-:-:S13]  /*3cd0*/  ISETP.NE.AND P0, PT, R0, -0x1, PT ;  /* 0xffffffff0000780c */ /* 0x000fda0003f05270 */
[----:B------:R-:W-:Y:S05]  /*3ce0*/  @!P0 BRA `(.L_x_1277) ;  /* 0x0000000000148947 */ /* 0x000fea0003800000 */
.L_x_1278:
[----:B-1----:R-:W2:Y:S04]  /*3cf0*/  LDG.E.STRONG.GPU R5, desc[UR8][R2.64] ;  /* 0x0000000802057981 */ /* 0x002ea8000c1ef900 */
[----:B--2---:R-:W-:Y:S01]  /*3d00*/  CCTL.IVALL ;  /* 0x00000000ff00798f */ /* 0x004fe20002000000 */
[----:B------:R-:W-:Y:S05]  /*3d10*/  YIELD ;  /* 0x0000000000007946 */ /* 0x000fea0003800000 */
[----:B------:R-:W-:-:S13]  /*3d20*/  ISETP.NE.AND P0, PT, R5, R0, PT ;  /* 0x000000000500720c */ /* 0x000fda0003f05270 */
[----:B------:R-:W-:Y:S05]  /*3d30*/  @P0 BRA `(.L_x_1278) ;  /* 0xfffffffc00ec0947 */ /* 0x000fea000383ffff */
.L_x_1277:
        /* <DEDUP_REMOVED lines=16> */
[----:B0-----:R-:W-:Y:S02]  /*3e40*/  SEL R11, R3, R2, P0 ;  /* 0x00000002030b7207 */ /* 0x001fe40000000000 */
        /* <DEDUP_REMOVED lines=33> */
[C---:B------:R-:W-:Y:S01]  /*4060*/  SHF.L.U32 R21, R54.reuse, 0x3, RZ ;  /* 0x0000000336157819 */ /* 0x040fe200000006ff */
[----:B------:R-:W1:Y:S01]  /*4070*/  LDCU.64 UR6, c[0x0][0x390] ;  /* 0x00007200ff0677ac */ /* 0x000e620008000a00 */
[----:B------:R-:W-:Y:S02]  /*4080*/  LOP3.LUT R9, R9, 0x3, RZ, 0xc0, !PT ;  /* 0x0000000309097812 */ /* 0x000fe400078ec0ff */
[--C-:B------:R-:W-:Y:S01]  /*4090*/  SHF.L.U64.HI R22, R54, 0x3, R55.reuse ;  /* 0x0000000336167819 */ /* 0x100fe20000010237 */
[----:B------:R-:W2:Y:S01]  /*40a0*/  LDCU.64 UR10, c[0x0][0x388] ;  /* 0x00007100ff0a77ac */ /* 0x000ea20008000a00 */
[----:B------:R-:W-:Y:S01]  /*40b0*/  SHF.L.U32 R29, R7, 0x2, RZ ;  /* 0x00000002071d7819 */ /* 0x000fe200000006ff */
        /* <DEDUP_REMOVED lines=11> */
[----:B--2---:R-:W-:Y:S02]  /*4170*/  IADD3 R21, P1, PT, R21, UR10, RZ ;  /* 0x0000000a15157c10 */ /* 0x004fe4000ff3e0ff */
[----:B------:R-:W-:Y:S02]  /*4180*/  IADD3 R2, P2, PT, RZ, -R9, RZ ;  /* 0x80000009ff027210 */ /* 0x000fe40007f5e0ff */
[----:B------:R-:W-:Y:S02]  /*4190*/  IADD3.X R22, PT, PT, R22, UR11, RZ, P1, !PT ;  /* 0x0000000b16167c10 */ /* 0x000fe40008ffe4ff */
[----:B------:R-:W-:Y:S02]  /*41a0*/  IADD3 R29, PT, PT, R5, R29, RZ ;  /* 0x0000001d051d7210 */ /* 0x000fe40007ffe0ff */
[----:B------:R-:W-:-:S07]  /*41b0*/  IADD3.X R20, PT, PT, RZ, -0x1, RZ, P2, !PT ;  /* 0xffffffffff147810 */ /* 0x000fce00017fe4ff */
.L_x_1281:
        /* <DEDUP_REMOVED lines=29> */
.L_x_1280:
[----:B------:R-:W-:Y:S05]  /*4390*/  BSYNC.RECONVERGENT B0 ;  /* 0x0000000000007941 */ /* 0x000fea0003800200 */
.L_x_1279:
        /* <DEDUP_REMOVED lines=10> */
.L_x_1282:
        /* <DEDUP_REMOVED lines=13> */
[----:B------:R4:W5:Y:S01]  /*4510*/  LDG.E R26, desc[UR8][R14.64] ;  /* 0x000000080e1a7981 */ /* 0x000962000c1e1900 */
[C---:B------:R-:W-:Y:S02]  /*4520*/  SHF.L.U32 R33, R54.reuse, 0x3, RZ ;  /* 0x0000000336217819 */ /* 0x040fe400000006ff */
[----:B------:R-:W-:Y:S02]  /*4530*/  SHF.L.U64.HI R55, R54, 0x3, R55 ;  /* 0x0000000336377819 */ /* 0x000fe40000010237 */
[----:B------:R-:W-:Y:S02]  /*4540*/  LOP3.LUT R20, R33, 0xfffffff8, RZ, 0xc0, !PT ;  /* 0xfffffff821147812 */ /* 0x000fe400078ec0ff */
[----:B------:R-:W-:-:S02]  /*4550*/  LOP3.LUT R22, R22, 0xfffffffc, RZ, 0xc0, !PT ;  /* 0xfffffffc16167812 */ /* 0x000fc400078ec0ff */
[C---:B--2---:R-:W-:Y:S02]  /*4560*/  IADD3 R18, P0, PT, R20.reuse, UR6, RZ ;  /* 0x0000000614127c10 */ /* 0x044fe4000ff1e0ff */
[----:B-1----:R-:W-:Y:S02]  /*4570*/  LOP3.LUT R10, R55, 0x3, RZ, 0xc0, !PT ;  /* 0x00000003370a7812 */ /* 0x002fe400078ec0ff */
[----:B0-----:R-:W-:Y:S02]  /*4580*/  IADD3 R20, P1, PT, R20, UR10, RZ ;  /* 0x0000000a14147c10 */ /* 0x001fe4000ff3e0ff */
[----:B------:R-:W-:Y:S02]  /*4590*/  LOP3.LUT R9, R9, 0x3, RZ, 0xc0, !PT ;  /* 0x0000000309097812 */ /* 0x000fe400078ec0ff */
[----:B------:R-:W-:Y:S02]  /*45a0*/  IADD3 R22, P2, PT, R22, UR4, RZ ;  /* 0x0000000416167c10 */ /* 0x000fe4000ff5e0ff */
[----:B------:R-:W-:-:S02]  /*45b0*/  IADD3.X R19, PT, PT, R10, UR7, RZ, P0, !PT ;  /* 0x000000070a137c10 */ /* 0x000fc400087fe4ff */
[----:B------:R-:W-:Y:S02]  /*45c0*/  IADD3.X R21, PT, PT, R10, UR11, RZ, P1, !PT ;  /* 0x0000000b0a157c10 */ /* 0x000fe40008ffe4ff */
[----:B------:R-:W-:Y:S02]  /*45d0*/  IADD3.X R23, PT, PT, R9, UR5, RZ, P2, !PT ;  /* 0x0000000509177c10 */ /* 0x000fe400097fe4ff */
[C---:B------:R-:W-:Y:S02]  /*45e0*/  IADD3 R10, P0, PT, R22.reuse, R5, RZ ;  /* 0x00000005160a7210 */ /* 0x040fe40007f1e0ff */
[C---:B----4-:R-:W-:Y:S02]  /*45f0*/  IADD3 R12, P1, PT, R22.reuse, R6, RZ ;  /* 0x00000006160c7210 */ /* 0x050fe40007f3e0ff */
[----:B------:R-:W-:Y:S02]  /*4600*/  IADD3 R14, P2, PT, R22, R8, RZ ;  /* 0x00000008160e7210 */ /* 0x000fe40007f5e0ff */
[----:B------:R-:W-:-:S02]  /*4610*/  IADD3.X R11, PT, PT, R23, R4, RZ, P0, !PT ;  /* 0x00000004170b7210 */ /* 0x000fc400007fe4ff */
[C---:B------:R-:W-:Y:S02]  /*4620*/  IADD3.X R13, PT, PT, R23.reuse, R2, RZ, P1, !PT ;  /* 0x00000002170d7210 */ /* 0x040fe40000ffe4ff */
[----:B------:R-:W-:Y:S01]  /*4630*/  IADD3.X R15, PT, PT, R23, R7, RZ, P2, !PT ;  /* 0x00000007170f7210 */ /* 0x000fe200017fe4ff */
[----:B---3--:R0:W-:Y:S04]  /*4640*/  STG.E.64 desc[UR8][R18.64], R24 ;  /* 0x0000001812007986 */ /* 0x0081e8000c101b08 */
        /* <DEDUP_REMOVED lines=15> */
[----:B------:R-:W3:Y:S04]  /*4740*/  LDG.E R24, desc[UR8][R22.64+0x1800] ;  /* 0x0018000816187981 */ /* 0x000ee8000c1e1900 */
[----:B------:R-:W3:Y:S04]  /*4750*/  LDG.E R25, desc[UR8][R10.64+0x1800] ;  /* 0x001800080a197981 */ /* 0x000ee8000c1e1900 */
[----:B-1----:R-:W4:Y:S04]  /*4760*/  LDG.E R26, desc[UR8][R12.64+0x1800] ;  /* 0x001800080c1a7981 */ /* 0x002f28000c1e1900 */
        /* <DEDUP_REMOVED lines=11> */
[----:B------:R-:W4:Y:S04]  /*4820*/  LDG.E R28, desc[UR8][R22.64+0x2400] ;  /* 0x00240008161c7981 */ /* 0x000f28000c1e1900 */
[----:B------:R-:W4:Y:S04]  /*4830*/  LDG.E R29, desc[UR8][R10.64+0x2400] ;  /* 0x002400080a1d7981 */ /* 0x000f28000c1e1900 */
[----:B--2---:R-:W2:Y:S04]  /*4840*/  LDG.E R30, desc[UR8][R12.64+0x2400] ;  /* 0x002400080c1e7981 */ /* 0x004ea8000c1e1900 */
[----:B------:R-:W2:Y:S01]  /*4850*/  LDG.E R31, desc[UR8][R14.64+0x2400] ;  /* 0x002400080e1f7981 */ /* 0x000ea2000c1e1900 */
        /* <DEDUP_REMOVED lines=11> */
[----:B------:R-:W-:Y:S01]  /*4910*/  HFMA2 R55, -RZ, RZ, 0, 0 ;  /* 0x00000000ff377431 */ /* 0x000fe200000001ff */
[----:B----4-:R3:W-:Y:S04]  /*4920*/  STG.E.64 desc[UR8][R18.64], R28 ;  /* 0x0000001c12007986 */ /* 0x0107e8000c101b08 */
[----:B--2---:R3:W-:Y:S07]  /*4930*/  STG.E.64 desc[UR8][R20.64], R30 ;  /* 0x0000001e14007986 */ /* 0x0047ee000c101b08 */
[----:B------:R-:W-:Y:S05]  /*4940*/  @P0 BRA `(.L_x_1282) ;  /* 0xfffffff800bc0947 */ /* 0x000fea000383ffff */
[----:B------:R-:W-:Y:S05]  /*4950*/  EXIT ;  /* 0x000000000000794d */ /* 0x000fea0003800000 */
.L_x_1283:
        /* <DEDUP_REMOVED lines=10> */
.L_x_4517:


//--------------------- .text._Z35group_norm_nhwc_bwd_one_pass_kernelI11Fp32IOFp32WLi128ELi96ELi768EEv26Group_norm_nhwc_bwd_params --------------------------
	.section	.text._Z35group_norm_nhwc_bwd_one_pass_kernelI11Fp32IOFp32WLi128ELi96ELi768EEv26Group_norm_nhwc_bwd_params,"ax",@progbits
	.align	128
        .global         _Z35group_norm_nhwc_bwd_one_pass_kernelI11Fp32IOFp32WLi128ELi96ELi768EEv26Group_norm_nhwc_bwd_params
        .type           _Z35group_norm_nhwc_bwd_one_pass_kernelI11Fp32IOFp32WLi128ELi96ELi768EEv26Group_norm_nhwc_bwd_params,@function
        .size           _Z35group_norm_nhwc_bwd_one_pass_kernelI11Fp32IOFp32WLi128ELi96ELi768EEv26Group_norm_nhwc_bwd_params,(.L_x_4518 - _Z35group_norm_nhwc_bwd_one_pass_kernelI11Fp32IOFp32WLi128ELi96ELi768EEv26Group_norm_nhwc_bwd_params)
        .other          _Z35group_norm_nhwc_bwd_one_pass_kernelI11Fp32IOFp32WLi128ELi96ELi768EEv26Group_norm_nhwc_bwd_params,@"STO_CUDA_ENTRY STV_DEFAULT"
_Z35group_norm_nhwc_bwd_one_pass_kernelI11Fp32IOFp32WLi128ELi96ELi768EEv26Group_norm_nhwc_bwd_params:
.text._Z35group_norm_nhwc_bwd_one_pass_kernelI11Fp32IOFp32WLi128ELi96ELi768EEv26Group_norm_nhwc_bwd_params:
        /* <DEDUP_REMOVED lines=12> */
[----:B------:R-:W1:Y:S01]  /*00c0*/  S2R R60, SR_LANEID ;  /* 0x00000000003c7919 */ /* 0x000e620000000000 */
[----:B------:R-:W-:Y:S01]  /*00d0*/  HFMA2 R65, -RZ, RZ, 0, 0 ;  /* 0x00000000ff417431 */ /* 0x000fe200000001ff */
[----:B------:R-:W-:Y:S01]  /*00e0*/  MOV R64, R62 ;  /* 0x0000003e00407202 */ /* 0x000fe20000000f00 */
[----:B------:R-:W-:Y:S01]  /*00f0*/  IMAD R0, R0, 0x556, RZ ;  /* 0x0000055600007824 */ /* 0x000fe200078e02ff */
[----:B------:R-:W2:Y:S03]  /*0100*/  LDCU.U8 UR10, c[0x0][0x414] ;  /* 0x00008280ff0a77ac */ /* 0x000ea60008000000 */
[----:B------:R-:W3:Y:S01]  /*0110*/  LDC R61, c[0x0][0x374] ;  /* 0x0000dd00ff3d7b82 */ /* 0x000ee20000000800 */
[----:B------:R-:W-:-:S04]  /*0120*/  SHF.R.U32.HI R71, RZ, 0x10, R0 ;  /* 0x00000010ff477819 */ /* 0x000fc80000011600 */
[----:B------:R-:W-:-:S05]  /*0130*/  PRMT R0, R71, 0x9910, RZ ;  /* 0x0000991047007816 */ /* 0x000fca00000000ff */
[----:B------:R-:W-:-:S05]  /*0140*/  IMAD R0, R0, 0x30, RZ ;  /* 0x0000003000007824 */ /* 0x000fca00078e02ff */
[----:B------:R-:W-:Y:S01]  /*0150*/  IADD3 R0, PT, PT, RZ, -R0, RZ ;  /* 0x80000000ff007210 */ /* 0x000fe20007ffe0ff */
[----:B0-----:R-:W-:-:S03]  /*0160*/  IMAD R67, R2, UR7, R71 ;  /* 0x0000000702437c24 */ /* 0x001fc6000f8e0247 */
[----:B------:R-:W-:Y:S02]  /*0170*/  PRMT R66, R0, 0x7710, RZ ;  /* 0x0000771000427816 */ /* 0x000fe400000000ff */
[C---:B------:R-:W-:Y:S02]  /*0180*/  IADD3 R70, PT, PT, R67.reuse, 0x20, RZ ;  /* 0x0000002043467810 */ /* 0x040fe40007ffe0ff */
[C---:B------:R-:W-:Y:S02]  /*0190*/  IADD3 R69, PT, PT, R67.reuse, 0x50, RZ ;  /* 0x0000005043457810 */ /* 0x040fe40007ffe0ff */
[C---:B------:R-:W-:Y:S02]  /*01a0*/  IADD3 R68, PT, PT, R67.reuse, 0x60, RZ ;  /* 0x0000006043447810 */ /* 0x040fe40007ffe0ff */
[----:B------:R-:W-:Y:S02]  /*01b0*/  IADD3 R67, PT, PT, R67, 0x70, RZ ;  /* 0x0000007043437810 */ /* 0x000fe40007ffe0ff */
[----:B------:R-:W-:-:S02]  /*01c0*/  IADD3 R66, PT, PT, R66, R63, RZ ;  /* 0x0000003f42427210 */ /* 0x000fc40007ffe0ff */
[----:B------:R-:W-:Y:S02]  /*01d0*/  SHF.R.S32.HI R59, RZ, 0x1f, R69 ;  /* 0x0000001fff3b7819 */ /* 0x000fe40000011445 */
[----:B------:R-:W-:Y:S02]  /*01e0*/  SHF.R.S32.HI R58, RZ, 0x1f, R68 ;  /* 0x0000001fff3a7819 */ /* 0x000fe40000011444 */
[----:B------:R-:W-:Y:S02]  /*01f0*/  SHF.R.S32.HI R0, RZ, 0x1f, R67 ;  /* 0x0000001fff007819 */ /* 0x000fe40000011443 */
[----:B-123--:R-:W-:-:S07]  /*0200*/  SHF.L.U32 R66, R66, 0x1, RZ ;  /* 0x0000000142427819 */ /* 0x00efce00000006ff */
.L_x_1327:
[----:B0-----:R-:W0:Y:S01]  /*0210*/  LDC R9, c[0x0][0x410] ;  /* 0x00010400ff097b82 */ /* 0x001e220000000800 */
[----:B-1----:R-:W1:Y:S01]  /*0220*/  LDCU.128 UR12, c[0x0][0x400] ;  /* 0x00008000ff0c77ac */ /* 0x002e620008000c00 */
[----:B------:R-:W-:Y:S02]  /*0230*/  ISETP.GE.AND P0, PT, R64, RZ, PT ;  /* 0x000000ff4000720c */ /* 0x000fe40003f06270 */
[----:B------:R-:W-:Y:S02]  /*0240*/  CS2R R54, SRZ ;  /* 0x0000000000367805 */ /* 0x000fe4000001ff00 */
[----:B------:R-:W-:Y:S02]  /*0250*/  LOP3.LUT R11, R66, 0xffff, RZ, 0xc0, !PT ;  /* 0x0000ffff420b7812 */ /* 0x000fe400078ec0ff */
[----:B------:R-:W-:Y:S02]  /*0260*/  CS2R R52, SRZ ;  /* 0x0000000000347805 */ /* 0x000fe4000001ff00 */
[----:B------:R-:W-:Y:S01]  /*0270*/  SHF.R.S32.HI R19, RZ, 0x1f, R70 ;  /* 0x0000001fff137819 */ /* 0x000fe20000011446 */
[----:B--2---:R-:W2:Y:S01]  /*0280*/  LDC R8, c[0x0][0x41c] ;  /* 0x00010700ff087b82 */ /* 0x004ea20000000800 */
[----:B0-----:R-:W-:-:S04]  /*0290*/  IABS R5, R9 ;  /* 0x0000000900057213 */ /* 0x001fc80000000000 */
[----:B------:R-:W0:Y:S01]  /*02a0*/  I2F.RP R4, R5 ;  /* 0x0000000500047306 */ /* 0x000e220000209400 */
[----:B--2---:R-:W-:-:S05]  /*02b0*/  IMAD R27, R8, UR7, R71 ;  /* 0x00000007081b7c24 */ /* 0x004fca000f8e0247 */
[C---:B------:R-:W-:Y:S02]  /*02c0*/  IADD3 R29, PT, PT, R27.reuse, 0x10, RZ ;  /* 0x000000101b1d7810 */ /* 0x040fe40007ffe0ff */
[----:B-1----:R-:W-:Y:S02]  /*02d0*/  ISETP.GE.U32.AND P5, PT, R27, UR12, PT ;  /* 0x0000000c1b007c0c */ /* 0x002fe4000bfa6070 */
[----:B------:R-:W-:Y:S01]  /*02e0*/  SHF.R.S32.HI R15, RZ, 0x1f, R27 ;  /* 0x0000001fff0f7819 */ /* 0x000fe2000001141b */
[----:B0-----:R-:W0:Y:S01]  /*02f0*/  MUFU.RCP R4, R4 ;  /* 0x0000000400047308 */ /* 0x001e220000001000 */
[----:B------:R-:W-:Y:S02]  /*0300*/  SHF.R.S32.HI R21, RZ, 0x1f, R29 ;  /* 0x0000001fff157819 */ /* 0x000fe4000001141d */
[----:B------:R-:W-:Y:S02]  /*0310*/  ISETP.GE.AND.EX P5, PT, R15, UR13, PT, P5 ;  /* 0x0000000d0f007c0c */ /* 0x000fe4000bfa6350 */
[----:B------:R-:W-:-:S02]  /*0320*/  IADD3 R23, PT, PT, R27, 0x30, RZ ;  /* 0x000000301b177810 */ /* 0x000fc40007ffe0ff */
[----:B------:R-:W-:Y:S02]  /*0330*/  IADD3 R18, PT, PT, R27, 0x40, RZ ;  /* 0x000000401b127810 */ /* 0x000fe40007ffe0ff */
[----:B------:R-:W-:Y:S02]  /*0340*/  SHF.R.S32.HI R31, RZ, 0x1f, R23 ;  /* 0x0000001fff1f7819 */ /* 0x000fe40000011417 */
[----:B---3--:R-:W-:-:S05]  /*0350*/  SHF.R.S32.HI R25, RZ, 0x1f, R18 ;  /* 0x0000001fff197819 */ /* 0x008fca0000011412 */
[----:B------:R-:W1:Y:S01]  /*0360*/  @!P5 LDC.64 R12, c[0x0][0x398] ;  /* 0x0000e600ff0cdb82 */ /* 0x000e620000000a00 */
[----:B0-----:R-:W-:-:S04]  /*0370*/  IADD3 R2, PT, PT, R4, 0xffffffe, RZ ;  /* 0x0ffffffe04027810 */ /* 0x001fc80007ffe0ff */
[----:B------:R0:W2:Y:S02]  /*0380*/  F2I.FTZ.U32.TRUNC.NTZ R3, R2 ;  /* 0x0000000200037305 */ /* 0x0000a4000021f000 */
[----:B0-----:R-:W-:Y:S02]  /*0390*/  MOV R2, RZ ;  /* 0x000000ff00027202 */ /* 0x001fe40000000f00 */
[----:B--2---:R-:W-:-:S05]  /*03a0*/  IADD3 R6, PT, PT, RZ, -R3, RZ ;  /* 0x80000003ff067210 */ /* 0x004fca0007ffe0ff */
[----:B------:R-:W-:Y:S01]  /*03b0*/  IMAD R7, R6, R5, RZ ;  /* 0x0000000506077224 */ /* 0x000fe200078e02ff */
[----:B------:R-:W-:-:S03]  /*03c0*/  IABS R6, R64 ;  /* 0x0000004000067213 */ /* 0x000fc60000000000 */
[----:B------:R-:W-:Y:S01]  /*03d0*/  IMAD.HI.U32 R3, R3, R7, R2 ;  /* 0x0000000703037227 */ /* 0x000fe200078e0002 */
[----:B------:R-:W-:-:S05]  /*03e0*/  LOP3.LUT R7, RZ, R9, RZ, 0x33, !PT ;  /* 0x00000009ff077212 */ /* 0x000fca00078e33ff */
[----:B------:R-:W-:-:S05]  /*03f0*/  IMAD.HI.U32 R3, R3, R6, RZ ;  /* 0x0000000603037227 */ /* 0x000fca00078e00ff */
[----:B------:R-:W-:-:S05]  /*0400*/  IADD3 R4, PT, PT, -R3, RZ, RZ ;  /* 0x000000ff03047210 */ /* 0x000fca0007ffe1ff */
[----:B------:R-:W-:Y:S01]  /*0410*/  IMAD R2, R5, R4, R6 ;  /* 0x0000000405027224 */ /* 0x000fe200078e0206 */
[----:B------:R-:W-:-:S04]  /*0420*/  LOP3.LUT R4, R64, R9, RZ, 0x3c, !PT ;  /* 0x0000000940047212 */ /* 0x000fc800078e3cff */
[----:B------:R-:W-:Y:S02]  /*0430*/  ISETP.GT.U32.AND P3, PT, R5, R2, PT ;  /* 0x000000020500720c */ /* 0x000fe40003f64070 */
[----:B------:R-:W-:-:S11]  /*0440*/  ISETP.GE.AND P1, PT, R4, RZ, PT ;  /* 0x000000ff0400720c */ /* 0x000fd60003f26270 */
[-C--:B------:R-:W-:Y:S02]  /*0450*/  @!P3 IADD3 R2, PT, PT, R2, -R5.reuse, RZ ;  /* 0x800000050202b210 */ /* 0x080fe40007ffe0ff */
[----:B------:R-:W-:Y:S02]  /*0460*/  @!P3 IADD3 R3, PT, PT, R3, 0x1, RZ ;  /* 0x000000010303b810 */ /* 0x000fe40007ffe0ff */
[CC--:B------:R-:W-:Y:S02]  /*0470*/  ISETP.GE.U32.AND P2, PT, R2.reuse, R5.reuse, PT ;  /* 0x000000050200720c */ /* 0x0c0fe40003f46070 */
[----:B------:R-:W-:Y:S02]  /*0480*/  ISETP.GT.U32.AND P4, PT, R5, R2, PT ;  /* 0x000000020500720c */ /* 0x000fe40003f84070 */
[----:B------:R-:W-:Y:S02]  /*0490*/  IADD3 R5, PT, PT, R2, -R5, RZ ;  /* 0x8000000502057210 */ /* 0x000fe40007ffe0ff */
[----:B------:R-:W-:-:S02]  /*04a0*/  ISETP.GE.U32.AND P3, PT, R23, UR12, PT ;  /* 0x0000000c17007c0c */ /* 0x000fc4000bf66070 */
[----:B------:R-:W-:Y:S02]  /*04b0*/  SEL R2, R5, R2, !P4 ;  /* 0x0000000205027207 */ /* 0x000fe40006000000 */
[----:B------:R-:W-:Y:S01]  /*04c0*/  ISETP.GE.U32.AND P4, PT, R29, UR12, PT ;  /* 0x0000000c1d007c0c */ /* 0x000fe2000bf86070 */
[----:B------:R-:W0:Y:S01]  /*04d0*/  @!P5 LDC.64 R4, c[0x0][0x3f8] ;  /* 0x0000fe00ff04db82 */ /* 0x000e220000000a00 */
[----:B------:R-:W-:Y:S02]  /*04e0*/  @!P0 IADD3 R2, PT, PT, -R2, RZ, RZ ;  /* 0x000000ff02028210 */ /* 0x000fe40007ffe1ff */
[----:B------:R-:W-:Y:S02]  /*04f0*/  ISETP.GE.AND.EX P4, PT, R21, UR13, PT, P4 ;  /* 0x0000000d15007c0c */ /* 0x000fe4000bf86340 */
[----:B------:R-:W-:Y:S02]  /*0500*/  @P2 IADD3 R3, PT, PT, R3, 0x1, RZ ;  /* 0x0000000103032810 */ /* 0x000fe40007ffe0ff */
[----:B------:R-:W-:-:S02]  /*0510*/  ISETP.NE.AND P2, PT, R9, RZ, PT ;  /* 0x000000ff0900720c */ /* 0x000fc40003f45270 */
[----:B------:R-:W-:Y:S01]  /*0520*/  @!P1 IADD3 R3, PT, PT, -R3, RZ, RZ ;  /* 0x000000ff03039210 */ /* 0x000fe20007ffe1ff */
[----:B------:R-:W2:Y:S01]  /*0530*/  @!P5 LDC.64 R8, c[0x0][0x3a0] ;  /* 0x0000e800ff08db82 */ /* 0x000ea20000000a00 */
[----:B------:R-:W-:Y:S02]  /*0540*/  SEL R72, R7, R2, !P2 ;  /* 0x0000000207487207 */ /* 0x000fe40005000000 */
[----:B------:R-:W-:Y:S02]  /*0550*/  ISETP.GE.AND.EX P3, PT, R31, UR13, PT, P3 ;  /* 0x0000000d1f007c0c */ /* 0x000fe4000bf66330 */
[----:B------:R-:W-:Y:S01]  /*0560*/  SEL R7, R7, R3, !P2 ;  /* 0x0000000307077207 */ /* 0x000fe20005000000 */
[----:B------:R-:W-:Y:S01]  /*0570*/  IMAD R10, R72, 0x60, RZ ;  /* 0x00000060480a7824 */ /* 0x000fe200078e02ff */
[----:B------:R-:W-:Y:S01]  /*0580*/  ISETP.GE.U32.AND P1, PT, R18, UR12, PT ;  /* 0x0000000c12007c0c */ /* 0x000fe2000bf26070 */
[----:B------:R-:W3:Y:S01]  /*0590*/  @!P4 LDC.64 R2, c[0x0][0x3f8] ;  /* 0x0000fe00ff02cb82 */ /* 0x000ee20000000a00 */
[----:B------:R-:W-:-:S02]  /*05a0*/  SHF.R.S32.HI R6, RZ, 0x1f, R7 ;  /* 0x0000001fff067819 */ /* 0x000fc40000011407 */
[----:B------:R-:W-:Y:S02]  /*05b0*/  IADD3 R74, P0, PT, R10, R11, RZ ;  /* 0x0000000b0a4a7210 */ /* 0x000fe40007f1e0ff */
[----:B------:R-:W-:Y:S01]  /*05c0*/  ISETP.GE.AND.EX P1, PT, R25, UR13, PT, P1 ;  /* 0x0000000d19007c0c */ /* 0x000fe2000bf26310 */
[----:B------:R-:W-:Y:S01]  /*05d0*/  IMAD R6, R6, UR14, RZ ;  /* 0x0000000e06067c24 */ /* 0x000fe2000f8e02ff */
[----:B------:R-:W-:Y:S01]  /*05e0*/  LEA.HI.X.SX32 R75, R10, RZ, 0x1, P0 ;  /* 0x000000ff0a4b7211 */ /* 0x000fe200000f0eff */
[----:B------:R-:W4:Y:S01]  /*05f0*/  @!P3 LDC.64 R16, c[0x0][0x3f8] ;  /* 0x0000fe00ff10bb82 */ /* 0x000f220000000a00 */
[----:B------:R-:W-:Y:S01]  /*0600*/  ISETP.GE.U32.AND P0, PT, R70, UR12, PT ;  /* 0x0000000c46007c0c */ /* 0x000fe2000bf06070 */
[C---:B------:R-:W-:Y:S02]  /*0610*/  IMAD R77, R7.reuse, UR15, R6 ;  /* 0x0000000f074d7c24 */ /* 0x040fe4000f8e0206 */
[----:B------:R-:W-:Y:S01]  /*0620*/  IMAD.WIDE.U32 R74, R7, UR14, R74 ;  /* 0x0000000e074a7c25 */ /* 0x000fe2000f8e004a */
[----:B------:R-:W-:-:S03]  /*0630*/  ISETP.GE.AND.EX P0, PT, R19, UR13, PT, P0 ;  /* 0x0000000d13007c0c */ /* 0x000fc6000bf06300 */
[----:B0-----:R-:W-:Y:S01]  /*0640*/  @!P5 IMAD R6, R15, R4, RZ ;  /* 0x000000040f06d224 */ /* 0x001fe200078e02ff */
[----:B------:R-:W-:Y:S02]  /*0650*/  IADD3 R77, PT, PT, R75, R77, RZ ;  /* 0x0000004d4b4d7210 */ /* 0x000fe40007ffe0ff */
[-C--:B------:R-:W-:Y:S01]  /*0660*/  @!P5 MOV R76, R74.reuse ;  /* 0x0000004a004cd202 */ /* 0x080fe20000000f00 */
[----:B------:R-:W-:Y:S01]  /*0670*/  @!P5 IMAD R33, R27, R5, R6 ;  /* 0x000000051b21d224 */ /* 0x000fe200078e0206 */
[----:B------:R-:W-:Y:S01]  /*0680*/  @!P4 MOV R26, R74 ;  /* 0x0000004a001ac202 */ /* 0x000fe20000000f00 */
[----:B------:R-:W0:Y:S01]  /*0690*/  @!P4 LDC.64 R6, c[0x0][0x3a0] ;  /* 0x0000e800ff06cb82 */ /* 0x000e220000000a00 */
[----:B---3--:R-:W-:Y:S02]  /*06a0*/  @!P4 IMAD R14, R21, R2, RZ ;  /* 0x00000002150ec224 */ /* 0x008fe400078e02ff */
[----:B------:R-:W-:Y:S01]  /*06b0*/  @!P5 IMAD.WIDE.U32 R20, R27, R4, R76 ;  /* 0x000000041b14d225 */ /* 0x000fe200078e004c */
[----:B------:R-:W-:-:S03]  /*06c0*/  @!P4 MOV R27, R77 ;  /* 0x0000004d001bc202 */ /* 0x000fc60000000f00 */
[----:B------:R-:W-:Y:S01]  /*06d0*/  @!P4 IMAD R35, R29, R3, R14 ;  /* 0x000000031d23c224 */ /* 0x000fe200078e020e */
[----:B------:R-:W3:Y:S01]  /*06e0*/  @!P4 LDC.64 R4, c[0x0][0x398] ;  /* 0x0000e600ff04cb82 */ /* 0x000ee20000000a00 */
[----:B------:R-:W-:Y:S01]  /*06f0*/  @!P5 IADD3 R33, PT, PT, R21, R33, RZ ;  /* 0x000000211521d210 */ /* 0x000fe20007ffe0ff */
[----:B------:R-:W-:Y:S01]  /*0700*/  @!P4 IMAD.WIDE.U32 R2, R29, R2, R26 ;  /* 0x000000021d02c225 */ /* 0x000fe200078e001a */
[C---:B------:R-:W-:Y:S02]  /*0710*/  @!P5 SHF.L.U32 R21, R20.reuse, 0x2, RZ ;  /* 0x000000021415d819 */ /* 0x040fe400000006ff */
[----:B------:R-:W-:Y:S01]  /*0720*/  @!P5 SHF.L.U64.HI R24, R20, 0x2, R33 ;  /* 0x000000021418d819 */ /* 0x000fe20000010221 */
[----:B----4-:R-:W-:Y:S01]  /*0730*/  @!P3 IMAD R20, R31, R16, RZ ;  /* 0x000000101f14b224 */ /* 0x010fe200078e02ff */
[C---:B--2---:R-:W-:Y:S01]  /*0740*/  @!P5 IADD3 R8, P6, PT, R21.reuse, R8, RZ ;  /* 0x000000081508d210 */ /* 0x044fe20007fde0ff */
[----:B------:R-:W2:Y:S01]  /*0750*/  @!P1 LDC.64 R14, c[0x0][0x3f8] ;  /* 0x0000fe00ff0e9b82 */ /* 0x000ea20000000a00 */
[----:B-1----:R-:W-:Y:S01]  /*0760*/  @!P5 IADD3 R12, P2, PT, R21, R12, RZ ;  /* 0x0000000c150cd210 */ /* 0x002fe20007f5e0ff */
[----:B------:R-:W-:Y:S01]  /*0770*/  @!P3 IMAD R31, R23, R17, R20 ;  /* 0x00000011171fb224 */ /* 0x000fe200078e0214 */
[----:B------:R-:W-:-:S02]  /*0780*/  @!P3 MOV R20, R74 ;  /* 0x0000004a0014b202 */ /* 0x000fc40000000f00 */
[----:B------:R-:W-:Y:S02]  /*0790*/  @!P3 MOV R21, R77 ;  /* 0x0000004d0015b202 */ /* 0x000fe40000000f00 */
[----:B------:R-:W-:Y:S01]  /*07a0*/  @!P4 IADD3 R3, PT, PT, R3, R35, RZ ;  /* 0x000000230303c210 */ /* 0x000fe20007ffe0ff */
[----:B------:R-:W1:Y:S01]  /*07b0*/  @!P3 LDC.64 R28, c[0x0][0x3a0] ;  /* 0x0000e800ff1cbb82 */ /* 0x000e620000000a00 */
[C---:B------:R-:W-:Y:S01]  /*07c0*/  @!P4 SHF.L.U32 R27, R2.reuse, 0x2, RZ ;  /* 0x00000002021bc819 */ /* 0x040fe200000006ff */
[----:B------:R-:W-:Y:S01]  /*07d0*/  @!P3 IMAD.WIDE.U32 R16, R23, R16, R20 ;  /* 0x000000101710b225 */ /* 0x000fe200078e0014 */
[----:B------:R-:W-:Y:S02]  /*07e0*/  @!P4 SHF.L.U64.HI R22, R2, 0x2, R3 ;  /* 0x000000020216c819 */ /* 0x000fe40000010203 */
[----:B------:R-:W-:Y:S02]  /*07f0*/  @!P5 IADD3.X R13, PT, PT, R24, R13, RZ, P2, !PT ;  /* 0x0000000d180dd210 */ /* 0x000fe400017fe4ff */
[----:B------:R-:W-:Y:S01]  /*0800*/  @!P3 IADD3 R17, PT, PT, R17, R31, RZ ;  /* 0x0000001f1111b210 */ /* 0x000fe20007ffe0ff */
[----:B------:R-:W4:Y:S01]  /*0810*/  @!P0 LDC.64 R2, c[0x0][0x3f8] ;  /* 0x0000fe00ff028b82 */ /* 0x000f220000000a00 */
[----:B---3--:R-:W-:-:S02]  /*0820*/  @!P4 IADD3 R4, P2, PT, R27, R4, RZ ;  /* 0x000000041b04c210 */ /* 0x008fc40007f5e0ff */
[----:B------:R-:W-:Y:S02]  /*0830*/  CS2R R50, SRZ ;  /* 0x0000000000327805 */ /* 0x000fe4000001ff00 */
[C---:B------:R-:W-:Y:S02]  /*0840*/  @!P3 SHF.L.U32 R21, R16.reuse, 0x2, RZ ;  /* 0x000000021015b819 */ /* 0x040fe400000006ff */
[----:B------:R-:W-:Y:S02]  /*0850*/  CS2R R48, SRZ ;  /* 0x0000000000307805 */ /* 0x000fe4000001ff00 */
[----:B------:R-:W-:Y:S01]  /*0860*/  @!P3 SHF.L.U64.HI R20, R16, 0x2, R17 ;  /* 0x000000021014b819 */ /* 0x000fe20000010211 */
[----:B------:R-:W5:Y:S01]  /*0870*/  @!P5 LDG.E.64 R52, desc[UR8][R12.64] ;  /* 0x000000080c34d981 */ /* 0x000f62000c1e1b00 */
[----:B------:R-:W-:Y:S01]  /*0880*/  @!P1 MOV R16, R74 ;  /* 0x0000004a00109202 */ /* 0x000fe20000000f00 */
[-C--:B--2---:R-:W-:Y:S01]  /*0890*/  @!P1 IMAD R25, R25, R14.reuse, RZ ;  /* 0x0000000e19199224 */ /* 0x084fe200078e02ff */
[----:B------:R-:W-:Y:S01]  /*08a0*/  @!P1 MOV R17, R77 ;  /* 0x0000004d00119202 */ /* 0x000fe20000000f00 */
[----:B------:R-:W2:Y:S01]  /*08b0*/  @!P3 LDC.64 R32, c[0x0][0x398] ;  /* 0x0000e600ff20bb82 */ /* 0x000ea20000000a00 */
[----:B------:R-:W-:Y:S01]  /*08c0*/  @!P4 IADD3.X R5, PT, PT, R22, R5, RZ, P2, !PT ;  /* 0x000000051605c210 */ /* 0x000fe200017fe4ff */
[C---:B------:R-:W-:Y:S01]  /*08d0*/  @!P1 IMAD R25, R18.reuse, R15, R25 ;  /* 0x0000000f12199224 */ /* 0x040fe200078e0219 */
[----:B------:R-:W-:Y:S01]  /*08e0*/  ISETP.GE.U32.AND P2, PT, R69, UR12, PT ;  /* 0x0000000c45007c0c */ /* 0x000fe2000bf46070 */
[----:B------:R-:W-:Y:S01]  /*08f0*/  @!P1 IMAD.WIDE.U32 R14, R18, R14, R16 ;  /* 0x0000000e120e9225 */ /* 0x000fe200078e0010 */
[----:B------:R-:W-:Y:S01]  /*0900*/  @!P5 IADD3.X R9, PT, PT, R24, R9, RZ, P6, !PT ;  /* 0x000000091809d210 */ /* 0x000fe200037fe4ff */
[----:B------:R-:W5:Y:S01]  /*0910*/  @!P4 LDG.E.64 R48, desc[UR8][R4.64] ;  /* 0x000000080430c981 */ /* 0x000f62000c1e1b00 */
[----:B------:R-:W-:Y:S01]  /*0920*/  ISETP.GE.AND.EX P2, PT, R59, UR13, PT, P2 ;  /* 0x0000000d3b007c0c */ /* 0x000fe2000bf46320 */
[----:B------:R-:W3:Y:S01]  /*0930*/  LDC.64 R30, c[0x0][0x3b8] ;  /* 0x0000ee00ff1e7b82 */ /* 0x000ee20000000a00 */
[----:B------:R-:W-:Y:S01]  /*0940*/  @!P1 IADD3 R15, PT, PT, R15, R25, RZ ;  /* 0x000000190f0f9210 */ /* 0x000fe20007ffe0ff */
[----:B------:R-:W5:Y:S01]  /*0950*/  @!P5 LDG.E.64 R54, desc[UR8][R8.64] ;  /* 0x000000080836d981 */ /* 0x000f62000c1e1b00 */
[----:B------:R-:W-:-:S02]  /*0960*/  @!P1 SHF.L.U32 R25, R14, 0x2, RZ ;  /* 0x000000020e199819 */ /* 0x000fc400000006ff */
[----:B------:R-:W-:Y:S01]  /*0970*/  @!P1 SHF.L.U64.HI R24, R14, 0x2, R15 ;  /* 0x000000020e189819 */ /* 0x000fe2000001020f */
[----:B----4-:R-:W-:Y:S01]  /*0980*/  @!P0 IMAD R19, R19, R2, RZ ;  /* 0x0000000213138224 */ /* 0x010fe200078e02ff */
[----:B------:R-:W-:Y:S01]  /*0990*/  @!P0 MOV R16, R74 ;  /* 0x0000004a00108202 */ /* 0x000fe20000000f00 */
[----:B------:R-:W4:Y:S01]  /*09a0*/  @!P1 LDC.64 R14, c[0x0][0x3a0] ;  /* 0x0000e800ff0e9b82 */ /* 0x000f220000000a00 */
[----:B------:R-:W-:Y:S02]  /*09b0*/  @!P0 MOV R17, R77 ;  /* 0x0000004d00118202 */ /* 0x000fe40000000f00 */
[----:B0-----:R-:W-:Y:S01]  /*09c0*/  @!P4 IADD3 R6, P6, PT, R27, R6, RZ ;  /* 0x000000061b06c210 */ /* 0x001fe20007fde0ff */
[C---:B------:R-:W-:Y:S02]  /*09d0*/  @!P0 IMAD R27, R70.reuse, R3, R19 ;  /* 0x00000003461b8224 */ /* 0x040fe400078e0213 */
[----:B------:R-:W-:Y:S01]  /*09e0*/  @!P0 IMAD.WIDE.U32 R16, R70, R2, R16 ;  /* 0x0000000246108225 */ /* 0x000fe200078e0010 */
[----:B------:R-:W-:Y:S01]  /*09f0*/  @!P4 IADD3.X R7, PT, PT, R22, R7, RZ, P6, !PT ;  /* 0x000000071607c210 */ /* 0x000fe200037fe4ff */
[----:B------:R-:W0:Y:S01]  /*0a00*/  @!P2 LDC.64 R2, c[0x0][0x3f8] ;  /* 0x0000fe00ff02ab82 */ /* 0x000e220000000a00 */
[----:B-1----:R-:W-:-:S02]  /*0a10*/  @!P3 IADD3 R28, P6, PT, R21, R28, RZ ;  /* 0x0000001c151cb210 */ /* 0x002fc40007fde0ff */
[----:B------:R-:W-:Y:S01]  /*0a20*/  ISETP.GE.U32.AND P5, PT, R68, UR12, PT ;  /* 0x0000000c44007c0c */ /* 0x000fe2000bfa6070 */
[----:B------:R0:W5:Y:S01]  /*0a30*/  @!P4 LDG.E.64 R50, desc[UR8][R6.64] ;  /* 0x000000080632c981 */ /* 0x000162000c1e1b00 */
[----:B------:R-:W-:Y:S02]  /*0a40*/  @!P3 IADD3.X R29, PT, PT, R20, R29, RZ, P6, !PT ;  /* 0x0000001d141db210 */ /* 0x000fe400037fe4ff */
[----:B--2---:R-:W-:Y:S01]  /*0a50*/  @!P3 IADD3 R32, P6, PT, R21, R32, RZ ;  /* 0x000000201520b210 */ /* 0x004fe20007fde0ff */
[----:B------:R-:W1:Y:S01]  /*0a60*/  @!P1 LDC.64 R22, c[0x0][0x398] ;  /* 0x0000e600ff169b82 */ /* 0x000e620000000a00 */
[----:B------:R-:W-:Y:S02]  /*0a70*/  ISETP.GE.AND.EX P4, PT, R58, UR13, PT, P5 ;  /* 0x0000000d3a007c0c */ /* 0x000fe4000bf86350 */
[----:B------:R-:W-:Y:S02]  /*0a80*/  @!P3 IADD3.X R33, PT, PT, R20, R33, RZ, P6, !PT ;  /* 0x000000211421b210 */ /* 0x000fe400037fe4ff */
[----:B----4-:R-:W-:-:S03]  /*0a90*/  @!P1 IADD3 R14, P6, PT, R25, R14, RZ ;  /* 0x0000000e190e9210 */ /* 0x010fc60007fde0ff */
[----:B------:R-:W2:Y:S01]  /*0aa0*/  @!P0 LDC.64 R20, c[0x0][0x3a0] ;  /* 0x0000e800ff148b82 */ /* 0x000ea20000000a00 */
[----:B------:R-:W-:Y:S01]  /*0ab0*/  @!P1 IADD3.X R15, PT, PT, R24, R15, RZ, P6, !PT ;  /* 0x0000000f180f9210 */ /* 0x000fe200037fe4ff */
[----:B0-----:R-:W-:Y:S01]  /*0ac0*/  @!P2 IMAD R6, R59, R2, RZ ;  /* 0x000000023b06a224 */ /* 0x001fe200078e02ff */
[----:B------:R-:W-:-:S05]  /*0ad0*/  @!P0 IADD3 R17, PT, PT, R17, R27, RZ ;  /* 0x0000001b11118210 */ /* 0x000fca0007ffe0ff */
[----:B------:R-:W0:Y:S01]  /*0ae0*/  @!P0 LDC.64 R18, c[0x0][0x398] ;  /* 0x0000e600ff128b82 */ /* 0x000e220000000a00 */
[----:B-1----:R-:W-:Y:S02]  /*0af0*/  @!P1 IADD3 R12, P6, PT, R25, R22, RZ ;  /* 0x00000016190c9210 */ /* 0x002fe40007fde0ff */
[----:B------:R-:W-:-:S05]  /*0b00*/  @!P0 SHF.L.U32 R9, R16, 0x2, RZ ;  /* 0x0000000210098819 */ /* 0x000fca00000006ff */
[----:B------:R-:W1:Y:S01]  /*0b10*/  @!P2 LDC.64 R26, c[0x0][0x398] ;  /* 0x0000e600ff1aab82 */ /* 0x000e620000000a00 */
[----:B------:R-:W-:Y:S01]  /*0b20*/  @!P1 IADD3.X R13, PT, PT, R24, R23, RZ, P6, !PT ;  /* 0x00000017180d9210 */ /* 0x000fe200037fe4ff */
[----:B------:R-:W-:Y:S01]  /*0b30*/  @!P2 IMAD R23, R69, R3, R6 ;  /* 0x000000034517a224 */ /* 0x000fe200078e0206 */
[----:B------:R-:W-:Y:S02]  /*0b40*/  @!P0 SHF.L.U64.HI R8, R16, 0x2, R17 ;  /* 0x0000000210088819 */ /* 0x000fe40000010211 */
[----:B------:R-:W-:-:S03]  /*0b50*/  @!P2 MOV R4, R74 ;  /* 0x0000004a0004a202 */ /* 0x000fc60000000f00 */
[----:B------:R-:W4:Y:S01]  /*0b60*/  @!P4 LDC.64 R6, c[0x0][0x3f8] ;  /* 0x0000fe00ff06cb82 */ /* 0x000f220000000a00 */
[----:B------:R-:W-:-:S07]  /*0b70*/  @!P2 MOV R5, R77 ;  /* 0x0000004d0005a202 */ /* 0x000fce0000000f00 */
[----:B------:R-:W3:Y:S01]  /*0b80*/  @!P2 LDC.64 R16, c[0x0][0x3a0] ;  /* 0x0000e800ff10ab82 */ /* 0x000ee20000000a00 */
[----:B------:R-:W-:-:S05]  /*0b90*/  @!P2 IMAD.WIDE.U32 R2, R69, R2, R4 ;  /* 0x000000024502a225 */ /* 0x000fca00078e0004 */
[----:B------:R-:W-:Y:S02]  /*0ba0*/  @!P2 IADD3 R3, PT, PT, R3, R23, RZ ;  /* 0x000000170303a210 */ /* 0x000fe40007ffe0ff */
[C---:B------:R-:W-:Y:S01]  /*0bb0*/  @!P2 SHF.L.U32 R35, R2.reuse, 0x2, RZ ;  /* 0x000000020223a819 */ /* 0x040fe200000006ff */
[----:B------:R-:W1:Y:S01]  /*0bc0*/  @!P4 LDC.64 R24, c[0x0][0x3a0] ;  /* 0x0000e800ff18cb82 */ /* 0x000e620000000a00 */
[----:B------:R-:W-:Y:S02]  /*0bd0*/  @!P2 SHF.L.U64.HI R34, R2, 0x2, R3 ;  /* 0x000000020222a819 */ /* 0x000fe40000010203 */
[----:B------:R-:W-:Y:S02]  /*0be0*/  ISETP.GE.U32.AND P5, PT, R67, UR12, PT ;  /* 0x0000000c43007c0c */ /* 0x000fe4000bfa6070 */
[----:B--2---:R-:W-:Y:S02]  /*0bf0*/  @!P0 IADD3 R20, P6, PT, R9, R20, RZ ;  /* 0x0000001409148210 */ /* 0x004fe40007fde0ff */
[----:B------:R-:W-:-:S02]  /*0c00*/  MOV R3, RZ ;  /* 0x000000ff00037202 */ /* 0x000fc40000000f00 */
[----:B------:R-:W-:Y:S02]  /*0c10*/  CS2R R4, SRZ ;  /* 0x0000000000047805 */ /* 0x000fe4000001ff00 */
[----:B------:R-:W-:Y:S01]  /*0c20*/  MOV R2, RZ ;  /* 0x000000ff00027202 */ /* 0x000fe20000000f00 */
[----:B----4-:R-:W-:Y:S01]  /*0c30*/  @!P4 IMAD R36, R58, R6, RZ ;  /* 0x000000063a24c224 */ /* 0x010fe200078e02ff */
[----:B------:R-:W-:Y:S01]  /*0c40*/  ISETP.GE.AND.EX P5, PT, R0, UR13, PT, P5 ;  /* 0x0000000d00007c0c */ /* 0x000fe2000bfa6350 */
[----:B------:R-:W2:Y:S01]  /*0c50*/  @!P4 LDC.64 R22, c[0x0][0x398] ;  /* 0x0000e600ff16cb82 */ /* 0x000ea20000000a00 */
[----:B------:R-:W-:Y:S01]  /*0c60*/  @!P0 IADD3.X R21, PT, PT, R8, R21, RZ, P6, !PT ;  /* 0x0000001508158210 */ /* 0x000fe200037fe4ff */
[----:B------:R-:W5:Y:S01]  /*0c70*/  @!P3 LDG.E.64 R4, desc[UR8][R32.64] ;  /* 0x000000082004b981 */ /* 0x000f62000c1e1b00 */
[----:B0-----:R-:W-:-:S03]  /*0c80*/  @!P0 IADD3 R18, P6, PT, R9, R18, RZ ;  /* 0x0000001209128210 */ /* 0x001fc60007fde0ff */
[----:B------:R0:W5:Y:S01]  /*0c90*/  @!P3 LDG.E.64 R2, desc[UR8][R28.64] ;  /* 0x000000081c02b981 */ /* 0x000162000c1e1b00 */
[----:B------:R-:W-:Y:S02]  /*0ca0*/  @!P0 IADD3.X R19, PT, PT, R8, R19, RZ, P6, !PT ;  /* 0x0000001308138210 */ /* 0x000fe400037fe4ff */
[C---:B---3--:R-:W-:Y:S02]  /*0cb0*/  @!P2 IADD3 R16, P3, PT, R35.reuse, R16, RZ ;  /* 0x000000102310a210 */ /* 0x048fe40007f7e0ff */
[----:B-1----:R-:W-:Y:S01]  /*0cc0*/  @!P2 IADD3 R26, P6, PT, R35, R26, RZ ;  /* 0x0000001a231aa210 */ /* 0x002fe20007fde0ff */
[----:B------:R-:W-:Y:S01]  /*0cd0*/  @!P4 IMAD R35, R68, R7, R36 ;  /* 0x000000074423c224 */ /* 0x000fe200078e0224 */
[----:B------:R-:W1:Y:S01]  /*0ce0*/  @!P5 LDC.64 R8, c[0x0][0x3f8] ;  /* 0x0000fe00ff08db82 */ /* 0x000e620000000a00 */
[----:B0-----:R-:W-:Y:S02]  /*0cf0*/  @!P4 MOV R28, R74 ;  /* 0x0000004a001cc202 */ /* 0x001fe40000000f00 */
[----:B------:R-:W-:-:S02]  /*0d00*/  @!P4 MOV R29, R77 ;  /* 0x0000004d001dc202 */ /* 0x000fc40000000f00 */
[----:B------:R-:W-:-:S03]  /*0d10*/  @!P2 IADD3.X R17, PT, PT, R34, R17, RZ, P3, !PT ;  /* 0x000000112211a210 */ /* 0x000fc60001ffe4ff */
[----:B------:R-:W0:Y:S01]  /*0d20*/  @!P5 LDC.64 R32, c[0x0][0x398] ;  /* 0x0000e600ff20db82 */ /* 0x000e220000000a00 */
[----:B------:R-:W-:-:S05]  /*0d30*/  @!P4 IMAD.WIDE.U32 R6, R68, R6, R28 ;  /* 0x000000064406c225 */ /* 0x000fca00078e001c */
[----:B------:R-:W-:Y:S02]  /*0d40*/  @!P4 IADD3 R7, PT, PT, R7, R35, RZ ;  /* 0x000000230707c210 */ /* 0x000fe40007ffe0ff */
[----:B------:R-:W3:Y:S01]  /*0d50*/  @!P5 LDC.64 R28, c[0x0][0x3a0] ;  /* 0x0000e800ff1cdb82 */ /* 0x000ee20000000a00 */
[C---:B------:R-:W-:Y:S02]  /*0d60*/  @!P4 SHF.L.U32 R39, R6.reuse, 0x2, RZ ;  /* 0x000000020627c819 */ /* 0x040fe400000006ff */
[----:B------:R-:W-:Y:S01]  /*0d70*/  @!P4 SHF.L.U64.HI R38, R6, 0x2, R7 ;  /* 0x000000020626c819 */ /* 0x000fe20000010207 */
[----:B------:R-:W-:Y:S01]  /*0d80*/  IMAD.WIDE R6, R64, 0x8, R30 ;  /* 0x0000000840067825 */ /* 0x000fe200078e021e */
[----:B------:R-:W-:-:S03]  /*0d90*/  @!P2 IADD3.X R27, PT, PT, R34, R27, RZ, P6, !PT ;  /* 0x0000001b221ba210 */ /* 0x000fc600037fe4ff */
[----:B------:R-:W4:Y:S02]  /*0da0*/  LDC.64 R36, c[0x0][0x3a8] ;  /* 0x0000ea00ff247b82 */ /* 0x000f240000000a00 */
[----:B------:R-:W4:Y:S01]  /*0db0*/  LDG.E.64 R6, desc[UR8][R6.64] ;  /* 0x0000000806067981 */ /* 0x000f22000c1e1b00 */
[----:B------:R-:W-:Y:S01]  /*0dc0*/  ISETP.NE.AND P3, PT, RZ, UR10, PT ;  /* 0x0000000aff007c0c */ /* 0x000fe2000bf65270 */
[----:B-1----:R-:W-:Y:S01]  /*0dd0*/  @!P5 IMAD R34, R0, R8, RZ ;  /* 0x000000080022d224 */ /* 0x002fe200078e02ff */
[----:B------:R-:W-:Y:S02]  /*0de0*/  @!P5 MOV R30, R74 ;  /* 0x0000004a001ed202 */ /* 0x000fe40000000f00 */
[----:B------:R-:W-:Y:S01]  /*0df0*/  @!P5 MOV R31, R77 ;  /* 0x0000004d001fd202 */ /* 0x000fe20000000f00 */
[----:B------:R-:W-:Y:S01]  /*0e00*/  @!P5 IMAD R41, R67, R9, R34 ;  /* 0x000000094329d224 */ /* 0x000fe200078e0222 */
[----:B------:R-:W-:Y:S01]  /*0e10*/  @!P4 IADD3 R24, P6, PT, R39, R24, RZ ;  /* 0x000000182718c210 */ /* 0x000fe20007fde0ff */
[----:B------:R-:W-:-:S03]  /*0e20*/  @!P5 IMAD.WIDE.U32 R8, R67, R8, R30 ;  /* 0x000000084308d225 */ /* 0x000fc600078e001e */
[----:B------:R-:W-:-:S03]  /*0e30*/  @!P4 IADD3.X R25, PT, PT, R38, R25, RZ, P6, !PT ;  /* 0x000000192619c210 */ /* 0x000fc600037fe4ff */
[----:B------:R-:W1:Y:S01]  /*0e40*/  @P3 LDC.64 R34, c[0x0][0x3b0] ;  /* 0x0000ec00ff223b82 */ /* 0x000e620000000a00 */
[----:B--2---:R-:W-:Y:S02]  /*0e50*/  @!P4 IADD3 R22, P6, PT, R39, R22, RZ ;  /* 0x000000162716c210 */ /* 0x004fe40007fde0ff */
[----:B------:R-:W-:Y:S02]  /*0e60*/  @!P5 IADD3 R31, PT, PT, R9, R41, RZ ;  /* 0x00000029091fd210 */ /* 0x000fe40007ffe0ff */
[----:B------:R-:W-:Y:S02]  /*0e70*/  @!P5 SHF.L.U32 R9, R8, 0x2, RZ ;  /* 0x000000020809d819 */ /* 0x000fe400000006ff */
[----:B------:R-:W-:Y:S02]  /*0e80*/  @!P4 IADD3.X R23, PT, PT, R38, R23, RZ, P6, !PT ;  /* 0x000000172617c210 */ /* 0x000fe400037fe4ff */
[----:B------:R-:W-:Y:S02]  /*0e90*/  @!P5 SHF.L.U64.HI R8, R8, 0x2, R31 ;  /* 0x000000020808d819 */ /* 0x000fe4000001021f */
[----:B---3--:R-:W-:-:S04]  /*0ea0*/  @!P5 IADD3 R28, P6, PT, R9, R28, RZ ;  /* 0x0000001c091cd210 */ /* 0x008fc80007fde0ff */
[----:B------:R-:W-:Y:S02]  /*0eb0*/  @!P5 IADD3.X R29, PT, PT, R8, R29, RZ, P6, !PT ;  /* 0x0000001d081dd210 */ /* 0x000fe400037fe4ff */
[----:B0-----:R-:W-:Y:S02]  /*0ec0*/  @!P5 IADD3 R32, P6, PT, R9, R32, RZ ;  /* 0x000000200920d210 */ /* 0x001fe40007fde0ff */
[----:B------:R-:W-:Y:S02]  /*0ed0*/  IADD3 R31, PT, PT, R10, R11, RZ ;  /* 0x0000000b0a1f7210 */ /* 0x000fe40007ffe0ff */
[----:B------:R-:W-:Y:S02]  /*0ee0*/  CS2R R10, SRZ ;  /* 0x00000000000a7805 */ /* 0x000fe4000001ff00 */
[----:B------:R-:W-:Y:S02]  /*0ef0*/  @!P5 IADD3.X R33, PT, PT, R8, R33, RZ, P6, !PT ;  /* 0x000000210821d210 */ /* 0x000fe400037fe4ff */
[----:B------:R-:W-:Y:S01]  /*0f00*/  CS2R R8, SRZ ;  /* 0x0000000000087805 */ /* 0x000fe2000001ff00 */
[C---:B----4-:R-:W-:Y:S01]  /*0f10*/  IMAD.WIDE R36, R31.reuse, 0x4, R36 ;  /* 0x000000041f247825 */ /* 0x050fe200078e0224 */
[----:B------:R0:W5:Y:S03]  /*0f20*/  @!P1 LDG.E.64 R10, desc[UR8][R12.64] ;  /* 0x000000080c0a9981 */ /* 0x000166000c1e1b00 */
[----:B-1----:R-:W-:Y:S01]  /*0f30*/  @P3 IMAD.WIDE R34, R31, 0x4, R34 ;  /* 0x000000041f223825 */ /* 0x002fe200078e0222 */
[----:B------:R-:W-:Y:S01]  /*0f40*/  CS2R R30, SRZ ;  /* 0x00000000001e7805 */ /* 0x000fe2000001ff00 */
[----:B------:R1:W5:Y:S05]  /*0f50*/  @!P1 LDG.E.64 R8, desc[UR8][R14.64] ;  /* 0x000000080e089981 */ /* 0x00036a000c1e1b00 */
[----:B------:R2:W5:Y:S01]  /*0f60*/  @!P0 LDG.E.64 R30, desc[UR8][R20.64] ;  /* 0x00000008141e8981 */ /* 0x000562000c1e1b00 */
[----:B0-----:R-:W-:-:S02]  /*0f70*/  CS2R R12, SRZ ;  /* 0x00000000000c7805 */ /* 0x001fc4000001ff00 */
[----:B-1----:R-:W-:-:S04]  /*0f80*/  CS2R R14, SRZ ;  /* 0x00000000000e7805 */ /* 0x002fc8000001ff00 */
[----:B------:R0:W5:Y:S01]  /*0f90*/  @!P0 LDG.E.64 R12, desc[UR8][R18.64] ;  /* 0x00000008120c8981 */ /* 0x000162000c1e1b00 */
[----:B--2---:R-:W-:-:S03]  /*0fa0*/  CS2R R20, SRZ ;  /* 0x0000000000147805 */ /* 0x004fc6000001ff00 */
[----:B------:R1:W5:Y:S04]  /*0fb0*/  @!P2 LDG.E.64 R14, desc[UR8][R16.64] ;  /* 0x00000008100ea981 */ /* 0x000368000c1e1b00 */
[----:B------:R2:W5:Y:S01]  /*0fc0*/  @!P4 LDG.E.64 R20, desc[UR8][R22.64] ;  /* 0x000000081614c981 */ /* 0x000562000c1e1b00 */
[----:B0-----:R-:W-:Y:S02]  /*0fd0*/  CS2R R18, SRZ ;  /* 0x0000000000127805 */ /* 0x001fe4000001ff00 */
[----:B-1----:R-:W-:-:S04]  /*0fe0*/  CS2R R16, SRZ ;  /* 0x0000000000107805 */ /* 0x002fc8000001ff00 */
[----:B------:R0:W5:Y:S01]  /*0ff0*/  @!P4 LDG.E.64 R18, desc[UR8][R24.64] ;  /* 0x000000081812c981 */ /* 0x000162000c1e1b00 */
[----:B--2---:R-:W-:-:S03]  /*1000*/  CS2R R22, SRZ ;  /* 0x0000000000167805 */ /* 0x004fc6000001ff00 */
[----:B------:R1:W5:Y:S04]  /*1010*/  @!P2 LDG.E.64 R16, desc[UR8][R26.64] ;  /* 0x000000081a10a981 */ /* 0x000368000c1e1b00 */
[----:B------:R2:W5:Y:S01]  /*1020*/  @!P5 LDG.E.64 R22, desc[UR8][R28.64] ;  /* 0x000000081c16d981 */ /* 0x000562000c1e1b00 */
[----:B0-----:R-:W-:Y:S02]  /*1030*/  CS2R R24, SRZ ;  /* 0x0000000000187805 */ /* 0x001fe4000001ff00 */
[----:B-1----:R-:W-:-:S04]  /*1040*/  CS2R R26, SRZ ;  /* 0x00000000001a7805 */ /* 0x002fc8000001ff00 */
[----:B------:R2:W5:Y:S04]  /*1050*/  @!P5 LDG.E.64 R24, desc[UR8][R32.64] ;  /* 0x000000082018d981 */ /* 0x000568000c1e1b00 */
[----:B------:R2:W5:Y:S04]  /*1060*/  @P3 LDG.E.64 R26, desc[UR8][R34.64] ;  /* 0x00000008221a3981 */ /* 0x000568000c1e1b00 */
[----:B------:R2:W5:Y:S01]  /*1070*/  LDG.E.64 R28, desc[UR8][R36.64] ;  /* 0x00000008241c7981 */ /* 0x000562000c1e1b00 */
[----:B------:R-:W-:Y:S01]  /*1080*/  UISETP.NE.AND UP0, UPT, UR10, URZ, UPT ;  /* 0x000000ff0a00728c */ /* 0x000fe2000bf05270 */
[----:B------:R-:W-:-:S05]  /*1090*/  FFMA.FTZ R7, -R6, R6, R7 ;  /* 0x0000000606077223 */ /* 0x000fca0000010107 */
[----:B------:R-:W-:-:S13]  /*10a0*/  FSETP.GTU.FTZ.AND P1, PT, R7, RZ, PT ;  /* 0x000000ff0700720b */ /* 0x000fda0003f3c000 */
[----:B------:R-:W0:Y:S02]  /*10b0*/  @P1 LDC R38, c[0x0][0x3c0] ;  /* 0x0000f000ff261b82 */ /* 0x000e240000000800 */
[----:B0-----:R-:W-:Y:S01]  /*10c0*/  @P1 FADD.FTZ R38, R7, R38 ;  /* 0x0000002607261221 */ /* 0x001fe20000010000 */
[----:B------:R-:W-:-:S06]  /*10d0*/  MOV R7, 0x3f800000 ;  /* 0x3f80000000077802 */ /* 0x000fcc0000000f00 */
[----:B------:R2:W0:Y:S01]  /*10e0*/  @P1 MUFU.RSQ R7, R38 ;  /* 0x0000002600071308 */ /* 0x0004220000001400 */
[----:B------:R-:W-:Y:S05]  /*10f0*/  BRA.U UP0, `(.L_x_1285) ;  /* 0x0000000500c47547 */ /* 0x000fea000b800000 */
[----:B--2--5:R-:W-:Y:S01]  /*1100*/  FADD.FTZ R32, -R6, R54 ;  /* 0x0000003606207221 */ /* 0x024fe20000010100 */
[----:B------:R-:W-:Y:S01]  /*1110*/  FMUL.FTZ R36, R52, R28 ;  /* 0x0000001c34247220 */ /* 0x000fe20000410000 */
[----:B------:R-:W-:Y:S01]  /*1120*/  FADD.FTZ R34, -R6, R55 ;  /* 0x0000003706227221 */ /* 0x000fe20000010100 */
[----:B------:R-:W-:Y:S01]  /*1130*/  FMUL.FTZ R35, R53, R29 ;  /* 0x0000001d35237220 */ /* 0x000fe20000410000 */
[-C--:B0-----:R-:W-:Y:S01]  /*1140*/  FMUL.FTZ R33, R32, R7.reuse ;  /* 0x0000000720217220 */ /* 0x081fe20000410000 */
[----:B------:R-:W-:Y:S01]  /*1150*/  FADD.FTZ R38, -R6, R50 ;  /* 0x0000003206267221 */ /* 0x000fe20000010100 */
[-C--:B------:R-:W-:Y:S01]  /*1160*/  FMUL.FTZ R34, R34, R7.reuse ;  /* 0x0000000722227220 */ /* 0x080fe20000410000 */
[----:B------:R-:W-:Y:S01]  /*1170*/  FADD.FTZ R32, RZ, R36 ;  /* 0x00000024ff207221 */ /* 0x000fe20000010000 */
[----:B------:R-:W-:Y:S01]  /*1180*/  FFMA.FTZ R37, R33, R36, RZ ;  /* 0x0000002421257223 */ /* 0x000fe200000100ff */
[----:B------:R-:W-:Y:S01]  /*1190*/  FMUL.FTZ R39, R48, R28 ;  /* 0x0000001c30277220 */ /* 0x000fe20000410000 */
[----:B------:R-:W-:Y:S01]  /*11a0*/  FMUL.FTZ R38, R38, R7 ;  /* 0x0000000726267220 */ /* 0x000fe20000410000 */
[----:B------:R-:W-:Y:S01]  /*11b0*/  FFMA.FTZ R33, R52, R33, RZ ;  /* 0x0000002134217223 */ /* 0x000fe200000100ff */
[----:B------:R-:W-:Y:S01]  /*11c0*/  FFMA.FTZ R37, R34, R35, R37 ;  /* 0x0000002322257223 */ /* 0x000fe20000010025 */
[----:B------:R-:W-:Y:S01]  /*11d0*/  FADD.FTZ R36, -R6, R51 ;  /* 0x0000003306247221 */ /* 0x000fe20000010100 */
[----:B------:R-:W-:Y:S01]  /*11e0*/  FADD.FTZ R32, R35, R32 ;  /* 0x0000002023207221 */ /* 0x000fe20000010000 */
[----:B------:R-:W-:Y:S01]  /*11f0*/  FFMA.FTZ R33, R48, R38, R33 ;  /* 0x0000002630217223 */ /* 0x000fe20000010021 */
[----:B------:R-:W-:Y:S01]  /*1200*/  FFMA.FTZ R37, R38, R39, R37 ;  /* 0x0000002726257223 */ /* 0x000fe20000010025 */
[----:B------:R-:W-:Y:S01]  /*1210*/  FMUL.FTZ R36, R36, R7 ;  /* 0x0000000724247220 */ /* 0x000fe20000410000 */
[----:B------:R-:W-:Y:S01]  /*1220*/  FFMA.FTZ R34, R53, R34, RZ ;  /* 0x0000002235227223 */ /* 0x000fe200000100ff */
[C---:B------:R-:W-:Y:S01]  /*1230*/  FMUL.FTZ R35, R49.reuse, R29 ;  /* 0x0000001d31237220 */ /* 0x040fe20000410000 */
[----:B------:R-:W-:Y:S01]  /*1240*/  FADD.FTZ R32, R32, R39 ;  /* 0x0000002720207221 */ /* 0x000fe20000010000 */
[----:B------:R-:W-:Y:S01]  /*1250*/  FADD.FTZ R38, -R6, R30 ;  /* 0x0000001e06267221 */ /* 0x000fe20000010100 */
[----:B------:R-:W-:Y:S01]  /*1260*/  FFMA.FTZ R34, R49, R36, R34 ;  /* 0x0000002431227223 */ /* 0x000fe20000010022 */
[----:B------:R-:W-:Y:S01]  /*1270*/  FFMA.FTZ R37, R36, R35, R37 ;  /* 0x0000002324257223 */ /* 0x000fe20000010025 */
[----:B------:R-:W-:Y:S01]  /*1280*/  FMUL.FTZ R39, R12, R28 ;  /* 0x0000001c0c277220 */ /* 0x000fe20000410000 */
[----:B------:R-:W-:Y:S01]  /*1290*/  FMUL.FTZ R38, R38, R7 ;  /* 0x0000000726267220 */ /* 0x000fe20000410000 */
[----:B------:R-:W-:Y:S01]  /*12a0*/  FADD.FTZ R32, R35, R32 ;  /* 0x0000002023207221 */ /* 0x000fe20000010000 */
[----:B------:R-:W-:Y:S01]  /*12b0*/  FADD.FTZ R36, -R6, R31 ;  /* 0x0000001f06247221 */ /* 0x000fe20000010100 */
[----:B------:R-:W-:Y:S01]  /*12c0*/  FMUL.FTZ R35, R13, R29 ;  /* 0x0000001d0d237220 */ /* 0x000fe20000410000 */
[----:B------:R-:W-:Y:S01]  /*12d0*/  FFMA.FTZ R33, R12, R38, R33 ;  /* 0x000000260c217223 */ /* 0x000fe20000010021 */
[----:B------:R-:W-:Y:S01]  /*12e0*/  FADD.FTZ R32, R32, R39 ;  /* 0x0000002720207221 */ /* 0x000fe20000010000 */
[----:B------:R-:W-:Y:S01]  /*12f0*/  FFMA.FTZ R37, R38, R39, R37 ;  /* 0x0000002726257223 */ /* 0x000fe20000010025 */
[----:B------:R-:W-:Y:S01]  /*1300*/  FMUL.FTZ R36, R36, R7 ;  /* 0x0000000724247220 */ /* 0x000fe20000410000 */
[----:B------:R-:W-:Y:S01]  /*1310*/  FADD.FTZ R38, -R6, R2 ;  /* 0x0000000206267221 */ /* 0x000fe20000010100 */
[----:B------:R-:W-:Y:S01]  /*1320*/  FMUL.FTZ R39, R4, R28 ;  /* 0x0000001c04277220 */ /* 0x000fe20000410000 */
[----:B------:R-:W-:Y:S01]  /*1330*/  FADD.FTZ R32, R35, R32 ;  /* 0x0000002023207221 */ /* 0x000fe20000010000 */
[----:B------:R-:W-:Y:S01]  /*1340*/  FFMA.FTZ R34, R13, R36, R34 ;  /* 0x000000240d227223 */ /* 0x000fe20000010022 */
[----:B------:R-:W-:Y:S01]  /*1350*/  FFMA.FTZ R37, R36, R35, R37 ;  /* 0x0000002324257223 */ /* 0x000fe20000010025 */
[----:B------:R-:W-:Y:S01]  /*1360*/  FMUL.FTZ R38, R38, R7 ;  /* 0x0000000726267220 */ /* 0x000fe20000410000 */
[----:B------:R-:W-:Y:S01]  /*1370*/  FADD.FTZ R36, -R6, R3 ;  /* 0x0000000306247221 */ /* 0x000fe20000010100 */
[----:B------:R-:W-:Y:S01]  /*1380*/  FADD.FTZ R32, R32, R39 ;  /* 0x0000002720207221 */ /* 0x000fe20000010000 */
[----:B------:R-:W-:Y:S01]  /*1390*/  FMUL.FTZ R35, R5, R29 ;  /* 0x0000001d05237220 */ /* 0x000fe20000410000 */
[----:B------:R-:W-:Y:S01]  /*13a0*/  FFMA.FTZ R37, R38, R39, R37 ;  /* 0x0000002726257223 */ /* 0x000fe20000010025 */
[----:B------:R-:W-:Y:S01]  /*13b0*/  FMUL.FTZ R36, R36, R7 ;  /* 0x0000000724247220 */ /* 0x000fe20000410000 */
[----:B------:R-:W-:Y:S01]  /*13c0*/  FFMA.FTZ R33, R4, R38, R33 ;  /* 0x0000002604217223 */ /* 0x000fe20000010021 */
[----:B------:R-:W-:Y:S01]  /*13d0*/  FADD.FTZ R38, -R6, R8 ;  /* 0x0000000806267221 */ /* 0x000fe20000010100 */
[----:B------:R-:W-:Y:S01]  /*13e0*/  FMUL.FTZ R39, R10, R28 ;  /* 0x0000001c0a277220 */ /* 0x000fe20000410000 */
[----:B------:R-:W-:Y:S01]  /*13f0*/  FADD.FTZ R32, R35, R32 ;  /* 0x0000002023207221 */ /* 0x000fe20000010000 */
[----:B------:R-:W-:Y:S01]  /*1400*/  FFMA.FTZ R34, R5, R36, R34 ;  /* 0x0000002405227223 */ /* 0x000fe20000010022 */
[----:B------:R-:W-:Y:S01]  /*1410*/  FFMA.FTZ R37, R36, R35, R37 ;  /* 0x0000002324257223 */ /* 0x000fe20000010025 */
[----:B------:R-:W-:Y:S01]  /*1420*/  FADD.FTZ R36, -R6, R9 ;  /* 0x0000000906247221 */ /* 0x000fe20000010100 */
[-C--:B------:R-:W-:Y:S01]  /*1430*/  FMUL.FTZ R38, R38, R7.reuse ;  /* 0x0000000726267220 */ /* 0x080fe20000410000 */
[----:B------:R-:W-:Y:S01]  /*1440*/  FADD.FTZ R40, R32, R39 ;  /* 0x0000002720287221 */ /* 0x000fe20000010000 */
[----:B------:R-:W-:Y:S01]  /*1450*/  FADD.FTZ R32, -R6, R14 ;  /* 0x0000000e06207221 */ /* 0x000fe20000010100 */
[----:B------:R-:W-:Y:S01]  /*1460*/  FMUL.FTZ R36, R36, R7 ;  /* 0x0000000724247220 */ /* 0x000fe20000410000 */
[----:B------:R-:W-:Y:S01]  /*1470*/  FFMA.FTZ R37, R38, R39, R37 ;  /* 0x0000002726257223 */ /* 0x000fe20000010025 */
[C---:B------:R-:W-:Y:S01]  /*1480*/  FMUL.FTZ R35, R11.reuse, R29 ;  /* 0x0000001d0b237220 */ /* 0x040fe20000410000 */
[----:B------:R-:W-:Y:S01]  /*1490*/  FFMA.FTZ R33, R10, R38, R33 ;  /* 0x000000260a217223 */ /* 0x000fe20000010021 */
[----:B------:R-:W-:Y:S01]  /*14a0*/  FMUL.FTZ R38, R32, R7 ;  /* 0x0000000720267220 */ /* 0x000fe20000410000 */
[----:B------:R-:W-:Y:S01]  /*14b0*/  FFMA.FTZ R32, R11, R36, R34 ;  /* 0x000000240b207223 */ /* 0x000fe20000010022 */
[----:B------:R-:W-:Y:S01]  /*14c0*/  FMUL.FTZ R39, R16, R28 ;  /* 0x0000001c10277220 */ /* 0x000fe20000410000 */
[----:B------:R-:W-:Y:S01]  /*14d0*/  FADD.FTZ R40, R35, R40 ;  /* 0x0000002823287221 */ /* 0x000fe20000010000 */
[----:B------:R-:W-:Y:S01]  /*14e0*/  FFMA.FTZ R37, R36, R35, R37 ;  /* 0x0000002324257223 */ /* 0x000fe20000010025 */
[----:B------:R-:W-:Y:S01]  /*14f0*/  FADD.FTZ R34, -R6, R15 ;  /* 0x0000000f06227221 */ /* 0x000fe20000010100 */
[----:B------:R-:W-:Y:S01]  /*1500*/  FMUL.FTZ R35, R17, R29 ;  /* 0x0000001d11237220 */ /* 0x000fe20000410000 */
[----:B------:R-:W-:Y:S01]  /*1510*/  FADD.FTZ R40, R40, R39 ;  /* 0x0000002728287221 */ /* 0x000fe20000010000 */
[----:B------:R-:W-:Y:S01]  /*1520*/  FFMA.FTZ R37, R38, R39, R37 ;  /* 0x0000002726257223 */ /* 0x000fe20000010025 */
[----:B------:R-:W-:Y:S01]  /*1530*/  FMUL.FTZ R34, R34, R7 ;  /* 0x0000000722227220 */ /* 0x000fe20000410000 */
[----:B------:R-:W-:Y:S01]  /*1540*/  FADD.FTZ R36, -R6, R18 ;  /* 0x0000001206247221 */ /* 0x000fe20000010100 */
[----:B------:R-:W-:Y:S01]  /*1550*/  FADD.FTZ R40, R35, R40 ;  /* 0x0000002823287221 */ /* 0x000fe20000010000 */
[----:B------:R-:W-:Y:S01]  /*1560*/  FFMA.FTZ R33, R16, R38, R33 ;  /* 0x0000002610217223 */ /* 0x000fe20000010021 */
[----:B------:R-:W-:Y:S01]  /*1570*/  FFMA.FTZ R37, R34, R35, R37 ;  /* 0x0000002322257223 */ /* 0x000fe20000010025 */
[----:B------:R-:W-:Y:S01]  /*1580*/  FMUL.FTZ R39, R20, R28 ;  /* 0x0000001c14277220 */ /* 0x000fe20000410000 */
[----:B------:R-:W-:Y:S01]  /*1590*/  FFMA.FTZ R32, R17, R34, R32 ;  /* 0x0000002211207223 */ /* 0x000fe20000010020 */
[----:B------:R-:W-:Y:S01]  /*15a0*/  FADD.FTZ R35, RZ, R52 ;  /* 0x00000034ff237221 */ /* 0x000fe20000010000 */
[----:B------:R-:W-:Y:S01]  /*15b0*/  FMUL.FTZ R38, R36, R7 ;  /* 0x0000000724267220 */ /* 0x000fe20000410000 */
[----:B------:R-:W-:Y:S01]  /*15c0*/  FADD.FTZ R34, RZ, R53 ;  /* 0x00000035ff227221 */ /* 0x000fe20000010000 */
[----:B------:R-:W-:Y:S01]  /*15d0*/  FADD.FTZ R36, -R6, R19 ;  /* 0x0000001306247221 */ /* 0x000fe20000010100 */
[----:B------:R-:W-:Y:S01]  /*15e0*/  FADD.FTZ R40, R40, R39 ;  /* 0x0000002728287221 */ /* 0x000fe20000010000 */
[----:B------:R-:W-:Y:S01]  /*15f0*/  FADD.FTZ R35, R48, R35 ;  /* 0x0000002330237221 */ /* 0x000fe20000010000 */
[----:B------:R-:W-:Y:S01]  /*1600*/  FFMA.FTZ R39, R38, R39, R37 ;  /* 0x0000002726277223 */ /* 0x000fe20000010025 */
[----:B------:R-:W-:Y:S01]  /*1610*/  FADD.FTZ R34, R49, R34 ;  /* 0x0000002231227221 */ /* 0x000fe20000010000 */
[----:B------:R-:W-:Y:S01]  /*1620*/  FMUL.FTZ R36, R36, R7 ;  /* 0x0000000724247220 */ /* 0x000fe20000410000 */
[----:B------:R-:W-:Y:S01]  /*1630*/  FMUL.FTZ R37, R21, R29 ;  /* 0x0000001d15257220 */ /* 0x000fe20000410000 */
[----:B------:R-:W-:Y:S01]  /*1640*/  FADD.FTZ R35, R12, R35 ;  /* 0x000000230c237221 */ /* 0x000fe20000010000 */
[----:B------:R-:W-:Y:S01]  /*1650*/  FADD.FTZ R34, R13, R34 ;  /* 0x000000220d227221 */ /* 0x000fe20000010000 */
[----:B------:R-:W-:Y:S01]  /*1660*/  FFMA.FTZ R32, R21, R36, R32 ;  /* 0x0000002415207223 */ /* 0x000fe20000010020 */
[----:B------:R-:W-:Y:S01]  /*1670*/  FFMA.FTZ R39, R36, R37, R39 ;  /* 0x0000002524277223 */ /* 0x000fe20000010027 */
[----:B------:R-:W-:Y:S01]  /*1680*/  FADD.FTZ R36, -R6, R22 ;  /* 0x0000001606247221 */ /* 0x000fe20000010100 */
[----:B------:R-:W-:Y:S01]  /*1690*/  FADD.FTZ R35, R4, R35 ;  /* 0x0000002304237221 */ /* 0x000fe20000010000 */
[----:B------:R-:W-:Y:S01]  /*16a0*/  FADD.FTZ R34, R5, R34 ;  /* 0x0000002205227221 */ /* 0x000fe20000010000 */
[----:B------:R-:W-:Y:S01]  /*16b0*/  FADD.FTZ R40, R37, R40 ;  /* 0x0000002825287221 */ /* 0x000fe20000010000 */
[----:B------:R-:W-:Y:S01]  /*16c0*/  FFMA.FTZ R33, R20, R38, R33 ;  /* 0x0000002614217223 */ /* 0x000fe20000010021 */
        /* <DEDUP_REMOVED lines=9> */
[----:B------:R-:W-:Y:S01]  /*1760*/  FADD.FTZ R37, R16, R35 ;  /* 0x0000002310257221 */ /* 0x000fe20000010000 */
[----:B------:R-:W-:Y:S01]  /*1770*/  FADD.FTZ R38, R17, R34 ;  /* 0x0000002211267221 */ /* 0x000fe20000010000 */
[----:B------:R-:W-:Y:S01]  /*1780*/  FADD.FTZ R35, R40, R43 ;  /* 0x0000002b28237221 */ /* 0x000fe20000010000 */
[----:B------:R-:W-:Y:S01]  /*1790*/  FFMA.FTZ R34, R41, R40, R42 ;  /* 0x0000002829227223 */ /* 0x000fe2000001002a */
[----:B------:R-:W-:Y:S01]  /*17a0*/  FADD.FTZ R39, R20, R37 ;  /* 0x0000002514277221 */ /* 0x000fe20000010000 */
[----:B------:R-:W-:Y:S01]  /*17b0*/  FADD.FTZ R40, R21, R38 ;  /* 0x0000002615287221 */ /* 0x000fe20000010000 */
[C---:B------:R-:W-:Y:S01]  /*17c0*/  FFMA.FTZ R36, R24.reuse, R36, R33 ;  /* 0x0000002418247223 */ /* 0x040fe20000010021 */
[C---:B------:R-:W-:Y:S01]  /*17d0*/  FFMA.FTZ R37, R25.reuse, R41, R32 ;  /* 0x0000002919257223 */ /* 0x040fe20000010020 */
[----:B------:R-:W-:Y:S01]  /*17e0*/  FADD.FTZ R38, R24, R39 ;  /* 0x0000002718267221 */ /* 0x000fe20000010000 */
[----:B------:R-:W-:Y:S01]  /*17f0*/  FADD.FTZ R39, R25, R40 ;  /* 0x0000002819277221 */ /* 0x000fe20000010000 */
[----:B------:R-:W-:Y:S06]  /*1800*/  BRA `(.L_x_1286) ;  /* 0x0000001000007947 */ /* 0x000fec0003800000 */
.L_x_1285:
[C---:B--2--5:R-:W-:Y:S01]  /*1810*/  FADD.FTZ R32, -R6.reuse, R54 ;  /* 0x0000003606207221 */ /* 0x064fe20000010100 */
[C---:B------:R-:W-:Y:S01]  /*1820*/  FADD.FTZ R40, -R6.reuse, R50 ;  /* 0x0000003206287221 */ /* 0x040fe20000010100 */
[C---:B------:R-:W-:Y:S01]  /*1830*/  FADD.FTZ R42, -R6.reuse, R51 ;  /* 0x00000033062a7221 */ /* 0x040fe20000010100 */
[----:B------:R-:W-:Y:S01]  /*1840*/  FADD.FTZ R44, -R6, R30 ;  /* 0x0000001e062c7221 */ /* 0x000fe20000010100 */
[-C--:B0-----:R-:W-:Y:S01]  /*1850*/  FMUL.FTZ R33, R32, R7.reuse ;  /* 0x0000000720217220 */ /* 0x081fe20000410000 */
[----:B------:R-:W-:Y:S01]  /*1860*/  FADD.FTZ R32, -R6, R55 ;  /* 0x0000003706207221 */ /* 0x000fe20000010100 */
[-C--:B------:R-:W-:Y:S01]  /*1870*/  FMUL.FTZ R37, R40, R7.reuse ;  /* 0x0000000728257220 */ /* 0x080fe20000410000 */
[----:B------:R-:W-:Y:S01]  /*1880*/  FMUL.FTZ R45, R44, R7 ;  /* 0x000000072c2d7220 */ /* 0x000fe20000410000 */
[----:B------:R-:W-:Y:S01]  /*1890*/  FFMA.FTZ R35, R28, R33, R26 ;  /* 0x000000211c237223 */ /* 0x000fe2000001001a */
[----:B------:R-:W-:Y:S01]  /*18a0*/  FMUL.FTZ R32, R32, R7 ;  /* 0x0000000720207220 */ /* 0x000fe20000410000 */
[----:B------:R-:W-:-:S02]  /*18b0*/  FADD.FTZ R44, -R6, R31 ;  /* 0x0000001f062c7221 */ /* 0x000fc40000010100 */
[----:B------:R-:W-:Y:S01]  /*18c0*/  FMUL.FTZ R36, R35, -1.4426950216293334961 ;  /* 0xbfb8aa3b23247820 */ /* 0x000fe20000410000 */
[----:B------:R-:W-:Y:S01]  /*18d0*/  FFMA.FTZ R34, R29, R32, R27 ;  /* 0x000000201d227223 */ /* 0x000fe2000001001b */
[----:B------:R-:W-:-:S03]  /*18e0*/  FMUL.FTZ R44, R44, R7 ;  /* 0x000000072c2c7220 */ /* 0x000fc60000410000 */
[----:B------:R-:W-:Y:S01]  /*18f0*/  FMUL.FTZ R38, R34, -1.4426950216293334961 ;  /* 0xbfb8aa3b22267820 */ /* 0x000fe20000410000 */
[----:B------:R-:W0:Y:S08]  /*1900*/  MUFU.EX2 R36, R36 ;  /* 0x0000002400247308 */ /* 0x000e300000000800 */
[----:B------:R-:W1:Y:S01]  /*1910*/  MUFU.EX2 R38, R38 ;  /* 0x0000002600267308 */ /* 0x000e620000000800 */
[----:B0-----:R-:W-:Y:S01]  /*1920*/  FADD.FTZ R39, R36, 1 ;  /* 0x3f80000024277421 */ /* 0x001fe20000010000 */
[----:B------:R-:W-:-:S06]  /*1930*/  FFMA.FTZ R36, R28, R37, R26 ;  /* 0x000000251c247223 */ /* 0x000fcc000001001a */
[----:B------:R-:W0:Y:S01]  /*1940*/  MUFU.RCP R39, R39 ;  /* 0x0000002700277308 */ /* 0x000e220000001000 */
[----:B-1----:R-:W-:Y:S01]  /*1950*/  FADD.FTZ R56, R38, 1 ;  /* 0x3f80000026387421 */ /* 0x002fe20000010000 */
[----:B------:R-:W-:Y:S01]  /*1960*/  FMUL.FTZ R38, R42, R7 ;  /* 0x000000072a267220 */ /* 0x000fe20000410000 */
[----:B------:R-:W-:-:S03]  /*1970*/  FMUL.FTZ R42, R36, -1.4426950216293334961 ;  /* 0xbfb8aa3b242a7820 */ /* 0x000fc60000410000 */
[----:B------:R-:W-:Y:S02]  /*1980*/  FFMA.FTZ R41, R29, R38, R27 ;  /* 0x000000261d297223 */ /* 0x000fe4000001001b */
[----:B------:R-:W1:Y:S02]  /*1990*/  MUFU.RCP R56, R56 ;  /* 0x0000003800387308 */ /* 0x000e640000001000 */
[----:B------:R-:W-:Y:S01]  /*19a0*/  FMUL.FTZ R46, R41, -1.4426950216293334961 ;  /* 0xbfb8aa3b292e7820 */ /* 0x000fe20000410000 */
[----:B0-----:R-:W-:-:S05]  /*19b0*/  FADD.FTZ R40, -R39, 1 ;  /* 0x3f80000027287421 */ /* 0x001fca0000010100 */
[----:B------:R-:W0:Y:S01]  /*19c0*/  MUFU.EX2 R46, R46 ;  /* 0x0000002e002e7308 */ /* 0x000e220000000800 */
[----:B------:R-:W-:Y:S01]  /*19d0*/  FFMA.FTZ R35, R35, R40, 1 ;  /* 0x3f80000023237423 */ /* 0x000fe20000010028 */
[----:B------:R-:W-:Y:S01]  /*19e0*/  FMUL.FTZ R40, R52, R39 ;  /* 0x0000002734287220 */ /* 0x000fe20000410000 */
[----:B-1----:R-:W-:-:S05]  /*19f0*/  FADD.FTZ R47, -R56, 1 ;  /* 0x3f800000382f7421 */ /* 0x002fca0000010100 */
[----:B------:R1:W2:Y:S01]  /*1a00*/  MUFU.EX2 R39, R42 ;  /* 0x0000002a00277308 */ /* 0x0002a20000000800 */
[----:B------:R-:W-:Y:S01]  /*1a10*/  FMUL.FTZ R40, R40, R35 ;  /* 0x0000002328287220 */ /* 0x000fe20000410000 */
[----:B------:R-:W-:Y:S01]  /*1a20*/  FFMA.FTZ R35, R29, R44, R27 ;  /* 0x0000002c1d237223 */ /* 0x000fe2000001001b */
[----:B------:R-:W-:Y:S01]  /*1a30*/  FFMA.FTZ R47, R34, R47, 1 ;  /* 0x3f800000222f7423 */ /* 0x000fe2000001002f */
[----:B------:R-:W-:Y:S01]  /*1a40*/  FFMA.FTZ R34, R28, R45, R26 ;  /* 0x0000002d1c227223 */ /* 0x000fe2000001001a */
[----:B------:R-:W-:-:S03]  /*1a50*/  FMUL.FTZ R56, R53, R56 ;  /* 0x0000003835387220 */ /* 0x000fc60000410000 */
[----:B------:R-:W-:Y:S01]  /*1a60*/  FMUL.FTZ R57, R34, -1.4426950216293334961 ;  /* 0xbfb8aa3b22397820 */ /* 0x000fe20000410000 */
[----:B-1----:R-:W-:Y:S01]  /*1a70*/  FMUL.FTZ R42, R35, -1.4426950216293334961 ;  /* 0xbfb8aa3b232a7820 */ /* 0x002fe20000410000 */
[----:B0-----:R-:W-:-:S04]  /*1a80*/  FADD.FTZ R46, R46, 1 ;  /* 0x3f8000002e2e7421 */ /* 0x001fc80000010000 */
[----:B------:R-:W0:Y:S01]  /*1a90*/  MUFU.EX2 R57, R57 ;  /* 0x0000003900397308 */ /* 0x000e220000000800 */
[----:B--2---:R-:W-:Y:S01]  /*1aa0*/  FADD.FTZ R43, R39, 1 ;  /* 0x3f800000272b7421 */ /* 0x004fe20000010000 */
[----:B------:R-:W-:-:S06]  /*1ab0*/  FMUL.FTZ R39, R56, R47 ;  /* 0x0000002f38277220 */ /* 0x000fcc0000410000 */
[----:B------:R-:W-:Y:S08]  /*1ac0*/  MUFU.EX2 R42, R42 ;  /* 0x0000002a002a7308 */ /* 0x000ff00000000800 */
[----:B------:R-:W1:Y:S01]  /*1ad0*/  MUFU.RCP R43, R43 ;  /* 0x0000002b002b7308 */ /* 0x000e620000001000 */
[----:B0-----:R-:W-:-:S07]  /*1ae0*/  FADD.FTZ R73, R57, 1 ;  /* 0x3f80000039497421 */ /* 0x001fce0000010000 */
[----:B------:R-:W0:Y:S08]  /*1af0*/  MUFU.RCP R46, R46 ;  /* 0x0000002e002e7308 */ /* 0x000e300000001000 */
[----:B------:R2:W3:Y:S01]  /*1b00*/  MUFU.RCP R47, R73 ;  /* 0x00000049002f7308 */ /* 0x0004e20000001000 */
[----:B-1----:R-:W-:Y:S01]  /*1b10*/  FADD.FTZ R57, -R43, 1 ;  /* 0x3f8000002b397421 */ /* 0x002fe20000010100 */
[----:B--2---:R-:W-:Y:S01]  /*1b20*/  FADD.FTZ R73, R42, 1 ;  /* 0x3f8000002a497421 */ /* 0x004fe20000010000 */
[----:B0-----:R-:W-:-:S02]  /*1b30*/  FADD.FTZ R56, -R46, 1 ;  /* 0x3f8000002e387421 */ /* 0x001fc40000010100 */
[----:B------:R-:W-:Y:S01]  /*1b40*/  FFMA.FTZ R42, R36, R57, 1 ;  /* 0x3f800000242a7423 */ /* 0x000fe20000010039 */
[----:B------:R-:W-:Y:S02]  /*1b50*/  FMUL.FTZ R57, R49, R46 ;  /* 0x0000002e31397220 */ /* 0x000fe40000410000 */
[----:B------:R0:W1:Y:S01]  /*1b60*/  MUFU.RCP R36, R73 ;  /* 0x0000004900247308 */ /* 0x0000620000001000 */
[----:B------:R-:W-:Y:S01]  /*1b70*/  FFMA.FTZ R56, R41, R56, 1 ;  /* 0x3f80000029387423 */ /* 0x000fe20000010038 */
[----:B------:R-:W-:Y:S01]  /*1b80*/  FMUL.FTZ R41, R48, R43 ;  /* 0x0000002b30297220 */ /* 0x000fe20000410000 */
[----:B---3--:R-:W-:Y:S02]  /*1b90*/  FADD.FTZ R43, -R47, 1 ;  /* 0x3f8000002f2b7421 */ /* 0x008fe40000010100 */
[----:B------:R-:W-:Y:S01]  /*1ba0*/  FMUL.FTZ R57, R57, R56 ;  /* 0x0000003839397220 */ /* 0x000fe20000410000 */
[----:B------:R-:W-:Y:S01]  /*1bb0*/  FMUL.FTZ R41, R41, R42 ;  /* 0x0000002a29297220 */ /* 0x000fe20000410000 */
[----:B------:R-:W-:Y:S01]  /*1bc0*/  FFMA.FTZ R34, R34, R43, 1 ;  /* 0x3f80000022227423 */ /* 0x000fe2000001002b */
[----:B------:R-:W-:Y:S01]  /*1bd0*/  FMUL.FTZ R43, R12, R47 ;  /* 0x0000002f0c2b7220 */ /* 0x000fe20000410000 */
[----:B0-----:R-:W-:-:S03]  /*1be0*/  FMUL.FTZ R73, R29, R39 ;  /* 0x000000271d497220 */ /* 0x001fc60000410000 */
[----:B------:R-:W-:Y:S01]  /*1bf0*/  FMUL.FTZ R43, R43, R34 ;  /* 0x000000222b2b7220 */ /* 0x000fe20000410000 */
[----:B------:R-:W-:Y:S01]  /*1c00*/  FMUL.FTZ R34, R28, R40 ;  /* 0x000000281c227220 */ /* 0x000fe20000410000 */
[----:B-1----:R-:W-:Y:S01]  /*1c10*/  FADD.FTZ R42, -R36, 1 ;  /* 0x3f800000242a7421 */ /* 0x002fe20000010100 */
[----:B------:R-:W-:Y:S02]  /*1c20*/  FMUL.FTZ R47, R13, R36 ;  /* 0x000000240d2f7220 */ /* 0x000fe40000410000 */
[----:B------:R-:W-:Y:S01]  /*1c30*/  FFMA.FTZ R36, R33, R34, RZ ;  /* 0x0000002221247223 */ /* 0x000fe200000100ff */
[----:B------:R-:W-:Y:S01]  /*1c40*/  FADD.FTZ R46, RZ, R34 ;  /* 0x00000022ff2e7221 */ /* 0x000fe20000010000 */
[----:B------:R-:W-:Y:S01]  /*1c50*/  FADD.FTZ R34, -R6, R2 ;  /* 0x0000000206227221 */ /* 0x000fe20000010100 */
[----:B------:R-:W-:Y:S01]  /*1c60*/  FFMA.FTZ R42, R35, R42, 1 ;  /* 0x3f800000232a7423 */ /* 0x000fe2000001002a */
[----:B------:R-:W-:Y:S01]  /*1c70*/  FFMA.FTZ R36, R32, R73, R36 ;  /* 0x0000004920247223 */ /* 0x000fe20000010024 */
[----:B------:R-:W-:Y:S01]  /*1c80*/  FADD.FTZ R46, R73, R46 ;  /* 0x0000002e492e7221 */ /* 0x000fe20000010000 */
[----:B------:R-:W-:Y:S01]  /*1c90*/  FMUL.FTZ R35, R34, R7 ;  /* 0x0000000722237220 */ /* 0x000fe20000410000 */
[----:B------:R-:W-:Y:S01]  /*1ca0*/  FMUL.FTZ R47, R47, R42 ;  /* 0x0000002a2f2f7220 */ /* 0x000fe20000410000 */
[----:B------:R-:W-:Y:S01]  /*1cb0*/  FFMA.FTZ R42, R33, R40, RZ ;  /* 0x00000028212a7223 */ /* 0x000fe200000100ff */
[----:B------:R-:W-:Y:S01]  /*1cc0*/  FADD.FTZ R40, RZ, R40 ;  /* 0x00000028ff287221 */ /* 0x000fe20000010000 */
[----:B------:R-:W-:-:S02]  /*1cd0*/  FFMA.FTZ R34, R28, R35, R26 ;  /* 0x000000231c227223 */ /* 0x000fc4000001001a */
[-C--:B------:R-:W-:Y:S01]  /*1ce0*/  FFMA.FTZ R42, R37, R41.reuse, R42 ;  /* 0x00000029252a7223 */ /* 0x080fe2000001002a */
[----:B------:R-:W-:Y:S01]  /*1cf0*/  FADD.FTZ R40, R40, R41 ;  /* 0x0000002928287221 */ /* 0x000fe20000010000 */
[----:B------:R-:W-:Y:S01]  /*1d00*/  FMUL.FTZ R56, R34, -1.4426950216293334961 ;  /* 0xbfb8aa3b22387820 */ /* 0x000fe20000410000 */
[----:B------:R-:W-:Y:S01]  /*1d10*/  FMUL.FTZ R41, R28, R41 ;  /* 0x000000291c297220 */ /* 0x000fe20000410000 */
[-C--:B------:R-:W-:Y:S01]  /*1d20*/  FFMA.FTZ R42, R45, R43.reuse, R42 ;  /* 0x0000002b2d2a7223 */ /* 0x080fe2000001002a */
[----:B------:R-:W-:Y:S01]  /*1d30*/  FADD.FTZ R40, R40, R43 ;  /* 0x0000002b28287221 */ /* 0x000fe20000010000 */
[----:B------:R-:W-:Y:S01]  /*1d40*/  FMUL.FTZ R43, R28, R43 ;  /* 0x0000002b1c2b7220 */ /* 0x000fe20000410000 */
[----:B------:R-:W-:Y:S01]  /*1d50*/  FFMA.FTZ R37, R37, R41, R36 ;  /* 0x0000002925257223 */ /* 0x000fe20000010024 */
[----:B------:R-:W0:Y:S01]  /*1d60*/  MUFU.EX2 R56, R56 ;  /* 0x0000003800387308 */ /* 0x000e220000000800 */
[----:B------:R-:W-:Y:S01]  /*1d70*/  FADD.FTZ R46, R46, R41 ;  /* 0x000000292e2e7221 */ /* 0x000fe20000010000 */
[----:B0-----:R-:W-:-:S06]  /*1d80*/  FADD.FTZ R73, R56, 1 ;  /* 0x3f80000038497421 */ /* 0x001fcc0000010000 */
[----:B------:R-:W0:Y:S02]  /*1d90*/  MUFU.RCP R73, R73 ;  /* 0x0000004900497308 */ /* 0x000e240000001000 */
[----:B0-----:R-:W-:-:S04]  /*1da0*/  FADD.FTZ R33, -R73, 1 ;  /* 0x3f80000049217421 */ /* 0x001fc80000010100 */
[----:B------:R-:W-:Y:S01]  /*1db0*/  FFMA.FTZ R34, R34, R33, 1 ;  /* 0x3f80000022227423 */ /* 0x000fe20000010021 */
[----:B------:R-:W-:Y:S01]  /*1dc0*/  FMUL.FTZ R33, R4, R73 ;  /* 0x0000004904217220 */ /* 0x000fe20000410000 */
[----:B------:R-:W-:Y:S01]  /*1dd0*/  FFMA.FTZ R73, R32, R39, RZ ;  /* 0x0000002720497223 */ /* 0x000fe200000100ff */
[----:B------:R-:W-:Y:S02]  /*1de0*/  FADD.FTZ R32, RZ, R39 ;  /* 0x00000027ff207221 */ /* 0x000fe40000010000 */
[----:B------:R-:W-:Y:S01]  /*1df0*/  FMUL.FTZ R33, R33, R34 ;  /* 0x0000002221217220 */ /* 0x000fe20000410000 */
[----:B------:R-:W-:Y:S01]  /*1e00*/  FADD.FTZ R34, -R6, R3 ;  /* 0x0000000306227221 */ /* 0x000fe20000010100 */
[----:B------:R-:W-:Y:S02]  /*1e10*/  FFMA.FTZ R39, R38, R57, R73 ;  /* 0x0000003926277223 */ /* 0x000fe40000010049 */
[----:B------:R-:W-:Y:S01]  /*1e20*/  FFMA.FTZ R42, R35, R33, R42 ;  /* 0x00000021232a7223 */ /* 0x000fe2000001002a */
[----:B------:R-:W-:Y:S01]  /*1e30*/  FMUL.FTZ R34, R34, R7 ;  /* 0x0000000722227220 */ /* 0x000fe20000410000 */
[----:B------:R-:W-:-:S03]  /*1e40*/  FFMA.FTZ R39, R44, R47, R39 ;  /* 0x0000002f2c277223 */ /* 0x000fc60000010027 */
[----:B------:R-:W-:-:S04]  /*1e50*/  FFMA.FTZ R36, R29, R34, R27 ;  /* 0x000000221d247223 */ /* 0x000fc8000001001b */
[----:B------:R-:W-:-:S06]  /*1e60*/  FMUL.FTZ R41, R36, -1.4426950216293334961 ;  /* 0xbfb8aa3b24297820 */ /* 0x000fcc0000410000 */
[----:B------:R-:W0:Y:S02]  /*1e70*/  MUFU.EX2 R41, R41 ;  /* 0x0000002900297308 */ /* 0x000e240000000800 */
[----:B0-----:R-:W-:Y:S01]  /*1e80*/  FADD.FTZ R56, R41, 1 ;  /* 0x3f80000029387421 */ /* 0x001fe20000010000 */
[----:B------:R-:W-:Y:S01]  /*1e90*/  FADD.FTZ R41, R32, R57 ;  /* 0x0000003920297221 */ /* 0x000fe20000010000 */
[----:B------:R-:W-:-:S03]  /*1ea0*/  FMUL.FTZ R57, R29, R57 ;  /* 0x000000391d397220 */ /* 0x000fc60000410000 */
[----:B------:R-:W-:Y:S01]  /*1eb0*/  FADD.FTZ R41, R41, R47 ;  /* 0x0000002f29297221 */ /* 0x000fe20000010000 */
[----:B------:R-:W0:Y:S01]  /*1ec0*/  MUFU.RCP R56, R56 ;  /* 0x0000003800387308 */ /* 0x000e220000001000 */
[----:B------:R-:W-:Y:S01]  /*1ed0*/  FFMA.FTZ R38, R38, R57, R37 ;  /* 0x0000003926267223 */ /* 0x000fe20000010025 */
[----:B------:R-:W-:Y:S01]  /*1ee0*/  FADD.FTZ R46, R57, R46 ;  /* 0x0000002e392e7221 */ /* 0x000fe20000010000 */
[----:B------:R-:W-:Y:S02]  /*1ef0*/  FMUL.FTZ R47, R29, R47 ;  /* 0x0000002f1d2f7220 */ /* 0x000fe40000410000 */
[----:B------:R-:W-:Y:S01]  /*1f00*/  FFMA.FTZ R45, R45, R43, R38 ;  /* 0x0000002b2d2d7223 */ /* 0x000fe20000010026 */
[----:B------:R-:W-:Y:S01]  /*1f10*/  FADD.FTZ R38, -R6, R9 ;  /* 0x0000000906267221 */ /* 0x000fe20000010100 */
[----:B------:R-:W-:Y:S02]  /*1f20*/  FADD.FTZ R46, R46, R43 ;  /* 0x0000002b2e2e7221 */ /* 0x000fe40000010000 */
[----:B------:R-:W-:Y:S01]  /*1f30*/  FFMA.FTZ R44, R44, R47, R45 ;  /* 0x0000002f2c2c7223 */ /* 0x000fe2000001002d */
[----:B------:R-:W-:Y:S01]  /*1f40*/  FMUL.FTZ R38, R38, R7 ;  /* 0x0000000726267220 */ /* 0x000fe20000410000 */
[----:B------:R-:W-:-:S03]  /*1f50*/  FADD.FTZ R46, R47, R46 ;  /* 0x0000002e2f2e7221 */ /* 0x000fc60000010000 */
[----:B------:R-:W-:Y:S01]  /*1f60*/  FFMA.FTZ R43, R29, R38, R27 ;  /* 0x000000261d2b7223 */ /* 0x000fe2000001001b */
[----:B0-----:R-:W-:Y:S01]  /*1f70*/  FADD.FTZ R37, -R56, 1 ;  /* 0x3f80000038257421 */ /* 0x001fe20000010100 */
[----:B------:R-:W-:-:S03]  /*1f80*/  FMUL.FTZ R32, R5, R56 ;  /* 0x0000003805207220 */ /* 0x000fc60000410000 */
[----:B------:R-:W-:Y:S01]  /*1f90*/  FFMA.FTZ R37, R36, R37, 1 ;  /* 0x3f80000024257423 */ /* 0x000fe20000010025 */
[----:B------:R-:W-:-:S03]  /*1fa0*/  FADD.FTZ R36, -R6, R8 ;  /* 0x0000000806247221 */ /* 0x000fc60000010100 */
[----:B------:R-:W-:Y:S01]  /*1fb0*/  FMUL.FTZ R32, R32, R37 ;  /* 0x0000002520207220 */ /* 0x000fe20000410000 */
[----:B------:R-:W-:-:S03]  /*1fc0*/  FMUL.FTZ R37, R36, R7 ;  /* 0x0000000724257220 */ /* 0x000fc60000410000 */
[----:B------:R-:W-:Y:S01]  /*1fd0*/  FADD.FTZ R41, R41, R32 ;  /* 0x0000002029297221 */ /* 0x000fe20000010000 */
[----:B------:R-:W-:Y:S01]  /*1fe0*/  FFMA.FTZ R36, R28, R37, R26 ;  /* 0x000000251c247223 */ /* 0x000fe2000001001a */
[-C--:B------:R-:W-:Y:S01]  /*1ff0*/  FFMA.FTZ R39, R34, R32.reuse, R39 ;  /* 0x0000002022277223 */ /* 0x080fe20000010027 */
[----:B------:R-:W-:Y:S02]  /*2000*/  FMUL.FTZ R32, R29, R32 ;  /* 0x000000201d207220 */ /* 0x000fe40000410000 */
[----:B------:R-:W-:-:S06]  /*2010*/  FMUL.FTZ R56, R36, -1.4426950216293334961 ;  /* 0xbfb8aa3b24387820 */ /* 0x000fcc0000410000 */
[----:B------:R-:W0:Y:S02]  /*2020*/  MUFU.EX2 R56, R56 ;  /* 0x0000003800387308 */ /* 0x000e240000000800 */
[----:B0-----:R-:W-:-:S06]  /*2030*/  FADD.FTZ R57, R56, 1 ;  /* 0x3f80000038397421 */ /* 0x001fcc0000010000 */
[----:B------:R-:W0:Y:S02]  /*2040*/  MUFU.RCP R57, R57 ;  /* 0x0000003900397308 */ /* 0x000e240000001000 */
[----:B0-----:R-:W-:-:S04]  /*2050*/  FADD.FTZ R73, -R57, 1 ;  /* 0x3f80000039497421 */ /* 0x001fc80000010100 */
[----:B------:R-:W-:Y:S01]  /*2060*/  FFMA.FTZ R73, R36, R73, 1 ;  /* 0x3f80000024497423 */ /* 0x000fe20000010049 */
[----:B------:R-:W-:Y:S01]  /*2070*/  FMUL.FTZ R36, R10, R57 ;  /* 0x000000390a247220 */ /* 0x000fe20000410000 */
[----:B------:R-:W-:-:S03]  /*2080*/  FMUL.FTZ R57, R43, -1.4426950216293334961 ;  /* 0xbfb8aa3b2b397820 */ /* 0x000fc60000410000 */
[----:B------:R-:W-:Y:S01]  /*2090*/  FMUL.FTZ R36, R36, R73 ;  /* 0x0000004924247220 */ /* 0x000fe20000410000 */
[----:B------:R-:W-:Y:S01]  /*20a0*/  FADD.FTZ R73, R40, R33 ;  /* 0x0000002128497221 */ /* 0x000fe20000010000 */
[----:B------:R-:W-:Y:S01]  /*20b0*/  FMUL.FTZ R33, R28, R33 ;  /* 0x000000211c217220 */ /* 0x000fe20000410000 */
[----:B------:R-:W0:Y:S01]  /*20c0*/  MUFU.EX2 R57, R57 ;  /* 0x0000003900397308 */ /* 0x000e220000000800 */
[----:B------:R-:W-:Y:S01]  /*20d0*/  FFMA.FTZ R42, R37, R36, R42 ;  /* 0x00000024252a7223 */ /* 0x000fe2000001002a */
[----:B------:R-:W-:Y:S01]  /*20e0*/  FADD.FTZ R73, R73, R36 ;  /* 0x0000002449497221 */ /* 0x000fe20000010000 */
[----:B------:R-:W-:Y:S01]  /*20f0*/  FFMA.FTZ R35, R35, R33, R44 ;  /* 0x0000002123237223 */ /* 0x000fe2000001002c */
[----:B------:R-:W-:-:S03]  /*2100*/  FADD.FTZ R46, R46, R33 ;  /* 0x000000212e2e7221 */ /* 0x000fc60000010000 */
[----:B------:R-:W-:Y:S01]  /*2110*/  FFMA.FTZ R34, R34, R32, R35 ;  /* 0x0000002022227223 */ /* 0x000fe20000010023 */
[----:B------:R-:W-:Y:S01]  /*2120*/  FADD.FTZ R46, R32, R46 ;  /* 0x0000002e202e7221 */ /* 0x000fe20000010000 */
[----:B0-----:R-:W-:-:S06]  /*2130*/  FADD.FTZ R56, R57, 1 ;  /* 0x3f80000039387421 */ /* 0x001fcc0000010000 */
[----:B------:R-:W0:Y:S02]  /*2140*/  MUFU.RCP R56, R56 ;  /* 0x0000003800387308 */ /* 0x000e240000001000 */
[----:B0-----:R-:W-:-:S04]  /*2150*/  FADD.FTZ R45, -R56, 1 ;  /* 0x3f800000382d7421 */ /* 0x001fc80000010100 */
[----:B------:R-:W-:Y:S01]  /*2160*/  FFMA.FTZ R45, R43, R45, 1 ;  /* 0x3f8000002b2d7423 */ /* 0x000fe2000001002d */
[----:B------:R-:W-:-:S04]  /*2170*/  FMUL.FTZ R43, R11, R56 ;  /* 0x000000380b2b7220 */ /* 0x000fc80000410000 */
[----:B------:R-:W-:Y:S01]  /*2180*/  FMUL.FTZ R43, R43, R45 ;  /* 0x0000002d2b2b7220 */ /* 0x000fe20000410000 */
[----:B------:R-:W-:-:S03]  /*2190*/  FADD.FTZ R45, -R6, R14 ;  /* 0x0000000e062d7221 */ /* 0x000fc60000010100 */
[----:B------:R-:W-:Y:S01]  /*21a0*/  FADD.FTZ R41, R41, R43 ;  /* 0x0000002b29297221 */ /* 0x000fe20000010000 */
[----:B------:R-:W-:Y:S01]  /*21b0*/  FMUL.FTZ R45, R45, R7 ;  /* 0x000000072d2d7220 */ /* 0x000fe20000410000 */
[-C--:B------:R-:W-:Y:S01]  /*21c0*/  FFMA.FTZ R39, R38, R43.reuse, R39 ;  /* 0x0000002b26277223 */ /* 0x080fe20000010027 */
[----:B------:R-:W-:Y:S02]  /*21d0*/  FMUL.FTZ R43, R29, R43 ;  /* 0x0000002b1d2b7220 */ /* 0x000fe40000410000 */
        /* <DEDUP_REMOVED lines=9> */
[----:B------:R-:W-:Y:S01]  /*2270*/  FADD.FTZ R40, -R6, R15 ;  /* 0x0000000f06287221 */ /* 0x000fe20000010100 */
[----:B------:R-:W-:Y:S01]  /*2280*/  FFMA.FTZ R37, R37, R57, R34 ;  /* 0x0000003925257223 */ /* 0x000fe20000010022 */
[----:B------:R-:W-:Y:S01]  /*2290*/  FADD.FTZ R46, R46, R57 ;  /* 0x000000392e2e7221 */ /* 0x000fe20000010000 */
[----:B------:R-:W-:Y:S01]  /*22a0*/  FMUL.FTZ R44, R44, R47 ;  /* 0x0000002f2c2c7220 */ /* 0x000fe20000410000 */
[----:B------:R-:W-:Y:S01]  /*22b0*/  FMUL.FTZ R40, R40, R7 ;  /* 0x0000000728287220 */ /* 0x000fe20000410000 */
[----:B------:R-:W-:Y:S01]  /*22c0*/  FFMA.FTZ R38, R38, R43, R37 ;  /* 0x0000002b26267223 */ /* 0x000fe20000010025 */
[----:B------:R-:W-:Y:S01]  /*22d0*/  FADD.FTZ R46, R43, R46 ;  /* 0x0000002e2b2e7221 */ /* 0x000fe20000010000 */
[----:B------:R-:W-:Y:S01]  /*22e0*/  FMUL.FTZ R57, R28, R44 ;  /* 0x0000002c1c397220 */ /* 0x000fe20000410000 */
[----:B------:R-:W-:Y:S01]  /*22f0*/  FFMA.FTZ R33, R29, R40, R27 ;  /* 0x000000281d217223 */ /* 0x000fe2000001001b */
[----:B------:R-:W-:Y:S01]  /*2300*/  FFMA.FTZ R42, R45, R44, R42 ;  /* 0x0000002c2d2a7223 */ /* 0x000fe2000001002a */
[----:B------:R-:W-:Y:S01]  /*2310*/  FADD.FTZ R73, R73, R44 ;  /* 0x0000002c49497221 */ /* 0x000fe20000010000 */
[----:B------:R-:W-:Y:S01]  /*2320*/  FFMA.FTZ R45, R45, R57, R38 ;  /* 0x000000392d2d7223 */ /* 0x000fe20000010026 */
[----:B------:R-:W-:Y:S01]  /*2330*/  FMUL.FTZ R47, R33, -1.4426950216293334961 ;  /* 0xbfb8aa3b212f7820 */ /* 0x000fe20000410000 */
[----:B------:R-:W-:Y:S01]  /*2340*/  FADD.FTZ R44, -R6, R23 ;  /* 0x00000017062c7221 */ /* 0x000fe20000010100 */
[----:B------:R-:W-:-:S03]  /*2350*/  FADD.FTZ R46, R46, R57 ;  /* 0x000000392e2e7221 */ /* 0x000fc60000010000 */
[----:B------:R-:W-:Y:S01]  /*2360*/  FMUL.FTZ R44, R44, R7 ;  /* 0x000000072c2c7220 */ /* 0x000fe20000410000 */
[----:B------:R-:W0:Y:S02]  /*2370*/  MUFU.EX2 R47, R47 ;  /* 0x0000002f002f7308 */ /* 0x000e240000000800 */
        /* <DEDUP_REMOVED lines=8> */
[----:B------:R-:W-:-:S04]  /*2400*/  FMUL.FTZ R35, R35, R7 ;  /* 0x0000000723237220 */ /* 0x000fc80000410000 */
[----:B------:R-:W-:-:S04]  /*2410*/  FFMA.FTZ R32, R28, R35, R26 ;  /* 0x000000231c207223 */ /* 0x000fc8000001001a */
[----:B------:R-:W-:-:S06]  /*2420*/  FMUL.FTZ R56, R32, -1.4426950216293334961 ;  /* 0xbfb8aa3b20387820 */ /* 0x000fcc0000410000 */
        /* <DEDUP_REMOVED lines=8> */
[----:B------:R-:W-:Y:S01]  /*24b0*/  FFMA.FTZ R42, R35, R34, R42 ;  /* 0x00000022232a7223 */ /* 0x000fe2000001002a */
[----:B------:R-:W-:Y:S01]  /*24c0*/  FMUL.FTZ R32, R32, R7 ;  /* 0x0000000720207220 */ /* 0x000fe20000410000 */
[----:B------:R-:W-:-:S03]  /*24d0*/  FADD.FTZ R73, R73, R34 ;  /* 0x0000002249497221 */ /* 0x000fc60000010000 */
        /* <DEDUP_REMOVED lines=9> */
[----:B------:R-:W-:-:S04]  /*2570*/  FADD.FTZ R37, -R6, R22 ;  /* 0x0000001606257221 */ /* 0x000fc80000010100 */
        /* <DEDUP_REMOVED lines=8> */
[----:B------:R-:W-:Y:S01]  /*2600*/  FMUL.FTZ R38, R24, R47 ;  /* 0x0000002f18267220 */ /* 0x000fe20000410000 */
[-C--:B------:R-:W-:Y:S01]  /*2610*/  FFMA.FTZ R47, R40, R33.reuse, R39 ;  /* 0x00000021282f7223 */ /* 0x080fe20000010027 */
[C---:B------:R-:W-:Y:S02]  /*2620*/  FMUL.FTZ R33, R29.reuse, R33 ;  /* 0x000000211d217220 */ /* 0x040fe40000410000 */
[----:B------:R-:W-:Y:S01]  /*2630*/  FMUL.FTZ R38, R38, R43 ;  /* 0x0000002b26267220 */ /* 0x000fe20000410000 */
[----:B------:R-:W-:Y:S01]  /*2640*/  FFMA.FTZ R43, R29, R44, R27 ;  /* 0x0000002c1d2b7223 */ /* 0x000fe2000001001b */
[----:B------:R-:W-:Y:S01]  /*2650*/  FFMA.FTZ R40, R40, R33, R45 ;  /* 0x0000002128287223 */ /* 0x000fe2000001002d */
[----:B------:R-:W-:Y:S01]  /*2660*/  FADD.FTZ R46, R33, R46 ;  /* 0x0000002e212e7221 */ /* 0x000fe20000010000 */
[----:B------:R-:W-:Y:S01]  /*2670*/  FMUL.FTZ R33, R28, R34 ;  /* 0x000000221c217220 */ /* 0x000fe20000410000 */
[----:B------:R-:W-:Y:S01]  /*2680*/  FMUL.FTZ R57, R43, -1.4426950216293334961 ;  /* 0xbfb8aa3b2b397820 */ /* 0x000fe20000410000 */
[----:B------:R-:W-:-:S02]  /*2690*/  FFMA.FTZ R47, R32, R36, R47 ;  /* 0x00000024202f7223 */ /* 0x000fc4000001002f */
[----:B------:R-:W-:Y:S01]  /*26a0*/  FFMA.FTZ R35, R35, R33, R40 ;  /* 0x0000002123237223 */ /* 0x000fe20000010028 */
[----:B------:R-:W-:Y:S01]  /*26b0*/  FADD.FTZ R46, R46, R33 ;  /* 0x000000212e2e7221 */ /* 0x000fe20000010000 */
[----:B------:R-:W-:Y:S01]  /*26c0*/  FMUL.FTZ R33, R29, R36 ;  /* 0x000000241d217220 */ /* 0x000fe20000410000 */
[----:B------:R-:W0:Y:S03]  /*26d0*/  MUFU.EX2 R57, R57 ;  /* 0x0000003900397308 */ /* 0x000e260000000800 */
[----:B------:R-:W-:Y:S01]  /*26e0*/  FFMA.FTZ R34, R32, R33, R35 ;  /* 0x0000002120227223 */ /* 0x000fe20000010023 */
[----:B------:R-:W-:Y:S01]  /*26f0*/  FADD.FTZ R46, R33, R46 ;  /* 0x0000002e212e7221 */ /* 0x000fe20000010000 */
[-C--:B------:R-:W-:Y:S01]  /*2700*/  FMUL.FTZ R33, R28, R38.reuse ;  /* 0x000000261c217220 */ /* 0x080fe20000410000 */
[----:B------:R-:W-:Y:S01]  /*2710*/  FADD.FTZ R32, R41, R36 ;  /* 0x0000002429207221 */ /* 0x000fe20000010000 */
[----:B------:R-:W-:Y:S01]  /*2720*/  FFMA.FTZ R36, R37, R38, R42 ;  /* 0x0000002625247223 */ /* 0x000fe2000001002a */
[----:B------:R-:W-:Y:S01]  /*2730*/  FADD.FTZ R38, R73, R38 ;  /* 0x0000002649267221 */ /* 0x000fe20000010000 */
[----:B------:R-:W-:Y:S01]  /*2740*/  FADD.FTZ R46, R46, R33 ;  /* 0x000000212e2e7221 */ /* 0x000fe20000010000 */
[----:B0-----:R-:W-:-:S06]  /*2750*/  FADD.FTZ R56, R57, 1 ;  /* 0x3f80000039387421 */ /* 0x001fcc0000010000 */
[----:B------:R-:W0:Y:S02]  /*2760*/  MUFU.RCP R56, R56 ;  /* 0x0000003800387308 */ /* 0x000e240000001000 */
[----:B0-----:R-:W-:-:S04]  /*2770*/  FADD.FTZ R39, -R56, 1 ;  /* 0x3f80000038277421 */ /* 0x001fc80000010100 */
[----:B------:R-:W-:Y:S01]  /*2780*/  FFMA.FTZ R43, R43, R39, 1 ;  /* 0x3f8000002b2b7423 */ /* 0x000fe20000010027 */
[----:B------:R-:W-:-:S04]  /*2790*/  FMUL.FTZ R39, R25, R56 ;  /* 0x0000003819277220 */ /* 0x000fc80000410000 */
[----:B------:R-:W-:Y:S01]  /*27a0*/  FMUL.FTZ R39, R39, R43 ;  /* 0x0000002b27277220 */ /* 0x000fe20000410000 */
[----:B------:R-:W-:-:S03]  /*27b0*/  FFMA.FTZ R43, R37, R33, R34 ;  /* 0x00000021252b7223 */ /* 0x000fc60000010022 */
[-C--:B------:R-:W-:Y:S01]  /*27c0*/  FMUL.FTZ R35, R29, R39.reuse ;  /* 0x000000271d237220 */ /* 0x080fe20000410000 */
[----:B------:R-:W-:Y:S01]  /*27d0*/  FFMA.FTZ R37, R44, R39, R47 ;  /* 0x000000272c257223 */ /* 0x000fe2000001002f */
[----:B------:R-:W-:Y:S02]  /*27e0*/  FADD.FTZ R39, R32, R39 ;  /* 0x0000002720277221 */ /* 0x000fe40000010000 */
[----:B------:R-:W-:Y:S01]  /*27f0*/  FFMA.FTZ R34, R44, R35, R43 ;  /* 0x000000232c227223 */ /* 0x000fe2000001002b */
[----:B------:R-:W-:-:S07]  /*2800*/  FADD.FTZ R35, R35, R46 ;  /* 0x0000002e23237221 */ /* 0x000fce0000010000 */
.L_x_1286:
[----:B------:R-:W0:Y:S01]  /*2810*/  SHFL.DOWN PT, R32, R34, 0x1, 0x1f ;  /* 0x08201f0022207f89 */ /* 0x000e2200000e0000 */
[C---:B------:R-:W-:Y:S01]  /*2820*/  ISETP.GT.AND P1, PT, R60.reuse, 0x1e, PT ;  /* 0x0000001e3c00780c */ /* 0x040fe20003f24270 */
[----:B------:R-:W1:Y:S01]  /*2830*/  S2UR UR6, SR_CgaCtaId ;  /* 0x00000000000679c3 */ /* 0x000e620000008800 */
[----:B------:R-:W-:Y:S01]  /*2840*/  UMOV UR5, 0x400 ;  /* 0x0000040000057882 */ /* 0x000fe20000000000 */
[----:B------:R-:W2:Y:S01]  /*2850*/  SHFL.DOWN PT, R33, R35, 0x1, 0x1f ;  /* 0x08201f0023217f89 */ /* 0x000ea200000e0000 */
[----:B------:R-:W-:Y:S01]  /*2860*/  UIADD3 UR5, UPT, UPT, UR5, 0xf0, URZ ;  /* 0x000000f005057890 */ /* 0x000fe2000fffe0ff */
[----:B------:R-:W-:Y:S01]  /*2870*/  ISETP.GT.AND P4, PT, R60, 0xf, PT ;  /* 0x0000000f3c00780c */ /* 0x000fe20003f84270 */
[----:B------:R-:W-:Y:S01]  /*2880*/  UMOV UR11, 0x400 ;  /* 0x00000400000b7882 */ /* 0x000fe20000000000 */
[----:B------:R-:W-:Y:S01]  /*2890*/  BSSY.RECONVERGENT B0, `(.L_x_1287) ;  /* 0x0000024000007945 */ /* 0x000fe20003800200 */
[C---:B------:R-:W-:Y:S02]  /*28a0*/  ISETP.NE.AND P2, PT, R63.reuse, RZ, PT ;  /* 0x000000ff3f00720c */ /* 0x040fe40003f45270 */
[----:B------:R-:W-:-:S03]  /*28b0*/  ISETP.GT.U32.AND P5, PT, R63, 0x2f, PT ;  /* 0x0000002f3f00780c */ /* 0x000fc60003fa4070 */
        /* <DEDUP_REMOVED lines=33> */
.L_x_1288:
[----:B------:R-:W-:Y:S05]  /*2ad0*/  BSYNC.RECONVERGENT B0 ;  /* 0x0000000000007941 */ /* 0x000fea0003800200 */
.L_x_1287:
[----:B------:R-:W-:Y:S06]  /*2ae0*/  BAR.SYNC.DEFER_BLOCKING 0x0 ;  /* 0x0000000000007b1d */ /* 0x000fec0000010000 */
[----:B------:R-:W-:Y:S04]  /*2af0*/  BSSY.RECONVERGENT B0, `(.L_x_1289) ;  /* 0x000003d000007945 */ /* 0x000fe80003800200 */
[----:B------:R-:W-:Y:S05]  /*2b00*/  @P2 BRA `(.L_x_1290) ;  /* 0x0000000000ec2947 */ /* 0x000fea0003800000 */
[----:B------:R-:W-:-:S09]  /*2b10*/  ULEA UR5, UR6, UR11, 0x18 ;  /* 0x0000000b06057291 */ /* 0x000fd2000f8ec0ff */
[----:B------:R-:W4:Y:S04]  /*2b20*/  LDS.128 R40, [UR5+0x20] ;  /* 0x00002005ff287984 */ /* 0x000f280008000c00 */
[----:B------:R-:W5:Y:S04]  /*2b30*/  LDS.128 R44, [UR5+0x30] ;  /* 0x00003005ff2c7984 */ /* 0x000f680008000c00 */
[----:B-123--:R-:W1:Y:S01]  /*2b40*/  LDS.128 R32, [UR5+0x40] ;  /* 0x00004005ff207984 */ /* 0x00ee620008000c00 */
[----:B----4-:R-:W-:Y:S01]  /*2b50*/  FADD.FTZ R40, R56, R40 ;  /* 0x0000002838287221 */ /* 0x010fe20000010000 */
[----:B0-----:R-:W-:-:S03]  /*2b60*/  FADD.FTZ R56, R57, R41 ;  /* 0x0000002939387221 */ /* 0x001fc60000010000 */
[----:B------:R-:W-:Y:S01]  /*2b70*/  FADD.FTZ R41, R40, R42 ;  /* 0x0000002a28297221 */ /* 0x000fe20000010000 */
[----:B------:R-:W-:-:S03]  /*2b80*/  FADD.FTZ R56, R56, R43 ;  /* 0x0000002b38387221 */ /* 0x000fc60000010000 */
[----:B-----5:R-:W-:Y:S01]  /*2b90*/  FADD.FTZ R57, R41, R44 ;  /* 0x0000002c29397221 */ /* 0x020fe20000010000 */
[----:B------:R-:W-:Y:S01]  /*2ba0*/  FADD.FTZ R56, R56, R45 ;  /* 0x0000002d38387221 */ /* 0x000fe20000010000 */
[----:B------:R-:W0:Y:S02]  /*2bb0*/  LDS.128 R40, [UR5+0x50] ;  /* 0x00005005ff287984 */ /* 0x000e240008000c00 */
[----:B------:R-:W-:Y:S01]  /*2bc0*/  FADD.FTZ R57, R57, R46 ;  /* 0x0000002e39397221 */ /* 0x000fe20000010000 */
[----:B------:R-:W-:Y:S02]  /*2bd0*/  FADD.FTZ R56, R56, R47 ;  /* 0x0000002f38387221 */ /* 0x000fe40000010000 */
[----:B------:R-:W2:Y:S01]  /*2be0*/  LDS.128 R44, [UR5+0x60] ;  /* 0x00006005ff2c7984 */ /* 0x000ea20008000c00 */
[----:B-1----:R-:W-:Y:S01]  /*2bf0*/  FADD.FTZ R57, R57, R32 ;  /* 0x0000002039397221 */ /* 0x002fe20000010000 */
        /* <DEDUP_REMOVED lines=33> */
[----:B------:R-:W2:Y:S01]  /*2e10*/  LDS.64 R56, [UR5+0xd0] ;  /* 0x0000d005ff387984 */ /* 0x000ea20008000a00 */
        /* <DEDUP_REMOVED lines=10> */
.L_x_1290:
[----:B------:R-:W-:Y:S05]  /*2ec0*/  BSYNC.RECONVERGENT B0 ;  /* 0x0000000000007941 */ /* 0x000fea0003800200 */
.L_x_1289:
        /* <DEDUP_REMOVED lines=14> */
[----:B---3--:R-:W-:Y:S01]  /*2fb0*/  FADD.FTZ R43, R35, R44 ;  /* 0x0000002c232b7221 */ /* 0x008fe20000010000 */
        /* <DEDUP_REMOVED lines=46> */
[----:B------:R-:W-:-:S02]  /*32a0*/  FADD.FTZ R47, R47, R40 ;  /* 0x000000282f2f7221 */ /* 0x000fc40000010000 */
[----:B------:R-:W1:Y:S01]  /*32b0*/  LDS.128 R36, [R73+0x2a00] ;  /* 0x002a000049247984 */ /* 0x000e620000000c00 */
[----:B------:R-:W-:Y:S01]  /*32c0*/  FADD.FTZ R45, R45, R42 ;  /* 0x0000002a2d2d7221 */ /* 0x000fe20000010000 */
[----:B------:R-:W-:Y:S01]  /*32d0*/  FADD.FTZ R46, R46, R43 ;  /* 0x0000002b2e2e7221 */ /* 0x000fe20000010000 */
[----:B--2---:R-:W-:Y:S01]  /*32e0*/  FADD.FTZ R47, R47, R32 ;  /* 0x000000202f2f7221 */ /* 0x004fe20000010000 */
[----:B------:R-:W2:Y:S01]  /*32f0*/  LDS.128 R40, [R73+0x2d00] ;  /* 0x002d000049287984 */ /* 0x000ea20000000c00 */
        /* <DEDUP_REMOVED lines=11> */
.L_x_1292:
[----:B------:R-:W-:Y:S05]  /*33b0*/  BSYNC.RECONVERGENT B0 ;  /* 0x0000000000007941 */ /* 0x000fea0003800200 */
.L_x_1291:
[----:B------:R-:W-:Y:S04]  /*33c0*/  BSSY.RECONVERGENT B0, `(.L_x_1293) ;  /* 0x000001d000007945 */ /* 0x000fe80003800200 */
[----:B------:R-:W-:Y:S05]  /*33d0*/  @P5 BRA `(.L_x_1294) ;  /* 0x00000000006c5947 */ /* 0x000fea0003800000 */
[----:B--23--:R-:W1:Y:S08]  /*33e0*/  LDC.64 R32, c[0x0][0x3f8] ;  /* 0x0000fe00ff207b82 */ /* 0x00ce700000000a00 */
[----:B------:R-:W2:Y:S01]  /*33f0*/  LDC.64 R42, c[0x0][0x3d8] ;  /* 0x0000f600ff2a7b82 */ /* 0x000ea20000000a00 */
[----:B-1----:R-:W-:Y:S01]  /*3400*/  IMAD.WIDE.U32 R34, R32, 0x3, RZ ;  /* 0x0000000320227825 */ /* 0x002fe200078e00ff */
[----:B------:R-:W-:-:S04]  /*3410*/  LEA R45, R33, R33, 0x1 ;  /* 0x00000021212d7211 */ /* 0x000fc800078e08ff */
[----:B------:R-:W-:Y:S01]  /*3420*/  IADD3 R45, PT, PT, R35, R45, RZ ;  /* 0x0000002d232d7210 */ /* 0x000fe20007ffe0ff */
[----:B------:R-:W-:-:S03]  /*3430*/  IMAD R35, R72, 0x30, R63 ;  /* 0x0000003048237824 */ /* 0x000fc600078e023f */
[----:B------:R-:W-:Y:S01]  /*3440*/  LEA.HI R34, P1, R45, R34, RZ, 0x1 ;  /* 0x000000222d227211 */ /* 0x000fe200078308ff */
[----:B--2---:R-:W-:-:S03]  /*3450*/  IMAD.WIDE R42, R35, 0x4, R42 ;  /* 0x00000004232a7825 */ /* 0x004fc600078e022a */
[----:B------:R-:W-:Y:S02]  /*3460*/  IADD3.X R45, PT, PT, RZ, R45, RZ, P1, !PT ;  /* 0x0000002dff2d7210 */ /* 0x000fe40000ffe4ff */
[----:B------:R-:W-:Y:S01]  /*3470*/  LEA.HI R41, P1, R33, R32, RZ, 0x1 ;  /* 0x0000002021297211 */ /* 0x000fe200078308ff */
[----:B------:R4:W-:Y:S01]  /*3480*/  REDG.E.ADD.F32.FTZ.RN.STRONG.GPU desc[UR8][R42.64], R36 ;  /* 0x000000242a0079a6 */ /* 0x0009e2000c12f308 */
        /* <DEDUP_REMOVED lines=16> */
.L_x_1294:
[----:B------:R-:W-:Y:S05]  /*3590*/  BSYNC.RECONVERGENT B0 ;  /* 0x0000000000007941 */ /* 0x000fea0003800200 */
.L_x_1293:
[----:B------:R-:W5:Y:S02]  /*35a0*/  LDCU UR5, c[0x0][0x370] ;  /* 0x00006e00ff0577ac */ /* 0x000f640008000800 */
[----:B-----5:R-:W-:-:S09]  /*35b0*/  UISETP.GE.U32.AND UP0, UPT, UR5, 0x2, UPT ;  /* 0x000000020500788c */ /* 0x020fd2000bf06070 */
[----:B------:R-:W-:Y:S05]  /*35c0*/  BRA.U !UP0, `(.L_x_1295) ;  /* 0x0000000908b87547 */ /* 0x000fea000b800000 */
[----:B--2-4-:R-:W2:Y:S01]  /*35d0*/  LDC R33, c[0x0][0x370] ;  /* 0x0000dc00ff217b82 */ /* 0x014ea20000000800 */
[----:B---3--:R-:W-:-:S05]  /*35e0*/  LOP3.LUT R32, R65, 0x1, RZ, 0xc0, !PT ;  /* 0x0000000141207812 */ /* 0x008fca00078ec0ff */
[----:B------:R-:W-:Y:S02]  /*35f0*/  IMAD R35, R32, R61, RZ ;  /* 0x0000003d20237224 */ /* 0x000fe400078e02ff */
[----:B------:R-:W3:Y:S02]  /*3600*/  LDC.64 R72, c[0x0][0x3d0] ;  /* 0x0000f400ff487b82 */ /* 0x000ee40000000a00 */
[----:B--2---:R-:W-:-:S05]  /*3610*/  IMAD R32, R35, R33, RZ ;  /* 0x0000002123207224 */ /* 0x004fca00078e02ff */
[----:B------:R-:W-:-:S05]  /*3620*/  SHF.L.U32 R33, R32, 0x1, RZ ;  /* 0x0000000120217819 */ /* 0x000fca00000006ff */
[----:B---3--:R-:W-:Y:S01]  /*3630*/  IMAD.WIDE R72, R33, 0x4, R72 ;  /* 0x0000000421487825 */ /* 0x008fe200078e0248 */
[----:B------:R-:W-:Y:S06]  /*3640*/  @P2 BRA `(.L_x_1296) ;  /* 0x0000000000542947 */ /* 0x000fec0003800000 */
[----:B------:R-:W2:Y:S01]  /*3650*/  LDC.64 R32, c[0x0][0x3c8] ;  /* 0x0000f200ff207b82 */ /* 0x000ea20000000a00 */
[----:B------:R-:W-:Y:S01]  /*3660*/  IADD3 R35, PT, PT, R35, R62, RZ ;  /* 0x0000003e23237210 */ /* 0x000fe20007ffe0ff */
[----:B------:R-:W-:Y:S01]  /*3670*/  IMAD R37, R61, UR7, R62 ;  /* 0x000000073d257c24 */ /* 0x000fe2000f8e023e */
[----:B------:R-:W-:-:S03]  /*3680*/  LOP3.LUT P1, R36, R65, 0x2, RZ, 0xc0, !PT ;  /* 0x0000000241247812 */ /* 0x000fc6000782c0ff */
[----:B--2---:R-:W-:-:S04]  /*3690*/  IMAD.WIDE.U32 R32, R35, 0x4, R32 ;  /* 0x0000000423207825 */ /* 0x004fc800078e0020 */
[----:B-1----:R-:W-:Y:S01]  /*36a0*/  IMAD.WIDE.U32 R34, R37, 0x8, R72 ;  /* 0x0000000825227825 */ /* 0x002fe200078e0048 */
        /* <DEDUP_REMOVED lines=10> */
.L_x_1297:
[----:B------:R-:W2:Y:S04]  /*3750*/  LDG.E.STRONG.GPU R34, desc[UR8][R32.64] ;  /* 0x0000000820227981 */ /* 0x000ea8000c1ef900 */
[----:B--2---:R-:W-:Y:S01]  /*3760*/  CCTL.IVALL ;  /* 0x00000000ff00798f */ /* 0x004fe20002000000 */
[----:B------:R-:W-:Y:S05]  /*3770*/  YIELD ;  /* 0x0000000000007946 */ /* 0x000fea0003800000 */
[----:B------:R-:W-:-:S13]  /*3780*/  ISETP.NE.AND P1, PT, R34, R39, PT ;  /* 0x000000272200720c */ /* 0x000fda0003f25270 */
[----:B------:R-:W-:Y:S05]  /*3790*/  @P1 BRA `(.L_x_1297) ;  /* 0xfffffffc00ec1947 */ /* 0x000fea000383ffff */
.L_x_1296:
[----:B------:R-:W2:Y:S01]  /*37a0*/  LDC R32, c[0x0][0x370] ;  /* 0x0000dc00ff207b82 */ /* 0x000ea20000000800 */
[----:B------:R-:W-:Y:S05]  /*37b0*/  WARPSYNC.ALL ;  /* 0x0000000000007948 */ /* 0x000fea0003800000 */
[----:B--2---:R-:W-:Y:S02]  /*37c0*/  ISETP.GE.U32.AND P1, PT, R32, 0x8, PT ;  /* 0x000000082000780c */ /* 0x004fe40003f26070 */
[----:B------:R-:W-:Y:S01]  /*37d0*/  BAR.SYNC.DEFER_BLOCKING 0x0 ;  /* 0x0000000000007b1d */ /* 0x000fe20000010000 */
[----:B------:R-:W-:-:S10]  /*37e0*/  HFMA2 R40, -RZ, RZ, 0, 0 ;  /* 0x00000000ff287431 */ /* 0x000fd400000001ff */
[----:B------:R-:W-:Y:S05]  /*37f0*/  @!P1 BRA `(.L_x_1298) ;  /* 0x0000000400209947 */ /* 0x000fea0003800000 */
[C-C-:B------:R-:W-:Y:S01]  /*3800*/  IMAD R46, R61.reuse, 0x7, R62.reuse ;  /* 0x000000073d2e7824 */ /* 0x140fe200078e023e */
[CC--:B------:R-:W-:Y:S01]  /*3810*/  LEA R43, R61.reuse, R62.reuse, 0x2 ;  /* 0x0000003e3d2b7211 */ /* 0x0c0fe200078e10ff */
[C-C-:B------:R-:W-:Y:S01]  /*3820*/  IMAD R45, R61.reuse, 0x6, R62.reuse ;  /* 0x000000063d2d7824 */ /* 0x140fe200078e023e */
[CC--:B------:R-:W-:Y:S01]  /*3830*/  LEA R41, R61.reuse, R62.reuse, 0x1 ;  /* 0x0000003e3d297211 */ /* 0x0c0fe200078e08ff */
[C-C-:B------:R-:W-:Y:S01]  /*3840*/  IMAD R44, R61.reuse, 0x5, R62.reuse ;  /* 0x000000053d2c7824 */ /* 0x140fe200078e023e */
[----:B------:R-:W-:Y:S01]  /*3850*/  IADD3 R40, PT, PT, R62, R61, RZ ;  /* 0x0000003d3e287210 */ /* 0x000fe20007ffe0ff */
[----:B------:R-:W-:Y:S01]  /*3860*/  IMAD R42, R61, 0x3, R62 ;  /* 0x000000033d2a7824 */ /* 0x000fe200078e023e */
[----:B------:R-:W-:Y:S01]  /*3870*/  MOV R38, RZ ;  /* 0x000000ff00267202 */ /* 0x000fe20000000f00 */
[----:B------:R-:W-:Y:S01]  /*3880*/  UIADD3 UR5, UPT, UPT, -UR7, URZ, URZ ;  /* 0x000000ff07057290 */ /* 0x000fe2000fffe1ff */
[----:B------:R-:W-:-:S11]  /*3890*/  MOV R39, R62 ;  /* 0x0000003e00277202 */ /* 0x000fd60000000f00 */
.L_x_1299:
[----:B------:R-:W-:Y:S02]  /*38a0*/  ISETP.EQ.OR P5, PT, RZ, UR5, P2 ;  /* 0x00000005ff007c0c */ /* 0x000fe400097a2670 */
[----:B------:R-:W-:-:S04]  /*38b0*/  IADD3 R32, PT, PT, R38, 0x1, RZ ;  /* 0x0000000126207810 */ /* 0x000fc80007ffe0ff */
[----:B------:R-:W-:-:S07]  /*38c0*/  ISETP.EQ.OR P6, PT, R32, UR7, P2 ;  /* 0x0000000720007c0c */ /* 0x000fce00097c2670 */
[----:B------:R-:W-:-:S06]  /*38d0*/  @!P5 IMAD.WIDE.U32 R32, R39, 0x8, R72 ;  /* 0x000000082720d825 */ /* 0x000fcc00078e0048 */
[----:B------:R-:W0:Y:S01]  /*38e0*/  @!P5 LDG.E.64 R32, desc[UR8][R32.64] ;  /* 0x000000082020d981 */ /* 0x000e22000c1e1b00 */
[----:B-1----:R-:W-:Y:S01]  /*38f0*/  @!P6 IMAD.WIDE.U32 R34, R40, 0x8, R72 ;  /* 0x000000082822e825 */ /* 0x002fe200078e0048 */
        /* <DEDUP_REMOVED lines=35> */
[----:B----4-:R-:W-:Y:S02]  /*3b30*/  @!P6 FADD.FTZ R57, R57, R35 ;  /* 0x000000233939e221 */ /* 0x010fe40000010000 */
[----:B------:R-:W0:Y:S01]  /*3b40*/  LDC R35, c[0x0][0x370] ;  /* 0x0000dc00ff237b82 */ /* 0x000e220000000800 */
[----:B------:R-:W-:Y:S01]  /*3b50*/  @!P6 FADD.FTZ R56, R56, R34 ;  /* 0x000000223838e221 */ /* 0x000fe20000010000 */
[----:B------:R-:W-:Y:S01]  /*3b60*/  IADD3 R38, PT, PT, R38, 0x8, RZ ;  /* 0x0000000826267810 */ /* 0x000fe20007ffe0ff */
[----:B------:R-:W-:Y:S01]  /*3b70*/  UIADD3 UR5, UPT, UPT, UR5, 0x8, URZ ;  /* 0x0000000805057890 */ /* 0x000fe2000fffe0ff */
[----:B------:R-:W-:Y:S02]  /*3b80*/  LEA R39, R61, R39, 0x3 ;  /* 0x000000273d277211 */ /* 0x000fe400078e18ff */
[----:B0-----:R-:W-:Y:S02]  /*3b90*/  LOP3.LUT R35, R35, 0x7ffffff8, RZ, 0xc0, !PT ;  /* 0x7ffffff823237812 */ /* 0x001fe400078ec0ff */
[----:B------:R-:W-:-:S02]  /*3ba0*/  LEA R40, R61, R40, 0x3 ;  /* 0x000000283d287211 */ /* 0x000fc400078e18ff */
[C---:B------:R-:W-:Y:S02]  /*3bb0*/  LEA R41, R61.reuse, R41, 0x3 ;  /* 0x000000293d297211 */ /* 0x040fe400078e18ff */
[C---:B------:R-:W-:Y:S02]  /*3bc0*/  LEA R42, R61.reuse, R42, 0x3 ;  /* 0x0000002a3d2a7211 */ /* 0x040fe400078e18ff */
[C---:B------:R-:W-:Y:S02]  /*3bd0*/  LEA R43, R61.reuse, R43, 0x3 ;  /* 0x0000002b3d2b7211 */ /* 0x040fe400078e18ff */
[C---:B------:R-:W-:Y:S02]  /*3be0*/  LEA R44, R61.reuse, R44, 0x3 ;  /* 0x0000002c3d2c7211 */ /* 0x040fe400078e18ff */
[C---:B------:R-:W-:Y:S02]  /*3bf0*/  LEA R45, R61.reuse, R45, 0x3 ;  /* 0x0000002d3d2d7211 */ /* 0x040fe400078e18ff */
[----:B------:R-:W-:Y:S01]  /*3c00*/  LEA R46, R61, R46, 0x3 ;  /* 0x0000002e3d2e7211 */ /* 0x000fe200078e18ff */
[----:B--2---:R-:W-:Y:S01]  /*3c10*/  @!P1 FADD.FTZ R56, R56, R32 ;  /* 0x0000002038389221 */ /* 0x004fe20000010000 */
[----:B------:R-:W-:Y:S01]  /*3c20*/  @!P1 FADD.FTZ R57, R57, R33 ;  /* 0x0000002139399221 */ /* 0x000fe20000010000 */
[----:B------:R-:W-:-:S02]  /*3c30*/  ISETP.NE.AND P1, PT, R38, R35, PT ;  /* 0x000000232600720c */ /* 0x000fc40003f25270 */
[----:B---3--:R-:W-:Y:S01]  /*3c40*/  @!P4 FADD.FTZ R56, R56, R36 ;  /* 0x000000243838c221 */ /* 0x008fe20000010000 */
[----:B------:R-:W-:-:S10]  /*3c50*/  @!P4 FADD.FTZ R57, R57, R37 ;  /* 0x000000253939c221 */ /* 0x000fd40000010000 */
[----:B------:R-:W-:Y:S05]  /*3c60*/  @P1 BRA `(.L_x_1299) ;  /* 0xfffffffc000c1947 */ /* 0x000fea000383ffff */
[----:B------:R-:W-:-:S07]  /*3c70*/  MOV R40, R35 ;  /* 0x0000002300287202 */ /* 0x000fce0000000f00 */
.L_x_1298:
[----:B------:R-:W2:Y:S02]  /*3c80*/  LDCU UR5, c[0x0][0x370] ;  /* 0x00006e00ff0577ac */ /* 0x000ea40008000800 */
[----:B--2---:R-:W-:-:S09]  /*3c90*/  ULOP3.LUT UP0, URZ, UR5, 0x7, URZ, 0xc0, !UPT ;  /* 0x0000000705ff7892 */ /* 0x004fd2000f80c0ff */
[----:B------:R-:W-:Y:S05]  /*3ca0*/  BRA.U !UP0, `(.L_x_1295) ;  /* 0x0000000508007547 */ /* 0x000fea000b800000 */
[----:B------:R-:W2:Y:S01]  /*3cb0*/  LDCU UR5, c[0x0][0x370] ;  /* 0x00006e00ff0577ac */ /* 0x000ea20008000800 */
[----:B------:R-:W3:Y:S01]  /*3cc0*/  LDCU UR6, c[0x0][0x370] ;  /* 0x00006e00ff0677ac */ /* 0x000ee20008000800 */
[----:B--2---:R-:W-:-:S04]  /*3cd0*/  ULOP3.LUT UR5, UR5, 0x7, URZ, 0xc0, !UPT ;  /* 0x0000000705057892 */ /* 0x004fc8000f8ec0ff */
[----:B------:R-:W-:Y:S02]  /*3ce0*/  UIADD3 UR5, UPT, UPT, UR5, -0x1, URZ ;  /* 0xffffffff05057890 */ /* 0x000fe4000fffe0ff */
[----:B---3--:R-:W-:Y:S02]  /*3cf0*/  ULOP3.LUT UP1, UR6, UR6, 0x3, URZ, 0xc0, !UPT ;  /* 0x0000000306067892 */ /* 0x008fe4000f82c0ff */
[----:B------:R-:W-:-:S09]  /*3d00*/  UISETP.GE.U32.AND UP0, UPT, UR5, 0x3, UPT ;  /* 0x000000030500788c */ /* 0x000fd2000bf06070 */
[----:B------:R-:W-:Y:S05]  /*3d10*/  BRA.U !UP0, `(.L_x_1300) ;  /* 0x0000000108707547 */ /* 0x000fea000b800000 */
[C---:B------:R-:W-:Y:S02]  /*3d20*/  IADD3 R35, PT, PT, R40.reuse, 0x1, RZ ;  /* 0x0000000128237810 */ /* 0x040fe40007ffe0ff */
[C---:B------:R-:W-:Y:S02]  /*3d30*/  ISETP.EQ.OR P1, PT, R40.reuse, UR7, P2 ;  /* 0x0000000728007c0c */ /* 0x040fe40009722670 */
[C---:B------:R-:W-:Y:S02]  /*3d40*/  IADD3 R37, PT, PT, R40.reuse, 0x2, RZ ;  /* 0x0000000228257810 */ /* 0x040fe40007ffe0ff */
[----:B------:R-:W-:Y:S02]  /*3d50*/  ISETP.EQ.OR P4, PT, R35, UR7, P2 ;  /* 0x0000000723007c0c */ /* 0x000fe40009782670 */
[----:B------:R-:W-:Y:S02]  /*3d60*/  IADD3 R39, PT, PT, R40, 0x3, RZ ;  /* 0x0000000328277810 */ /* 0x000fe40007ffe0ff */
[----:B------:R-:W-:-:S02]  /*3d70*/  ISETP.EQ.OR P5, PT, R37, UR7, P2 ;  /* 0x0000000725007c0c */ /* 0x000fc400097a2670 */
[----:B------:R-:W-:-:S03]  /*3d80*/  ISETP.EQ.OR P6, PT, R39, UR7, P2 ;  /* 0x0000000727007c0c */ /* 0x000fc600097c2670 */
[----:B------:R-:W-:-:S04]  /*3d90*/  @!P1 IMAD R33, R40, R61, R62 ;  /* 0x0000003d28219224 */ /* 0x000fc800078e023e */
[----:B------:R-:W-:Y:S02]  /*3da0*/  @!P4 IMAD R35, R35, R61, R62 ;  /* 0x0000003d2323c224 */ /* 0x000fe400078e023e */
[----:B------:R-:W-:-:S04]  /*3db0*/  @!P1 IMAD.WIDE.U32 R32, R33, 0x8, R72 ;  /* 0x0000000821209825 */ /* 0x000fc800078e0048 */
[-C--:B------:R-:W-:Y:S02]  /*3dc0*/  @!P5 IMAD R37, R37, R61.reuse, R62 ;  /* 0x0000003d2525d224 */ /* 0x080fe400078e023e */
[----:B-1----:R-:W-:Y:S01]  /*3dd0*/  @!P4 IMAD.WIDE.U32 R34, R35, 0x8, R72 ;  /* 0x000000082322c825 */ /* 0x002fe200078e0048 */
        /* <DEDUP_REMOVED lines=16> */
.L_x_1300:
[----:B------:R-:W-:Y:S05]  /*3ee0*/  BRA.U !UP1, `(.L_x_1295) ;  /* 0x0000000109707547 */ /* 0x000fea000b800000 */
[----:B------:R-:W2:Y:S01]  /*3ef0*/  LDC R36, c[0x0][0x370] ;  /* 0x0000dc00ff247b82 */ /* 0x000ea20000000800 */
[----:B------:R-:W-:Y:S01]  /*3f00*/  UISETP.NE.AND UP0, UPT, UR6, 0x1, UPT ;  /* 0x000000010600788c */ /* 0x000fe2000bf05270 */
[----:B--2---:R-:W-:-:S08]  /*3f10*/  LOP3.LUT R36, R36, 0x1, RZ, 0xc0, !PT ;  /* 0x0000000124247812 */ /* 0x004fd000078ec0ff */
[----:B------:R-:W-:Y:S05]  /*3f20*/  BRA.U !UP0, `(.L_x_1301) ;  /* 0x0000000108387547 */ /* 0x000fea000b800000 */
[C---:B------:R-:W-:Y:S02]  /*3f30*/  IADD3 R35, PT, PT, R40.reuse, 0x1, RZ ;  /* 0x0000000128237810 */ /* 0x040fe40007ffe0ff */
[----:B------:R-:W-:Y:S02]  /*3f40*/  ISETP.EQ.OR P4, PT, R40, UR7, P2 ;  /* 0x0000000728007c0c */ /* 0x000fe40009782670 */
[----:B------:R-:W-:-:S11]  /*3f50*/  ISETP.EQ.OR P1, PT, R35, UR7, P2 ;  /* 0x0000000723007c0c */ /* 0x000fd60009722670 */
[-CC-:B------:R-:W-:Y:S02]  /*3f60*/  @!P4 IMAD R33, R40, R61.reuse, R62.reuse ;  /* 0x0000003d2821c224 */ /* 0x180fe400078e023e */
[----:B------:R-:W-:Y:S02]  /*3f70*/  @!P1 IMAD R35, R35, R61, R62 ;  /* 0x0000003d23239224 */ /* 0x000fe400078e023e */
[----:B------:R-:W-:-:S04]  /*3f80*/  @!P4 IMAD.WIDE.U32 R32, R33, 0x8, R72 ;  /* 0x000000082120c825 */ /* 0x000fc800078e0048 */
[----:B-1----:R-:W-:Y:S02]  /*3f90*/  @!P1 IMAD.WIDE.U32 R34, R35, 0x8, R72 ;  /* 0x0000000823229825 */ /* 0x002fe400078e0048 */
[----:B------:R-:W0:Y:S04]  /*3fa0*/  @!P4 LDG.E.64 R32, desc[UR8][R32.64] ;  /* 0x000000082020c981 */ /* 0x000e28000c1e1b00 */
[----:B------:R-:W2:Y:S01]  /*3fb0*/  @!P1 LDG.E.64 R34, desc[UR8][R34.64] ;  /* 0x0000000822229981 */ /* 0x000ea2000c1e1b00 */
[----:B------:R-:W-:Y:S01]  /*3fc0*/  IADD3 R40, PT, PT, R40, 0x2, RZ ;  /* 0x0000000228287810 */ /* 0x000fe20007ffe0ff */
[----:B0-----:R-:W-:Y:S01]  /*3fd0*/  @!P4 FADD.FTZ R56, R56, R32 ;  /* 0x000000203838c221 */ /* 0x001fe20000010000 */
[----:B------:R-:W-:-:S03]  /*3fe0*/  @!P4 FADD.FTZ R57, R57, R33 ;  /* 0x000000213939c221 */ /* 0x000fc60000010000 */
[----:B--2---:R-:W-:Y:S01]  /*3ff0*/  @!P1 FADD.FTZ R56, R56, R34 ;  /* 0x0000002238389221 */ /* 0x004fe20000010000 */
[----:B------:R-:W-:-:S07]  /*4000*/  @!P1 FADD.FTZ R57, R57, R35 ;  /* 0x0000002339399221 */ /* 0x000fce0000010000 */
.L_x_1301:
        /* <DEDUP_REMOVED lines=9> */
.L_x_1302:
[----:B------:R-:W-:Y:S05]  /*40a0*/  BSYNC.RECONVERGENT B0 ;  /* 0x0000000000007941 */ /* 0x000fea0003800200 */
.L_x_1295:
[----:B------:R-:W5:Y:S01]  /*40b0*/  S2UR UR6, SR_CgaCtaId ;  /* 0x00000000000679c3 */ /* 0x000f620000008800 */
[----:B------:R-:W-:Y:S01]  /*40c0*/  UMOV UR5, 0x400 ;  /* 0x0000040000057882 */ /* 0x000fe20000000000 */
[----:B------:R-:W0:Y:S01]  /*40d0*/  LDCU.64 UR14, c[0x0][0x400] ;  /* 0x00008000ff0e77ac */ /* 0x000e220008000a00 */
[C---:B-1--4-:R-:W-:Y:S01]  /*40e0*/  FADD.FTZ R34, -R6.reuse, R31 ;  /* 0x0000001f06227221 */ /* 0x052fe20000010100 */
[C---:B------:R-:W-:Y:S01]  /*40f0*/  FADD.FTZ R54, -R6.reuse, R54 ;  /* 0x0000003606367221 */ /* 0x040fe20000010100 */
[C---:B------:R-:W-:Y:S01]  /*4100*/  FADD.FTZ R40, -R6.reuse, R55 ;  /* 0x0000003706287221 */ /* 0x040fe20000010100 */
[C---:B------:R-:W-:Y:S01]  /*4110*/  FADD.FTZ R50, -R6.reuse, R50 ;  /* 0x0000003206327221 */ /* 0x040fe20000010100 */
[C---:B------:R-:W-:Y:S01]  /*4120*/  FADD.FTZ R44, -R6.reuse, R51 ;  /* 0x00000033062c7221 */ /* 0x040fe20000010100 */
[----:B------:R-:W1:Y:S01]  /*4130*/  LDC R36, c[0x0][0x41c] ;  /* 0x00010700ff247b82 */ /* 0x000e620000000800 */
        /* <DEDUP_REMOVED lines=9> */
[----:B------:R-:W-:Y:S01]  /*41d0*/  FMUL.FTZ R40, R40, R7 ;  /* 0x0000000728287220 */ /* 0x000fe20000410000 */
[----:B-----5:R-:W-:Y:S01]  /*41e0*/  ULEA UR5, UR6, UR5, 0x18 ;  /* 0x0000000506057291 */ /* 0x020fe2000f8ec0ff */
[----:B-1----:R-:W-:-:S08]  /*41f0*/  IMAD R31, R36, UR7, R71 ;  /* 0x00000007241f7c24 */ /* 0x002fd0000f8e0247 */
[----:B------:R-:W-:Y:S01]  /*4200*/  @!P2 STS.64 [UR5+0xe0], R56 ;  /* 0x0000e038ff00a988 */ /* 0x000fe20008000a05 */
[C---:B------:R-:W-:Y:S01]  /*4210*/  FADD.FTZ R36, -R6.reuse, R19 ;  /* 0x0000001306247221 */ /* 0x040fe20000010100 */
[----:B------:R-:W-:Y:S01]  /*4220*/  FADD.FTZ R6, -R6, R23 ;  /* 0x0000001706067221 */ /* 0x000fe20000010100 */
[----:B------:R-:W-:Y:S01]  /*4230*/  FMUL.FTZ R19, R54, R7 ;  /* 0x0000000736137220 */ /* 0x000fe20000410000 */
[----:B------:R-:W-:Y:S01]  /*4240*/  BAR.SYNC.DEFER_BLOCKING 0x0 ;  /* 0x0000000000007b1d */ /* 0x000fe20000010000 */
[C---:B------:R-:W-:Y:S02]  /*4250*/  IADD3 R41, PT, PT, R31.reuse, 0x10, RZ ;  /* 0x000000101f297810 */ /* 0x040fe40007ffe0ff */
[----:B0-----:R-:W-:Y:S02]  /*4260*/  ISETP.GE.U32.AND P1, PT, R31, UR14, PT ;  /* 0x0000000e1f007c0c */ /* 0x001fe4000bf26070 */
[----:B------:R-:W-:Y:S02]  /*4270*/  SHF.R.S32.HI R43, RZ, 0x1f, R31 ;  /* 0x0000001fff2b7819 */ /* 0x000fe4000001141f */
[----:B------:R-:W-:-:S02]  /*4280*/  ISETP.GE.U32.AND P2, PT, R41, UR14, PT ;  /* 0x0000000e29007c0c */ /* 0x000fc4000bf46070 */
[----:B------:R-:W-:Y:S02]  /*4290*/  SHF.R.S32.HI R42, RZ, 0x1f, R41 ;  /* 0x0000001fff2a7819 */ /* 0x000fe40000011429 */
[----:B------:R-:W-:Y:S02]  /*42a0*/  ISETP.GE.AND.EX P1, PT, R43, UR15, PT, P1 ;  /* 0x0000000f2b007c0c */ /* 0x000fe4000bf26310 */
[----:B------:R-:W-:Y:S01]  /*42b0*/  ISETP.GE.AND.EX P2, PT, R42, UR15, PT, P2 ;  /* 0x0000000f2a007c0c */ /* 0x000fe2000bf46320 */
[----:B--23--:R-:W0:Y:S01]  /*42c0*/  LDS.64 R32, [UR5+0xe0] ;  /* 0x0000e005ff207984 */ /* 0x00ce220008000a00 */
[----:B------:R-:W0:Y:S02]  /*42d0*/  LDCU UR5, c[0x0][0x42c] ;  /* 0x00008580ff0577ac */ /* 0x000e240008000800 */
[----:B0-----:R-:W-:Y:S01]  /*42e0*/  FMUL.FTZ R38, R32, UR5 ;  /* 0x0000000520267c20 */ /* 0x001fe20008410000 */
[----:B------:R-:W-:Y:S01]  /*42f0*/  FMUL.FTZ R39, R33, UR5 ;  /* 0x0000000521277c20 */ /* 0x000fe20008410000 */
[----:B------:R-:W-:Y:S07]  /*4300*/  @!P3 BRA `(.L_x_1303) ;  /* 0x000000000048b947 */ /* 0x000fee0003800000 */
        /* <DEDUP_REMOVED lines=18> */
.L_x_1303:
[--C-:B------:R-:W-:Y:S01]  /*4430*/  FFMA.FTZ R19, R38, R19, R39.reuse ;  /* 0x0000001326137223 */ /* 0x100fe20000010027 */
[-C--:B------:R-:W-:Y:S01]  /*4440*/  FMUL.FTZ R50, R50, R7.reuse ;  /* 0x0000000732327220 */ /* 0x080fe20000410000 */
[----:B------:R-:W-:Y:S01]  /*4450*/  FMUL.FTZ R44, R44, R7 ;  /* 0x000000072c2c7220 */ /* 0x000fe20000410000 */
[----:B------:R-:W-:Y:S01]  /*4460*/  FFMA.FTZ R18, R38, R40, R39 ;  /* 0x0000002826127223 */ /* 0x000fe20000010027 */
[----:B------:R-:W-:Y:S01]  /*4470*/  BSSY.RECONVERGENT B0, `(.L_x_1304) ;  /* 0x0000013000007945 */ /* 0x000fe20003800200 */
[----:B------:R-:W-:Y:S01]  /*4480*/  FFMA.FTZ R32, R28, R52, -R19 ;  /* 0x000000341c207223 */ /* 0x000fe20000010813 */
[C-C-:B------:R-:W-:Y:S01]  /*4490*/  FFMA.FTZ R45, R38.reuse, R50, R39.reuse ;  /* 0x00000032262d7223 */ /* 0x140fe20000010027 */
[----:B------:R-:W-:Y:S01]  /*44a0*/  FFMA.FTZ R40, R38, R44, R39 ;  /* 0x0000002c26287223 */ /* 0x000fe20000010027 */
[----:B------:R-:W-:Y:S01]  /*44b0*/  FFMA.FTZ R46, R29, R53, -R18 ;  /* 0x000000351d2e7223 */ /* 0x000fe20000010812 */
        /* <DEDUP_REMOVED lines=14> */
.L_x_1305:
[----:B------:R-:W-:Y:S05]  /*45a0*/  BSYNC.RECONVERGENT B0 ;  /* 0x0000000000007941 */ /* 0x000fea0003800200 */
.L_x_1304:
[----:B------:R-:W-:Y:S05]  /*45b0*/  @!P3 BRA `(.L_x_1306) ;  /* 0x000000000048b947 */ /* 0x000fea0003800000 */
        /* <DEDUP_REMOVED lines=18> */
.L_x_1306:
        /* <DEDUP_REMOVED lines=17> */
.L_x_1308:
[----:B------:R-:W-:Y:S05]  /*47f0*/  BSYNC.RECONVERGENT B0 ;  /* 0x0000000000007941 */ /* 0x000fea0003800200 */
.L_x_1307:
[-C--:B------:R-:W-:Y:S01]  /*4800*/  FMUL.FTZ R41, R30, R7.reuse ;  /* 0x000000071e297220 */ /* 0x080fe20000410000 */
[----:B------:R-:W-:Y:S01]  /*4810*/  FMUL.FTZ R40, R34, R7 ;  /* 0x0000000722287220 */ /* 0x000fe20000410000 */
        /* <DEDUP_REMOVED lines=19> */
.L_x_1309:
[----:B------:R-:W-:Y:S04]  /*4950*/  BSSY.RECONVERGENT B0, `(.L_x_1310) ;  /* 0x0000014000007945 */ /* 0x000fe80003800200 */
[----:B------:R-:W-:Y:S05]  /*4960*/  @P0 BRA `(.L_x_1311) ;  /* 0x0000000000480947 */ /* 0x000fea0003800000 */
[----:B------:R-:W1:Y:S01]  /*4970*/  LDCU.64 UR12, c[0x0][0x3f8] ;  /* 0x00007f00ff0c77ac */ /* 0x000e620008000a00 */
[----:B0-----:R-:W-:Y:S01]  /*4980*/  SHF.R.S32.HI R33, RZ, 0x1f, R70 ;  /* 0x0000001fff217819 */ /* 0x001fe20000011446 */
[C-C-:B------:R-:W-:Y:S01]  /*4990*/  FFMA.FTZ R23, R38.reuse, R41, R39.reuse ;  /* 0x0000002926177223 */ /* 0x140fe20000010027 */
[----:B------:R-:W-:Y:S01]  /*49a0*/  MOV R18, R74 ;  /* 0x0000004a00127202 */ /* 0x000fe20000000f00 */
[----:B------:R-:W0:Y:S01]  /*49b0*/  LDCU.64 UR16, c[0x0][0x380] ;  /* 0x00007000ff1077ac */ /* 0x000e220008000a00 */
[----:B------:R-:W-:Y:S01]  /*49c0*/  MOV R19, R77 ;  /* 0x0000004d00137202 */ /* 0x000fe20000000f00 */
[----:B------:R-:W-:Y:S01]  /*49d0*/  FFMA.FTZ R30, R38, R40, R39 ;  /* 0x00000028261e7223 */ /* 0x000fe20000010027 */
[----:B------:R-:W-:-:S03]  /*49e0*/  FFMA.FTZ R22, R28, R12, -R23 ;  /* 0x0000000c1c167223 */ /* 0x000fc60000010817 */
[----:B------:R-:W-:Y:S01]  /*49f0*/  FFMA.FTZ R30, R29, R13, -R30 ;  /* 0x0000000d1d1e7223 */ /* 0x000fe2000001081e */
[----:B------:R-:W-:-:S03]  /*4a00*/  FMUL.FTZ R22, R22, R7 ;  /* 0x0000000716167220 */ /* 0x000fc60000410000 */
[----:B------:R-:W-:Y:S01]  /*4a10*/  FMUL.FTZ R23, R30, R7 ;  /* 0x000000071e177220 */ /* 0x000fe20000410000 */
[----:B-1----:R-:W-:Y:S02]  /*4a20*/  IMAD R33, R33, UR12, RZ ;  /* 0x0000000c21217c24 */ /* 0x002fe4000f8e02ff */
[----:B------:R-:W-:-:S04]  /*4a30*/  IMAD.WIDE.U32 R18, R70, UR12, R18 ;  /* 0x0000000c46127c25 */ /* 0x000fc8000f8e0012 */
[----:B------:R-:W-:Y:S01]  /*4a40*/  IMAD R33, R70, UR13, R33 ;  /* 0x0000000d46217c24 */ /* 0x000fe2000f8e0221 */
[----:B0-----:R-:W-:-:S04]  /*4a50*/  LEA R12, P0, R18, UR16, 0x2 ;  /* 0x00000010120c7c11 */ /* 0x001fc8000f8010ff */
[----:B------:R-:W-:-:S04]  /*4a60*/  IADD3 R33, PT, PT, R19, R33, RZ ;  /* 0x0000002113217210 */ /* 0x000fc80007ffe0ff */
[----:B------:R-:W-:-:S05]  /*4a70*/  LEA.HI.X R13, R18, UR17, R33, 0x2, P0 ;  /* 0x00000011120d7c11 */ /* 0x000fca00080f1421 */
[----:B------:R1:W-:Y:S02]  /*4a80*/  STG.E.64 desc[UR8][R12.64], R22 ;  /* 0x000000160c007986 */ /* 0x0003e4000c101b08 */
.L_x_1311:
[----:B------:R-:W-:Y:S05]  /*4a90*/  BSYNC.RECONVERGENT B0 ;  /* 0x0000000000007941 */ /* 0x000fea0003800200 */
.L_x_1310:
[----:B------:R-:W-:Y:S01]  /*4aa0*/  UISETP.NE.AND UP0, UPT, UR10, URZ, UPT ;  /* 0x000000ff0a00728c */ /* 0x000fe2000bf05270 */
[-C--:B------:R-:W-:Y:S01]  /*4ab0*/  FMUL.FTZ R30, R9, R7.reuse ;  /* 0x00000007091e7220 */ /* 0x080fe20000410000 */
[C---:B------:R-:W-:Y:S01]  /*4ac0*/  IADD3 R9, PT, PT, R31.reuse, 0x30, RZ ;  /* 0x000000301f097810 */ /* 0x040fe20007ffe0ff */
[-C--:B------:R-:W-:Y:S01]  /*4ad0*/  FMUL.FTZ R41, R2, R7.reuse ;  /* 0x0000000702297220 */ /* 0x080fe20000410000 */
[----:B------:R-:W-:Y:S01]  /*4ae0*/  IADD3 R31, PT, PT, R31, 0x40, RZ ;  /* 0x000000401f1f7810 */ /* 0x000fe20007ffe0ff */
[-C--:B------:R-:W-:Y:S01]  /*4af0*/  FMUL.FTZ R40, R3, R7.reuse ;  /* 0x0000000703287220 */ /* 0x080fe20000410000 */
[-C--:B------:R-:W-:Y:S01]  /*4b00*/  FMUL.FTZ R19, R8, R7.reuse ;  /* 0x0000000708137220 */ /* 0x080fe20000410000 */
[-C--:B------:R-:W-:Y:S01]  /*4b10*/  FMUL.FTZ R14, R14, R7.reuse ;  /* 0x000000070e0e7220 */ /* 0x080fe20000410000 */
[-C--:B------:R-:W-:Y:S01]  /*4b20*/  FMUL.FTZ R18, R15, R7.reuse ;  /* 0x000000070f127220 */ /* 0x080fe20000410000 */
[-C--:B------:R-:W-:Y:S01]  /*4b30*/  FMUL.FTZ R35, R35, R7.reuse ;  /* 0x0000000723237220 */ /* 0x080fe20000410000 */
[-C--:B------:R-:W-:Y:S01]  /*4b40*/  FMUL.FTZ R36, R36, R7.reuse ;  /* 0x0000000724247220 */ /* 0x080fe20000410000 */
[-C--:B------:R-:W-:Y:S01]  /*4b50*/  FMUL.FTZ R37, R37, R7.reuse ;  /* 0x0000000725257220 */ /* 0x080fe20000410000 */
[----:B------:R-:W-:Y:S01]  /*4b60*/  ISETP.GE.U32.AND P1, PT, R69, UR14, PT ;  /* 0x0000000e45007c0c */ /* 0x000fe2000bf26070 */
[----:B------:R-:W-:Y:S01]  /*4b70*/  FMUL.FTZ R6, R6, R7 ;  /* 0x0000000706067220 */ /* 0x000fe20000410000 */
[----:B------:R-:W-:Y:S01]  /*4b80*/  ISETP.GE.U32.AND P3, PT, R68, UR14, PT ;  /* 0x0000000e44007c0c */ /* 0x000fe2000bf66070 */
[C-C-:B------:R-:W-:Y:S01]  /*4b90*/  FFMA.FTZ R47, R38.reuse, R41, R39.reuse ;  /* 0x00000029262f7223 */ /* 0x140fe20000010027 */
[----:B------:R-:W-:Y:S01]  /*4ba0*/  ISETP.GE.U32.AND P4, PT, R9, UR14, PT ;  /* 0x0000000e09007c0c */ /* 0x000fe2000bf86070 */
[C-C-:B------:R-:W-:Y:S01]  /*4bb0*/  FFMA.FTZ R48, R38.reuse, R40, R39.reuse ;  /* 0x0000002826307223 */ /* 0x140fe20000010027 */
[----:B------:R-:W-:Y:S01]  /*4bc0*/  ISETP.GE.U32.AND P2, PT, R31, UR14, PT ;  /* 0x0000000e1f007c0c */ /* 0x000fe2000bf46070 */
[C---:B0-----:R-:W-:Y:S01]  /*4bd0*/  FFMA.FTZ R33, R38.reuse, R19, R39 ;  /* 0x0000001326217223 */ /* 0x041fe20000010027 */
[----:B------:R-:W-:Y:S01]  /*4be0*/  SHF.R.S32.HI R2, RZ, 0x1f, R9 ;  /* 0x0000001fff027819 */ /* 0x000fe20000011409 */
[C---:B------:R-:W-:Y:S01]  /*4bf0*/  FFMA.FTZ R34, R38.reuse, R30, R39 ;  /* 0x0000001e26227223 */ /* 0x040fe20000010027 */
[----:B------:R-:W-:Y:S01]  /*4c00*/  SHF.R.S32.HI R32, RZ, 0x1f, R31 ;  /* 0x0000001fff207819 */ /* 0x000fe2000001141f */
[C-C-:B-1----:R-:W-:Y:S01]  /*4c10*/  FFMA.FTZ R23, R38.reuse, R14, R39.reuse ;  /* 0x0000000e26177223 */ /* 0x142fe20000010027 */
[C-C-:B------:R-:W-:Y:S01]  /*4c20*/  FFMA.FTZ R22, R38.reuse, R18, R39.reuse ;  /* 0x0000001226167223 */ /* 0x140fe20000010027 */
[C-C-:B------:R-:W-:Y:S01]  /*4c30*/  FFMA.FTZ R15, R38.reuse, R35, R39.reuse ;  /* 0x00000023260f7223 */ /* 0x140fe20000010027 */
[C-C-:B------:R-:W-:Y:S01]  /*4c40*/  FFMA.FTZ R12, R38.reuse, R36, R39.reuse ;  /* 0x00000024260c7223 */ /* 0x140fe20000010027 */
[C-C-:B------:R-:W-:Y:S01]  /*4c50*/  FFMA.FTZ R13, R38.reuse, R37, R39.reuse ;  /* 0x00000025260d7223 */ /* 0x140fe20000010027 */
[----:B------:R-:W-:Y:S01]  /*4c60*/  ISETP.GE.U32.AND P0, PT, R67, UR14, PT ;  /* 0x0000000e43007c0c */ /* 0x000fe2000bf06070 */
[----:B------:R-:W-:Y:S01]  /*4c70*/  FFMA.FTZ R38, R38, R6, R39 ;  /* 0x0000000626267223 */ /* 0x000fe20000010027 */
        /* <DEDUP_REMOVED lines=23> */
.L_x_1312:
[----:B------:R-:W-:Y:S01]  /*4df0*/  BSSY.RECONVERGENT B0, `(.L_x_1313) ;  /* 0x0000011000007945 */ /* 0x000fe20003800200 */
[----:B------:R-:W-:Y:S01]  /*4e00*/  FFMA.FTZ R8, R28, R4, -R47 ;  /* 0x000000041c087223 */ /* 0x000fe2000001082f */
[----:B------:R-:W-:Y:S02]  /*4e10*/  FFMA.FTZ R48, R29, R5, -R48 ;  /* 0x000000051d307223 */ /* 0x000fe40000010830 */
[----:B------:R-:W-:Y:S05]  /*4e20*/  @P4 BRA `(.L_x_1314) ;  /* 0x0000000000344947 */ /* 0x000fea0003800000 */
[----:B------:R-:W0:Y:S01]  /*4e30*/  LDCU.64 UR12, c[0x0][0x3f8] ;  /* 0x00007f00ff0c77ac */ /* 0x000e220008000a00 */
[----:B------:R-:W-:Y:S01]  /*4e40*/  MOV R3, R77 ;  /* 0x0000004d00037202 */ /* 0x000fe20000000f00 */
[----:B------:R-:W-:Y:S01]  /*4e50*/  FMUL.FTZ R8, R8, R7 ;  /* 0x0000000708087220 */ /* 0x000fe20000410000 */
[----:B------:R-:W1:Y:S01]  /*4e60*/  LDCU.64 UR16, c[0x0][0x380] ;  /* 0x00007000ff1077ac */ /* 0x000e620008000a00 */
[----:B0-----:R-:W-:Y:S01]  /*4e70*/  IMAD R4, R2, UR12, RZ ;  /* 0x0000000c02047c24 */ /* 0x001fe2000f8e02ff */
[----:B------:R-:W-:-:S05]  /*4e80*/  MOV R2, R74 ;  /* 0x0000004a00027202 */ /* 0x000fca0000000f00 */
[----:B------:R-:W-:-:S04]  /*4e90*/  IMAD.WIDE.U32 R2, R9, UR12, R2 ;  /* 0x0000000c09027c25 */ /* 0x000fc8000f8e0002 */
[----:B------:R-:W-:Y:S01]  /*4ea0*/  IMAD R9, R9, UR13, R4 ;  /* 0x0000000d09097c24 */ /* 0x000fe2000f8e0204 */
[----:B-1----:R-:W-:-:S04]  /*4eb0*/  LEA R4, P4, R2, UR16, 0x2 ;  /* 0x0000001002047c11 */ /* 0x002fc8000f8810ff */
[----:B------:R-:W-:-:S04]  /*4ec0*/  IADD3 R9, PT, PT, R3, R9, RZ ;  /* 0x0000000903097210 */ /* 0x000fc80007ffe0ff */
[----:B------:R-:W-:Y:S01]  /*4ed0*/  LEA.HI.X R5, R2, UR17, R9, 0x2, P4 ;  /* 0x0000001102057c11 */ /* 0x000fe2000a0f1409 */
[----:B------:R-:W-:-:S05]  /*4ee0*/  FMUL.FTZ R9, R48, R7 ;  /* 0x0000000730097220 */ /* 0x000fca0000410000 */
[----:B------:R0:W-:Y:S02]  /*4ef0*/  STG.E.64 desc[UR8][R4.64], R8 ;  /* 0x0000000804007986 */ /* 0x0001e4000c101b08 */
.L_x_1314:
[----:B------:R-:W-:Y:S05]  /*4f00*/  BSYNC.RECONVERGENT B0 ;  /* 0x0000000000007941 */ /* 0x000fea0003800200 */
.L_x_1313:
        /* <DEDUP_REMOVED lines=19> */
.L_x_1315:
        /* <DEDUP_REMOVED lines=17> */
.L_x_1317:
[----:B------:R-:W-:Y:S05]  /*5150*/  BSYNC.RECONVERGENT B0 ;  /* 0x0000000000007941 */ /* 0x000fea0003800200 */
.L_x_1316:
        /* <DEDUP_REMOVED lines=19> */
.L_x_1318:
        /* <DEDUP_REMOVED lines=17> */
.L_x_1320:
[----:B------:R-:W-:Y:S05]  /*53a0*/  BSYNC.RECONVERGENT B0 ;  /* 0x0000000000007941 */ /* 0x000fea0003800200 */
.L_x_1319:
[----:B------:R-:W-:Y:S05]  /*53b0*/  BRA.U !UP0, `(.L_x_1321) ;  /* 0x0000000108487547 */ /* 0x000fea000b800000 */
        /* <DEDUP_REMOVED lines=18> */
.L_x_1321:
[----:B------:R-:W-:Y:S01]  /*54e0*/  BSSY.RECONVERGENT B0, `(.L_x_1322) ;  /* 0x0000011000007945 */ /* 0x000fe20003800200 */
[----:B------:R-:W-:Y:S01]  /*54f0*/  FFMA.FTZ R20, R28, R20, -R15 ;  /* 0x000000141c147223 */ /* 0x000fe2000001080f */
[----:B------:R-:W-:Y:S02]  /*5500*/  FFMA.FTZ R12, R29, R21, -R12 ;  /* 0x000000151d0c7223 */ /* 0x000fe4000001080c */
[----:B------:R-:W-:Y:S05]  /*5510*/  @P3 BRA `(.L_x_1323) ;  /* 0x0000000000343947 */ /* 0x000fea0003800000 */
[----:B------:R-:W0:Y:S01]  /*5520*/  LDCU.64 UR12, c[0x0][0x3f8] ;  /* 0x00007f00ff0c77ac */ /* 0x000e220008000a00 */
[----:B-1----:R-:W-:Y:S01]  /*5530*/  MOV R2, R74 ;  /* 0x0000004a00027202 */ /* 0x002fe20000000f00 */
        /* <DEDUP_REMOVED lines=11> */
.L_x_1323:
[----:B------:R-:W-:Y:S05]  /*55f0*/  BSYNC.RECONVERGENT B0 ;  /* 0x0000000000007941 */ /* 0x000fea0003800200 */
.L_x_1322:
[----:B------:R-:W-:Y:S05]  /*5600*/  BRA.U !UP0, `(.L_x_1324) ;  /* 0x0000000108487547 */ /* 0x000fea000b800000 */
[----:B------:R-:W-:Y:S01]  /*5610*/  FFMA.FTZ R26, R28, R37, R26 ;  /* 0x000000251c1a7223 */ /* 0x000fe2000001001a */
[----:B------:R-:W-:-:S03]  /*5620*/  FFMA.FTZ R6, R29, R6, R27 ;  /* 0x000000061d067223 */ /* 0x000fc6000001001b */
[----:B-12---:R-:W-:Y:S01]  /*5630*/  FMUL.FTZ R2, R26, -1.4426950216293334961 ;  /* 0xbfb8aa3b1a027820 */ /* 0x006fe20000410000 */
        /* <DEDUP_REMOVED lines=15> */
.L_x_1324:
        /* <DEDUP_REMOVED lines=9> */
[----:B------:R-:W3:Y:S01]  /*57c0*/  LDCU.64 UR14, c[0x0][0x380] ;  /* 0x00007000ff0e77ac */ /* 0x000ee20008000a00 */
[----:B-12---:R-:W-:Y:S02]  /*57d0*/  IMAD R2, R0, UR12, RZ ;  /* 0x0000000c00027c24 */ /* 0x006fe4000f8e02ff */
[----:B------:R-:W-:-:S04]  /*57e0*/  IMAD.WIDE.U32 R74, R67, UR12, R74 ;  /* 0x0000000c434a7c25 */ /* 0x000fc8000f8e004a */
[----:B------:R-:W-:Y:S01]  /*57f0*/  IMAD R3, R67, UR13, R2 ;  /* 0x0000000d43037c24 */ /* 0x000fe2000f8e0202 */
[----:B---3--:R-:W-:-:S04]  /*5800*/  LEA R2, P0, R74, UR14, 0x2 ;  /* 0x0000000e4a027c11 */ /* 0x008fc8000f8010ff */
[----:B------:R-:W-:-:S04]  /*5810*/  IADD3 R3, PT, PT, R75, R3, RZ ;  /* 0x000000034b037210 */ /* 0x000fc80007ffe0ff */
[----:B------:R-:W-:-:S05]  /*5820*/  LEA.HI.X R3, R74, UR15, R3, 0x2, P0 ;  /* 0x0000000f4a037c11 */ /* 0x000fca00080f1403 */
[----:B------:R3:W-:Y:S02]  /*5830*/  STG.E.64 desc[UR8][R2.64], R24 ;  /* 0x0000001802007986 */ /* 0x0007e4000c101b08 */
.L_x_1326:
[----:B------:R-:W-:Y:S05]  /*5840*/  BSYNC.RECONVERGENT B0 ;  /* 0x0000000000007941 */ /* 0x000fea0003800200 */
.L_x_1325:
[----:B------:R-:W-:Y:S02]  /*5850*/  IADD3 R64, PT, PT, R61, R64, RZ ;  /* 0x000000403d407210 */ /* 0x000fe40007ffe0ff */
[----:B------:R-:W-:Y:S02]  /*5860*/  IADD3 R65, PT, PT, R65, 0x1, RZ ;  /* 0x0000000141417810 */ /* 0x000fe40007ffe0ff */
[----:B------:R-:W-:-:S13]  /*5870*/  ISETP.GE.AND P0, PT, R64, UR4, PT ;  /* 0x0000000440007c0c */ /* 0x000fda000bf06270 */
[----:B------:R-:W-:Y:S05]  /*5880*/  @!P0 BRA `(.L_x_1327) ;  /* 0xffffffa800608947 */ /* 0x000fea000383ffff */
.L_x_1284:
[----:B0-----:R-:W0:Y:S01]  /*5890*/  LDC R4, c[0x0][0x370] ;  /* 0x0000dc00ff047b82 */ /* 0x001e220000000800 */
[----:B------:R-:W-:Y:S01]  /*58a0*/  ISETP.NE.AND P2, PT, R63, RZ, PT ;  /* 0x000000ff3f00720c */ /* 0x000fe20003f45270 */
[----:B------:R-:W-:Y:S06]  /*58b0*/  BSSY.RECONVERGENT B0, `(.L_x_1328) ;  /* 0x0000011000007945 */ /* 0x000fec0003800200 */
[----:B------:R-:W4:Y:S08]  /*58c0*/  LDC R7, c[0x0][0x374] ;  /* 0x0000dd00ff077b82 */ /* 0x000f300000000800 */
[----:B-123--:R-:W1:Y:S01]  /*58d0*/  LDC.64 R2, c[0x0][0x3c8] ;  /* 0x0000f200ff027b82 */ /* 0x00ee620000000a00 */
[----:B0-----:R-:W-:-:S02]  /*58e0*/  ISETP.NE.AND P1, PT, R4, 0x1, PT ;  /* 0x000000010400780c */ /* 0x001fc40003f25270 */
[----:B------:R-:W-:Y:S02]  /*58f0*/  IADD3 R6, PT, PT, R4, -0x1, RZ ;  /* 0xffffffff04067810 */ /* 0x000fe40007ffe0ff */
[C---:B----4-:R-:W-:Y:S02]  /*5900*/  IADD3 R5, PT, PT, R7.reuse, -0x1, RZ ;  /* 0xffffffff07057810 */ /* 0x050fe40007ffe0ff */
[----:B------:R-:W-:Y:S02]  /*5910*/  SHF.L.U32 R0, R7, 0x1, RZ ;  /* 0x0000000107007819 */ /* 0x000fe400000006ff */
[----:B------:R-:W-:Y:S02]  /*5920*/  ISETP.NE.AND P0, PT, R62, R5, PT ;  /* 0x000000053e00720c */ /* 0x000fe40003f05270 */
[----:B------:R-:W-:Y:S02]  /*5930*/  SEL R5, R0, RZ, P1 ;  /* 0x000000ff00057207 */ /* 0x000fe40000800000 */
[----:B------:R-:W-:-:S03]  /*5940*/  ISETP.NE.OR P0, PT, R6, UR7, P0 ;  /* 0x0000000706007c0c */ /* 0x000fc60008705670 */
[----:B-1----:R-:W-:Y:S01]  /*5950*/  IMAD.WIDE.U32 R2, R5, 0x4, R2 ;  /* 0x0000000405027825 */ /* 0x002fe200078e0002 */
[----:B------:R-:W-:Y:S09]  /*5960*/  @P2 BRA `(.L_x_1329) ;  /* 0x0000000000142947 */ /* 0x000ff20003800000 */
[----:B------:R-:W-:Y:S01]  /*5970*/  HFMA2 R5, -RZ, RZ, 0, 5.9604644775390625e-08 ;  /* 0x00000001ff057431 */ /* 0x000fe200000001ff */
[----:B------:R-:W-:Y:S06]  /*5980*/  MEMBAR.ALL.GPU ;  /* 0x0000000000007992 */ /* 0x000fec000000a000 */
[----:B------:R-:W-:-:S00]  /*5990*/  ERRBAR ;  /* 0x00000000000079ab */ /* 0x000fc00000000000 */
[----:B------:R-:W-:Y:S06]  /*59a0*/  CGAERRBAR ;  /* 0x00000000000075ab */ /* 0x000fec0000000000 */
[----:B------:R0:W-:Y:S02]  /*59b0*/  REDG.E.ADD.S32.STRONG.GPU desc[UR8][R2.64], R5 ;  /* 0x000000050200798e */ /* 0x0001e4000c12e308 */
.L_x_1329:
[----:B------:R-:W-:Y:S05]  /*59c0*/  BSYNC.RECONVERGENT B0 ;  /* 0x0000000000007941 */ /* 0x000fea0003800200 */
.L_x_1328:
[----:B------:R-:W-:Y:S05]  /*59d0*/  @P0 EXIT ;  /* 0x000000000000094d */ /* 0x000fea0003800000 */
[----:B------:R-:W-:Y:S05]  /*59e0*/  @P2 BRA `(.L_x_1330) ;  /* 0x0000000000202947 */ /* 0x000fea0003800000 */
[----:B------:R-:W-:-:S05]  /*59f0*/  IMAD R0, R4, R7, RZ ;  /* 0x0000000704007224 */ /* 0x000fca00078e02ff */
[----:B------:R-:W-:-:S13]  /*5a00*/  ISETP.NE.AND P0, PT, R0, -0x1, PT ;  /* 0xffffffff0000780c */ /* 0x000fda0003f05270 */
[----:B------:R-:W-:Y:S05]  /*5a10*/  @!P0 BRA `(.L_x_1330) ;  /* 0x0000000000148947 */ /* 0x000fea0003800000 */
.L_x_1331:
[----:B0-----:R-:W2:Y:S04]  /*5a20*/  LDG.E.STRONG.GPU R5, desc[UR8][R2.64] ;  /* 0x0000000802057981 */ /* 0x001ea8000c1ef900 */
[----:B--2---:R-:W-:Y:S01]  /*5a30*/  CCTL.IVALL ;  /* 0x00000000ff00798f */ /* 0x004fe20002000000 */
[----:B------:R-:W-:Y:S05]  /*5a40*/  YIELD ;  /* 0x0000000000007946 */ /* 0x000fea0003800000 */
[----:B------:R-:W-:-:S13]  /*5a50*/  ISETP.NE.AND P0, PT, R5, R0, PT ;  /* 0x000000000500720c */ /* 0x000fda0003f05270 */
[----:B------:R-:W-:Y:S05]  /*5a60*/  @P0 BRA `(.L_x_1331) ;  /* 0xfffffffc00ec0947 */ /* 0x000fea000383ffff */
.L_x_1330:
[----:B------:R-:W-:Y:S05]  /*5a70*/  WARPSYNC.ALL ;  /* 0x0000000000007948 */ /* 0x000fea0003800000 */
[----:B------:R-:W1:Y:S08]  /*5a80*/  LDC.64 R6, c[0x0][0x3f8] ;  /* 0x0000fe00ff067b82 */ /* 0x000e700000000a00 */
[----:B------:R-:W-:Y:S01]  /*5a90*/  BAR.SYNC.DEFER_BLOCKING 0x0 ;  /* 0x0000000000007b1d */ /* 0x000fe20000010000 */
[----:B-1----:R-:W-:-:S04]  /*5aa0*/  LEA.HI R0, P0, R7, R6, RZ, 0x1 ;  /* 0x0000000607007211 */ /* 0x002fc800078108ff */
[----:B0-----:R-:W-:-:S04]  /*5ab0*/  IADD3.X R3, PT, PT, RZ, R7, RZ, P0, !PT ;  /* 0x00000007ff037210 */ /* 0x001fc800007fe4ff */
        /* <DEDUP_REMOVED lines=69> */
.L_x_1334:
        /* <DEDUP_REMOVED lines=29> */
.L_x_1333:
[----:B------:R-:W-:Y:S05]  /*60e0*/  BSYNC.RECONVERGENT B0 ;  /* 0x0000000000007941 */ /* 0x000fea0003800200 */
.L_x_1332:
        /* <DEDUP_REMOVED lines=10> */
.L_x_1335:
        /* <DEDUP_REMOVED lines=82> */
.L_x_1336:
        /* <DEDUP_REMOVED lines=13> */
.L_x_4518:


//--------------------- .text._Z35group_norm_nhwc_bwd_one_pass_kernelI11Fp32IOFp32WLi256ELi96ELi768EEv26Group_norm_nhwc_bwd_params --------------------------
	.section	.text._Z35group_norm_nhwc_bwd_one_pass_kernelI11Fp32IOFp32WLi256ELi96ELi768EEv26Group_norm_nhwc_bwd_params,"ax",@progbits
	.align	128
        .global         _Z35group_norm_nhwc_bwd_one_pass_kernelI11Fp32IOFp32WLi256ELi96ELi768EEv26Group_norm_nhwc_bwd_params
        .type           _Z35group_norm_nhwc_bwd_one_pass_kernelI11Fp32IOFp32WLi256ELi96ELi768EEv26Group_norm_nhwc_bwd_params,@function
        .size           _Z35group_norm_nhwc_bwd_one_pass_kernelI11Fp32IOFp32WLi256ELi96ELi768EEv26Group_norm_nhwc_bwd_params,(.L_x_4519 - _Z35group_norm_nhwc_bwd_one_pass_kernelI11Fp32IOFp32WLi256ELi96ELi768EEv26Group_norm_nhwc_bwd_params)
        .other          _Z35group_norm_nhwc_bwd_one_pass_kernelI11Fp32IOFp32WLi256ELi96ELi768EEv26Group_norm_nhwc_bwd_params,@"STO_CUDA_ENTRY STV_DEFAULT"
_Z35group_norm_nhwc_bwd_one_pass_kernelI11Fp32IOFp32WLi256ELi96ELi768EEv26Group_norm_nhwc_bwd_params:
.text._Z35group_norm_nhwc_bwd_one_pass_kernelI11Fp32IOFp32WLi256ELi96ELi768EEv26Group_norm_nhwc_bwd_params:
[----:B------:R-:W0:Y:S08]  /*0000*/  LDC R1, c[0x0][0x37c] ;  /* 0x0000df00ff017b82 */ /* 0x000e300000000800 */
[----:B------:R-:W1:Y:S01]  /*0010*/  S2UR UR5, SR_CTAID.Y ;  /* 0x00000000000579c3 */ /* 0x000e620000002600 */
[----:B------:R-:W2:Y:S01]  /*0020*/  LDCU UR4, c[0x0][0x410] ;  /* 0x00008200ff0477ac */ /* 0x000ea20008000800 */
[----:B------:R-:W3:Y:S01]  /*0030*/  S2R R0, SR_TID.X ;  /* 0x0000000000007919 */ /* 0x000ee20000002100 */
[----:B0-----:R-:W-:Y:S01]  /*0040*/  IADD3 R1, PT, PT, R1, -0x30, RZ ;  /* 0xffffffd001017810 */ /* 0x001fe20007ffe0ff */
[----:B------:R-:W2:Y:S01]  /*0050*/  LDCU UR6, c[0x0][0x3e0] ;  /* 0x00007c00ff0677ac */ /* 0x000ea20008000800 */
[----:B------:R-:W0:Y:S01]  /*0060*/  LDCU.64 UR12, c[0x0][0x358] ;  /* 0x00006b00ff0c77ac */ /* 0x000e220008000a00 */
[----:B--2---:R-:W-:-:S04]  /*0070*/  UIMAD UR4, UR4, UR6, URZ ;  /* 0x00000006040472a4 */ /* 0x004fc8000f8e02ff */
[----:B-1----:R-:W-:-:S09]  /*0080*/  UISETP.GE.AND UP0, UPT, UR5, UR4, UPT ;  /* 0x000000040500728c */ /* 0x002fd2000bf06270 */
[----:B0--3--:R-:W-:Y:S05]  /*0090*/  BRA.U UP0, `(.L_x_1337) ;  /* 0x000000a100507547 */ /* 0x009fea000b800000 */
[----:B------:R-:W-:Y:S01]  /*00a0*/  LOP3.LUT R2, R0, 0xffff, RZ, 0xc0, !PT ;  /* 0x0000ffff00027812 */ /* 0x000fe200078ec0ff */
[----:B------:R-:W-:-:S04]  /*00b0*/  UMOV UR4, URZ ;  /* 0x000000ff00047c82 */ /* 0x000fc80008000000 */
[----:B------:R-:W-:-:S05]  /*00c0*/  IMAD R2, R2, 0x556, RZ ;  /* 0x0000055602027824 */ /* 0x000fca00078e02ff */
[----:B------:R-:W-:-:S04]  /*00d0*/  SHF.R.U32.HI R3, RZ, 0x10, R2 ;  /* 0x00000010ff037819 */ /* 0x000fc80000011602 */
[----:B------:R-:W-:Y:S01]  /*00e0*/  PRMT R2, R3, 0x9910, RZ ;  /* 0x0000991003027816 */ /* 0x000fe200000000ff */
[----:B------:R0:W-:Y:S04]  /*00f0*/  STL [R1+0x28], R3 ;  /* 0x0000280301007387 */ /* 0x0001e80000100800 */
[----:B------:R-:W-:-:S05]  /*0100*/  IMAD R2, R2, 0x30, RZ ;  /* 0x0000003002027824 */ /* 0x000fca00078e02ff */
[----:B------:R-:W-:-:S04]  /*0110*/  IADD3 R2, PT, PT, RZ, -R2, RZ ;  /* 0x80000002ff027210 */ /* 0x000fc80007ffe0ff */
[----:B0-----:R-:W-:-:S04]  /*0120*/  PRMT R3, R2, 0x7710, RZ ;  /* 0x0000771002037816 */ /* 0x001fc800000000ff */
[----:B------:R-:W-:-:S04]  /*0130*/  IADD3 R0, PT, PT, R3, R0, RZ ;  /* 0x0000000003007210 */ /* 0x000fc80007ffe0ff */
[----:B------:R-:W-:-:S04]  /*0140*/  SHF.L.U32 R4, R0, 0x1, RZ ;  /* 0x0000000100047819 */ /* 0x000fc800000006ff */
[----:B------:R-:W-:Y:S01]  /*0150*/  LOP3.LUT R0, R4, 0xffff, RZ, 0xc0, !PT ;  /* 0x0000ffff04007812 */ /* 0x000fe200078ec0ff */
[----:B------:R0:W-:Y:S04]  /*0160*/  STL [R1+0x2c], R4 ;  /* 0x00002c0401007387 */ /* 0x0001e80000100800 */
[----:B------:R0:W-:Y:S02]  /*0170*/  STL [R1+0xc], R0 ;  /* 0x00000c0001007387 */ /* 0x0001e40000100800 */
.L_x_1404:
[----:B--2---:R-:W2:Y:S01]  /*0180*/  LDL R5, [R1+0x28] ;  /* 0x0000280001057983 */ /* 0x004ea20000100800 */
[----:B-1----:R-:W1:Y:S01]  /*0190*/  LDCU UR14, c[0x0][0x410] ;  /* 0x00008200ff0e77ac */ /* 0x002e620008000800 */
[----:B0-----:R-:W-:Y:S01]  /*01a0*/  IABS R3, UR5 ;  /* 0x0000000500037c13 */ /* 0x001fe20008000000 */
[----:B------:R-:W2:Y:S01]  /*01b0*/  LDC R39, c[0x0][0x41c] ;  /* 0x00010700ff277b82 */ /* 0x000ea20000000800 */
[----:B0-----:R-:W3:Y:S01]  /*01c0*/  LDL.LU R4, [R1+0xc] ;  /* 0x00000c0001047983 */ /* 0x001ee20000300800 */
[----:B------:R-:W-:Y:S01]  /*01d0*/  UMOV UR6, URZ ;  /* 0x000000ff00067c82 */ /* 0x000fe20008000000 */
[----:B------:R-:W-:Y:S01]  /*01e0*/  R2UR UR10, R3 ;  /* 0x00000000030a72ca */ /* 0x000fe200000e0000 */
[----:B------:R-:W0:Y:S01]  /*01f0*/  LDCU.128 UR16, c[0x0][0x400] ;  /* 0x00008000ff1077ac */ /* 0x000e220008000c00 */
[----:B------:R-:W4:Y:S01]  /*0200*/  LDL R12, [R1+0x2c] ;  /* 0x00002c00010c7983 */ /* 0x000f220000100800 */
[----:B------:R-:W-:Y:S01]  /*0210*/  UISETP.GE.AND UP4, UPT, UR5, URZ, UPT ;  /* 0x000000ff0500728c */ /* 0x000fe2000bf86270 */
[----:B------:R-:W0:Y:S01]  /*0220*/  LDCU.U8 UR15, c[0x0][0x414] ;  /* 0x00008280ff0f77ac */ /* 0x000e220008000000 */
[----:B-1----:R-:W-:Y:S01]  /*0230*/  MOV R0, UR14 ;  /* 0x0000000e00007c02 */ /* 0x002fe20008000f00 */
[----:B------:R-:W-:-:S03]  /*0240*/  UISETP.NE.AND UP0, UPT, UR14, URZ, UPT ;  /* 0x000000ff0e00728c */ /* 0x000fc6000bf05270 */
[----:B------:R-:W-:-:S04]  /*0250*/  IABS R0, R0 ;  /* 0x0000000000007213 */ /* 0x000fc80000000000 */
        /* <DEDUP_REMOVED lines=16> */
[----:B------:R-:W-:-:S11]  /*0360*/  UISETP.GT.U32.AND UP2, UPT, UR11, UR7, UPT ;  /* 0x000000070b00728c */ /* 0x000fd6000bf44070 */
[----:B------:R-:W-:Y:S02]  /*0370*/  @!UP2 UIADD3 UR7, UPT, UPT, UR7, -UR11, URZ ;  /* 0x8000000b0707a290 */ /* 0x000fe4000fffe0ff */
[----:B------:R-:W-:Y:S02]  /*0380*/  @!UP2 UIADD3 UR9, UPT, UPT, UR9, 0x1, URZ ;  /* 0x000000010909a890 */ /* 0x000fe4000fffe0ff */
[----:B------:R-:W-:Y:S02]  /*0390*/  UISETP.GE.U32.AND UP1, UPT, UR7, UR11, UPT ;  /* 0x0000000b0700728c */ /* 0x000fe4000bf26070 */
[----:B------:R-:W-:Y:S02]  /*03a0*/  UIADD3 UR8, UPT, UPT, UR7, -UR11, URZ ;  /* 0x8000000b07087290 */ /* 0x000fe4000fffe0ff */
[----:B------:R-:W-:-:S04]  /*03b0*/  UISETP.GT.U32.AND UP3, UPT, UR11, UR7, UPT ;  /* 0x000000070b00728c */ /* 0x000fc8000bf64070 */
[----:B------:R-:W-:-:S03]  /*03c0*/  USEL UR7, UR8, UR7, !UP3 ;  /* 0x0000000708077287 */ /* 0x000fc6000d800000 */
[----:B------:R-:W-:Y:S02]  /*03d0*/  @UP1 UIADD3 UR9, UPT, UPT, UR9, 0x1, URZ ;  /* 0x0000000109091890 */ /* 0x000fe4000fffe0ff */
[----:B------:R-:W-:Y:S01]  /*03e0*/  @!UP4 UIADD3 UR7, UPT, UPT, -UR7, URZ, URZ ;  /* 0x000000ff0707c290 */ /* 0x000fe2000fffe1ff */
[----:B0-----:R-:W-:Y:S01]  /*03f0*/  ISETP.NE.AND P3, PT, RZ, UR15, PT ;  /* 0x0000000fff007c0c */ /* 0x001fe2000bf65270 */
[----:B------:R-:W-:Y:S02]  /*0400*/  @!UP5 UIADD3 UR9, UPT, UPT, -UR9, URZ, URZ ;  /* 0x000000ff0909d290 */ /* 0x000fe4000fffe1ff */
[----:B------:R-:W-:Y:S02]  /*0410*/  USEL UR11, UR10, UR7, !UP0 ;  /* 0x000000070a0b7287 */ /* 0x000fe4000c000000 */
[----:B------:R-:W-:Y:S02]  /*0420*/  USEL UR9, UR10, UR9, !UP0 ;  /* 0x000000090a097287 */ /* 0x000fe4000c000000 */
[----:B------:R-:W-:Y:S01]  /*0430*/  UIMAD UR7, UR11, 0x60, URZ ;  /* 0x000000600b0778a4 */ /* 0x000fe2000f8e02ff */
[----:B------:R-:W-:-:S05]  /*0440*/  MOV R7, UR18 ;  /* 0x0000001200077c02 */ /* 0x000fca0008000f00 */
[----:B------:R-:W-:Y:S01]  /*0450*/  MOV R0, UR7 ;  /* 0x0000000700007c02 */ /* 0x000fe20008000f00 */
[----:B------:R-:W0:Y:S01]  /*0460*/  @P3 LDC.64 R10, c[0x0][0x3b0] ;  /* 0x0000ec00ff0a3b82 */ /* 0x000e220000000a00 */
[----:B--2---:R-:W-:Y:S01]  /*0470*/  IMAD R39, R39, UR6, R5 ;  /* 0x0000000627277c24 */ /* 0x004fe2000f8e0205 */
[----:B---3--:R-:W-:-:S04]  /*0480*/  IADD3 R4, P2, PT, R4, UR7, RZ ;  /* 0x0000000704047c10 */ /* 0x008fc8000ff5e0ff */
[C---:B------:R-:W-:Y:S02]  /*0490*/  ISETP.GE.U32.AND P0, PT, R39.reuse, UR16, PT ;  /* 0x0000001027007c0c */ /* 0x040fe4000bf06070 */
[----:B------:R-:W-:Y:S02]  /*04a0*/  SHF.R.S32.HI R3, RZ, 0x1f, R39 ;  /* 0x0000001fff037819 */ /* 0x000fe40000011427 */
[----:B------:R-:W-:Y:S02]  /*04b0*/  IADD3 R13, PT, PT, R39, 0x10, RZ ;  /* 0x00000010270d7810 */ /* 0x000fe40007ffe0ff */
[----:B------:R-:W-:Y:S02]  /*04c0*/  ISETP.GE.AND.EX P0, PT, R3, UR17, PT, P0 ;  /* 0x0000001103007c0c */ /* 0x000fe4000bf06300 */
[----:B------:R-:W-:Y:S02]  /*04d0*/  ISETP.GE.U32.AND P1, PT, R13, UR16, PT ;  /* 0x000000100d007c0c */ /* 0x000fe4000bf26070 */
[----:B------:R-:W-:-:S04]  /*04e0*/  SHF.R.S32.HI R15, RZ, 0x1f, R13 ;  /* 0x0000001fff0f7819 */ /* 0x000fc8000001140d */
[----:B------:R-:W-:-:S05]  /*04f0*/  ISETP.GE.AND.EX P1, PT, R15, UR17, PT, P1 ;  /* 0x000000110f007c0c */ /* 0x000fca000bf26310 */
[----:B------:R-:W1:Y:S01]  /*0500*/  @!P0 LDC.64 R8, c[0x0][0x3f8] ;  /* 0x0000fe00ff088b82 */ /* 0x000e620000000a00 */
[----:B------:R-:W-:Y:S01]  /*0510*/  USHF.R.S32.HI UR7, URZ, 0x1f, UR9 ;  /* 0x0000001fff077899 */ /* 0x000fe20008011409 */
[----:B------:R-:W-:Y:S02]  /*0520*/  LEA.HI.X.SX32 R5, R0, RZ, 0x1, P2 ;  /* 0x000000ff00057211 */ /* 0x000fe400010f0eff */
[----:B------:R-:W-:Y:S01]  /*0530*/  IADD3 R31, PT, PT, R39, 0x20, RZ ;  /* 0x00000020271f7810 */ /* 0x000fe20007ffe0ff */
[----:B------:R-:W-:-:S03]  /*0540*/  UIMAD UR7, UR7, UR18, URZ ;  /* 0x00000012070772a4 */ /* 0x000fc6000f8e02ff */
[----:B------:R-:W2:Y:S01]  /*0550*/  @!P1 LDC.64 R28, c[0x0][0x3f8] ;  /* 0x0000fe00ff1c9b82 */ /* 0x000ea20000000a00 */
[----:B------:R-:W-:Y:S01]  /*0560*/  UIMAD UR7, UR9, UR19, UR7 ;  /* 0x00000013090772a4 */ /* 0x000fe2000f8e0207 */
[----:B------:R-:W-:Y:S01]  /*0570*/  ISETP.GE.U32.AND P2, PT, R31, UR16, PT ;  /* 0x000000101f007c0c */ /* 0x000fe2000bf46070 */
[----:B------:R-:W-:Y:S01]  /*0580*/  IMAD.WIDE.U32 R4, R7, UR9, R4 ;  /* 0x0000000907047c25 */ /* 0x000fe2000f8e0004 */
[----:B------:R-:W-:Y:S02]  /*0590*/  SHF.R.S32.HI R21, RZ, 0x1f, R31 ;  /* 0x0000001fff157819 */ /* 0x000fe4000001141f */
[----:B------:R-:W-:Y:S02]  /*05a0*/  CS2R R46, SRZ ;  /* 0x00000000002e7805 */ /* 0x000fe4000001ff00 */
[----:B----4-:R-:W-:Y:S02]  /*05b0*/  LOP3.LUT R12, R12, 0xffff, RZ, 0xc0, !PT ;  /* 0x0000ffff0c0c7812 */ /* 0x010fe400078ec0ff */
[----:B------:R-:W-:-:S02]  /*05c0*/  CS2R R76, SRZ ;  /* 0x00000000004c7805 */ /* 0x000fc4000001ff00 */
[----:B------:R-:W-:Y:S01]  /*05d0*/  ISETP.GE.AND.EX P2, PT, R21, UR17, PT, P2 ;  /* 0x0000001115007c0c */ /* 0x000fe2000bf46320 */
[----:B------:R-:W3:Y:S01]  /*05e0*/  @!P0 LDC.64 R34, c[0x0][0x3a0] ;  /* 0x0000e800ff228b82 */ /* 0x000ee20000000a00 */
[----:B------:R-:W-:Y:S02]  /*05f0*/  IADD3 R7, PT, PT, R5, UR7, RZ ;  /* 0x0000000705077c10 */ /* 0x000fe4000fffe0ff */
[----:B------:R-:W-:Y:S02]  /*0600*/  CS2R R72, SRZ ;  /* 0x0000000000487805 */ /* 0x000fe4000001ff00 */
[----:B------:R-:W-:Y:S01]  /*0610*/  @!P0 MOV R6, R4 ;  /* 0x0000000400068202 */ /* 0x000fe20000000f00 */
[-C--:B-1----:R-:W-:Y:S02]  /*0620*/  @!P0 IMAD R0, R3, R8.reuse, RZ ;  /* 0x0000000803008224 */ /* 0x082fe400078e02ff */
[----:B------:R-:W1:Y:S02]  /*0630*/  @!P0 LDC.64 R24, c[0x0][0x398] ;  /* 0x0000e600ff188b82 */ /* 0x000e640000000a00 */
[C---:B------:R-:W-:Y:S01]  /*0640*/  @!P0 IMAD.WIDE.U32 R2, R39.reuse, R8, R6 ;  /* 0x0000000827028225 */ /* 0x040fe200078e0006 */
[----:B------:R-:W-:-:S02]  /*0650*/  IADD3 R32, PT, PT, R39, 0x30, RZ ;  /* 0x0000003027207810 */ /* 0x000fc40007ffe0ff */
[----:B------:R-:W-:Y:S02]  /*0660*/  CS2R R74, SRZ ;  /* 0x00000000004a7805 */ /* 0x000fe4000001ff00 */
[C---:B------:R-:W-:Y:S01]  /*0670*/  IADD3 R53, PT, PT, R39.reuse, 0x60, RZ ;  /* 0x0000006027357810 */ /* 0x040fe20007ffe0ff */
[----:B------:R-:W-:Y:S01]  /*0680*/  @!P0 IMAD R9, R39, R9, R0 ;  /* 0x0000000927098224 */ /* 0x000fe200078e0200 */
[----:B------:R-:W-:Y:S02]  /*0690*/  MOV R0, UR11 ;  /* 0x0000000b00007c02 */ /* 0x000fe40008000f00 */
[----:B------:R-:W-:Y:S02]  /*06a0*/  CS2R R70, SRZ ;  /* 0x0000000000467805 */ /* 0x000fe4000001ff00 */
[----:B------:R-:W-:Y:S01]  /*06b0*/  ISETP.GE.U32.AND P5, PT, R32, UR16, PT ;  /* 0x0000001020007c0c */ /* 0x000fe2000bfa6070 */
[----:B------:R-:W4:Y:S01]  /*06c0*/  @!P1 LDC.64 R22, c[0x0][0x3a0] ;  /* 0x0000e800ff169b82 */ /* 0x000f220000000a00 */
[----:B------:R-:W-:Y:S01]  /*06d0*/  @!P0 IADD3 R3, PT, PT, R3, R9, RZ ;  /* 0x0000000903038210 */ /* 0x000fe20007ffe0ff */
[----:B------:R-:W-:Y:S01]  /*06e0*/  IMAD R0, R0, 0x60, R12 ;  /* 0x0000006000007824 */ /* 0x000fe200078e020c */
[----:B------:R-:W-:-:S02]  /*06f0*/  SHF.R.S32.HI R33, RZ, 0x1f, R32 ;  /* 0x0000001fff217819 */ /* 0x000fc40000011420 */
[----:B------:R-:W-:Y:S02]  /*0700*/  CS2R R8, SRZ ;  /* 0x0000000000087805 */ /* 0x000fe4000001ff00 */
[C---:B------:R-:W-:Y:S01]  /*0710*/  @!P0 SHF.L.U32 R27, R2.reuse, 0x2, RZ ;  /* 0x00000002021b8819 */ /* 0x040fe200000006ff */
[----:B------:R-:W4:Y:S01]  /*0720*/  LDCU.64 UR8, c[0x0][0x3b8] ;  /* 0x00007700ff0877ac */ /* 0x000f220008000a00 */
[----:B------:R-:W4:Y:S01]  /*0730*/  @!P1 LDC.64 R16, c[0x0][0x398] ;  /* 0x0000e600ff109b82 */ /* 0x000f220000000a00 */
[----:B------:R-:W-:Y:S01]  /*0740*/  @!P0 SHF.L.U64.HI R20, R2, 0x2, R3 ;  /* 0x0000000202148819 */ /* 0x000fe20000010203 */
[----:B------:R2:W-:Y:S01]  /*0750*/  STL [R1+0xc], R12 ;  /* 0x00000c0c01007387 */ /* 0x0005e20000100800 */
[----:B------:R-:W-:Y:S01]  /*0760*/  ISETP.GE.AND.EX P5, PT, R33, UR17, PT, P5 ;  /* 0x0000001121007c0c */ /* 0x000fe2000bfa6350 */
[----:B0-----:R-:W-:-:S04]  /*0770*/  @P3 IMAD.WIDE R2, R0, 0x4, R10 ;  /* 0x0000000400023825 */ /* 0x001fc800078e020a */
[----:B------:R-:W0:Y:S01]  /*0780*/  @!P2 LDC.64 R18, c[0x0][0x3f8] ;  /* 0x0000fe00ff12ab82 */ /* 0x000e220000000a00 */
[----:B------:R-:W-:Y:S01]  /*0790*/  @!P1 MOV R14, R4 ;  /* 0x00000004000e9202 */ /* 0x000fe20000000f00 */
[----:B------:R4:W5:Y:S01]  /*07a0*/  @P3 LDG.E.64 R8, desc[UR12][R2.64] ;  /* 0x0000000c02083981 */ /* 0x000962000c1e1b00 */
[-C--:B--2---:R-:W-:Y:S01]  /*07b0*/  @!P1 IMAD R12, R15, R28.reuse, RZ ;  /* 0x0000001c0f0c9224 */ /* 0x084fe200078e02ff */
[----:B------:R-:W-:Y:S02]  /*07c0*/  @!P1 MOV R15, R7 ;  /* 0x00000007000f9202 */ /* 0x000fe40000000f00 */
[----:B------:R-:W-:Y:S01]  /*07d0*/  IADD3 R11, PT, PT, R39, 0x40, RZ ;  /* 0x00000040270b7810 */ /* 0x000fe20007ffe0ff */
[C---:B------:R-:W-:Y:S02]  /*07e0*/  @!P1 IMAD R29, R13.reuse, R29, R12 ;  /* 0x0000001d0d1d9224 */ /* 0x040fe400078e020c */
[----:B------:R-:W-:Y:S01]  /*07f0*/  @!P1 IMAD.WIDE.U32 R14, R13, R28, R14 ;  /* 0x0000001c0d0e9225 */ /* 0x000fe200078e000e */
[----:B------:R-:W-:-:S02]  /*0800*/  ISETP.GE.U32.AND P3, PT, R11, UR16, PT ;  /* 0x000000100b007c0c */ /* 0x000fc4000bf66070 */
[----:B------:R-:W-:Y:S02]  /*0810*/  SHF.R.S32.HI R37, RZ, 0x1f, R11 ;  /* 0x0000001fff257819 */ /* 0x000fe4000001140b */
[----:B------:R-:W-:Y:S02]  /*0820*/  @!P1 IADD3 R13, PT, PT, R15, R29, RZ ;  /* 0x0000001d0f0d9210 */ /* 0x000fe40007ffe0ff */
[----:B------:R-:W-:Y:S01]  /*0830*/  ISETP.GE.AND.EX P3, PT, R37, UR17, PT, P3 ;  /* 0x0000001125007c0c */ /* 0x000fe2000bf66330 */
[----:B------:R-:W2:Y:S01]  /*0840*/  @!P5 LDC.64 R28, c[0x0][0x3f8] ;  /* 0x0000fe00ff1cdb82 */ /* 0x000ea20000000a00 */
[C---:B---3--:R-:W-:Y:S02]  /*0850*/  @!P0 IADD3 R12, P4, PT, R27.reuse, R34, RZ ;  /* 0x000000221b0c8210 */ /* 0x048fe40007f9e0ff */
[----:B-1----:R-:W-:Y:S02]  /*0860*/  @!P0 IADD3 R24, P6, PT, R27, R24, RZ ;  /* 0x000000181b188210 */ /* 0x002fe40007fde0ff */
[----:B------:R-:W-:-:S02]  /*0870*/  @!P1 SHF.L.U32 R27, R14, 0x2, RZ ;  /* 0x000000020e1b9819 */ /* 0x000fc400000006ff */
[----:B------:R-:W-:Y:S02]  /*0880*/  @!P1 SHF.L.U64.HI R30, R14, 0x2, R13 ;  /* 0x000000020e1e9819 */ /* 0x000fe4000001020d */
[----:B------:R-:W1:Y:S01]  /*0890*/  @!P2 LDC.64 R14, c[0x0][0x3a0] ;  /* 0x0000e800ff0eab82 */ /* 0x000e620000000a00 */
[C---:B------:R-:W-:Y:S02]  /*08a0*/  @!P0 IADD3.X R13, PT, PT, R20.reuse, R35, RZ, P4, !PT ;  /* 0x00000023140d8210 */ /* 0x040fe400027fe4ff */
[----:B------:R-:W-:Y:S01]  /*08b0*/  @!P0 IADD3.X R25, PT, PT, R20, R25, RZ, P6, !PT ;  /* 0x0000001914198210 */ /* 0x000fe200037fe4ff */
[----:B0-----:R-:W-:Y:S01]  /*08c0*/  @!P2 IMAD R20, R21, R18, RZ ;  /* 0x000000121514a224 */ /* 0x001fe200078e02ff */
[C---:B----4-:R-:W-:Y:S01]  /*08d0*/  @!P1 IADD3 R22, P4, PT, R27.reuse, R22, RZ ;  /* 0x000000161b169210 */ /* 0x050fe20007f9e0ff */
[----:B------:R0:W3:Y:S01]  /*08e0*/  @!P0 LDG.E.64 R46, desc[UR12][R12.64] ;  /* 0x0000000c0c2e8981 */ /* 0x0000e2000c1e1b00 */
[----:B------:R-:W-:Y:S01]  /*08f0*/  @!P1 IADD3 R16, P6, PT, R27, R16, RZ ;  /* 0x000000101b109210 */ /* 0x000fe20007fde0ff */
[----:B------:R-:W4:Y:S01]  /*0900*/  @!P3 LDC.64 R2, c[0x0][0x3f8] ;  /* 0x0000fe00ff02bb82 */ /* 0x000f220000000a00 */
[----:B------:R-:W-:Y:S01]  /*0910*/  @!P2 IMAD R41, R31, R19, R20 ;  /* 0x000000131f29a224 */ /* 0x000fe200078e0214 */
[----:B------:R-:W-:-:S02]  /*0920*/  @!P2 MOV R20, R4 ;  /* 0x000000040014a202 */ /* 0x000fc40000000f00 */
[----:B------:R-:W-:-:S04]  /*0930*/  @!P2 MOV R21, R7 ;  /* 0x000000070015a202 */ /* 0x000fc80000000f00 */
[----:B------:R-:W0:Y:S01]  /*0940*/  @!P2 LDC.64 R26, c[0x0][0x398] ;  /* 0x0000e600ff1aab82 */ /* 0x000e220000000a00 */
[----:B------:R-:W-:Y:S01]  /*0950*/  IADD3 R10, PT, PT, R39, 0x50, RZ ;  /* 0x00000050270a7810 */ /* 0x000fe20007ffe0ff */
[----:B------:R-:W-:Y:S01]  /*0960*/  @!P2 IMAD.WIDE.U32 R20, R31, R18, R20 ;  /* 0x000000121f14a225 */ /* 0x000fe200078e0014 */
[----:B------:R-:W-:Y:S02]  /*0970*/  @!P1 IADD3.X R23, PT, PT, R30, R23, RZ, P4, !PT ;  /* 0x000000171e179210 */ /* 0x000fe400027fe4ff */
[----:B------:R-:W-:Y:S02]  /*0980*/  ISETP.GE.U32.AND P4, PT, R10, UR16, PT ;  /* 0x000000100a007c0c */ /* 0x000fe4000bf86070 */
[----:B------:R-:W-:Y:S01]  /*0990*/  SHF.R.S32.HI R35, RZ, 0x1f, R10 ;  /* 0x0000001fff237819 */ /* 0x000fe2000001140a */
[----:B------:R-:W4:Y:S01]  /*09a0*/  @!P5 LDC.64 R18, c[0x0][0x3a0] ;  /* 0x0000e800ff12db82 */ /* 0x000f220000000a00 */
[----:B------:R-:W-:Y:S01]  /*09b0*/  @!P2 IADD3 R21, PT, PT, R21, R41, RZ ;  /* 0x000000291515a210 */ /* 0x000fe20007ffe0ff */
[----:B--2---:R-:W-:Y:S01]  /*09c0*/  @!P5 IMAD R33, R33, R28, RZ ;  /* 0x0000001c2121d224 */ /* 0x004fe200078e02ff */
[----:B------:R-:W-:-:S02]  /*09d0*/  ISETP.GE.AND.EX P4, PT, R35, UR17, PT, P4 ;  /* 0x0000001123007c0c */ /* 0x000fc4000bf86340 */
[----:B------:R-:W-:Y:S02]  /*09e0*/  @!P2 SHF.L.U32 R43, R20, 0x2, RZ ;  /* 0x00000002142ba819 */ /* 0x000fe400000006ff */
[----:B------:R-:W-:Y:S02]  /*09f0*/  @!P5 MOV R40, R4 ;  /* 0x000000040028d202 */ /* 0x000fe40000000f00 */
[----:B------:R-:W-:Y:S02]  /*0a00*/  @!P5 MOV R41, R7 ;  /* 0x000000070029d202 */ /* 0x000fe40000000f00 */
[----:B------:R-:W-:Y:S02]  /*0a10*/  @!P1 IADD3.X R17, PT, PT, R30, R17, RZ, P6, !PT ;  /* 0x000000111e119210 */ /* 0x000fe400037fe4ff */
[----:B------:R-:W2:Y:S01]  /*0a20*/  @!P5 LDC.64 R30, c[0x0][0x398] ;  /* 0x0000e600ff1edb82 */ /* 0x000ea20000000a00 */
[----:B------:R-:W-:Y:S01]  /*0a30*/  @!P2 SHF.L.U64.HI R34, R20, 0x2, R21 ;  /* 0x000000021422a819 */ /* 0x000fe20000010215 */
[C---:B------:R-:W-:Y:S01]  /*0a40*/  @!P5 IMAD R45, R32.reuse, R29, R33 ;  /* 0x0000001d202dd224 */ /* 0x040fe200078e0221 */
[----:B-1----:R-:W-:Y:S01]  /*0a50*/  @!P2 IADD3 R14, P6, PT, R43, R14, RZ ;  /* 0x0000000e2b0ea210 */ /* 0x002fe20007fde0ff */
[----:B------:R-:W-:-:S03]  /*0a60*/  @!P5 IMAD.WIDE.U32 R40, R32, R28, R40 ;  /* 0x0000001c2028d225 */ /* 0x000fc600078e0028 */
[----:B------:R-:W-:Y:S01]  /*0a70*/  @!P2 IADD3.X R15, PT, PT, R34, R15, RZ, P6, !PT ;  /* 0x0000000f220fa210 */ /* 0x000fe200037fe4ff */
[----:B------:R-:W1:Y:S01]  /*0a80*/  @!P3 LDC.64 R20, c[0x0][0x3a0] ;  /* 0x0000e800ff14bb82 */ /* 0x000e620000000a00 */
[----:B0-----:R-:W-:Y:S01]  /*0a90*/  @!P2 IADD3 R26, P6, PT, R43, R26, RZ ;  /* 0x0000001a2b1aa210 */ /* 0x001fe20007fde0ff */
[----:B----4-:R-:W-:Y:S01]  /*0aa0*/  @!P3 IMAD R36, R37, R2, RZ ;  /* 0x000000022524b224 */ /* 0x010fe200078e02ff */
[----:B------:R-:W-:Y:S02]  /*0ab0*/  @!P5 IADD3 R43, PT, PT, R41, R45, RZ ;  /* 0x0000002d292bd210 */ /* 0x000fe40007ffe0ff */
[----:B------:R-:W-:-:S03]  /*0ac0*/  @!P5 SHF.L.U32 R41, R40, 0x2, RZ ;  /* 0x000000022829d819 */ /* 0x000fc600000006ff */
[----:B------:R-:W0:Y:S01]  /*0ad0*/  @!P3 LDC.64 R28, c[0x0][0x398] ;  /* 0x0000e600ff1cbb82 */ /* 0x000e220000000a00 */
[----:B------:R-:W-:Y:S01]  /*0ae0*/  @!P5 SHF.L.U64.HI R40, R40, 0x2, R43 ;  /* 0x000000022828d819 */ /* 0x000fe2000001022b */
[----:B------:R-:W-:Y:S01]  /*0af0*/  @!P3 IMAD R43, R11, R3, R36 ;  /* 0x000000030b2bb224 */ /* 0x000fe200078e0224 */
[----:B------:R-:W-:Y:S02]  /*0b00*/  @!P3 MOV R36, R4 ;  /* 0x000000040024b202 */ /* 0x000fe40000000f00 */
[----:B------:R-:W-:-:S03]  /*0b10*/  @!P3 MOV R37, R7 ;  /* 0x000000070025b202 */ /* 0x000fc60000000f00 */
[----:B------:R-:W4:Y:S01]  /*0b20*/  @!P4 LDC.64 R32, c[0x0][0x3f8] ;  /* 0x0000fe00ff20cb82 */ /* 0x000f220000000a00 */
[----:B------:R-:W-:Y:S01]  /*0b30*/  @!P2 IADD3.X R27, PT, PT, R34, R27, RZ, P6, !PT ;  /* 0x0000001b221ba210 */ /* 0x000fe200037fe4ff */
[----:B------:R-:W-:Y:S01]  /*0b40*/  @!P3 IMAD.WIDE.U32 R2, R11, R2, R36 ;  /* 0x000000020b02b225 */ /* 0x000fe200078e0024 */
[----:B------:R-:W-:-:S04]  /*0b50*/  @!P5 IADD3 R18, P6, PT, R41, R18, RZ ;  /* 0x000000122912d210 */ /* 0x000fc80007fde0ff */
[----:B------:R-:W-:Y:S02]  /*0b60*/  @!P5 IADD3.X R19, PT, PT, R40, R19, RZ, P6, !PT ;  /* 0x000000132813d210 */ /* 0x000fe400037fe4ff */
[----:B--2---:R-:W-:Y:S02]  /*0b70*/  @!P5 IADD3 R30, P6, PT, R41, R30, RZ ;  /* 0x0000001e291ed210 */ /* 0x004fe40007fde0ff */
[----:B------:R-:W-:Y:S02]  /*0b80*/  @!P3 IADD3 R11, PT, PT, R3, R43, RZ ;  /* 0x0000002b030bb210 */ /* 0x000fe40007ffe0ff */
[----:B------:R-:W-:Y:S02]  /*0b90*/  @!P3 SHF.L.U32 R3, R2, 0x2, RZ ;  /* 0x000000020203b819 */ /* 0x000fe400000006ff */
[----:B------:R-:W-:Y:S02]  /*0ba0*/  @!P5 IADD3.X R31, PT, PT, R40, R31, RZ, P6, !PT ;  /* 0x0000001f281fd210 */ /* 0x000fe400037fe4ff */
[----:B------:R-:W-:-:S02]  /*0bb0*/  @!P3 SHF.L.U64.HI R34, R2, 0x2, R11 ;  /* 0x000000020222b819 */ /* 0x000fc4000001020b */
[----:B------:R-:W-:Y:S02]  /*0bc0*/  CS2R R12, SRZ ;  /* 0x00000000000c7805 */ /* 0x000fe4000001ff00 */
[----:B-1----:R-:W-:Y:S01]  /*0bd0*/  @!P3 IADD3 R20, P6, PT, R3, R20, RZ ;  /* 0x000000140314b210 */ /* 0x002fe20007fde0ff */
[----:B------:R-:W1:Y:S01]  /*0be0*/  @!P4 LDC.64 R40, c[0x0][0x3a0] ;  /* 0x0000e800ff28cb82 */ /* 0x000e620000000a00 */
[----:B------:R-:W-:Y:S02]  /*0bf0*/  @!P4 MOV R2, R4 ;  /* 0x000000040002c202 */ /* 0x000fe40000000f00 */
[----:B------:R-:W-:Y:S01]  /*0c00*/  @!P3 IADD3.X R21, PT, PT, R34, R21, RZ, P6, !PT ;  /* 0x000000152215b210 */ /* 0x000fe200037fe4ff */
[----:B----4-:R-:W-:Y:S01]  /*0c10*/  @!P4 IMAD R35, R35, R32, RZ ;  /* 0x000000202323c224 */ /* 0x010fe200078e02ff */
[----:B0-----:R-:W-:Y:S01]  /*0c20*/  @!P3 IADD3 R28, P6, PT, R3, R28, RZ ;  /* 0x0000001c031cb210 */ /* 0x001fe20007fde0ff */
[----:B------:R-:W2:Y:S01]  /*0c30*/  @!P2 LDG.E.64 R12, desc[UR12][R14.64] ;  /* 0x0000000c0e0ca981 */ /* 0x000ea2000c1e1b00 */
[----:B------:R-:W-:Y:S01]  /*0c40*/  @!P4 MOV R3, R7 ;  /* 0x000000070003c202 */ /* 0x000fe20000000f00 */
[C---:B------:R-:W-:Y:S01]  /*0c50*/  @!P4 IMAD R33, R10.reuse, R33, R35 ;  /* 0x000000210a21c224 */ /* 0x040fe200078e0223 */
[----:B------:R-:W-:Y:S01]  /*0c60*/  SHF.R.S32.HI R55, RZ, 0x1f, R53 ;  /* 0x0000001fff377819 */ /* 0x000fe20000011435 */
[----:B------:R-:W5:Y:S01]  /*0c70*/  @!P3 LDG.E.64 R76, desc[UR12][R20.64] ;  /* 0x0000000c144cb981 */ /* 0x000f62000c1e1b00 */
[----:B------:R-:W-:-:S05]  /*0c80*/  @!P4 IMAD.WIDE.U32 R10, R10, R32, R2 ;  /* 0x000000200a0ac225 */ /* 0x000fca00078e0002 */
[----:B------:R-:W-:Y:S02]  /*0c90*/  @!P4 IADD3 R11, PT, PT, R11, R33, RZ ;  /* 0x000000210b0bc210 */ /* 0x000fe40007ffe0ff */
[----:B------:R-:W-:-:S06]  /*0ca0*/  CS2R R32, SRZ ;  /* 0x0000000000207805 */ /* 0x000fcc000001ff00 */
[----:B------:R0:W4:Y:S01]  /*0cb0*/  @!P1 LDG.E.64 R32, desc[UR12][R22.64] ;  /* 0x0000000c16209981 */ /* 0x000122000c1e1b00 */
[----:B------:R-:W-:Y:S02]  /*0cc0*/  CS2R R2, SRZ ;  /* 0x0000000000027805 */ /* 0x000fe4000001ff00 */
[----:B------:R-:W-:Y:S02]  /*0cd0*/  @!P3 IADD3.X R29, PT, PT, R34, R29, RZ, P6, !PT ;  /* 0x0000001d221db210 */ /* 0x000fe400037fe4ff */
[C---:B------:R-:W-:Y:S02]  /*0ce0*/  @!P4 SHF.L.U32 R51, R10.reuse, 0x2, RZ ;  /* 0x000000020a33c819 */ /* 0x040fe400000006ff */
[----:B------:R1:W5:Y:S01]  /*0cf0*/  @!P0 LDG.E.64 R2, desc[UR12][R24.64] ;  /* 0x0000000c18028981 */ /* 0x000362000c1e1b00 */
[----:B------:R-:W-:Y:S02]  /*0d00*/  ISETP.GE.U32.AND P0, PT, R53, UR16, PT ;  /* 0x0000001035007c0c */ /* 0x000fe4000bf06070 */
[----:B------:R-:W-:-:S02]  /*0d10*/  @!P4 SHF.L.U64.HI R34, R10, 0x2, R11 ;  /* 0x000000020a22c819 */ /* 0x000fc4000001020b */
[----:B------:R-:W-:Y:S02]  /*0d20*/  CS2R R10, SRZ ;  /* 0x00000000000a7805 */ /* 0x000fe4000001ff00 */
[----:B------:R-:W-:Y:S01]  /*0d30*/  ISETP.GE.AND.EX P0, PT, R55, UR17, PT, P0 ;  /* 0x0000001137007c0c */ /* 0x000fe2000bf06300 */
[----:B0-----:R-:W0:Y:S01]  /*0d40*/  @!P4 LDC.64 R22, c[0x0][0x398] ;  /* 0x0000e600ff16cb82 */ /* 0x001e220000000a00 */
[----:B------:R-:W-:Y:S02]  /*0d50*/  IADD3 R35, PT, PT, R39, 0x70, RZ ;  /* 0x0000007027237810 */ /* 0x000fe40007ffe0ff */
[----:B------:R4:W5:Y:S02]  /*0d60*/  @!P1 LDG.E.64 R10, desc[UR12][R16.64] ;  /* 0x0000000c100a9981 */ /* 0x000964000c1e1b00 */
[----:B------:R-:W-:Y:S02]  /*0d70*/  ISETP.GE.U32.AND P1, PT, R35, UR16, PT ;  /* 0x0000001023007c0c */ /* 0x000fe4000bf26070 */
[----:B--2---:R2:W-:Y:S05]  /*0d80*/  STL.64 [R1+0x18], R12 ;  /* 0x0000180c01007387 */ /* 0x0045ea0000100a00 */
[----:B------:R-:W0:Y:S01]  /*0d90*/  @!P0 LDC.64 R36, c[0x0][0x3f8] ;  /* 0x0000fe00ff248b82 */ /* 0x000e220000000a00 */
[----:B-1----:R-:W-:-:S02]  /*0da0*/  IADD3 R25, PT, PT, R39, 0x80, RZ ;  /* 0x0000008027197810 */ /* 0x002fc40007ffe0ff */
[----:B------:R-:W-:Y:S02]  /*0db0*/  CS2R R14, SRZ ;  /* 0x00000000000e7805 */ /* 0x000fe4000001ff00 */
[----:B------:R-:W-:Y:S02]  /*0dc0*/  SHF.R.S32.HI R43, RZ, 0x1f, R35 ;  /* 0x0000001fff2b7819 */ /* 0x000fe40000011423 */
[----:B------:R-:W-:Y:S01]  /*0dd0*/  IADD3 R24, PT, PT, R39, 0x90, RZ ;  /* 0x0000009027187810 */ /* 0x000fe20007ffe0ff */
[----:B------:R-:W1:Y:S01]  /*0de0*/  @!P0 LDC.64 R48, c[0x0][0x398] ;  /* 0x0000e600ff308b82 */ /* 0x000e620000000a00 */
[----:B----4-:R4:W-:Y:S01]  /*0df0*/  STL.64 [R1+0x20], R32 ;  /* 0x0000202001007387 */ /* 0x0109e20000100a00 */
[----:B--2---:R-:W-:-:S03]  /*0e00*/  CS2R R12, SRZ ;  /* 0x00000000000c7805 */ /* 0x004fc6000001ff00 */
[----:B------:R-:W5:Y:S01]  /*0e10*/  @!P5 LDG.E.64 R14, desc[UR12][R30.64] ;  /* 0x0000000c1e0ed981 */ /* 0x000f62000c1e1b00 */
[----:B------:R-:W-:-:S03]  /*0e20*/  ISETP.GE.AND.EX P1, PT, R43, UR17, PT, P1 ;  /* 0x000000112b007c0c */ /* 0x000fc6000bf26310 */
[----:B------:R2:W5:Y:S01]  /*0e30*/  @!P2 LDG.E.64 R12, desc[UR12][R26.64] ;  /* 0x0000000c1a0ca981 */ /* 0x000562000c1e1b00 */
[----:B----4-:R-:W-:-:S06]  /*0e40*/  CS2R R32, SRZ ;  /* 0x0000000000207805 */ /* 0x010fcc000001ff00 */
[----:B------:R4:W4:Y:S03]  /*0e50*/  @!P5 LDG.E.64 R32, desc[UR12][R18.64] ;  /* 0x0000000c1220d981 */ /* 0x000926000c1e1b00 */
[----:B------:R-:W1:Y:S01]  /*0e60*/  @!P1 LDC.64 R16, c[0x0][0x3f8] ;  /* 0x0000fe00ff109b82 */ /* 0x000e620000000a00 */
[----:B------:R-:W-:Y:S01]  /*0e70*/  ISETP.GE.U32.AND P2, PT, R25, UR16, PT ;  /* 0x0000001019007c0c */ /* 0x000fe2000bf46070 */
[----:B---3--:R3:W-:Y:S01]  /*0e80*/  STL.64 [R1+0x10], R46 ;  /* 0x0000102e01007387 */ /* 0x0087e20000100a00 */
[----:B------:R-:W-:Y:S02]  /*0e90*/  ISETP.GE.U32.AND P5, PT, R24, UR16, PT ;  /* 0x0000001018007c0c */ /* 0x000fe4000bfa6070 */
[----:B------:R-:W-:Y:S02]  /*0ea0*/  SHF.R.S32.HI R45, RZ, 0x1f, R24 ;  /* 0x0000001fff2d7819 */ /* 0x000fe40000011418 */
[----:B---3--:R-:W-:-:S04]  /*0eb0*/  SHF.R.S32.HI R47, RZ, 0x1f, R25 ;  /* 0x0000001fff2f7819 */ /* 0x008fc80000011419 */
[----:B------:R-:W-:Y:S02]  /*0ec0*/  ISETP.GE.AND.EX P2, PT, R47, UR17, PT, P2 ;  /* 0x000000112f007c0c */ /* 0x000fe4000bf46320 */
[----:B--2---:R-:W-:Y:S02]  /*0ed0*/  @!P4 IADD3 R26, P6, PT, R51, R40, RZ ;  /* 0x00000028331ac210 */ /* 0x004fe40007fde0ff */
[----:B------:R-:W-:Y:S01]  /*0ee0*/  ISETP.GE.AND.EX P5, PT, R45, UR17, PT, P5 ;  /* 0x000000112d007c0c */ /* 0x000fe2000bfa6350 */
[----:B0-----:R-:W-:Y:S01]  /*0ef0*/  @!P0 IMAD R38, R55, R36, RZ ;  /* 0x0000002437268224 */ /* 0x001fe200078e02ff */
[----:B------:R-:W-:Y:S02]  /*0f00*/  @!P0 MOV R30, R4 ;  /* 0x00000004001e8202 */ /* 0x000fe40000000f00 */
[----:B------:R-:W-:Y:S02]  /*0f10*/  @!P0 MOV R31, R7 ;  /* 0x00000007001f8202 */ /* 0x000fe40000000f00 */
[----:B------:R-:W-:-:S02]  /*0f20*/  @!P4 IADD3.X R27, PT, PT, R34, R41, RZ, P6, !PT ;  /* 0x00000029221bc210 */ /* 0x000fc400037fe4ff */
[----:B------:R-:W-:Y:S01]  /*0f30*/  @!P4 IADD3 R22, P6, PT, R51, R22, RZ ;  /* 0x000000163316c210 */ /* 0x000fe20007fde0ff */
[C---:B------:R-:W-:Y:S01]  /*0f40*/  @!P0 IMAD R51, R53.reuse, R37, R38 ;  /* 0x0000002535338224 */ /* 0x040fe200078e0226 */
[----:B----4-:R-:W0:Y:S01]  /*0f50*/  @!P2 LDC.64 R18, c[0x0][0x3f8] ;  /* 0x0000fe00ff12ab82 */ /* 0x010e220000000a00 */
[----:B------:R-:W-:Y:S01]  /*0f60*/  @!P0 IMAD.WIDE.U32 R30, R53, R36, R30 ;  /* 0x00000024351e8225 */ /* 0x000fe200078e001e */
[----:B------:R-:W-:Y:S02]  /*0f70*/  @!P4 IADD3.X R23, PT, PT, R34, R23, RZ, P6, !PT ;  /* 0x000000172217c210 */ /* 0x000fe400037fe4ff */
[----:B------:R-:W-:Y:S02]  /*0f80*/  CS2R R20, SRZ ;  /* 0x0000000000147805 */ /* 0x000fe4000001ff00 */
[----:B------:R-:W-:Y:S01]  /*0f90*/  IADD3 R46, PT, PT, R39, 0xa0, RZ ;  /* 0x000000a0272e7810 */ /* 0x000fe20007ffe0ff */
[----:B-1----:R-:W-:Y:S01]  /*0fa0*/  @!P1 IMAD R38, R43, R16, RZ ;  /* 0x000000102b269224 */ /* 0x002fe200078e02ff */
[----:B------:R-:W-:Y:S01]  /*0fb0*/  @!P0 IADD3 R31, PT, PT, R31, R51, RZ ;  /* 0x000000331f1f8210 */ /* 0x000fe20007ffe0ff */
[----:B------:R1:W5:Y:S01]  /*0fc0*/  @!P4 LDG.E.64 R74, desc[UR12][R26.64] ;  /* 0x0000000c1a4ac981 */ /* 0x000362000c1e1b00 */
[----:B------:R-:W2:Y:S01]  /*0fd0*/  @!P5 LDC.64 R42, c[0x0][0x3f8] ;  /* 0x0000fe00ff2adb82 */ /* 0x000ea20000000a00 */
[----:B------:R-:W-:-:S02]  /*0fe0*/  @!P0 SHF.L.U32 R51, R30, 0x2, RZ ;  /* 0x000000021e338819 */ /* 0x000fc400000006ff */
[----:B------:R-:W-:Y:S02]  /*0ff0*/  @!P0 SHF.L.U64.HI R34, R30, 0x2, R31 ;  /* 0x000000021e228819 */ /* 0x000fe4000001021f */
[----:B------:R-:W-:Y:S02]  /*1000*/  @!P1 MOV R30, R4 ;  /* 0x00000004001e9202 */ /* 0x000fe40000000f00 */
[----:B------:R-:W-:Y:S01]  /*1010*/  @!P1 MOV R31, R7 ;  /* 0x00000007001f9202 */ /* 0x000fe20000000f00 */
[C---:B------:R-:W-:Y:S01]  /*1020*/  @!P1 IMAD R53, R35.reuse, R17, R38 ;  /* 0x0000001123359224 */ /* 0x040fe200078e0226 */
[----:B------:R-:W3:Y:S01]  /*1030*/  @!P1 LDC.64 R36, c[0x0][0x3a0] ;  /* 0x0000e800ff249b82 */ /* 0x000ee20000000a00 */
[----:B------:R-:W-:-:S05]  /*1040*/  @!P1 IMAD.WIDE.U32 R16, R35, R16, R30 ;  /* 0x0000001023109225 */ /* 0x000fca00078e001e */
[----:B------:R-:W-:Y:S01]  /*1050*/  @!P1 IADD3 R17, PT, PT, R17, R53, RZ ;  /* 0x0000003511119210 */ /* 0x000fe20007ffe0ff */
[----:B0-----:R-:W-:Y:S01]  /*1060*/  @!P2 IMAD R38, R47, R18, RZ ;  /* 0x000000122f26a224 */ /* 0x001fe200078e02ff */
[C---:B------:R-:W-:Y:S01]  /*1070*/  @!P1 SHF.L.U32 R31, R16.reuse, 0x2, RZ ;  /* 0x00000002101f9819 */ /* 0x040fe200000006ff */
[----:B------:R-:W0:Y:S01]  /*1080*/  @!P1 LDC.64 R40, c[0x0][0x398] ;  /* 0x0000e600ff289b82 */ /* 0x000e220000000a00 */
[----:B------:R-:W-:Y:S02]  /*1090*/  @!P1 SHF.L.U64.HI R30, R16, 0x2, R17 ;  /* 0x00000002101e9819 */ /* 0x000fe40000010211 */
[----:B------:R-:W-:Y:S02]  /*10a0*/  @!P2 MOV R16, R4 ;  /* 0x000000040010a202 */ /* 0x000fe40000000f00 */
[----:B------:R-:W-:Y:S01]  /*10b0*/  @!P2 MOV R17, R7 ;  /* 0x000000070011a202 */ /* 0x000fe20000000f00 */
[----:B------:R-:W-:Y:S02]  /*10c0*/  @!P2 IMAD R35, R25, R19, R38 ;  /* 0x000000131923a224 */ /* 0x000fe400078e0226 */
[----:B--2---:R-:W-:Y:S01]  /*10d0*/  @!P5 IMAD R45, R45, R42, RZ ;  /* 0x0000002a2d2dd224 */ /* 0x004fe200078e02ff */
[----:B------:R-:W2:Y:S01]  /*10e0*/  @!P2 LDC.64 R52, c[0x0][0x3a0] ;  /* 0x0000e800ff34ab82 */ /* 0x000ea20000000a00 */
[----:B------:R-:W-:Y:S01]  /*10f0*/  @!P2 IMAD.WIDE.U32 R18, R25, R18, R16 ;  /* 0x000000121912a225 */ /* 0x000fe200078e0010 */
[----:B------:R-:W-:-:S02]  /*1100*/  @!P5 MOV R16, R4 ;  /* 0x000000040010d202 */ /* 0x000fc40000000f00 */
[----:B------:R-:W-:Y:S01]  /*1110*/  @!P5 MOV R17, R7 ;  /* 0x000000070011d202 */ /* 0x000fe20000000f00 */
[C---:B------:R-:W-:Y:S02]  /*1120*/  @!P5 IMAD R43, R24.reuse, R43, R45 ;  /* 0x0000002b182bd224 */ /* 0x040fe400078e022d */
[----:B------:R-:W-:Y:S01]  /*1130*/  @!P5 IMAD.WIDE.U32 R24, R24, R42, R16 ;  /* 0x0000002a1818d225 */ /* 0x000fe200078e0010 */
[----:B------:R-:W-:-:S06]  /*1140*/  CS2R R16, SRZ ;  /* 0x0000000000107805 */ /* 0x000fcc000001ff00 */
[----:B------:R4:W5:Y:S01]  /*1150*/  @!P3 LDG.E.64 R16, desc[UR12][R28.64] ;  /* 0x0000000c1c10b981 */ /* 0x000962000c1e1b00 */
[----:B------:R-:W-:Y:S02]  /*1160*/  ISETP.GE.U32.AND P3, PT, R46, UR16, PT ;  /* 0x000000102e007c0c */ /* 0x000fe4000bf66070 */
[----:B------:R-:W-:Y:S02]  /*1170*/  IADD3 R45, PT, PT, R39, 0xb0, RZ ;  /* 0x000000b0272d7810 */ /* 0x000fe40007ffe0ff */
[----:B------:R-:W-:Y:S02]  /*1180*/  @!P2 IADD3 R35, PT, PT, R19, R35, RZ ;  /* 0x000000231323a210 */ /* 0x000fe40007ffe0ff */
[----:B-1----:R-:W-:Y:S02]  /*1190*/  SHF.R.S32.HI R27, RZ, 0x1f, R45 ;  /* 0x0000001fff1b7819 */ /* 0x002fe4000001142d */
[C---:B------:R-:W-:Y:S01]  /*11a0*/  @!P2 SHF.L.U32 R47, R18.reuse, 0x2, RZ ;  /* 0x00000002122fa819 */ /* 0x040fe200000006ff */
[----:B----4-:R-:W1:Y:S01]  /*11b0*/  @!P5 LDC.64 R28, c[0x0][0x398] ;  /* 0x0000e600ff1cdb82 */ /* 0x010e620000000a00 */
[----:B------:R-:W-:-:S02]  /*11c0*/  @!P2 SHF.L.U64.HI R35, R18, 0x2, R35 ;  /* 0x000000021223a819 */ /* 0x000fc40000010223 */
[----:B------:R-:W-:Y:S02]  /*11d0*/  CS2R R18, SRZ ;  /* 0x0000000000127805 */ /* 0x000fe4000001ff00 */
[----:B------:R-:W-:-:S04]  /*11e0*/  IADD3 R26, PT, PT, R39, 0xc0, RZ ;  /* 0x000000c0271a7810 */ /* 0x000fc80007ffe0ff */
[----:B------:R-:W-:Y:S01]  /*11f0*/  SHF.R.S32.HI R38, RZ, 0x1f, R26 ;  /* 0x0000001fff267819 */ /* 0x000fe2000001141a */
[----:B------:R4:W5:Y:S01]  /*1200*/  @!P4 LDG.E.64 R18, desc[UR12][R22.64] ;  /* 0x0000000c1612c981 */ /* 0x000962000c1e1b00 */
[----:B------:R-:W-:-:S04]  /*1210*/  ISETP.GE.U32.AND P4, PT, R26, UR16, PT ;  /* 0x000000101a007c0c */ /* 0x000fc8000bf86070 */
[----:B------:R-:W-:Y:S02]  /*1220*/  ISETP.GE.AND.EX P4, PT, R38, UR17, PT, P4 ;  /* 0x0000001126007c0c */ /* 0x000fe4000bf86340 */
[----:B----4-:R-:W-:Y:S02]  /*1230*/  CS2R R22, SRZ ;  /* 0x0000000000167805 */ /* 0x010fe4000001ff00 */
[----:B------:R-:W-:-:S04]  /*1240*/  @!P5 IADD3 R43, PT, PT, R25, R43, RZ ;  /* 0x0000002b192bd210 */ /* 0x000fc80007ffe0ff */
[C---:B------:R-:W-:Y:S02]  /*1250*/  @!P5 SHF.L.U64.HI R44, R24.reuse, 0x2, R43 ;  /* 0x00000002182cd819 */ /* 0x040fe4000001022b */
[----:B------:R-:W-:Y:S02]  /*1260*/  @!P5 SHF.L.U32 R25, R24, 0x2, RZ ;  /* 0x000000021819d819 */ /* 0x000fe400000006ff */
[----:B------:R-:W-:Y:S01]  /*1270*/  CS2R R62, SRZ ;  /* 0x00000000003e7805 */ /* 0x000fe2000001ff00 */
[----:B------:R-:W-:Y:S01]  /*1280*/  UIMAD.WIDE UR8, UR5, 0x8, UR8 ;  /* 0x00000008050878a5 */ /* 0x000fe2000f8e0208 */
[----:B------:R4:W-:Y:S02]  /*1290*/  STL.64 [R1], R32 ;  /* 0x0000002001007387 */ /* 0x0009e40000100a00 */
[----:B----4-:R-:W4:Y:S02]  /*12a0*/  @!P0 LDC.64 R32, c[0x0][0x3a0] ;  /* 0x0000e800ff208b82 */ /* 0x010f240000000a00 */
[----:B----4-:R-:W-:-:S04]  /*12b0*/  @!P0 IADD3 R32, P6, PT, R51, R32, RZ ;  /* 0x0000002033208210 */ /* 0x010fc80007fde0ff */
[C---:B------:R-:W-:Y:S02]  /*12c0*/  @!P0 IADD3.X R33, PT, PT, R34.reuse, R33, RZ, P6, !PT ;  /* 0x0000002122218210 */ /* 0x040fe400037fe4ff */
[----:B------:R-:W-:Y:S02]  /*12d0*/  @!P0 IADD3 R48, P6, PT, R51, R48, RZ ;  /* 0x0000003033308210 */ /* 0x000fe40007fde0ff */
[----:B------:R-:W4:Y:S01]  /*12e0*/  @!P2 LDC.64 R50, c[0x0][0x398] ;  /* 0x0000e600ff32ab82 */ /* 0x000f220000000a00 */
[----:B------:R0:W5:Y:S01]  /*12f0*/  @!P0 LDG.E.64 R72, desc[UR12][R32.64] ;  /* 0x0000000c20488981 */ /* 0x000162000c1e1b00 */
[----:B------:R-:W-:Y:S02]  /*1300*/  @!P0 IADD3.X R49, PT, PT, R34, R49, RZ, P6, !PT ;  /* 0x0000003122318210 */ /* 0x000fe400037fe4ff */
[----:B------:R-:W-:-:S03]  /*1310*/  SHF.R.S32.HI R34, RZ, 0x1f, R46 ;  /* 0x0000001fff227819 */ /* 0x000fc6000001142e */
[----:B------:R1:W5:Y:S01]  /*1320*/  @!P0 LDG.E.64 R20, desc[UR12][R48.64] ;  /* 0x0000000c30148981 */ /* 0x000362000c1e1b00 */
[----:B------:R-:W-:Y:S02]  /*1330*/  ISETP.GE.AND.EX P3, PT, R34, UR17, PT, P3 ;  /* 0x0000001122007c0c */ /* 0x000fe4000bf66330 */
[----:B------:R-:W-:Y:S02]  /*1340*/  ISETP.GE.U32.AND P0, PT, R45, UR16, PT ;  /* 0x000000102d007c0c */ /* 0x000fe4000bf06070 */
[----:B---3--:R-:W-:Y:S02]  /*1350*/  @!P1 IADD3 R36, P6, PT, R31, R36, RZ ;  /* 0x000000241f249210 */ /* 0x008fe40007fde0ff */
[----:B------:R-:W-:-:S07]  /*1360*/  ISETP.GE.AND.EX P0, PT, R27, UR17, PT, P0 ;  /* 0x000000111b007c0c */ /* 0x000fce000bf06300 */
[----:B0-----:R-:W0:Y:S01]  /*1370*/  @!P3 LDC.64 R32, c[0x0][0x3f8] ;  /* 0x0000fe00ff20bb82 */ /* 0x001e220000000a00 */
[----:B------:R-:W-:Y:S02]  /*1380*/  @!P1 IADD3.X R37, PT, PT, R30, R37, RZ, P6, !PT ;  /* 0x000000251e259210 */ /* 0x000fe400037fe4ff */
[----:B------:R-:W-:-:S03]  /*1390*/  @!P1 IADD3 R40, P6, PT, R31, R40, RZ ;  /* 0x000000281f289210 */ /* 0x000fc60007fde0ff */
[----:B------:R-:W5:Y:S01]  /*13a0*/  @!P1 LDG.E.64 R70, desc[UR12][R36.64] ;  /* 0x0000000c24469981 */ /* 0x000f62000c1e1b00 */
[----:B------:R-:W-:Y:S01]  /*13b0*/  @!P1 IADD3.X R41, PT, PT, R30, R41, RZ, P6, !PT ;  /* 0x000000291e299210 */ /* 0x000fe200037fe4ff */
[----:B------:R-:W3:Y:S08]  /*13c0*/  @!P0 LDC.64 R54, c[0x0][0x3f8] ;  /* 0x0000fe00ff368b82 */ /* 0x000ef00000000a00 */
[----:B------:R-:W3:Y:S01]  /*13d0*/  @!P5 LDC.64 R30, c[0x0][0x3a0] ;  /* 0x0000e800ff1edb82 */ /* 0x000ee20000000a00 */
[----:B------:R1:W5:Y:S01]  /*13e0*/  @!P1 LDG.E.64 R22, desc[UR12][R40.64] ;  /* 0x0000000c28169981 */ /* 0x000362000c1e1b00 */
[----:B--2---:R-:W-:-:S02]  /*13f0*/  @!P2 IADD3 R52, P1, PT, R47, R52, RZ ;  /* 0x000000342f34a210 */ /* 0x004fc40007f3e0ff */
[----:B----4-:R-:W-:Y:S01]  /*1400*/  @!P2 IADD3 R50, P6, PT, R47, R50, RZ ;  /* 0x000000322f32a210 */ /* 0x010fe20007fde0ff */
[----:B0-----:R-:W-:-:S03]  /*1410*/  @!P3 IMAD R34, R34, R32, RZ ;  /* 0x000000202222b224 */ /* 0x001fc600078e02ff */
[----:B------:R-:W0:Y:S01]  /*1420*/  @!P3 LDC.64 R42, c[0x0][0x398] ;  /* 0x0000e600ff2abb82 */ /* 0x000e220000000a00 */
[C---:B------:R-:W-:Y:S02]  /*1430*/  @!P2 IADD3.X R53, PT, PT, R35.reuse, R53, RZ, P1, !PT ;  /* 0x000000352335a210 */ /* 0x040fe40000ffe4ff */
[----:B------:R-:W-:Y:S01]  /*1440*/  @!P2 IADD3.X R51, PT, PT, R35, R51, RZ, P6, !PT ;  /* 0x000000332333a210 */ /* 0x000fe200037fe4ff */
[----:B-1----:R-:W-:-:S04]  /*1450*/  @!P3 IMAD R49, R46, R33, R34 ;  /* 0x000000212e31b224 */ /* 0x002fc800078e0222 */
[----:B------:R-:W1:Y:S01]  /*1460*/  @!P3 LDC.64 R40, c[0x0][0x3a0] ;  /* 0x0000e800ff28bb82 */ /* 0x000e620000000a00 */
[----:B------:R-:W-:Y:S02]  /*1470*/  @!P3 MOV R34, R4 ;  /* 0x000000040022b202 */ /* 0x000fe40000000f00 */
[----:B------:R-:W-:-:S05]  /*1480*/  @!P3 MOV R35, R7 ;  /* 0x000000070023b202 */ /* 0x000fca0000000f00 */
[----:B------:R-:W2:Y:S01]  /*1490*/  @!P4 LDC.64 R36, c[0x0][0x3f8] ;  /* 0x0000fe00ff24cb82 */ /* 0x000ea20000000a00 */
[----:B------:R-:W-:Y:S01]  /*14a0*/  @!P3 IMAD.WIDE.U32 R32, R46, R32, R34 ;  /* 0x000000202e20b225 */ /* 0x000fe200078e0022 */
[----:B---3--:R-:W-:-:S06]  /*14b0*/  @!P5 IADD3 R30, P1, PT, R25, R30, RZ ;  /* 0x0000001e191ed210 */ /* 0x008fcc0007f3e0ff */
[----:B------:R-:W3:Y:S01]  /*14c0*/  @!P0 LDC.64 R46, c[0x0][0x3a0] ;  /* 0x0000e800ff2e8b82 */ /* 0x000ee20000000a00 */
[----:B------:R-:W-:Y:S01]  /*14d0*/  @!P5 IADD3 R28, P6, PT, R25, R28, RZ ;  /* 0x0000001c191cd210 */ /* 0x000fe20007fde0ff */
[----:B------:R-:W-:Y:S01]  /*14e0*/  @!P0 IMAD R56, R27, R54, RZ ;  /* 0x000000361b388224 */ /* 0x000fe200078e02ff */
[----:B------:R-:W-:Y:S02]  /*14f0*/  @!P0 MOV R34, R4 ;  /* 0x0000000400228202 */ /* 0x000fe40000000f00 */
[----:B------:R-:W-:Y:S02]  /*1500*/  @!P0 MOV R35, R7 ;  /* 0x0000000700238202 */ /* 0x000fe40000000f00 */
[C---:B------:R-:W-:Y:S02]  /*1510*/  @!P5 IADD3.X R31, PT, PT, R44.reuse, R31, RZ, P1, !PT ;  /* 0x0000001f2c1fd210 */ /* 0x040fe40000ffe4ff */
[----:B------:R-:W-:Y:S02]  /*1520*/  @!P5 IADD3.X R29, PT, PT, R44, R29, RZ, P6, !PT ;  /* 0x0000001d2c1dd210 */ /* 0x000fe400037fe4ff */
[----:B------:R-:W-:-:S02]  /*1530*/  @!P3 IADD3 R33, PT, PT, R33, R49, RZ ;  /* 0x000000312121b210 */ /* 0x000fc40007ffe0ff */
[C---:B------:R-:W-:Y:S01]  /*1540*/  @!P3 SHF.L.U32 R44, R32.reuse, 0x2, RZ ;  /* 0x00000002202cb819 */ /* 0x040fe200000006ff */
[C---:B------:R-:W-:Y:S01]  /*1550*/  @!P0 IMAD R56, R45.reuse, R55, R56 ;  /* 0x000000372d388224 */ /* 0x040fe200078e0238 */
[----:B------:R-:W-:Y:S01]  /*1560*/  @!P3 SHF.L.U64.HI R27, R32, 0x2, R33 ;  /* 0x00000002201bb819 */ /* 0x000fe20000010221 */
[----:B------:R-:W-:Y:S01]  /*1570*/  @!P0 IMAD.WIDE.U32 R54, R45, R54, R34 ;  /* 0x000000362d368225 */ /* 0x000fe200078e0022 */
[----:B-1----:R-:W-:Y:S01]  /*1580*/  @!P3 IADD3 R40, P6, PT, R44, R40, RZ ;  /* 0x000000282c28b210 */ /* 0x002fe20007fde0ff */
[----:B------:R-:W1:Y:S03]  /*1590*/  @!P0 LDC.64 R48, c[0x0][0x398] ;  /* 0x0000e600ff308b82 */ /* 0x000e660000000a00 */
[----:B------:R-:W-:Y:S02]  /*15a0*/  @!P3 IADD3.X R41, PT, PT, R27, R41, RZ, P6, !PT ;  /* 0x000000291b29b210 */ /* 0x000fe400037fe4ff */
[----:B------:R-:W-:Y:S01]  /*15b0*/  @!P0 IADD3 R56, PT, PT, R55, R56, RZ ;  /* 0x0000003837388210 */ /* 0x000fe20007ffe0ff */
[----:B--2---:R-:W-:Y:S01]  /*15c0*/  @!P4 IMAD R55, R38, R36, RZ ;  /* 0x000000242637c224 */ /* 0x004fe200078e02ff */
[----:B0-----:R-:W-:Y:S01]  /*15d0*/  @!P3 IADD3 R42, P6, PT, R44, R42, RZ ;  /* 0x0000002a2c2ab210 */ /* 0x001fe20007fde0ff */
[----:B------:R-:W0:Y:S01]  /*15e0*/  @!P4 LDC.64 R32, c[0x0][0x3a0] ;  /* 0x0000e800ff20cb82 */ /* 0x000e220000000a00 */
[----:B------:R-:W-:-:S02]  /*15f0*/  @!P0 SHF.L.U32 R38, R54, 0x2, RZ ;  /* 0x0000000236268819 */ /* 0x000fc400000006ff */
[----:B------:R-:W-:Y:S02]  /*1600*/  @!P3 IADD3.X R43, PT, PT, R27, R43, RZ, P6, !PT ;  /* 0x0000002b1b2bb210 */ /* 0x000fe400037fe4ff */
[----:B------:R-:W-:Y:S02]  /*1610*/  @!P0 SHF.L.U64.HI R27, R54, 0x2, R56 ;  /* 0x00000002361b8819 */ /* 0x000fe40000010238 */
[----:B---3--:R-:W-:Y:S01]  /*1620*/  @!P0 IADD3 R46, P6, PT, R38, R46, RZ ;  /* 0x0000002e262e8210 */ /* 0x008fe20007fde0ff */
[----:B------:R-:W2:Y:S03]  /*1630*/  @!P4 LDC.64 R44, c[0x0][0x398] ;  /* 0x0000e600ff2ccb82 */ /* 0x000ea60000000a00 */
[----:B------:R-:W-:-:S05]  /*1640*/  @!P0 IADD3.X R47, PT, PT, R27, R47, RZ, P6, !PT ;  /* 0x0000002f1b2f8210 */ /* 0x000fca00037fe4ff */
[----:B------:R3:W5:Y:S02]  /*1650*/  @!P0 LDG.E.64 R62, desc[UR12][R46.64] ;  /* 0x0000000c2e3e8981 */ /* 0x000764000c1e1b00 */
[----:B---3--:R-:W-:Y:S02]  /*1660*/  MOV R46, UR8 ;  /* 0x00000008002e7c02 */ /* 0x008fe40008000f00 */
[----:B------:R-:W-:-:S06]  /*1670*/  MOV R47, UR9 ;  /* 0x00000009002f7c02 */ /* 0x000fcc0008000f00 */
[----:B------:R-:W3:Y:S01]  /*1680*/  LDG.E.64 R46, desc[UR12][R46.64] ;  /* 0x0000000c2e2e7981 */ /* 0x000ee2000c1e1b00 */
[----:B------:R-:W-:-:S04]  /*1690*/  IADD3 R24, PT, PT, R39, 0xd0, RZ ;  /* 0x000000d027187810 */ /* 0x000fc80007ffe0ff */
[----:B------:R-:W-:Y:S02]  /*16a0*/  ISETP.GE.U32.AND P1, PT, R24, UR16, PT ;  /* 0x0000001018007c0c */ /* 0x000fe4000bf26070 */
[----:B------:R-:W-:-:S04]  /*16b0*/  SHF.R.S32.HI R25, RZ, 0x1f, R24 ;  /* 0x0000001fff197819 */ /* 0x000fc80000011418 */
[----:B------:R-:W-:Y:S01]  /*16c0*/  ISETP.GE.AND.EX P1, PT, R25, UR17, PT, P1 ;  /* 0x0000001119007c0c */ /* 0x000fe2000bf26310 */
[----:B------:R-:W-:-:S12]  /*16d0*/  @!P4 IMAD R37, R26, R37, R55 ;  /* 0x000000251a25c224 */ /* 0x000fd800078e0237 */
[----:B------:R-:W4:Y:S01]  /*16e0*/  @!P1 LDC.64 R34, c[0x0][0x3f8] ;  /* 0x0000fe00ff229b82 */ /* 0x000f220000000a00 */
[----:B------:R-:W-:Y:S02]  /*16f0*/  @!P4 MOV R54, R4 ;  /* 0x000000040036c202 */ /* 0x000fe40000000f00 */
[----:B------:R-:W-:Y:S02]  /*1700*/  @!P4 MOV R55, R7 ;  /* 0x000000070037c202 */ /* 0x000fe40000000f00 */
[----:B-1----:R-:W-:Y:S01]  /*1710*/  @!P0 IADD3 R48, P6, PT, R38, R48, RZ ;  /* 0x0000003026308210 */ /* 0x002fe20007fde0ff */
[----:B------:R-:W-:-:S03]  /*1720*/  @!P4 IMAD.WIDE.U32 R54, R26, R36, R54 ;  /* 0x000000241a36c225 */ /* 0x000fc600078e0036 */
[----:B------:R-:W-:Y:S02]  /*1730*/  @!P0 IADD3.X R49, PT, PT, R27, R49, RZ, P6, !PT ;  /* 0x000000311b318210 */ /* 0x000fe400037fe4ff */
[----:B------:R-:W-:Y:S02]  /*1740*/  @!P1 MOV R26, R4 ;  /* 0x00000004001a9202 */ /* 0x000fe40000000f00 */
[----:B------:R-:W-:Y:S02]  /*1750*/  @!P4 IADD3 R55, PT, PT, R55, R37, RZ ;  /* 0x000000253737c210 */ /* 0x000fe40007ffe0ff */
[C---:B------:R-:W-:Y:S02]  /*1760*/  @!P4 SHF.L.U32 R37, R54.reuse, 0x2, RZ ;  /* 0x000000023625c819 */ /* 0x040fe400000006ff */
[----:B------:R-:W-:Y:S02]  /*1770*/  @!P1 MOV R27, R7 ;  /* 0x00000007001b9202 */ /* 0x000fe40000000f00 */
[----:B------:R-:W-:Y:S01]  /*1780*/  @!P4 SHF.L.U64.HI R54, R54, 0x2, R55 ;  /* 0x000000023636c819 */ /* 0x000fe20000010237 */
[----:B----4-:R-:W-:Y:S01]  /*1790*/  @!P1 IMAD R25, R25, R34, RZ ;  /* 0x0000002219199224 */ /* 0x010fe200078e02ff */
[----:B0-----:R-:W-:-:S03]  /*17a0*/  @!P4 IADD3 R32, P6, PT, R37, R32, RZ ;  /* 0x000000202520c210 */ /* 0x001fc60007fde0ff */
[C---:B------:R-:W-:Y:S02]  /*17b0*/  @!P1 IMAD R25, R24.reuse, R35, R25 ;  /* 0x0000002318199224 */ /* 0x040fe400078e0219 */
[----:B------:R-:W-:Y:S01]  /*17c0*/  @!P1 IMAD.WIDE.U32 R34, R24, R34, R26 ;  /* 0x0000002218229225 */ /* 0x000fe200078e001a */
[----:B------:R-:W-:Y:S02]  /*17d0*/  @!P4 IADD3.X R33, PT, PT, R54, R33, RZ, P6, !PT ;  /* 0x000000213621c210 */ /* 0x000fe400037fe4ff */
[----:B--2---:R-:W-:Y:S02]  /*17e0*/  @!P4 IADD3 R44, P6, PT, R37, R44, RZ ;  /* 0x0000002c252cc210 */ /* 0x004fe40007fde0ff */
[----:B------:R-:W-:Y:S02]  /*17f0*/  @!P1 IADD3 R37, PT, PT, R35, R25, RZ ;  /* 0x0000001923259210 */ /* 0x000fe40007ffe0ff */
[----:B------:R-:W-:Y:S02]  /*1800*/  CS2R R24, SRZ ;  /* 0x0000000000187805 */ /* 0x000fe4000001ff00 */
[----:B------:R-:W-:-:S02]  /*1810*/  CS2R R68, SRZ ;  /* 0x0000000000447805 */ /* 0x000fc4000001ff00 */
[C---:B------:R-:W-:Y:S02]  /*1820*/  @!P1 SHF.L.U32 R35, R34.reuse, 0x2, RZ ;  /* 0x0000000222239819 */ /* 0x040fe400000006ff */
[----:B------:R0:W5:Y:S01]  /*1830*/  @!P2 LDG.E.64 R24, desc[UR12][R50.64] ;  /* 0x0000000c3218a981 */ /* 0x000162000c1e1b00 */
[----:B------:R-:W-:-:S03]  /*1840*/  @!P1 SHF.L.U64.HI R37, R34, 0x2, R37 ;  /* 0x0000000222259819 */ /* 0x000fc60000010225 */
[----:B------:R-:W5:Y:S01]  /*1850*/  @!P2 LDG.E.64 R68, desc[UR12][R52.64] ;  /* 0x0000000c3444a981 */ /* 0x000f62000c1e1b00 */
[----:B0-----:R-:W-:Y:S02]  /*1860*/  IADD3 R50, PT, PT, R39, 0xe0, RZ ;  /* 0x000000e027327810 */ /* 0x001fe40007ffe0ff */
[----:B------:R-:W-:Y:S02]  /*1870*/  CS2R R66, SRZ ;  /* 0x0000000000427805 */ /* 0x000fe4000001ff00 */
[----:B------:R-:W-:Y:S02]  /*1880*/  ISETP.GE.U32.AND P2, PT, R50, UR16, PT ;  /* 0x0000001032007c0c */ /* 0x000fe4000bf46070 */
[----:B------:R-:W-:Y:S02]  /*1890*/  CS2R R26, SRZ ;  /* 0x00000000001a7805 */ /* 0x000fe4000001ff00 */
[----:B------:R-:W-:Y:S02]  /*18a0*/  SHF.R.S32.HI R34, RZ, 0x1f, R50 ;  /* 0x0000001fff227819 */ /* 0x000fe40000011432 */
[----:B------:R-:W-:Y:S01]  /*18b0*/  CS2R R64, SRZ ;  /* 0x0000000000407805 */ /* 0x000fe2000001ff00 */
[----:B------:R0:W5:Y:S01]  /*18c0*/  @!P5 LDG.E.64 R66, desc[UR12][R30.64] ;  /* 0x0000000c1e42d981 */ /* 0x000162000c1e1b00 */
[----:B------:R-:W-:-:S03]  /*18d0*/  ISETP.GE.AND.EX P2, PT, R34, UR17, PT, P2 ;  /* 0x0000001122007c0c */ /* 0x000fc6000bf46320 */
[----:B------:R1:W5:Y:S04]  /*18e0*/  @!P5 LDG.E.64 R26, desc[UR12][R28.64] ;  /* 0x0000000c1c1ad981 */ /* 0x000368000c1e1b00 */
[----:B------:R2:W5:Y:S01]  /*18f0*/  @!P3 LDG.E.64 R64, desc[UR12][R40.64] ;  /* 0x0000000c2840b981 */ /* 0x000562000c1e1b00 */
[----:B0-----:R-:W-:Y:S02]  /*1900*/  CS2R R30, SRZ ;  /* 0x00000000001e7805 */ /* 0x001fe4000001ff00 */
[----:B------:R-:W-:Y:S02]  /*1910*/  CS2R R60, SRZ ;  /* 0x00000000003c7805 */ /* 0x000fe4000001ff00 */
[----:B------:R-:W-:Y:S02]  /*1920*/  @!P4 IADD3.X R45, PT, PT, R54, R45, RZ, P6, !PT ;  /* 0x0000002d362dc210 */ /* 0x000fe400037fe4ff */
[----:B------:R-:W-:-:S02]  /*1930*/  CS2R R58, SRZ ;  /* 0x00000000003a7805 */ /* 0x000fc4000001ff00 */
[----:B-1----:R-:W-:Y:S02]  /*1940*/  CS2R R28, SRZ ;  /* 0x00000000001c7805 */ /* 0x002fe4000001ff00 */
[----:B------:R-:W-:Y:S01]  /*1950*/  CS2R R56, SRZ ;  /* 0x0000000000387805 */ /* 0x000fe2000001ff00 */
[----:B------:R0:W5:Y:S01]  /*1960*/  @!P0 LDG.E.64 R30, desc[UR12][R48.64] ;  /* 0x0000000c301e8981 */ /* 0x000162000c1e1b00 */
[----:B--2---:R-:W1:Y:S03]  /*1970*/  @!P1 LDC.64 R40, c[0x0][0x3a0] ;  /* 0x0000e800ff289b82 */ /* 0x004e660000000a00 */
[----:B------:R2:W5:Y:S01]  /*1980*/  @!P3 LDG.E.64 R28, desc[UR12][R42.64] ;  /* 0x0000000c2a1cb981 */ /* 0x000562000c1e1b00 */
[----:B------:R-:W-:-:S03]  /*1990*/  IADD3 R39, PT, PT, R39, 0xf0, RZ ;  /* 0x000000f027277810 */ /* 0x000fc60007ffe0ff */
[----:B------:R4:W5:Y:S01]  /*19a0*/  @!P4 LDG.E.64 R60, desc[UR12][R32.64] ;  /* 0x0000000c203cc981 */ /* 0x000962000c1e1b00 */
[----:B0-----:R-:W0:Y:S03]  /*19b0*/  @!P1 LDC.64 R48, c[0x0][0x398] ;  /* 0x0000e600ff309b82 */ /* 0x001e260000000a00 */
[----:B------:R-:W5:Y:S04]  /*19c0*/  LDL R52, [R1] ;  /* 0x0000000001347983 */ /* 0x000f680000100800 */
[----:B------:R-:W5:Y:S01]  /*19d0*/  LDL R53, [R1+0x4] ;  /* 0x0000040001357983 */ /* 0x000f620000100800 */
[----:B--2---:R-:W2:Y:S01]  /*19e0*/  @!P2 LDC.64 R42, c[0x0][0x3f8] ;  /* 0x0000fe00ff2aab82 */ /* 0x004ea20000000a00 */
[----:B------:R-:W-:-:S02]  /*19f0*/  ISETP.GE.U32.AND P0, PT, R39, UR16, PT ;  /* 0x0000001027007c0c */ /* 0x000fc4000bf06070 */
[----:B------:R-:W-:-:S04]  /*1a00*/  SHF.R.S32.HI R38, RZ, 0x1f, R39 ;  /* 0x0000001fff267819 */ /* 0x000fc80000011427 */
[----:B------:R-:W-:Y:S02]  /*1a10*/  ISETP.GE.AND.EX P0, PT, R38, UR17, PT, P0 ;  /* 0x0000001126007c0c */ /* 0x000fe4000bf06300 */
[----:B-1----:R-:W-:Y:S02]  /*1a20*/  @!P1 IADD3 R40, P3, PT, R35, R40, RZ ;  /* 0x0000002823289210 */ /* 0x002fe40007f7e0ff */
[----:B----4-:R-:W-:Y:S02]  /*1a30*/  CS2R R32, SRZ ;  /* 0x0000000000207805 */ /* 0x010fe4000001ff00 */
[----:B------:R-:W-:Y:S02]  /*1a40*/  @!P1 IADD3.X R41, PT, PT, R37, R41, RZ, P3, !PT ;  /* 0x0000002925299210 */ /* 0x000fe40001ffe4ff */
[----:B0-----:R-:W-:Y:S02]  /*1a50*/  @!P1 IADD3 R48, P3, PT, R35, R48, RZ ;  /* 0x0000003023309210 */ /* 0x001fe40007f7e0ff */
[----:B------:R0:W5:Y:S01]  /*1a60*/  @!P4 LDG.E.64 R32, desc[UR12][R44.64] ;  /* 0x0000000c2c20c981 */ /* 0x000162000c1e1b00 */
[----:B------:R-:W-:Y:S01]  /*1a70*/  @!P2 MOV R35, R7 ;  /* 0x000000070023a202 */ /* 0x000fe20000000f00 */
[----:B--2---:R-:W-:Y:S01]  /*1a80*/  @!P2 IMAD R36, R34, R42, RZ ;  /* 0x0000002a2224a224 */ /* 0x004fe200078e02ff */
[----:B------:R-:W-:Y:S01]  /*1a90*/  @!P2 MOV R34, R4 ;  /* 0x000000040022a202 */ /* 0x000fe20000000f00 */
[----:B------:R1:W5:Y:S01]  /*1aa0*/  @!P1 LDG.E.64 R58, desc[UR12][R40.64] ;  /* 0x0000000c283a9981 */ /* 0x000362000c1e1b00 */
[----:B0-----:R-:W0:Y:S01]  /*1ab0*/  @!P0 LDC.64 R44, c[0x0][0x3f8] ;  /* 0x0000fe00ff2c8b82 */ /* 0x001e220000000a00 */
[----:B------:R-:W-:-:S02]  /*1ac0*/  @!P2 IMAD R36, R50, R43, R36 ;  /* 0x0000002b3224a224 */ /* 0x000fc400078e0224 */
[----:B------:R-:W-:Y:S01]  /*1ad0*/  @!P2 IMAD.WIDE.U32 R42, R50, R42, R34 ;  /* 0x0000002a322aa225 */ /* 0x000fe200078e0022 */
[----:B------:R-:W-:Y:S02]  /*1ae0*/  CS2R R34, SRZ ;  /* 0x0000000000227805 */ /* 0x000fe4000001ff00 */
[----:B------:R-:W-:Y:S02]  /*1af0*/  @!P1 IADD3.X R49, PT, PT, R37, R49, RZ, P3, !PT ;  /* 0x0000003125319210 */ /* 0x000fe40001ffe4ff */
[----:B------:R-:W2:Y:S03]  /*1b00*/  LDC.64 R50, c[0x0][0x3a8] ;  /* 0x0000ea00ff327b82 */ /* 0x000ea60000000a00 */
[----:B------:R4:W5:Y:S05]  /*1b10*/  @!P1 LDG.E.64 R34, desc[UR12][R48.64] ;  /* 0x0000000c30229981 */ /* 0x00096a000c1e1b00 */
[----:B-1----:R-:W1:Y:S08]  /*1b20*/  @!P2 LDC.64 R40, c[0x0][0x3a0] ;  /* 0x0000e800ff28ab82 */ /* 0x002e700000000a00 */
[----:B----4-:R-:W4:Y:S01]  /*1b30*/  @!P2 LDC.64 R48, c[0x0][0x398] ;  /* 0x0000e600ff30ab82 */ /* 0x010f220000000a00 */
[----:B------:R-:W-:-:S02]  /*1b40*/  @!P2 IADD3 R36, PT, PT, R43, R36, RZ ;  /* 0x000000242b24a210 */ /* 0x000fc40007ffe0ff */
[----:B------:R-:W-:Y:S01]  /*1b50*/  @!P2 SHF.L.U32 R37, R42, 0x2, RZ ;  /* 0x000000022a25a819 */ /* 0x000fe200000006ff */
[----:B0-----:R-:W-:Y:S01]  /*1b60*/  @!P0 IMAD R38, R38, R44, RZ ;  /* 0x0000002c26268224 */ /* 0x001fe200078e02ff */
[----:B------:R-:W-:Y:S02]  /*1b70*/  @!P2 SHF.L.U64.HI R36, R42, 0x2, R36 ;  /* 0x000000022a24a819 */ /* 0x000fe40000010224 */
[----:B------:R-:W-:Y:S02]  /*1b80*/  @!P0 MOV R42, R4 ;  /* 0x00000004002a8202 */ /* 0x000fe40000000f00 */
[----:B------:R-:W-:Y:S01]  /*1b90*/  @!P0 MOV R43, R7 ;  /* 0x00000007002b8202 */ /* 0x000fe20000000f00 */
[----:B------:R-:W-:Y:S01]  /*1ba0*/  @!P0 IMAD R38, R39, R45, R38 ;  /* 0x0000002d27268224 */ /* 0x000fe200078e0226 */
[----:B-1----:R-:W-:Y:S01]  /*1bb0*/  @!P2 IADD3 R40, P1, PT, R37, R40, RZ ;  /* 0x000000282528a210 */ /* 0x002fe20007f3e0ff */
[----:B------:R-:W-:-:S03]  /*1bc0*/  @!P0 IMAD.WIDE.U32 R44, R39, R44, R42 ;  /* 0x0000002c272c8225 */ /* 0x000fc600078e002a */
[----:B------:R-:W0:Y:S01]  /*1bd0*/  @!P0 LDC.64 R42, c[0x0][0x3a0] ;  /* 0x0000e800ff2a8b82 */ /* 0x000e220000000a00 */
[----:B------:R-:W-:Y:S02]  /*1be0*/  @!P2 IADD3.X R41, PT, PT, R36, R41, RZ, P1, !PT ;  /* 0x000000292429a210 */ /* 0x000fe40000ffe4ff */
[----:B----4-:R-:W-:-:S03]  /*1bf0*/  @!P2 IADD3 R48, P1, PT, R37, R48, RZ ;  /* 0x000000302530a210 */ /* 0x010fc60007f3e0ff */
[----:B------:R1:W5:Y:S01]  /*1c00*/  @!P2 LDG.E.64 R56, desc[UR12][R40.64] ;  /* 0x0000000c2838a981 */ /* 0x000362000c1e1b00 */
[----:B------:R-:W-:Y:S02]  /*1c10*/  @!P2 IADD3.X R49, PT, PT, R36, R49, RZ, P1, !PT ;  /* 0x000000312431a210 */ /* 0x000fe40000ffe4ff */
[----:B------:R-:W4:Y:S01]  /*1c20*/  @!P0 LDC.64 R36, c[0x0][0x398] ;  /* 0x0000e600ff248b82 */ /* 0x000f220000000a00 */
[----:B------:R-:W-:-:S04]  /*1c30*/  @!P0 IADD3 R38, PT, PT, R45, R38, RZ ;  /* 0x000000262d268210 */ /* 0x000fc80007ffe0ff */
[C---:B------:R-:W-:Y:S02]  /*1c40*/  @!P0 SHF.L.U64.HI R38, R44.reuse, 0x2, R38 ;  /* 0x000000022c268819 */ /* 0x040fe40000010226 */
[----:B------:R-:W-:Y:S02]  /*1c50*/  @!P0 SHF.L.U32 R44, R44, 0x2, RZ ;  /* 0x000000022c2c8819 */ /* 0x000fe400000006ff */
[----:B-1----:R-:W-:Y:S02]  /*1c60*/  CS2R R40, SRZ ;  /* 0x0000000000287805 */ /* 0x002fe4000001ff00 */
[----:B0-----:R-:W-:-:S04]  /*1c70*/  @!P0 IADD3 R42, P1, PT, R44, R42, RZ ;  /* 0x0000002a2c2a8210 */ /* 0x001fc80007f3e0ff */
[----:B------:R-:W5:Y:S01]  /*1c80*/  @!P2 LDG.E.64 R40, desc[UR12][R48.64] ;  /* 0x0000000c3028a981 */ /* 0x000f62000c1e1b00 */
[----:B------:R-:W-:Y:S02]  /*1c90*/  @!P0 IADD3.X R43, PT, PT, R38, R43, RZ, P1, !PT ;  /* 0x0000002b262b8210 */ /* 0x000fe40000ffe4ff */
[----:B----4-:R-:W-:Y:S01]  /*1ca0*/  @!P0 IADD3 R36, P1, PT, R44, R36, RZ ;  /* 0x000000242c248210 */ /* 0x010fe20007f3e0ff */
[----:B--2---:R-:W-:Y:S01]  /*1cb0*/  IMAD.WIDE R44, R0, 0x4, R50 ;  /* 0x00000004002c7825 */ /* 0x004fe200078e0232 */
[----:B------:R-:W5:Y:S04]  /*1cc0*/  LDL R48, [R1+0x20] ;  /* 0x0000200001307983 */ /* 0x000f680000100800 */
[----:B------:R-:W5:Y:S04]  /*1cd0*/  LDL R50, [R1+0x14] ;  /* 0x0000140001327983 */ /* 0x000f680000100800 */
[----:B------:R-:W5:Y:S04]  /*1ce0*/  LDL R51, [R1+0x1c] ;  /* 0x00001c0001337983 */ /* 0x000f680000100800 */
[----:B------:R-:W5:Y:S01]  /*1cf0*/  LDG.E.64 R44, desc[UR12][R44.64] ;  /* 0x0000000c2c2c7981 */ /* 0x000f62000c1e1b00 */
[----:B---3--:R-:W-:-:S03]  /*1d00*/  R2UR UR14, R46 ;  /* 0x000000002e0e72ca */ /* 0x008fc600000e0000 */
[----:B------:R-:W5:Y:S01]  /*1d10*/  LDL R46, [R1+0x10] ;  /* 0x00001000012e7983 */ /* 0x000f620000100800 */
[----:B------:R-:W-:Y:S02]  /*1d20*/  CS2R R54, SRZ ;  /* 0x0000000000367805 */ /* 0x000fe4000001ff00 */
[----:B------:R-:W-:-:S04]  /*1d30*/  @!P0 IADD3.X R37, PT, PT, R38, R37, RZ, P1, !PT ;  /* 0x0000002526258210 */ /* 0x000fc80000ffe4ff */
[----:B------:R0:W5:Y:S03]  /*1d40*/  @!P0 LDG.E.64 R54, desc[UR12][R42.64] ;  /* 0x0000000c2a368981 */ /* 0x000166000c1e1b00 */
[----:B------:R-:W-:Y:S02]  /*1d50*/  MOV R0, UR14 ;  /* 0x0000000e00007c02 */ /* 0x000fe40008000f00 */
[----:B0-----:R-:W-:-:S03]  /*1d60*/  CS2R R42, SRZ ;  /* 0x00000000002a7805 */ /* 0x001fc6000001ff00 */
[----:B------:R-:W-:-:S03]  /*1d70*/  FFMA.FTZ R0, -R0, UR14, R47 ;  /* 0x0000000e00007c23 */ /* 0x000fc6000801012f */
[----:B------:R0:W5:Y:S02]  /*1d80*/  @!P0 LDG.E.64 R42, desc[UR12][R36.64] ;  /* 0x0000000c242a8981 */ /* 0x000164000c1e1b00 */
[----:B------:R-:W-:-:S13]  /*1d90*/  FSETP.GTU.FTZ.AND P0, PT, R0, RZ, PT ;  /* 0x000000ff0000720b */ /* 0x000fda0003f1c000 */
[----:B------:R-:W-:-:S05]  /*1da0*/  VOTEU.ANY UP0, P0 ;  /* 0x0000000000ff7886 */ /* 0x000fca0000000100 */
[----:B------:R-:W1:Y:S01]  /*1db0*/  @UP0 LDCU UR7, c[0x0][0x3c0] ;  /* 0x00007800ff0707ac */ /* 0x000e620008000800 */
[----:B------:R-:W-:-:S13]  /*1dc0*/  PLOP3.LUT P0, PT, PT, PT, UP0, 0x80, 0x8 ;  /* 0x000000000008781c */ /* 0x000fda0003f0f008 */
[----:B-1----:R-:W-:-:S06]  /*1dd0*/  @P0 FADD.FTZ R0, R0, UR7 ;  /* 0x0000000700000e21 */ /* 0x002fcc0008010000 */
[----:B------:R-:W1:Y:S01]  /*1de0*/  @P0 MUFU.RSQ R0, R0 ;  /* 0x0000000000000308 */ /* 0x000e620000001400 */
[----:B------:R-:W-:-:S03]  /*1df0*/  UISETP.NE.AND UP1, UPT, UR15, URZ, UPT ;  /* 0x000000ff0f00728c */ /* 0x000fc6000bf25270 */
[----:B------:R-:W-:Y:S01]  /*1e00*/  UMOV UR15, 0x3f800000 ;  /* 0x3f800000000f7882 */ /* 0x000fe20000000000 */
[----:B-1----:R-:W-:-:S13]  /*1e10*/  @P0 R2UR UR7, R0 ;  /* 0x00000000000702ca */ /* 0x002fda00000e0000 */
[----:B------:R-:W-:Y:S01]  /*1e20*/  @UP0 UMOV UR15, UR7 ;  /* 0x00000007000f0c82 */ /* 0x000fe20008000000 */
[----:B0-----:R-:W-:Y:S05]  /*1e30*/  BRA.U UP1, `(.L_x_1338) ;  /* 0x0000000d01907547 */ /* 0x001fea000b800000 */
[----:B------:R-:W2:Y:S04]  /*1e40*/  LDL R49, [R1+0x24] ;  /* 0x0000240001317983 */ /* 0x000ea80000100800 */
[----:B------:R-:W3:Y:S01]  /*1e50*/  LDL R39, [R1+0x18] ;  /* 0x0000180001277983 */ /* 0x000ee20000100800 */
[----:B-----5:R-:W-:Y:S01]  /*1e60*/  FADD.FTZ R36, R46, -UR14 ;  /* 0x8000000e2e247e21 */ /* 0x020fe20008010000 */
[----:B------:R-:W-:Y:S01]  /*1e70*/  FMUL.FTZ R47, R2, R44 ;  /* 0x0000002c022f7220 */ /* 0x000fe20000410000 */
[----:B------:R-:W-:Y:S01]  /*1e80*/  FADD.FTZ R0, R50, -UR14 ;  /* 0x8000000e32007e21 */ /* 0x000fe20008010000 */
[----:B------:R-:W-:Y:S01]  /*1e90*/  FMUL.FTZ R37, R3, R45 ;  /* 0x0000002d03257220 */ /* 0x000fe20000410000 */
[----:B------:R-:W-:Y:S01]  /*1ea0*/  FMUL.FTZ R36, R36, UR15 ;  /* 0x0000000f24247c20 */ /* 0x000fe20008410000 */
[----:B------:R-:W-:Y:S01]  /*1eb0*/  FADD.FTZ R38, R48, -UR14 ;  /* 0x8000000e30267e21 */ /* 0x000fe20008010000 */
[----:B------:R-:W-:-:S03]  /*1ec0*/  FMUL.FTZ R0, R0, UR15 ;  /* 0x0000000f00007c20 */ /* 0x000fc60008410000 */
[----:B------:R-:W-:Y:S01]  /*1ed0*/  FMUL.FTZ R38, R38, UR15 ;  /* 0x0000000f26267c20 */ /* 0x000fe20008410000 */
[----:B--2---:R-:W-:Y:S01]  /*1ee0*/  MOV R46, R49 ;  /* 0x00000031002e7202 */ /* 0x004fe20000000f00 */
[----:B------:R-:W-:Y:S01]  /*1ef0*/  FADD.FTZ R49, RZ, R47 ;  /* 0x0000002fff317221 */ /* 0x000fe20000010000 */
[----:B------:R-:W-:Y:S01]  /*1f00*/  FFMA.FTZ R47, R36, R47, RZ ;  /* 0x0000002f242f7223 */ /* 0x000fe200000100ff */
[----:B------:R-:W-:Y:S02]  /*1f10*/  FFMA.FTZ R36, R2, R36, RZ ;  /* 0x0000002402247223 */ /* 0x000fe400000100ff */
[----:B------:R-:W-:Y:S01]  /*1f20*/  FADD.FTZ R49, R37, R49 ;  /* 0x0000003125317221 */ /* 0x000fe20000010000 */
[----:B------:R-:W-:Y:S01]  /*1f30*/  FFMA.FTZ R47, R0, R37, R47 ;  /* 0x00000025002f7223 */ /* 0x000fe2000001002f */
[C---:B------:R-:W-:Y:S01]  /*1f40*/  FMUL.FTZ R37, R10.reuse, R44 ;  /* 0x0000002c0a257220 */ /* 0x040fe20000410000 */
[----:B------:R-:W-:-:S03]  /*1f50*/  FFMA.FTZ R36, R10, R38, R36 ;  /* 0x000000260a247223 */ /* 0x000fc60000010024 */
[----:B------:R-:W-:Y:S01]  /*1f60*/  FFMA.FTZ R47, R38, R37, R47 ;  /* 0x00000025262f7223 */ /* 0x000fe2000001002f */
[----:B------:R-:W-:Y:S01]  /*1f70*/  FADD.FTZ R38, R46, -UR14 ;  /* 0x8000000e2e267e21 */ /* 0x000fe20008010000 */
[----:B------:R-:W-:Y:S01]  /*1f80*/  FADD.FTZ R49, R49, R37 ;  /* 0x0000002531317221 */ /* 0x000fe20000010000 */
[----:B------:R-:W-:Y:S01]  /*1f90*/  FFMA.FTZ R37, R3, R0, RZ ;  /* 0x0000000003257223 */ /* 0x000fe200000100ff */
[----:B------:R-:W-:Y:S01]  /*1fa0*/  FMUL.FTZ R0, R11, R45 ;  /* 0x0000002d0b007220 */ /* 0x000fe20000410000 */
[----:B------:R-:W-:-:S03]  /*1fb0*/  FMUL.FTZ R38, R38, UR15 ;  /* 0x0000000f26267c20 */ /* 0x000fc60008410000 */
[----:B------:R-:W-:Y:S01]  /*1fc0*/  FADD.FTZ R49, R0, R49 ;  /* 0x0000003100317221 */ /* 0x000fe20000010000 */
[----:B------:R-:W-:Y:S01]  /*1fd0*/  FFMA.FTZ R37, R11, R38, R37 ;  /* 0x000000260b257223 */ /* 0x000fe20000010025 */
[----:B------:R-:W-:Y:S01]  /*1fe0*/  FFMA.FTZ R47, R38, R0, R47 ;  /* 0x00000000262f7223 */ /* 0x000fe2000001002f */
[----:B---3--:R-:W-:Y:S01]  /*1ff0*/  FADD.FTZ R38, R39, -UR14 ;  /* 0x8000000e27267e21 */ /* 0x008fe20008010000 */
[----:B------:R-:W-:Y:S01]  /*2000*/  FMUL.FTZ R0, R12, R44 ;  /* 0x0000002c0c007220 */ /* 0x000fe20000410000 */
[----:B------:R-:W-:Y:S02]  /*2010*/  FADD.FTZ R39, RZ, R3 ;  /* 0x00000003ff277221 */ /* 0x000fe40000010000 */
[----:B------:R-:W-:Y:S01]  /*2020*/  FMUL.FTZ R38, R38, UR15 ;  /* 0x0000000f26267c20 */ /* 0x000fe20008410000 */
[----:B------:R-:W-:Y:S01]  /*2030*/  FADD.FTZ R49, R49, R0 ;  /* 0x0000000031317221 */ /* 0x000fe20000010000 */
[----:B------:R-:W-:Y:S02]  /*2040*/  FADD.FTZ R39, R11, R39 ;  /* 0x000000270b277221 */ /* 0x000fe40000010000 */
[----:B------:R-:W-:Y:S01]  /*2050*/  FFMA.FTZ R36, R12, R38, R36 ;  /* 0x000000260c247223 */ /* 0x000fe20000010024 */
[----:B------:R-:W-:Y:S01]  /*2060*/  FFMA.FTZ R47, R38, R0, R47 ;  /* 0x00000000262f7223 */ /* 0x000fe2000001002f */
[----:B------:R-:W-:Y:S01]  /*2070*/  FADD.FTZ R38, R51, -UR14 ;  /* 0x8000000e33267e21 */ /* 0x000fe20008010000 */
[C---:B------:R-:W-:Y:S01]  /*2080*/  FMUL.FTZ R0, R13.reuse, R45 ;  /* 0x0000002d0d007220 */ /* 0x040fe20000410000 */
[----:B------:R-:W-:-:S02]  /*2090*/  FADD.FTZ R39, R13, R39 ;  /* 0x000000270d277221 */ /* 0x000fc40000010000 */
[----:B------:R-:W-:Y:S01]  /*20a0*/  FMUL.FTZ R38, R38, UR15 ;  /* 0x0000000f26267c20 */ /* 0x000fe20008410000 */
[----:B------:R-:W-:Y:S01]  /*20b0*/  FADD.FTZ R49, R0, R49 ;  /* 0x0000003100317221 */ /* 0x000fe20000010000 */
[----:B------:R-:W-:Y:S02]  /*20c0*/  FADD.FTZ R39, R15, R39 ;  /* 0x000000270f277221 */ /* 0x000fe40000010000 */
[----:B------:R-:W-:Y:S01]  /*20d0*/  FFMA.FTZ R37, R13, R38, R37 ;  /* 0x000000260d257223 */ /* 0x000fe20000010025 */
[----:B------:R-:W-:Y:S01]  /*20e0*/  FFMA.FTZ R47, R38, R0, R47 ;  /* 0x00000000262f7223 */ /* 0x000fe2000001002f */
[----:B------:R-:W-:Y:S01]  /*20f0*/  FADD.FTZ R38, R52, -UR14 ;  /* 0x8000000e34267e21 */ /* 0x000fe20008010000 */
[----:B------:R-:W-:Y:S01]  /*2100*/  FMUL.FTZ R0, R14, R44 ;  /* 0x0000002c0e007220 */ /* 0x000fe20000410000 */
[----:B------:R-:W-:Y:S02]  /*2110*/  FADD.FTZ R39, R17, R39 ;  /* 0x0000002711277221 */ /* 0x000fe40000010000 */
[----:B------:R-:W-:Y:S01]  /*2120*/  FMUL.FTZ R38, R38, UR15 ;  /* 0x0000000f26267c20 */ /* 0x000fe20008410000 */
[----:B------:R-:W-:Y:S01]  /*2130*/  FADD.FTZ R49, R49, R0 ;  /* 0x0000000031317221 */ /* 0x000fe20000010000 */
[----:B------:R-:W-:-:S02]  /*2140*/  FADD.FTZ R39, R19, R39 ;  /* 0x0000002713277221 */ /* 0x000fc40000010000 */
[----:B------:R-:W-:Y:S01]  /*2150*/  FFMA.FTZ R36, R14, R38, R36 ;  /* 0x000000260e247223 */ /* 0x000fe20000010024 */
[----:B------:R-:W-:Y:S01]  /*2160*/  FFMA.FTZ R47, R38, R0, R47 ;  /* 0x00000000262f7223 */ /* 0x000fe2000001002f */
[----:B------:R-:W-:Y:S01]  /*2170*/  FADD.FTZ R38, R53, -UR14 ;  /* 0x8000000e35267e21 */ /* 0x000fe20008010000 */
[----:B------:R-:W-:Y:S01]  /*2180*/  FMUL.FTZ R0, R15, R45 ;  /* 0x0000002d0f007220 */ /* 0x000fe20000410000 */
[----:B------:R-:W-:Y:S02]  /*2190*/  FADD.FTZ R39, R21, R39 ;  /* 0x0000002715277221 */ /* 0x000fe40000010000 */
[----:B------:R-:W-:Y:S01]  /*21a0*/  FMUL.FTZ R38, R38, UR15 ;  /* 0x0000000f26267c20 */ /* 0x000fe20008410000 */
[----:B------:R-:W-:Y:S01]  /*21b0*/  FADD.FTZ R49, R0, R49 ;  /* 0x0000003100317221 */ /* 0x000fe20000010000 */
[----:B------:R-:W-:Y:S02]  /*21c0*/  FADD.FTZ R39, R23, R39 ;  /* 0x0000002717277221 */ /* 0x000fe40000010000 */
[----:B------:R-:W-:Y:S01]  /*21d0*/  FFMA.FTZ R37, R15, R38, R37 ;  /* 0x000000260f257223 */ /* 0x000fe20000010025 */
[----:B------:R-:W-:Y:S01]  /*21e0*/  FFMA.FTZ R47, R38, R0, R47 ;  /* 0x00000000262f7223 */ /* 0x000fe2000001002f */
[----:B------:R-:W-:Y:S01]  /*21f0*/  FADD.FTZ R38, R76, -UR14 ;  /* 0x8000000e4c267e21 */ /* 0x000fe20008010000 */
[----:B------:R-:W-:Y:S01]  /*2200*/  FMUL.FTZ R0, R16, R44 ;  /* 0x0000002c10007220 */ /* 0x000fe20000410000 */
        /* <DEDUP_REMOVED lines=31> */
[----:B------:R-:W-:-:S03]  /*2400*/  FMUL.FTZ R0, R20, R44 ;  /* 0x0000002c14007220 */ /* 0x000fc60000410000 */
[----:B------:R-:W-:Y:S01]  /*2410*/  FMUL.FTZ R38, R38, UR15 ;  /* 0x0000000f26267c20 */ /* 0x000fe20008410000 */
[----:B------:R-:W-:-:S03]  /*2420*/  FADD.FTZ R49, R49, R0 ;  /* 0x0000000031317221 */ /* 0x000fc60000010000 */
        /* <DEDUP_REMOVED lines=116> */
[----:B------:R-:W-:-:S04]  /*2b70*/  FADD.FTZ R38, RZ, R2 ;  /* 0x00000002ff267221 */ /* 0x000fc80000010000 */
[----:B------:R-:W-:-:S04]  /*2b80*/  FADD.FTZ R38, R10, R38 ;  /* 0x000000260a267221 */ /* 0x000fc80000010000 */
        /* <DEDUP_REMOVED lines=13> */
[----:B------:R-:W-:Y:S01]  /*2c60*/  FADD.FTZ R38, R42, R38 ;  /* 0x000000262a267221 */ /* 0x000fe20000010000 */
[----:B------:R-:W-:Y:S06]  /*2c70*/  BRA `(.L_x_1339) ;  /* 0x0000002000087947 */ /* 0x000fec0003800000 */
.L_x_1338:
[----:B-----5:R-:W-:Y:S01]  /*2c80*/  FADD.FTZ R36, R46, -UR14 ;  /* 0x8000000e2e247e21 */ /* 0x020fe20008010000 */
[----:B------:R-:W-:-:S03]  /*2c90*/  FADD.FTZ R0, R50, -UR14 ;  /* 0x8000000e32007e21 */ /* 0x000fc60008010000 */
[----:B------:R-:W-:Y:S01]  /*2ca0*/  FMUL.FTZ R36, R36, UR15 ;  /* 0x0000000f24247c20 */ /* 0x000fe20008410000 */
[----:B------:R-:W-:-:S03]  /*2cb0*/  FMUL.FTZ R0, R0, UR15 ;  /* 0x0000000f00007c20 */ /* 0x000fc60008410000 */
        /* <DEDUP_REMOVED lines=24> */
[----:B------:R-:W-:-:S04]  /*2e40*/  FADD.FTZ R46, R48, -UR14 ;  /* 0x8000000e302e7e21 */ /* 0x000fc80008010000 */
[----:B------:R-:W-:-:S04]  /*2e50*/  FMUL.FTZ R46, R46, UR15 ;  /* 0x0000000f2e2e7c20 */ /* 0x000fc80008410000 */
[----:B------:R-:W-:-:S04]  /*2e60*/  FFMA.FTZ R48, R44, R46, R8 ;  /* 0x0000002e2c307223 */ /* 0x000fc80000010008 */
[----:B------:R-:W-:-:S06]  /*2e70*/  FMUL.FTZ R49, R48, -1.4426950216293334961 ;  /* 0xbfb8aa3b30317820 */ /* 0x000fcc0000410000 */
[----:B------:R-:W0:Y:S02]  /*2e80*/  MUFU.EX2 R49, R49 ;  /* 0x0000003100317308 */ /* 0x000e240000000800 */
[----:B0-----:R-:W-:-:S06]  /*2e90*/  FADD.FTZ R49, R49, 1 ;  /* 0x3f80000031317421 */ /* 0x001fcc0000010000 */
[----:B------:R-:W0:Y:S02]  /*2ea0*/  MUFU.RCP R49, R49 ;  /* 0x0000003100317308 */ /* 0x000e240000001000 */
[----:B0-----:R-:W-:-:S04]  /*2eb0*/  FADD.FTZ R50, -R49, 1 ;  /* 0x3f80000031327421 */ /* 0x001fc80000010100 */
[----:B------:R-:W-:Y:S02]  /*2ec0*/  FFMA.FTZ R48, R48, R50, 1 ;  /* 0x3f80000030307423 */ /* 0x000fe40000010032 */
[----:B------:R-:W2:Y:S01]  /*2ed0*/  LDL R50, [R1+0x24] ;  /* 0x0000240001327983 */ /* 0x000ea20000100800 */
[----:B------:R-:W-:Y:S01]  /*2ee0*/  FMUL.FTZ R49, R10, R49 ;  /* 0x000000310a317220 */ /* 0x000fe20000410000 */
[----:B------:R-:W-:Y:S01]  /*2ef0*/  FFMA.FTZ R36, R36, R47, RZ ;  /* 0x0000002f24247223 */ /* 0x000fe200000100ff */
[----:B------:R-:W-:Y:S02]  /*2f00*/  FADD.FTZ R47, RZ, R47 ;  /* 0x0000002fff2f7221 */ /* 0x000fe40000010000 */
[----:B------:R-:W-:-:S04]  /*2f10*/  FMUL.FTZ R48, R49, R48 ;  /* 0x0000003031307220 */ /* 0x000fc80000410000 */
[----:B------:R-:W-:Y:S01]  /*2f20*/  FADD.FTZ R47, R47, R48 ;  /* 0x000000302f2f7221 */ /* 0x000fe20000010000 */
[-C--:B------:R-:W-:Y:S01]  /*2f30*/  FFMA.FTZ R36, R46, R48.reuse, R36 ;  /* 0x000000302e247223 */ /* 0x080fe20000010024 */
[----:B------:R-:W-:-:S04]  /*2f40*/  FMUL.FTZ R48, R44, R48 ;  /* 0x000000302c307220 */ /* 0x000fc80000410000 */
[----:B------:R-:W-:Y:S01]  /*2f50*/  FFMA.FTZ R37, R46, R48, R37 ;  /* 0x000000302e257223 */ /* 0x000fe20000010025 */
[----:B------:R-:W-:Y:S01]  /*2f60*/  FADD.FTZ R39, R39, R48 ;  /* 0x0000003027277221 */ /* 0x000fe20000010000 */
[----:B--2---:R-:W-:-:S04]  /*2f70*/  FADD.FTZ R46, R50, -UR14 ;  /* 0x8000000e322e7e21 */ /* 0x004fc80008010000 */
        /* <DEDUP_REMOVED lines=28> */
[----:B------:R-:W-:-:S04]  /*3140*/  FMUL.FTZ R48, R49, R48 ;  /* 0x0000003031307220 */ /* 0x000fc80000410000 */
[----:B------:R-:W-:Y:S01]  /*3150*/  FADD.FTZ R47, R47, R48 ;  /* 0x000000302f2f7221 */ /* 0x000fe20000010000 */
[-C--:B------:R-:W-:Y:S01]  /*3160*/  FFMA.FTZ R36, R46, R48.reuse, R36 ;  /* 0x000000302e247223 */ /* 0x080fe20000010024 */
[----:B------:R-:W-:-:S04]  /*3170*/  FMUL.FTZ R48, R44, R48 ;  /* 0x000000302c307220 */ /* 0x000fc80000410000 */
[----:B------:R-:W-:Y:S01]  /*3180*/  FFMA.FTZ R37, R46, R48, R37 ;  /* 0x000000302e257223 */ /* 0x000fe20000010025 */
        /* <DEDUP_REMOVED lines=413> */
[----:B------:R-:W-:Y:S01]  /*4b60*/  FADD.FTZ R47, R55, -UR14 ;  /* 0x8000000e372f7e21 */ /* 0x000fe20008010000 */
[-C--:B------:R-:W-:Y:S01]  /*4b70*/  FFMA.FTZ R36, R48, R49.reuse, R36 ;  /* 0x0000003130247223 */ /* 0x080fe20000010024 */
[----:B------:R-:W-:Y:S02]  /*4b80*/  FMUL.FTZ R49, R44, R49 ;  /* 0x000000312c317220 */ /* 0x000fe40000410000 */
[----:B------:R-:W-:Y:S02]  /*4b90*/  FMUL.FTZ R47, R47, UR15 ;  /* 0x0000000f2f2f7c20 */ /* 0x000fe40008410000 */
[----:B------:R-:W-:Y:S01]  /*4ba0*/  FFMA.FTZ R48, R48, R49, R37 ;  /* 0x0000003130307223 */ /* 0x000fe20000010025 */
[----:B------:R-:W-:Y:S01]  /*4bb0*/  FADD.FTZ R46, R46, R49 ;  /* 0x000000312e2e7221 */ /* 0x000fe20000010000 */
        /* <DEDUP_REMOVED lines=13> */
[----:B------:R-:W-:-:S07]  /*4c90*/  FADD.FTZ R49, R49, R46 ;  /* 0x0000002e31317221 */ /* 0x000fce0000010000 */
.L_x_1339:
[----:B------:R-:W0:Y:S01]  /*4ca0*/  S2R R53, SR_LANEID ;  /* 0x0000000000357919 */ /* 0x000e220000000000 */
[----:B------:R-:W-:Y:S01]  /*4cb0*/  MOV R46, R47 ;  /* 0x0000002f002e7202 */ /* 0x000fe20000000f00 */
[----:B------:R-:W1:Y:S01]  /*4cc0*/  S2UR UR9, SR_CgaCtaId ;  /* 0x00000000000979c3 */ /* 0x000e620000008800 */
[----:B------:R-:W-:Y:S01]  /*4cd0*/  MOV R47, R49 ;  /* 0x00000031002f7202 */ /* 0x000fe20000000f00 */
[----:B------:R-:W-:Y:S01]  /*4ce0*/  UMOV UR8, 0x400 ;  /* 0x0000040000087882 */ /* 0x000fe20000000000 */
[----:B------:R-:W-:Y:S01]  /*4cf0*/  BSSY.RECONVERGENT B0, `(.L_x_1340) ;  /* 0x0000028000007945 */ /* 0x000fe20003800200 */
[----:B------:R-:W2:Y:S01]  /*4d00*/  SHFL.DOWN PT, R0, R46, 0x1, 0x1f ;  /* 0x08201f002e007f89 */ /* 0x000ea200000e0000 */
[----:B------:R-:W-:-:S03]  /*4d10*/  UIADD3 UR7, UPT, UPT, UR8, 0xf0, URZ ;  /* 0x000000f008077890 */ /* 0x000fc6000fffe0ff */
[----:B------:R-:W3:Y:S01]  /*4d20*/  SHFL.DOWN PT, R48, R47, 0x1, 0x1f ;  /* 0x08201f002f307f89 */ /* 0x000ee200000e0000 */
[----:B-1----:R-:W-:Y:S01]  /*4d30*/  ULEA UR7, UR9, UR7, 0x18 ;  /* 0x0000000709077291 */ /* 0x002fe2000f8ec0ff */
[C---:B0-----:R-:W-:Y:S02]  /*4d40*/  ISETP.GT.AND P0, PT, R53.reuse, 0x1e, PT ;  /* 0x0000001e3500780c */ /* 0x041fe40003f04270 */
[----:B------:R-:W-:-:S11]  /*4d50*/  ISETP.GT.AND P1, PT, R53, 0xf, PT ;  /* 0x0000000f3500780c */ /* 0x000fd60003f24270 */
[----:B--2---:R-:W-:Y:S01]  /*4d60*/  @!P0 FADD.FTZ R46, R0, R46 ;  /* 0x0000002e002e8221 */ /* 0x004fe20000010000 */
[----:B---3--:R-:W-:Y:S01]  /*4d70*/  @!P0 FADD.FTZ R47, R48, R47 ;  /* 0x0000002f302f8221 */ /* 0x008fe20000010000 */
[----:B------:R-:W-:-:S03]  /*4d80*/  ISETP.GT.AND P0, PT, R53, 0x1d, PT ;  /* 0x0000001d3500780c */ /* 0x000fc60003f04270 */
[----:B------:R-:W0:Y:S04]  /*4d90*/  SHFL.DOWN PT, R0, R46, 0x2, 0x1f ;  /* 0x08401f002e007f89 */ /* 0x000e2800000e0000 */
[----:B------:R-:W1:Y:S06]  /*4da0*/  SHFL.DOWN PT, R48, R47, 0x2, 0x1f ;  /* 0x08401f002f307f89 */ /* 0x000e6c00000e0000 */
[----:B0-----:R-:W-:Y:S01]  /*4db0*/  @!P0 FADD.FTZ R46, R46, R0 ;  /* 0x000000002e2e8221 */ /* 0x001fe20000010000 */
[----:B-1----:R-:W-:-:S04]  /*4dc0*/  @!P0 FADD.FTZ R47, R47, R48 ;  /* 0x000000302f2f8221 */ /* 0x002fc80000010000 */
        /* <DEDUP_REMOVED lines=8> */
[----:B------:R-:W2:Y:S01]  /*4e50*/  SHFL.DOWN PT, R48, R47, 0x8, 0x1f ;  /* 0x09001f002f307f89 */ /* 0x000ea200000e0000 */
[----:B-1----:R-:W-:Y:S01]  /*4e60*/  FADD.FTZ R49, R46, R49 ;  /* 0x000000312e317221 */ /* 0x002fe20000010000 */
[----:B0-----:R-:W-:Y:S01]  /*4e70*/  LEA R52, R0, UR7, 0x4 ;  /* 0x0000000700347c11 */ /* 0x001fe2000f8e20ff */
[----:B--2---:R-:W-:-:S03]  /*4e80*/  FADD.FTZ R48, R47, R48 ;  /* 0x000000302f307221 */ /* 0x004fc60000010000 */
[----:B------:R-:W-:Y:S01]  /*4e90*/  FSEL R46, R46, R49, P0 ;  /* 0x000000312e2e7208 */ /* 0x000fe20000000000 */
[----:B------:R0:W-:Y:S01]  /*4ea0*/  STS.128 [R52], R36 ;  /* 0x0000002434007388 */ /* 0x0001e20000000c00 */
[----:B------:R-:W-:-:S03]  /*4eb0*/  FSEL R47, R47, R48, P0 ;  /* 0x000000302f2f7208 */ /* 0x000fc60000000000 */
[----:B------:R0:W1:Y:S04]  /*4ec0*/  SHFL.DOWN PT, R51, R46, 0x10, 0x1f ;  /* 0x0a001f002e337f89 */ /* 0x00006800000e0000 */
[----:B------:R0:W2:Y:S01]  /*4ed0*/  SHFL.DOWN PT, R50, R47, 0x10, 0x1f ;  /* 0x0a001f002f327f89 */ /* 0x0000a200000e0000 */
        /* <DEDUP_REMOVED lines=9> */
.L_x_1341:
[----:B------:R-:W-:Y:S05]  /*4f70*/  BSYNC.RECONVERGENT B0 ;  /* 0x0000000000007941 */ /* 0x000fea0003800200 */
.L_x_1340:
[----:B------:R-:W-:Y:S01]  /*4f80*/  BAR.SYNC.DEFER_BLOCKING 0x0 ;  /* 0x0000000000007b1d */ /* 0x000fe20000010000 */
[C---:B------:R-:W-:Y:S02]  /*4f90*/  ISETP.NE.AND P0, PT, R0.reuse, RZ, PT ;  /* 0x000000ff0000720c */ /* 0x040fe40003f05270 */
[----:B------:R-:W-:-:S03]  /*4fa0*/  ISETP.GT.U32.AND P1, PT, R0, 0x2f, PT ;  /* 0x0000002f0000780c */ /* 0x000fc60003f24070 */
[----:B------:R-:W-:Y:S08]  /*4fb0*/  BSSY.RECONVERGENT B0, `(.L_x_1342) ;  /* 0x000003d000007945 */ /* 0x000ff00003800200 */
[----:B------:R-:W-:Y:S05]  /*4fc0*/  @P0 BRA `(.L_x_1343) ;  /* 0x0000000000ec0947 */ /* 0x000fea0003800000 */
[----:B------:R-:W-:-:S09]  /*4fd0*/  ULEA UR7, UR9, UR8, 0x18 ;  /* 0x0000000809077291 */ /* 0x000fd2000f8ec0ff */
[----:B-123--:R-:W1:Y:S02]  /*4fe0*/  LDS.128 R48, [UR7+0x20] ;  /* 0x00002007ff307984 */ /* 0x00ee640008000c00 */
[----:B-1----:R-:W-:Y:S01]  /*4ff0*/  FADD.FTZ R48, R46, R48 ;  /* 0x000000302e307221 */ /* 0x002fe20000010000 */
[----:B0-----:R-:W-:-:S03]  /*5000*/  FADD.FTZ R46, R47, R49 ;  /* 0x000000312f2e7221 */ /* 0x001fc60000010000 */
[----:B------:R-:W-:Y:S01]  /*5010*/  FADD.FTZ R47, R48, R50 ;  /* 0x00000032302f7221 */ /* 0x000fe20000010000 */
[----:B------:R-:W-:Y:S02]  /*5020*/  FADD.FTZ R46, R46, R51 ;  /* 0x000000332e2e7221 */ /* 0x000fe40000010000 */
[----:B------:R-:W0:Y:S02]  /*5030*/  LDS.128 R48, [UR7+0x30] ;  /* 0x00003007ff307984 */ /* 0x000e240008000c00 */
[----:B0-----:R-:W-:Y:S01]  /*5040*/  FADD.FTZ R47, R47, R48 ;  /* 0x000000302f2f7221 */ /* 0x001fe20000010000 */
[----:B------:R-:W-:-:S03]  /*5050*/  FADD.FTZ R46, R46, R49 ;  /* 0x000000312e2e7221 */ /* 0x000fc60000010000 */
        /* <DEDUP_REMOVED lines=47> */
[----:B------:R-:W0:Y:S02]  /*5350*/  LDS.64 R46, [UR7+0xd0] ;  /* 0x0000d007ff2e7984 */ /* 0x000e240008000a00 */
[----:B0-----:R-:W-:Y:S01]  /*5360*/  FADD.FTZ R46, R50, R46 ;  /* 0x0000002e322e7221 */ /* 0x001fe20000010000 */
[----:B------:R-:W-:-:S07]  /*5370*/  FADD.FTZ R47, R51, R47 ;  /* 0x0000002f332f7221 */ /* 0x000fce0000010000 */
.L_x_1343:
[----:B------:R-:W-:Y:S05]  /*5380*/  BSYNC.RECONVERGENT B0 ;  /* 0x0000000000007941 */ /* 0x000fea0003800200 */
.L_x_1342:
[----:B------:R-:W-:Y:S06]  /*5390*/  BAR.SYNC.DEFER_BLOCKING 0x0 ;  /* 0x0000000000007b1d */ /* 0x000fec0000010000 */
[----:B------:R-:W-:Y:S04]  /*53a0*/  BSSY.RECONVERGENT B0, `(.L_x_1344) ;  /* 0x000004e000007945 */ /* 0x000fe80003800200 */
[----:B------:R-:W-:Y:S05]  /*53b0*/  @P1 BRA `(.L_x_1345) ;  /* 0x0000000400301947 */ /* 0x000fea0003800000 */
[----:B-123--:R-:W0:Y:S02]  /*53c0*/  LDS.128 R48, [R52+0x300] ;  /* 0x0003000034307984 */ /* 0x00ee240000000c00 */
[----:B0-----:R-:W-:Y:S01]  /*53d0*/  FADD.FTZ R36, R36, R48 ;  /* 0x0000003024247221 */ /* 0x001fe20000010000 */
[----:B------:R-:W-:Y:S01]  /*53e0*/  FADD.FTZ R53, R37, R49 ;  /* 0x0000003125357221 */ /* 0x000fe20000010000 */
[----:B------:R-:W-:Y:S01]  /*53f0*/  FADD.FTZ R49, R38, R50 ;  /* 0x0000003226317221 */ /* 0x000fe20000010000 */
[----:B------:R-:W-:Y:S02]  /*5400*/  FADD.FTZ R48, R39, R51 ;  /* 0x0000003327307221 */ /* 0x000fe40000010000 */
[----:B------:R-:W-:Y:S02]  /*5410*/  MOV R50, R36 ;  /* 0x0000002400327202 */ /* 0x000fe40000000f00 */
[----:B------:R-:W0:Y:S03]  /*5420*/  LDS.128 R36, [R52+0x600] ;  /* 0x0006000034247984 */ /* 0x000e260000000c00 */
[----:B0-----:R-:W-:Y:S01]  /*5430*/  FADD.FTZ R51, R50, R36 ;  /* 0x0000002432337221 */ /* 0x001fe20000010000 */
[----:B------:R-:W-:Y:S01]  /*5440*/  FADD.FTZ R50, R53, R37 ;  /* 0x0000002535327221 */ /* 0x000fe20000010000 */
[----:B------:R-:W-:Y:S01]  /*5450*/  FADD.FTZ R49, R49, R38 ;  /* 0x0000002631317221 */ /* 0x000fe20000010000 */
[----:B------:R-:W-:-:S02]  /*5460*/  FADD.FTZ R48, R48, R39 ;  /* 0x0000002730307221 */ /* 0x000fc40000010000 */
[----:B------:R-:W0:Y:S02]  /*5470*/  LDS.128 R36, [R52+0x900] ;  /* 0x0009000034247984 */ /* 0x000e240000000c00 */
[----:B0-----:R-:W-:Y:S01]  /*5480*/  FADD.FTZ R51, R51, R36 ;  /* 0x0000002433337221 */ /* 0x001fe20000010000 */
[----:B------:R-:W-:Y:S01]  /*5490*/  FADD.FTZ R50, R50, R37 ;  /* 0x0000002532327221 */ /* 0x000fe20000010000 */
[----:B------:R-:W-:Y:S01]  /*54a0*/  FADD.FTZ R49, R49, R38 ;  /* 0x0000002631317221 */ /* 0x000fe20000010000 */
[----:B------:R-:W-:Y:S02]  /*54b0*/  FADD.FTZ R48, R48, R39 ;  /* 0x0000002730307221 */ /* 0x000fe40000010000 */
[----:B------:R-:W0:Y:S02]  /*54c0*/  LDS.128 R36, [R52+0xc00] ;  /* 0x000c000034247984 */ /* 0x000e240000000c00 */
        /* <DEDUP_REMOVED lines=58> */
[----:B------:R-:W-:-:S07]  /*5870*/  FADD.FTZ R39, R48, R39 ;  /* 0x0000002730277221 */ /* 0x000fce0000010000 */
.L_x_1345:
[----:B------:R-:W-:Y:S05]  /*5880*/  BSYNC.RECONVERGENT B0 ;  /* 0x0000000000007941 */ /* 0x000fea0003800200 */
.L_x_1344:
[----:B------:R-:W-:Y:S04]  /*5890*/  BSSY.RECONVERGENT B0, `(.L_x_1346) ;  /* 0x000001e000007945 */ /* 0x000fe80003800200 */
[----:B------:R-:W-:Y:S05]  /*58a0*/  @P1 BRA `(.L_x_1347) ;  /* 0x0000000000701947 */ /* 0x000fea0003800000 */
[----:B0-----:R-:W1:Y:S01]  /*58b0*/  LDC.64 R52, c[0x0][0x3d8] ;  /* 0x0000f600ff347b82 */ /* 0x001e620000000a00 */
[----:B--2---:R-:W-:-:S05]  /*58c0*/  MOV R50, UR11 ;  /* 0x0000000b00327c02 */ /* 0x004fca0008000f00 */
[----:B------:R-:W-:Y:S02]  /*58d0*/  IMAD R50, R50, 0x30, R0 ;  /* 0x0000003032327824 */ /* 0x000fe400078e0200 */
[----:B---3--:R-:W0:Y:S02]  /*58e0*/  LDC.64 R48, c[0x0][0x3f8] ;  /* 0x0000fe00ff307b82 */ /* 0x008e240000000a00 */
[----:B-1----:R-:W-:-:S05]  /*58f0*/  IMAD.WIDE R50, R50, 0x4, R52 ;  /* 0x0000000432327825 */ /* 0x002fca00078e0234 */
[----:B------:R1:W-:Y:S01]  /*5900*/  REDG.E.ADD.F32.FTZ.RN.STRONG.GPU desc[UR12][R50.64], R36 ;  /* 0x00000024320079a6 */ /* 0x0003e2000c12f30c */
[----:B0-----:R-:W-:-:S04]  /*5910*/  LEA.HI R52, P1, R49, R48, RZ, 0x1 ;  /* 0x0000003031347211 */ /* 0x001fc800078308ff */
[----:B------:R-:W-:-:S04]  /*5920*/  IADD3.X R53, PT, PT, RZ, R49, RZ, P1, !PT ;  /* 0x00000031ff357210 */ /* 0x000fc80000ffe4ff */
[C---:B------:R-:W-:Y:S02]  /*5930*/  SHF.L.U64.HI R53, R52.reuse, 0x1, R53 ;  /* 0x0000000134357819 */ /* 0x040fe40000010235 */
[----:B------:R-:W-:-:S04]  /*5940*/  SHF.L.U32 R52, R52, 0x1, RZ ;  /* 0x0000000134347819 */ /* 0x000fc800000006ff */
[----:B------:R-:W-:-:S04]  /*5950*/  LOP3.LUT R52, R52, 0xfffffffc, RZ, 0xc0, !PT ;  /* 0xfffffffc34347812 */ /* 0x000fc800078ec0ff */
[----:B------:R-:W-:-:S04]  /*5960*/  IADD3 R52, P1, PT, R50, R52, RZ ;  /* 0x0000003432347210 */ /* 0x000fc80007f3e0ff */
[----:B------:R-:W-:Y:S02]  /*5970*/  IADD3.X R53, PT, PT, R51, R53, RZ, P1, !PT ;  /* 0x0000003533357210 */ /* 0x000fe40000ffe4ff */
[----:B-1----:R-:W-:-:S03]  /*5980*/  LEA R36, R49, R49, 0x1 ;  /* 0x0000003131247211 */ /* 0x002fc600078e08ff */
[----:B------:R0:W-:Y:S02]  /*5990*/  REDG.E.ADD.F32.FTZ.RN.STRONG.GPU desc[UR12][R52.64], R37 ;  /* 0x00000025340079a6 */ /* 0x0001e4000c12f30c */
[----:B0-----:R-:W-:-:S05]  /*59a0*/  IMAD.WIDE.U32 R52, R48, 0x3, RZ ;  /* 0x0000000330347825 */ /* 0x001fca00078e00ff */
[----:B------:R-:W-:-:S04]  /*59b0*/  IADD3 R36, PT, PT, R53, R36, RZ ;  /* 0x0000002435247210 */ /* 0x000fc80007ffe0ff */
[----:B------:R-:W-:-:S04]  /*59c0*/  LEA.HI R52, P1, R36, R52, RZ, 0x1 ;  /* 0x0000003424347211 */ /* 0x000fc800078308ff */
[C---:B------:R-:W-:Y:S02]  /*59d0*/  SHF.L.U32 R37, R52.reuse, 0x1, RZ ;  /* 0x0000000134257819 */ /* 0x040fe400000006ff */
[----:B------:R-:W-:Y:S02]  /*59e0*/  IADD3.X R36, PT, PT, RZ, R36, RZ, P1, !PT ;  /* 0x00000024ff247210 */ /* 0x000fe40000ffe4ff */
[----:B------:R-:W-:Y:S02]  /*59f0*/  LOP3.LUT R37, R37, 0xfffffffc, RZ, 0xc0, !PT ;  /* 0xfffffffc25257812 */ /* 0x000fe400078ec0ff */
[----:B------:R-:W-:Y:S02]  /*5a00*/  SHF.L.U64.HI R52, R52, 0x1, R36 ;  /* 0x0000000134347819 */ /* 0x000fe40000010224 */
[----:B------:R-:W-:Y:S02]  /*5a10*/  LEA R36, P1, R48, R50, 0x2 ;  /* 0x0000003230247211 */ /* 0x000fe400078210ff */
[----:B------:R-:W-:-:S02]  /*5a20*/  IADD3 R50, P2, PT, R50, R37, RZ ;  /* 0x0000002532327210 */ /* 0x000fc40007f5e0ff */
[----:B------:R-:W-:Y:S02]  /*5a30*/  LEA.HI.X R37, R48, R51, R49, 0x2, P1 ;  /* 0x0000003330257211 */ /* 0x000fe400008f1431 */
[----:B------:R-:W-:-:S03]  /*5a40*/  IADD3.X R51, PT, PT, R51, R52, RZ, P2, !PT ;  /* 0x0000003433337210 */ /* 0x000fc600017fe4ff */
[----:B------:R4:W-:Y:S04]  /*5a50*/  REDG.E.ADD.F32.FTZ.RN.STRONG.GPU desc[UR12][R36.64], R38 ;  /* 0x00000026240079a6 */ /* 0x0009e8000c12f30c */
[----:B------:R4:W-:Y:S02]  /*5a60*/  REDG.E.ADD.F32.FTZ.RN.STRONG.GPU desc[UR12][R50.64], R39 ;  /* 0x00000027320079a6 */ /* 0x0009e4000c12f30c */
.L_x_1347:
[----:B------:R-:W-:Y:S05]  /*5a70*/  BSYNC.RECONVERGENT B0 ;  /* 0x0000000000007941 */ /* 0x000fea0003800200 */
.L_x_1346:
[----:B------:R-:W5:Y:S02]  /*5a80*/  LDCU UR7, c[0x0][0x370] ;  /* 0x00006e00ff0777ac */ /* 0x000f640008000800 */
[----:B-----5:R-:W-:-:S09]  /*5a90*/  UISETP.GE.U32.AND UP0, UPT, UR7, 0x2, UPT ;  /* 0x000000020700788c */ /* 0x020fd2000bf06070 */
[----:B------:R-:W-:Y:S05]  /*5aa0*/  BRA.U !UP0, `(.L_x_1348) ;  /* 0x0000001508907547 */ /* 0x000fea000b800000 */
[----:B------:R-:W-:Y:S05]  /*5ab0*/  @P0 BRA `(.L_x_1349) ;  /* 0x0000000000980947 */ /* 0x000fea0003800000 */
[----:B---3--:R-:W3:Y:S01]  /*5ac0*/  LDC R48, c[0x0][0x374] ;  /* 0x0000dd00ff307b82 */ /* 0x008ee20000000800 */
[----:B--2-4-:R-:W2:Y:S01]  /*5ad0*/  S2R R50, SR_CTAID.Y ;  /* 0x0000000000327919 */ /* 0x014ea20000002600 */
[----:B------:R-:W4:Y:S01]  /*5ae0*/  LDCU UR8, c[0x0][0x370] ;  /* 0x00006e00ff0877ac */ /* 0x000f220008000800 */
[----:B0-----:R-:W-:Y:S01]  /*5af0*/  MOV R36, UR4 ;  /* 0x0000000400247c02 */ /* 0x001fe20008000f00 */
[----:B------:R-:W-:-:S03]  /*5b00*/  ULOP3.LUT UP0, UR7, UR4, 0x2, URZ, 0xc0, !UPT ;  /* 0x0000000204077892 */ /* 0x000fc6000f80c0ff */
[----:B------:R-:W-:Y:S01]  /*5b10*/  LOP3.LUT R36, R36, 0x1, RZ, 0xc0, !PT ;  /* 0x0000000124247812 */ /* 0x000fe200078ec0ff */
[----:B------:R-:W0:Y:S01]  /*5b20*/  LDC.64 R52, c[0x0][0x3d0] ;  /* 0x0000f400ff347b82 */ /* 0x000e220000000a00 */
[----:B------:R-:W-:-:S03]  /*5b30*/  UIADD3 UR7, UPT, UPT, -UR7, 0x1, URZ ;  /* 0x0000000107077890 */ /* 0x000fc6000fffe1ff */
[----:B---3--:R-:W-:-:S04]  /*5b40*/  IMAD R37, R36, R48, RZ ;  /* 0x0000003024257224 */ /* 0x008fc800078e02ff */
[----:B----4-:R-:W-:-:S05]  /*5b50*/  IMAD R38, R37, UR8, RZ ;  /* 0x0000000825267c24 */ /* 0x010fca000f8e02ff */
[----:B------:R-:W-:Y:S01]  /*5b60*/  SHF.L.U32 R38, R38, 0x1, RZ ;  /* 0x0000000126267819 */ /* 0x000fe200000006ff */
[----:B--2---:R-:W-:-:S04]  /*5b70*/  IMAD R48, R48, UR6, R50 ;  /* 0x0000000630307c24 */ /* 0x004fc8000f8e0232 */
[----:B0-----:R-:W-:-:S04]  /*5b80*/  IMAD.WIDE R38, R38, 0x4, R52 ;  /* 0x0000000426267825 */ /* 0x001fc800078e0234 */
[----:B------:R-:W-:Y:S01]  /*5b90*/  IMAD.WIDE.U32 R38, R48, 0x8, R38 ;  /* 0x0000000830267825 */ /* 0x000fe200078e0026 */
[----:B------:R-:W-:Y:S02]  /*5ba0*/  IADD3 R48, PT, PT, R37, R50, RZ ;  /* 0x0000003225307210 */ /* 0x000fe40007ffe0ff */
[----:B------:R-:W-:Y:S02]  /*5bb0*/  MOV R37, UR7 ;  /* 0x0000000700257c02 */ /* 0x000fe40008000f00 */
[----:B------:R0:W-:Y:S02]  /*5bc0*/  STG.E.64 desc[UR12][R38.64], R46 ;  /* 0x0000002e26007986 */ /* 0x0001e4000c101b0c */
[----:B0-----:R-:W0:Y:S02]  /*5bd0*/  LDC.64 R38, c[0x0][0x3c8] ;  /* 0x0000f200ff267b82 */ /* 0x001e240000000a00 */
[----:B0-----:R-:W-:Y:S01]  /*5be0*/  IMAD.WIDE.U32 R48, R48, 0x4, R38 ;  /* 0x0000000430307825 */ /* 0x001fe200078e0026 */
        /* <DEDUP_REMOVED lines=9> */
.L_x_1350:
        /* <DEDUP_REMOVED lines=10> */
.L_x_1349:
[----:B0---4-:R-:W0:Y:S01]  /*5d20*/  LDC R36, c[0x0][0x370] ;  /* 0x0000dc00ff247b82 */ /* 0x011e220000000800 */
[----:B------:R-:W-:Y:S05]  /*5d30*/  WARPSYNC.ALL ;  /* 0x0000000000007948 */ /* 0x000fea0003800000 */
[----:B0-----:R-:W-:Y:S02]  /*5d40*/  ISETP.GE.U32.AND P0, PT, R36, 0x8, PT ;  /* 0x000000082400780c */ /* 0x001fe40003f06070 */
[----:B------:R-:W-:Y:S01]  /*5d50*/  BAR.SYNC.DEFER_BLOCKING 0x0 ;  /* 0x0000000000007b1d */ /* 0x000fe20000010000 */
[----:B------:R-:W-:-:S10]  /*5d60*/  HFMA2 R36, -RZ, RZ, 0, 0 ;  /* 0x00000000ff247431 */ /* 0x000fd400000001ff */
[----:B------:R-:W-:Y:S05]  /*5d70*/  @!P0 BRA `(.L_x_1351) ;  /* 0x0000000800988947 */ /* 0x000fea0003800000 */
[----:B------:R-:W0:Y:S01]  /*5d80*/  S2UR UR7, SR_CTAID.Y ;  /* 0x00000000000779c3 */ /* 0x000e220000002600 */
[----:B------:R-:W0:Y:S01]  /*5d90*/  LDCU UR8, c[0x0][0x374] ;  /* 0x00006e80ff0877ac */ /* 0x000e220008000800 */
[----:B------:R-:W-:Y:S01]  /*5da0*/  MOV R36, RZ ;  /* 0x000000ff00247202 */ /* 0x000fe20000000f00 */
[----:B------:R-:W-:-:S05]  /*5db0*/  UIADD3 UR21, UPT, UPT, -UR6, URZ, URZ ;  /* 0x000000ff06157290 */ /* 0x000fca000fffe1ff */
[----:B------:R-:W4:Y:S01]  /*5dc0*/  S2UR UR10, SR_CTAID.X ;  /* 0x00000000000a79c3 */ /* 0x000f220000002500 */
[----:B0-----:R-:W-:Y:S02]  /*5dd0*/  ULEA UR11, UR8, UR7, 0x2 ;  /* 0x00000007080b7291 */ /* 0x001fe4000f8e10ff */
[----:B------:R-:W-:Y:S02]  /*5de0*/  UIMAD UR16, UR8, 0x3, UR7 ;  /* 0x00000003081078a4 */ /* 0x000fe4000f8e0207 */
[----:B------:R-:W-:Y:S02]  /*5df0*/  UIMAD UR17, UR8, 0x6, UR7 ;  /* 0x00000006081178a4 */ /* 0x000fe4000f8e0207 */
[----:B------:R-:W-:Y:S02]  /*5e00*/  UIMAD UR18, UR8, 0x7, UR7 ;  /* 0x00000007081278a4 */ /* 0x000fe4000f8e0207 */
[----:B------:R-:W-:Y:S02]  /*5e10*/  UIMAD UR19, UR8, 0x5, UR7 ;  /* 0x00000005081378a4 */ /* 0x000fe4000f8e0207 */
[----:B------:R-:W-:-:S02]  /*5e20*/  ULEA UR20, UR8, UR7, 0x1 ;  /* 0x0000000708147291 */ /* 0x000fc4000f8e08ff */
[----:B----4-:R-:W-:-:S12]  /*5e30*/  UIADD3 UR8, UPT, UPT, UR7, UR8, URZ ;  /* 0x0000000807087290 */ /* 0x010fd8000fffe0ff */
.L_x_1352:
[----:B------:R-:W-:Y:S01]  /*5e40*/  ISETP.NE.AND P2, PT, RZ, UR21, PT ;  /* 0x00000015ff007c0c */ /* 0x000fe2000bf45270 */
[----:B---3--:R-:W0:Y:S01]  /*5e50*/  S2R R48, SR_TID.X ;  /* 0x0000000000307919 */ /* 0x008e220000002100 */
[----:B------:R-:W-:Y:S01]  /*5e60*/  MOV R39, UR4 ;  /* 0x0000000400277c02 */ /* 0x000fe20008000f00 */
[----:B------:R-:W-:Y:S01]  /*5e70*/  UMOV UR6, UR10 ;  /* 0x0000000a00067c82 */ /* 0x000fe20008000000 */
[----:B------:R-:W-:Y:S02]  /*5e80*/  ISETP.NE.OR P2, PT, R0, RZ, !P2 ;  /* 0x000000ff0000720c */ /* 0x000fe40005745670 */
[----:B------:R-:W-:Y:S02]  /*5e90*/  IADD3 R0, PT, PT, R36, 0x1, RZ ;  /* 0x0000000124007810 */ /* 0x000fe40007ffe0ff */
[----:B------:R-:W-:Y:S02]  /*5ea0*/  MOV R49, UR4 ;  /* 0x0000000400317c02 */ /* 0x000fe40008000f00 */
[----:B------:R-:W-:-:S07]  /*5eb0*/  ISETP.NE.AND P4, PT, R0, UR6, PT ;  /* 0x0000000600007c0c */ /* 0x000fce000bf85270 */
[----:B------:R-:W3:Y:S01]  /*5ec0*/  @!P2 LDC R38, c[0x0][0x374] ;  /* 0x0000dd00ff26ab82 */ /* 0x000ee20000000800 */
[----:B------:R-:W-:-:S07]  /*5ed0*/  @!P2 LOP3.LUT R39, R39, 0x1, RZ, 0xc0, !PT ;  /* 0x000000012727a812 */ /* 0x000fce00078ec0ff */
[----:B------:R-:W4:Y:S08]  /*5ee0*/  @!P2 LDC R37, c[0x0][0x370] ;  /* 0x0000dc00ff25ab82 */ /* 0x000f300000000800 */
[----:B-12---:R-:W1:Y:S01]  /*5ef0*/  @!P2 LDC.64 R50, c[0x0][0x3d0] ;  /* 0x0000f400ff32ab82 */ /* 0x006e620000000a00 */
[----:B0-----:R-:W-:-:S04]  /*5f00*/  MOV R0, R48 ;  /* 0x0000003000007202 */ /* 0x001fc80000000f00 */
[----:B------:R-:W-:Y:S01]  /*5f10*/  ISETP.NE.OR P4, PT, R0, RZ, !P4 ;  /* 0x000000ff0000720c */ /* 0x000fe20006785670 */
[----:B---3--:R-:W-:-:S04]  /*5f20*/  @!P2 IMAD R38, R39, R38, RZ ;  /* 0x000000262726a224 */ /* 0x008fc800078e02ff */
[----:B----4-:R-:W-:Y:S01]  /*5f30*/  @!P2 IMAD R37, R38, R37, RZ ;  /* 0x000000252625a224 */ /* 0x010fe200078e02ff */
[----:B------:R-:W-:-:S07]  /*5f40*/  MOV R38, UR7 ;  /* 0x0000000700267c02 */ /* 0x000fce0008000f00 */
[----:B------:R-:W0:Y:S01]  /*5f50*/  @!P4 LDC R48, c[0x0][0x374] ;  /* 0x0000dd00ff30cb82 */ /* 0x000e220000000800 */
[----:B------:R-:W-:Y:S02]  /*5f60*/  @!P4 LOP3.LUT R49, R49, 0x1, RZ, 0xc0, !PT ;  /* 0x000000013131c812 */ /* 0x000fe400078ec0ff */
[----:B------:R-:W-:-:S05]  /*5f70*/  @!P2 SHF.L.U32 R37, R37, 0x1, RZ ;  /* 0x000000012525a819 */ /* 0x000fca00000006ff */
[----:B-1----:R-:W-:Y:S02]  /*5f80*/  @!P2 IMAD.WIDE R50, R37, 0x4, R50 ;  /* 0x000000042532a825 */ /* 0x002fe400078e0232 */
[----:B------:R-:W1:Y:S02]  /*5f90*/  @!P4 LDC R37, c[0x0][0x370] ;  /* 0x0000dc00ff25cb82 */ /* 0x000e640000000800 */
[----:B------:R-:W-:-:S06]  /*5fa0*/  @!P2 IMAD.WIDE.U32 R50, R38, 0x8, R50 ;  /* 0x000000082632a825 */ /* 0x000fcc00078e0032 */
[----:B------:R-:W2:Y:S01]  /*5fb0*/  @!P4 LDC.64 R38, c[0x0][0x3d0] ;  /* 0x0000f400ff26cb82 */ /* 0x000ea20000000a00 */
[----:B------:R-:W3:Y:S01]  /*5fc0*/  @!P2 LDG.E.64 R50, desc[UR12][R50.64] ;  /* 0x0000000c3232a981 */ /* 0x000ee2000c1e1b00 */
[----:B0-----:R-:W-:-:S04]  /*5fd0*/  @!P4 IMAD R48, R49, R48, RZ ;  /* 0x000000303130c224 */ /* 0x001fc800078e02ff */
[----:B-1----:R-:W-:-:S05]  /*5fe0*/  @!P4 IMAD R37, R48, R37, RZ ;  /* 0x000000253025c224 */ /* 0x002fca00078e02ff */
[----:B------:R-:W-:-:S05]  /*5ff0*/  @!P4 SHF.L.U32 R37, R37, 0x1, RZ ;  /* 0x000000012525c819 */ /* 0x000fca00000006ff */
[----:B--2---:R-:W-:Y:S01]  /*6000*/  @!P4 IMAD.WIDE R38, R37, 0x4, R38 ;  /* 0x000000042526c825 */ /* 0x004fe200078e0226 */
[----:B------:R-:W-:-:S05]  /*6010*/  MOV R37, UR8 ;  /* 0x0000000800257c02 */ /* 0x000fca0008000f00 */
[----:B------:R-:W-:-:S05]  /*6020*/  @!P4 IMAD.WIDE.U32 R38, R37, 0x8, R38 ;  /* 0x000000082526c825 */ /* 0x000fca00078e0026 */
[----:B------:R0:W2:Y:S01]  /*6030*/  @!P4 LDG.E.64 R48, desc[UR12][R38.64] ;  /* 0x0000000c2630c981 */ /* 0x0000a2000c1e1b00 */
[----:B------:R-:W-:-:S04]  /*6040*/  IADD3 R37, PT, PT, R36, 0x2, RZ ;  /* 0x0000000224257810 */ /* 0x000fc80007ffe0ff */
[----:B------:R-:W-:Y:S02]  /*6050*/  ISETP.NE.AND P3, PT, R37, UR6, PT ;  /* 0x0000000625007c0c */ /* 0x000fe4000bf65270 */
[----:B------:R-:W-:Y:S02]  /*6060*/  IADD3 R37, PT, PT, R36, 0x3, RZ ;  /* 0x0000000324257810 */ /* 0x000fe40007ffe0ff */
[----:B------:R-:W-:Y:S02]  /*6070*/  ISETP.NE.OR P3, PT, R0, RZ, !P3 ;  /* 0x000000ff0000720c */ /* 0x000fe40005f65670 */
[----:B------:R-:W-:-:S04]  /*6080*/  ISETP.NE.AND P1, PT, R37, UR6, PT ;  /* 0x0000000625007c0c */ /* 0x000fc8000bf25270 */
[----:B------:R-:W-:-:S07]  /*6090*/  ISETP.NE.OR P1, PT, R0, RZ, !P1 ;  /* 0x000000ff0000720c */ /* 0x000fce0004f25670 */
[----:B0-----:R-:W0:Y:S01]  /*60a0*/  @!P3 LDC R38, c[0x0][0x374] ;  /* 0x0000dd00ff26bb82 */ /* 0x001e220000000800 */
[----:B------:R-:W-:-:S07]  /*60b0*/  MOV R52, UR4 ;  /* 0x0000000400347c02 */ /* 0x000fce0008000f00 */
[----:B------:R-:W1:Y:S08]  /*60c0*/  @!P3 LDC R39, c[0x0][0x370] ;  /* 0x0000dc00ff27bb82 */ /* 0x000e700000000800 */
[----:B------:R-:W4:Y:S01]  /*60d0*/  @!P1 LDC R37, c[0x0][0x374] ;  /* 0x0000dd00ff259b82 */ /* 0x000f220000000800 */
[----:B------:R-:W-:-:S05]  /*60e0*/  @!P3 LOP3.LUT R52, R52, 0x1, RZ, 0xc0, !PT ;  /* 0x000000013434b812 */ /* 0x000fca00078ec0ff */
[----:B0-----:R-:W-:Y:S01]  /*60f0*/  @!P3 IMAD R38, R52, R38, RZ ;  /* 0x000000263426b224 */ /* 0x001fe200078e02ff */
[----:B------:R-:W-:-:S04]  /*6100*/  MOV R52, UR4 ;  /* 0x0000000400347c02 */ /* 0x000fc80008000f00 */
[----:B------:R-:W-:-:S05]  /*6110*/  @!P1 LOP3.LUT R52, R52, 0x1, RZ, 0xc0, !PT ;  /* 0x0000000134349812 */ /* 0x000fca00078ec0ff */
[----:B----4-:R-:W-:Y:S01]  /*6120*/  @!P1 IMAD R37, R52, R37, RZ ;  /* 0x0000002534259224 */ /* 0x010fe200078e02ff */
[----:B------:R-:W-:-:S04]  /*6130*/  IADD3 R52, PT, PT, R36, 0x4, RZ ;  /* 0x0000000424347810 */ /* 0x000fc80007ffe0ff */
[----:B------:R-:W-:Y:S02]  /*6140*/  ISETP.NE.AND P0, PT, R52, UR6, PT ;  /* 0x0000000634007c0c */ /* 0x000fe4000bf05270 */
[----:B------:R-:W0:Y:S01]  /*6150*/  @!P3 LDC.64 R52, c[0x0][0x3d0] ;  /* 0x0000f400ff34bb82 */ /* 0x000e220000000a00 */
[----:B-1----:R-:W-:-:S05]  /*6160*/  @!P3 IMAD R38, R38, R39, RZ ;  /* 0x000000272626b224 */ /* 0x002fca00078e02ff */
[----:B------:R-:W-:Y:S02]  /*6170*/  @!P3 SHF.L.U32 R38, R38, 0x1, RZ ;  /* 0x000000012626b819 */ /* 0x000fe400000006ff */
[----:B------:R-:W1:Y:S01]  /*6180*/  @!P1 LDC R39, c[0x0][0x370] ;  /* 0x0000dc00ff279b82 */ /* 0x000e620000000800 */
[----:B------:R-:W-:Y:S01]  /*6190*/  ISETP.NE.OR P0, PT, R0, RZ, !P0 ;  /* 0x000000ff0000720c */ /* 0x000fe20004705670 */
[----:B-1----:R-:W-:-:S12]  /*61a0*/  @!P1 IMAD R39, R37, R39, RZ ;  /* 0x0000002725279224 */ /* 0x002fd800078e02ff */
[----:B------:R-:W1:Y:S01]  /*61b0*/  @!P0 LDC R37, c[0x0][0x374] ;  /* 0x0000dd00ff258b82 */ /* 0x000e620000000800 */
[----:B------:R-:W-:Y:S01]  /*61c0*/  @!P1 SHF.L.U32 R39, R39, 0x1, RZ ;  /* 0x0000000127279819 */ /* 0x000fe200000006ff */
[----:B---3--:R-:W-:Y:S01]  /*61d0*/  @!P2 FADD.FTZ R46, R46, R50 ;  /* 0x000000322e2ea221 */ /* 0x008fe20000010000 */
[----:B------:R-:W-:Y:S01]  /*61e0*/  @!P2 FADD.FTZ R47, R47, R51 ;  /* 0x000000332f2fa221 */ /* 0x000fe20000010000 */
[----:B0-----:R-:W-:Y:S01]  /*61f0*/  @!P3 IMAD.WIDE R50, R38, 0x4, R52 ;  /* 0x000000042632b825 */ /* 0x001fe200078e0234 */
[----:B------:R-:W-:-:S03]  /*6200*/  MOV R38, UR20 ;  /* 0x0000001400267c02 */ /* 0x000fc60008000f00 */
[----:B------:R-:W0:Y:S02]  /*6210*/  @!P1 LDC.64 R52, c[0x0][0x3d0] ;  /* 0x0000f400ff349b82 */ /* 0x000e240000000a00 */
[----:B------:R-:W-:-:S06]  /*6220*/  @!P3 IMAD.WIDE.U32 R50, R38, 0x8, R50 ;  /* 0x000000082632b825 */ /* 0x000fcc00078e0032 */
[----:B------:R-:W3:Y:S01]  /*6230*/  @!P3 LDG.E.64 R50, desc[UR12][R50.64] ;  /* 0x0000000c3232b981 */ /* 0x000ee2000c1e1b00 */
[----:B------:R-:W4:Y:S01]  /*6240*/  @!P0 LDC R38, c[0x0][0x370] ;  /* 0x0000dc00ff268b82 */ /* 0x000f220000000800 */
[----:B--2---:R-:W-:Y:S01]  /*6250*/  @!P4 FADD.FTZ R46, R46, R48 ;  /* 0x000000302e2ec221 */ /* 0x004fe20000010000 */
[----:B------:R-:W-:Y:S01]  /*6260*/  MOV R48, UR4 ;  /* 0x0000000400307c02 */ /* 0x000fe20008000f00 */
[----:B0-----:R-:W-:-:S03]  /*6270*/  @!P1 IMAD.WIDE R52, R39, 0x4, R52 ;  /* 0x0000000427349825 */ /* 0x001fc600078e0234 */
[----:B------:R-:W-:Y:S02]  /*6280*/  @!P0 LOP3.LUT R48, R48, 0x1, RZ, 0xc0, !PT ;  /* 0x0000000130308812 */ /* 0x000fe400078ec0ff */
[----:B------:R-:W-:-:S03]  /*6290*/  MOV R39, UR16 ;  /* 0x0000001000277c02 */ /* 0x000fc60008000f00 */
[----:B-1----:R-:W-:Y:S02]  /*62a0*/  @!P0 IMAD R37, R48, R37, RZ ;  /* 0x0000002530258224 */ /* 0x002fe400078e02ff */
[----:B------:R-:W-:-:S04]  /*62b0*/  @!P1 IMAD.WIDE.U32 R52, R39, 0x8, R52 ;  /* 0x0000000827349825 */ /* 0x000fc800078e0034 */
[----:B----4-:R-:W-:Y:S02]  /*62c0*/  @!P0 IMAD R37, R37, R38, RZ ;  /* 0x0000002625258224 */ /* 0x010fe400078e02ff */
[----:B------:R-:W0:Y:S01]  /*62d0*/  @!P0 LDC.64 R38, c[0x0][0x3d0] ;  /* 0x0000f400ff268b82 */ /* 0x000e220000000a00 */
[----:B------:R-:W2:Y:S02]  /*62e0*/  @!P1 LDG.E.64 R52, desc[UR12][R52.64] ;  /* 0x0000000c34349981 */ /* 0x000ea4000c1e1b00 */
[----:B------:R-:W-:-:S05]  /*62f0*/  @!P0 SHF.L.U32 R37, R37, 0x1, RZ ;  /* 0x0000000125258819 */ /* 0x000fca00000006ff */
[----:B0-----:R-:W-:Y:S01]  /*6300*/  @!P0 IMAD.WIDE R38, R37, 0x4, R38 ;  /* 0x0000000425268825 */ /* 0x001fe200078e0226 */
[----:B------:R-:W-:-:S05]  /*6310*/  MOV R37, UR11 ;  /* 0x0000000b00257c02 */ /* 0x000fca0008000f00 */
[----:B------:R-:W-:-:S06]  /*6320*/  @!P0 IMAD.WIDE.U32 R38, R37, 0x8, R38 ;  /* 0x0000000825268825 */ /* 0x000fcc00078e0026 */
[----:B------:R-:W4:Y:S01]  /*6330*/  @!P0 LDG.E.64 R38, desc[UR12][R38.64] ;  /* 0x0000000c26268981 */ /* 0x000f22000c1e1b00 */
[----:B------:R-:W-:-:S04]  /*6340*/  IADD3 R37, PT, PT, R36, 0x5, RZ ;  /* 0x0000000524257810 */ /* 0x000fc80007ffe0ff */
[----:B------:R-:W-:-:S04]  /*6350*/  ISETP.NE.AND P2, PT, R37, UR6, PT ;  /* 0x0000000625007c0c */ /* 0x000fc8000bf45270 */
[----:B------:R-:W-:-:S13]  /*6360*/  ISETP.NE.OR P2, PT, R0, RZ, !P2 ;  /* 0x000000ff0000720c */ /* 0x000fda0005745670 */
[----:B------:R-:W0:Y:S01]  /*6370*/  @!P2 LDC R37, c[0x0][0x374] ;  /* 0x0000dd00ff25ab82 */ /* 0x000e220000000800 */
[----:B------:R-:W-:-:S04]  /*6380*/  MOV R48, UR4 ;  /* 0x0000000400307c02 */ /* 0x000fc80008000f00 */
[----:B------:R-:W-:-:S05]  /*6390*/  @!P2 LOP3.LUT R48, R48, 0x1, RZ, 0xc0, !PT ;  /* 0x000000013030a812 */ /* 0x000fca00078ec0ff */
[----:B0-----:R-:W-:Y:S02]  /*63a0*/  @!P2 IMAD R37, R48, R37, RZ ;  /* 0x000000253025a224 */ /* 0x001fe400078e02ff */
[----:B------:R-:W0:Y:S01]  /*63b0*/  @!P2 LDC R48, c[0x0][0x370] ;  /* 0x0000dc00ff30ab82 */ /* 0x000e220000000800 */
[----:B------:R-:W-:Y:S01]  /*63c0*/  @!P4 FADD.FTZ R47, R47, R49 ;  /* 0x000000312f2fc221 */ /* 0x000fe20000010000 */
[----:B0-----:R-:W-:Y:S01]  /*63d0*/  @!P2 IMAD R37, R37, R48, RZ ;  /* 0x000000302525a224 */ /* 0x001fe200078e02ff */
[----:B------:R-:W-:-:S04]  /*63e0*/  IADD3 R48, PT, PT, R36, 0x6, RZ ;  /* 0x0000000624307810 */ /* 0x000fc80007ffe0ff */
[----:B------:R-:W-:-:S04]  /*63f0*/  ISETP.NE.AND P4, PT, R48, UR6, PT ;  /* 0x0000000630007c0c */ /* 0x000fc8000bf85270 */
[----:B------:R-:W-:-:S13]  /*6400*/  ISETP.NE.OR P4, PT, R0, RZ, !P4 ;  /* 0x000000ff0000720c */ /* 0x000fda0006785670 */
[----:B------:R-:W0:Y:S01]  /*6410*/  @!P4 LDC R48, c[0x0][0x374] ;  /* 0x0000dd00ff30cb82 */ /* 0x000e220000000800 */
[----:B------:R-:W-:-:S04]  /*6420*/  MOV R49, UR4 ;  /* 0x0000000400317c02 */ /* 0x000fc80008000f00 */
[----:B------:R-:W-:-:S05]  /*6430*/  @!P4 LOP3.LUT R49, R49, 0x1, RZ, 0xc0, !PT ;  /* 0x000000013131c812 */ /* 0x000fca00078ec0ff */
[----:B0-----:R-:W-:Y:S01]  /*6440*/  @!P4 IMAD R48, R49, R48, RZ ;  /* 0x000000303130c224 */ /* 0x001fe200078e02ff */
[----:B------:R-:W-:Y:S02]  /*6450*/  IADD3 R49, PT, PT, R36, 0x7, RZ ;  /* 0x0000000724317810 */ /* 0x000fe40007ffe0ff */
[----:B------:R-:W-:Y:S01]  /*6460*/  @!P2 SHF.L.U32 R37, R37, 0x1, RZ ;  /* 0x000000012525a819 */ /* 0x000fe200000006ff */
[----:B---3--:R-:W-:Y:S02]  /*6470*/  @!P3 FADD.FTZ R46, R46, R50 ;  /* 0x000000322e2eb221 */ /* 0x008fe40000010000 */
[----:B------:R-:W0:Y:S01]  /*6480*/  @!P4 LDC R50, c[0x0][0x370] ;  /* 0x0000dc00ff32cb82 */ /* 0x000e220000000800 */
[----:B------:R-:W-:Y:S01]  /*6490*/  @!P3 FADD.FTZ R47, R47, R51 ;  /* 0x000000332f2fb221 */ /* 0x000fe20000010000 */
[----:B------:R-:W-:Y:S01]  /*64a0*/  ISETP.NE.AND P3, PT, R49, UR6, PT ;  /* 0x0000000631007c0c */ /* 0x000fe2000bf65270 */
[----:B0-----:R-:W-:-:S05]  /*64b0*/  @!P4 IMAD R50, R48, R50, RZ ;  /* 0x000000323032c224 */ /* 0x001fca00078e02ff */
[----:B------:R-:W0:Y:S01]  /*64c0*/  @!P2 LDC.64 R48, c[0x0][0x3d0] ;  /* 0x0000f400ff30ab82 */ /* 0x000e220000000a00 */
[----:B------:R-:W-:Y:S01]  /*64d0*/  ISETP.NE.OR P3, PT, R0, RZ, !P3 ;  /* 0x000000ff0000720c */ /* 0x000fe20005f65670 */
[----:B--2---:R-:W-:Y:S01]  /*64e0*/  @!P1 FADD.FTZ R46, R46, R52 ;  /* 0x000000342e2e9221 */ /* 0x004fe20000010000 */
[----:B------:R-:W-:Y:S01]  /*64f0*/  MOV R52, UR19 ;  /* 0x0000001300347c02 */ /* 0x000fe20008000f00 */
[----:B------:R-:W-:Y:S01]  /*6500*/  @!P1 FADD.FTZ R47, R47, R53 ;  /* 0x000000352f2f9221 */ /* 0x000fe20000010000 */
[----:B0-----:R-:W-:-:S04]  /*6510*/  @!P2 IMAD.WIDE R48, R37, 0x4, R48 ;  /* 0x000000042530a825 */ /* 0x001fc800078e0230 */
[----:B------:R-:W-:Y:S02]  /*6520*/  @!P2 IMAD.WIDE.U32 R52, R52, 0x8, R48 ;  /* 0x000000083434a825 */ /* 0x000fe400078e0030 */
[----:B------:R-:W0:Y:S08]  /*6530*/  @!P4 LDC.64 R48, c[0x0][0x3d0] ;  /* 0x0000f400ff30cb82 */ /* 0x000e300000000a00 */
[----:B------:R-:W1:Y:S01]  /*6540*/  @!P3 LDC R51, c[0x0][0x374] ;  /* 0x0000dd00ff33bb82 */ /* 0x000e620000000800 */
[----:B------:R-:W-:Y:S01]  /*6550*/  @!P4 SHF.L.U32 R50, R50, 0x1, RZ ;  /* 0x000000013232c819 */ /* 0x000fe200000006ff */
[----:B------:R-:W2:Y:S01]  /*6560*/  @!P2 LDG.E.64 R52, desc[UR12][R52.64] ;  /* 0x0000000c3434a981 */ /* 0x000ea2000c1e1b00 */
[----:B------:R-:W-:Y:S01]  /*6570*/  MOV R37, UR4 ;  /* 0x0000000400257c02 */ /* 0x000fe20008000f00 */
[----:B----4-:R-:W-:-:S04]  /*6580*/  @!P0 FADD.FTZ R46, R46, R38 ;  /* 0x000000262e2e8221 */ /* 0x010fc80000010000 */
[----:B------:R-:W3:Y:S01]  /*6590*/  @!P3 LDC R38, c[0x0][0x370] ;  /* 0x0000dc00ff26bb82 */ /* 0x000ee20000000800 */
[----:B------:R-:W-:Y:S01]  /*65a0*/  @!P3 LOP3.LUT R37, R37, 0x1, RZ, 0xc0, !PT ;  /* 0x000000012525b812 */ /* 0x000fe200078ec0ff */
[----:B0-----:R-:W-:Y:S01]  /*65b0*/  @!P4 IMAD.WIDE R48, R50, 0x4, R48 ;  /* 0x000000043230c825 */ /* 0x001fe200078e0230 */
[----:B------:R-:W-:-:S05]  /*65c0*/  MOV R50, UR17 ;  /* 0x0000001100327c02 */ /* 0x000fca0008000f00 */
[----:B------:R-:W-:-:S04]  /*65d0*/  @!P4 IMAD.WIDE.U32 R48, R50, 0x8, R48 ;  /* 0x000000083230c825 */ /* 0x000fc800078e0030 */
[----:B-1----:R-:W-:Y:S02]  /*65e0*/  @!P3 IMAD R37, R37, R51, RZ ;  /* 0x000000332525b224 */ /* 0x002fe400078e02ff */
[----:B------:R-:W0:Y:S01]  /*65f0*/  @!P3 LDC.64 R50, c[0x0][0x3d0] ;  /* 0x0000f400ff32bb82 */ /* 0x000e220000000a00 */
[----:B------:R-:W4:Y:S01]  /*6600*/  @!P4 LDG.E.64 R48, desc[UR12][R48.64] ;  /* 0x0000000c3030c981 */ /* 0x000f22000c1e1b00 */
[----:B---3--:R-:W-:-:S05]  /*6610*/  @!P3 IMAD R37, R37, R38, RZ ;  /* 0x000000262525b224 */ /* 0x008fca00078e02ff */
[----:B------:R-:W-:-:S05]  /*6620*/  @!P3 SHF.L.U32 R37, R37, 0x1, RZ ;  /* 0x000000012525b819 */ /* 0x000fca00000006ff */
[----:B0-----:R-:W-:Y:S01]  /*6630*/  @!P3 IMAD.WIDE R50, R37, 0x4, R50 ;  /* 0x000000042532b825 */ /* 0x001fe200078e0232 */
[----:B------:R-:W-:-:S05]  /*6640*/  MOV R37, UR18 ;  /* 0x0000001200257c02 */ /* 0x000fca0008000f00 */
[----:B------:R-:W-:-:S06]  /*6650*/  @!P3 IMAD.WIDE.U32 R50, R37, 0x8, R50 ;  /* 0x000000082532b825 */ /* 0x000fcc00078e0032 */
[----:B------:R-:W3:Y:S01]  /*6660*/  @!P3 LDG.E.64 R50, desc[UR12][R50.64] ;  /* 0x0000000c3232b981 */ /* 0x000ee2000c1e1b00 */
[----:B------:R-:W0:Y:S01]  /*6670*/  LDCU UR9, c[0x0][0x374] ;  /* 0x00006e80ff0977ac */ /* 0x000e220008000800 */
[----:B------:R-:W1:Y:S01]  /*6680*/  LDC R37, c[0x0][0x370] ;  /* 0x0000dc00ff257b82 */ /* 0x000e620000000800 */
[----:B------:R-:W-:Y:S01]  /*6690*/  IADD3 R36, PT, PT, R36, 0x8, RZ ;  /* 0x0000000824247810 */ /* 0x000fe20007ffe0ff */
[----:B------:R-:W-:Y:S01]  /*66a0*/  @!P0 FADD.FTZ R47, R47, R39 ;  /* 0x000000272f2f8221 */ /* 0x000fe20000010000 */
[----:B------:R-:W-:Y:S01]  /*66b0*/  UIADD3 UR21, UPT, UPT, UR21, 0x8, URZ ;  /* 0x0000000815157890 */ /* 0x000fe2000fffe0ff */
[----:B-1----:R-:W-:-:S04]  /*66c0*/  LOP3.LUT R37, R37, 0x7ffffff8, RZ, 0xc0, !PT ;  /* 0x7ffffff825257812 */ /* 0x002fc800078ec0ff */
[----:B------:R-:W-:Y:S01]  /*66d0*/  ISETP.NE.AND P0, PT, R36, R37, PT ;  /* 0x000000252400720c */ /* 0x000fe20003f05270 */
[----:B0-----:R-:W-:Y:S02]  /*66e0*/  ULEA UR18, UR9, UR18, 0x3 ;  /* 0x0000001209127291 */ /* 0x001fe4000f8e18ff */
[----:B------:R-:W-:Y:S02]  /*66f0*/  ULEA UR17, UR9, UR17, 0x3 ;  /* 0x0000001109117291 */ /* 0x000fe4000f8e18ff */
[----:B------:R-:W-:Y:S02]  /*6700*/  ULEA UR19, UR9, UR19, 0x3 ;  /* 0x0000001309137291 */ /* 0x000fe4000f8e18ff */
[----:B------:R-:W-:Y:S02]  /*6710*/  ULEA UR11, UR9, UR11, 0x3 ;  /* 0x0000000b090b7291 */ /* 0x000fe4000f8e18ff */
[----:B------:R-:W-:Y:S02]  /*6720*/  ULEA UR16, UR9, UR16, 0x3 ;  /* 0x0000001009107291 */ /* 0x000fe4000f8e18ff */
[----:B------:R-:W-:-:S02]  /*6730*/  ULEA UR20, UR9, UR20, 0x3 ;  /* 0x0000001409147291 */ /* 0x000fc4000f8e18ff */
[----:B------:R-:W-:Y:S02]  /*6740*/  ULEA UR8, UR9, UR8, 0x3 ;  /* 0x0000000809087291 */ /* 0x000fe4000f8e18ff */
[----:B------:R-:W-:Y:S01]  /*6750*/  ULEA UR7, UR9, UR7, 0x3 ;  /* 0x0000000709077291 */ /* 0x000fe2000f8e18ff */
[----:B--2---:R-:W-:Y:S01]  /*6760*/  @!P2 FADD.FTZ R46, R46, R52 ;  /* 0x000000342e2ea221 */ /* 0x004fe20000010000 */
[----:B------:R-:W-:-:S03]  /*6770*/  @!P2 FADD.FTZ R47, R47, R53 ;  /* 0x000000352f2fa221 */ /* 0x000fc60000010000 */
[----:B----4-:R-:W-:Y:S01]  /*6780*/  @!P4 FADD.FTZ R46, R46, R48 ;  /* 0x000000302e2ec221 */ /* 0x010fe20000010000 */
[----:B------:R-:W-:-:S03]  /*6790*/  @!P4 FADD.FTZ R47, R47, R49 ;  /* 0x000000312f2fc221 */ /* 0x000fc60000010000 */
[----:B---3--:R-:W-:Y:S01]  /*67a0*/  @!P3 FADD.FTZ R46, R46, R50 ;  /* 0x000000322e2eb221 */ /* 0x008fe20000010000 */
[----:B------:R-:W-:Y:S01]  /*67b0*/  @!P3 FADD.FTZ R47, R47, R51 ;  /* 0x000000332f2fb221 */ /* 0x000fe20000010000 */
[----:B------:R-:W-:Y:S06]  /*67c0*/  @P0 BRA `(.L_x_1352) ;  /* 0xfffffff4009c0947 */ /* 0x000fec000383ffff */
[----:B------:R-:W-:-:S07]  /*67d0*/  MOV R36, R37 ;  /* 0x0000002500247202 */ /* 0x000fce0000000f00 */
.L_x_1351:
        /* <DEDUP_REMOVED lines=8> */
[----:B------:R-:W-:Y:S02]  /*6860*/  ISETP.NE.AND P0, PT, R36, UR6, PT ;  /* 0x0000000624007c0c */ /* 0x000fe4000bf05270 */
[----:B------:R-:W-:Y:S02]  /*6870*/  MOV R38, UR4 ;  /* 0x0000000400267c02 */ /* 0x000fe40008000f00 */
[----:B------:R-:W-:-:S13]  /*6880*/  ISETP.NE.OR P0, PT, R0, RZ, !P0 ;  /* 0x000000ff0000720c */ /* 0x000fda0004705670 */
[----:B------:R-:W0:Y:S01]  /*6890*/  @!P0 LDC R37, c[0x0][0x374] ;  /* 0x0000dd00ff258b82 */ /* 0x000e220000000800 */
[----:B------:R-:W-:Y:S01]  /*68a0*/  @!P0 LOP3.LUT R38, R38, 0x1, RZ, 0xc0, !PT ;  /* 0x0000000126268812 */ /* 0x000fe200078ec0ff */
[----:B---3--:R-:W3:Y:S06]  /*68b0*/  @!P0 S2R R48, SR_CTAID.Y ;  /* 0x0000000000308919 */ /* 0x008eec0000002600 */
[----:B------:R-:W4:Y:S01]  /*68c0*/  @!P0 LDC R49, c[0x0][0x370] ;  /* 0x0000dc00ff318b82 */ /* 0x000f220000000800 */
[----:B0-----:R-:W-:-:S04]  /*68d0*/  @!P0 IMAD R38, R38, R37, RZ ;  /* 0x0000002526268224 */ /* 0x001fc800078e02ff */
[----:B----4-:R-:W-:-:S03]  /*68e0*/  @!P0 IMAD R49, R38, R49, RZ ;  /* 0x0000003126318224 */ /* 0x010fc600078e02ff */
[----:B------:R-:W0:Y:S01]  /*68f0*/  @!P0 LDC.64 R38, c[0x0][0x3d0] ;  /* 0x0000f400ff268b82 */ /* 0x000e220000000a00 */
[----:B---3--:R-:W-:Y:S01]  /*6900*/  @!P0 IMAD R48, R36, R37, R48 ;  /* 0x0000002524308224 */ /* 0x008fe200078e0230 */
[----:B------:R-:W-:-:S05]  /*6910*/  @!P0 SHF.L.U32 R49, R49, 0x1, RZ ;  /* 0x0000000131318819 */ /* 0x000fca00000006ff */
[----:B0-----:R-:W-:-:S04]  /*6920*/  @!P0 IMAD.WIDE R38, R49, 0x4, R38 ;  /* 0x0000000431268825 */ /* 0x001fc800078e0226 */
[----:B------:R-:W-:-:S05]  /*6930*/  @!P0 IMAD.WIDE.U32 R38, R48, 0x8, R38 ;  /* 0x0000000830268825 */ /* 0x000fca00078e0026 */
[----:B------:R0:W3:Y:S01]  /*6940*/  @!P0 LDG.E.64 R48, desc[UR12][R38.64] ;  /* 0x0000000c26308981 */ /* 0x0000e2000c1e1b00 */
[----:B------:R-:W-:-:S04]  /*6950*/  IADD3 R37, PT, PT, R36, 0x1, RZ ;  /* 0x0000000124257810 */ /* 0x000fc80007ffe0ff */
[----:B------:R-:W-:-:S04]  /*6960*/  ISETP.NE.AND P1, PT, R37, UR6, PT ;  /* 0x0000000625007c0c */ /* 0x000fc8000bf25270 */
[----:B------:R-:W-:-:S13]  /*6970*/  ISETP.NE.OR P1, PT, R0, RZ, !P1 ;  /* 0x000000ff0000720c */ /* 0x000fda0004f25670 */
[----:B------:R-:W4:Y:S01]  /*6980*/  @!P1 S2R R37, SR_CTAID.Y ;  /* 0x0000000000259919 */ /* 0x000f220000002600 */
[----:B0-----:R-:W0:Y:S08]  /*6990*/  @!P1 LDC R39, c[0x0][0x374] ;  /* 0x0000dd00ff279b82 */ /* 0x001e300000000800 */
[----:B------:R-:W5:Y:S01]  /*69a0*/  @!P1 LDC R38, c[0x0][0x370] ;  /* 0x0000dc00ff269b82 */ /* 0x000f620000000800 */
[----:B---3--:R-:W-:Y:S01]  /*69b0*/  @!P0 FADD.FTZ R46, R46, R48 ;  /* 0x000000302e2e8221 */ /* 0x008fe20000010000 */
[----:B------:R-:W-:-:S04]  /*69c0*/  MOV R48, UR4 ;  /* 0x0000000400307c02 */ /* 0x000fc80008000f00 */
[----:B------:R-:W-:-:S05]  /*69d0*/  @!P1 LOP3.LUT R48, R48, 0x1, RZ, 0xc0, !PT ;  /* 0x0000000130309812 */ /* 0x000fca00078ec0ff */
[-C--:B0-----:R-:W-:Y:S02]  /*69e0*/  @!P1 IMAD R48, R48, R39.reuse, RZ ;  /* 0x0000002730309224 */ /* 0x081fe400078e02ff */
[----:B------:R-:W-:Y:S02]  /*69f0*/  @!P1 IMAD R39, R36, R39, R39 ;  /* 0x0000002724279224 */ /* 0x000fe400078e0227 */
[----:B-----5:R-:W-:-:S03]  /*6a00*/  @!P1 IMAD R48, R48, R38, RZ ;  /* 0x0000002630309224 */ /* 0x020fc600078e02ff */
[----:B----4-:R-:W-:Y:S02]  /*6a10*/  @!P1 IADD3 R37, PT, PT, R39, R37, RZ ;  /* 0x0000002527259210 */ /* 0x010fe40007ffe0ff */
[----:B------:R-:W0:Y:S01]  /*6a20*/  @!P1 LDC.64 R38, c[0x0][0x3d0] ;  /* 0x0000f400ff269b82 */ /* 0x000e220000000a00 */
[----:B------:R-:W-:-:S05]  /*6a30*/  @!P1 SHF.L.U32 R48, R48, 0x1, RZ ;  /* 0x0000000130309819 */ /* 0x000fca00000006ff */
[----:B0-----:R-:W-:-:S04]  /*6a40*/  @!P1 IMAD.WIDE R38, R48, 0x4, R38 ;  /* 0x0000000430269825 */ /* 0x001fc800078e0226 */
[----:B------:R-:W-:-:S06]  /*6a50*/  @!P1 IMAD.WIDE.U32 R38, R37, 0x8, R38 ;  /* 0x0000000825269825 */ /* 0x000fcc00078e0026 */
[----:B------:R-:W3:Y:S01]  /*6a60*/  @!P1 LDG.E.64 R38, desc[UR12][R38.64] ;  /* 0x0000000c26269981 */ /* 0x000ee2000c1e1b00 */
[----:B------:R-:W-:Y:S01]  /*6a70*/  IADD3 R37, PT, PT, R36, 0x2, RZ ;  /* 0x0000000224257810 */ /* 0x000fe20007ffe0ff */
[----:B------:R-:W-:-:S03]  /*6a80*/  @!P0 FADD.FTZ R47, R47, R49 ;  /* 0x000000312f2f8221 */ /* 0x000fc60000010000 */
[----:B------:R-:W-:-:S04]  /*6a90*/  ISETP.NE.AND P2, PT, R37, UR6, PT ;  /* 0x0000000625007c0c */ /* 0x000fc8000bf45270 */
[----:B------:R-:W-:-:S13]  /*6aa0*/  ISETP.NE.OR P2, PT, R0, RZ, !P2 ;  /* 0x000000ff0000720c */ /* 0x000fda0005745670 */
[----:B------:R-:W0:Y:S01]  /*6ab0*/  @!P2 S2R R48, SR_CTAID.Y ;  /* 0x000000000030a919 */ /* 0x000e220000002600 */
[----:B------:R-:W0:Y:S02]  /*6ac0*/  @!P2 LDC R49, c[0x0][0x374] ;  /* 0x0000dd00ff31ab82 */ /* 0x000e240000000800 */
[----:B0-----:R-:W-:Y:S01]  /*6ad0*/  @!P2 IMAD R37, R37, R49, R48 ;  /* 0x000000312525a224 */ /* 0x001fe200078e0230 */
[----:B------:R-:W-:-:S04]  /*6ae0*/  MOV R48, UR4 ;  /* 0x0000000400307c02 */ /* 0x000fc80008000f00 */
[----:B------:R-:W-:-:S05]  /*6af0*/  @!P2 LOP3.LUT R48, R48, 0x1, RZ, 0xc0, !PT ;  /* 0x000000013030a812 */ /* 0x000fca00078ec0ff */
[----:B------:R-:W-:Y:S02]  /*6b00*/  @!P2 IMAD R48, R48, R49, RZ ;  /* 0x000000313030a224 */ /* 0x000fe400078e02ff */
[----:B------:R-:W0:Y:S01]  /*6b10*/  @!P2 LDC R49, c[0x0][0x370] ;  /* 0x0000dc00ff31ab82 */ /* 0x000e220000000800 */
[----:B---3--:R-:W-:Y:S01]  /*6b20*/  @!P1 FADD.FTZ R46, R46, R38 ;  /* 0x000000262e2e9221 */ /* 0x008fe20000010000 */
[----:B0-----:R-:W-:-:S06]  /*6b30*/  @!P2 IMAD R38, R48, R49, RZ ;  /* 0x000000313026a224 */ /* 0x001fcc00078e02ff */
        /* <DEDUP_REMOVED lines=23> */
[----:B------:R-:W-:Y:S01]  /*6cb0*/  @!P2 FADD.FTZ R47, R47, R49 ;  /* 0x000000312f2fa221 */ /* 0x000fe20000010000 */
[----:B------:R-:W-:Y:S01]  /*6cc0*/  IADD3 R36, PT, PT, R36, 0x4, RZ ;  /* 0x0000000424247810 */ /* 0x000fe20007ffe0ff */
[----:B---3--:R-:W-:Y:S02]  /*6cd0*/  @!P0 FADD.FTZ R46, R46, R38 ;  /* 0x000000262e2e8221 */ /* 0x008fe40000010000 */
[----:B------:R-:W-:-:S07]  /*6ce0*/  @!P0 FADD.FTZ R47, R47, R39 ;  /* 0x000000272f2f8221 */ /* 0x000fce0000010000 */
.L_x_1353:
[----:B------:R-:W0:Y:S02]  /*6cf0*/  LDCU UR7, c[0x0][0x370] ;  /* 0x00006e00ff0777ac */ /* 0x000e240008000800 */
[----:B0-----:R-:W-:-:S09]  /*6d00*/  ULOP3.LUT UP0, UR7, UR7, 0x3, URZ, 0xc0, !UPT ;  /* 0x0000000307077892 */ /* 0x001fd2000f80c0ff */
[----:B------:R-:W-:Y:S05]  /*6d10*/  BRA.U !UP0, `(.L_x_1348) ;  /* 0x0000000108f47547 */ /* 0x000fea000b800000 */
[----:B------:R-:W-:-:S09]  /*6d20*/  UISETP.NE.AND UP0, UPT, UR7, 0x1, UPT ;  /* 0x000000010700788c */ /* 0x000fd2000bf05270 */
[----:B------:R-:W-:Y:S05]  /*6d30*/  BRA.U !UP0, `(.L_x_1354) ;  /* 0x0000000108947547 */ /* 0x000fea000b800000 */
[----:B------:R-:W-:Y:S02]  /*6d40*/  ISETP.NE.AND P0, PT, R36, UR6, PT ;  /* 0x0000000624007c0c */ /* 0x000fe4000bf05270 */
[----:B------:R-:W-:Y:S02]  /*6d50*/  MOV R39, UR4 ;  /* 0x0000000400277c02 */ /* 0x000fe40008000f00 */
[----:B------:R-:W-:-:S13]  /*6d60*/  ISETP.NE.OR P0, PT, R0, RZ, !P0 ;  /* 0x000000ff0000720c */ /* 0x000fda0004705670 */
[----:B------:R-:W0:Y:S01]  /*6d70*/  @!P0 S2R R37, SR_CTAID.Y ;  /* 0x0000000000258919 */ /* 0x000e220000002600 */
[----:B------:R-:W3:Y:S01]  /*6d80*/  @!P0 LDC R38, c[0x0][0x374] ;  /* 0x0000dd00ff268b82 */ /* 0x000ee20000000800 */
[----:B------:R-:W-:-:S05]  /*6d90*/  @!P0 LOP3.LUT R39, R39, 0x1, RZ, 0xc0, !PT ;  /* 0x0000000127278812 */ /* 0x000fca00078ec0ff */
[-C--:B---3--:R-:W-:Y:S02]  /*6da0*/  @!P0 IMAD R48, R39, R38.reuse, RZ ;  /* 0x0000002627308224 */ /* 0x088fe400078e02ff */
[----:B0-----:R-:W-:Y:S02]  /*6db0*/  @!P0 IMAD R37, R36, R38, R37 ;  /* 0x0000002624258224 */ /* 0x001fe400078e0225 */
[----:B------:R-:W0:Y:S02]  /*6dc0*/  @!P0 LDC R38, c[0x0][0x370] ;  /* 0x0000dc00ff268b82 */ /* 0x000e240000000800 */
[----:B0-----:R-:W-:-:S06]  /*6dd0*/  @!P0 IMAD R48, R48, R38, RZ ;  /* 0x0000002630308224 */ /* 0x001fcc00078e02ff */
[----:B------:R-:W0:Y:S01]  /*6de0*/  @!P0 LDC.64 R38, c[0x0][0x3d0] ;  /* 0x0000f400ff268b82 */ /* 0x000e220000000a00 */
[----:B------:R-:W-:-:S05]  /*6df0*/  @!P0 SHF.L.U32 R48, R48, 0x1, RZ ;  /* 0x0000000130308819 */ /* 0x000fca00000006ff */
[----:B0-----:R-:W-:-:S04]  /*6e00*/  @!P0 IMAD.WIDE R38, R48, 0x4, R38 ;  /* 0x0000000430268825 */ /* 0x001fc800078e0226 */
[----:B------:R-:W-:-:S06]  /*6e10*/  @!P0 IMAD.WIDE.U32 R38, R37, 0x8, R38 ;  /* 0x0000000825268825 */ /* 0x000fcc00078e0026 */
[----:B------:R-:W3:Y:S01]  /*6e20*/  @!P0 LDG.E.64 R38, desc[UR12][R38.64] ;  /* 0x0000000c26268981 */ /* 0x000ee2000c1e1b00 */
[----:B------:R-:W-:-:S04]  /*6e30*/  IADD3 R37, PT, PT, R36, 0x1, RZ ;  /* 0x0000000124257810 */ /* 0x000fc80007ffe0ff */
[----:B------:R-:W-:-:S04]  /*6e40*/  ISETP.NE.AND P1, PT, R37, UR6, PT ;  /* 0x0000000625007c0c */ /* 0x000fc8000bf25270 */
[----:B------:R-:W-:-:S13]  /*6e50*/  ISETP.NE.OR P1, PT, R0, RZ, !P1 ;  /* 0x000000ff0000720c */ /* 0x000fda0004f25670 */
[----:B------:R-:W0:Y:S01]  /*6e60*/  @!P1 S2R R37, SR_CTAID.Y ;  /* 0x0000000000259919 */ /* 0x000e220000002600 */
[----:B---3--:R-:W-:Y:S01]  /*6e70*/  @!P0 FADD.FTZ R46, R46, R38 ;  /* 0x000000262e2e8221 */ /* 0x008fe20000010000 */
[----:B------:R-:W-:Y:S01]  /*6e80*/  @!P0 FADD.FTZ R47, R47, R39 ;  /* 0x000000272f2f8221 */ /* 0x000fe20000010000 */
[----:B------:R-:W3:Y:S08]  /*6e90*/  @!P1 LDC R38, c[0x0][0x374] ;  /* 0x0000dd00ff269b82 */ /* 0x000ef00000000800 */
[----:B------:R-:W4:Y:S01]  /*6ea0*/  @!P1 LDC R48, c[0x0][0x370] ;  /* 0x0000dc00ff309b82 */ /* 0x000f220000000800 */
[----:B---3--:R-:W-:-:S05]  /*6eb0*/  @!P1 IMAD R39, R36, R38, R38 ;  /* 0x0000002624279224 */ /* 0x008fca00078e0226 */
[----:B0-----:R-:W-:Y:S02]  /*6ec0*/  @!P1 IADD3 R37, PT, PT, R39, R37, RZ ;  /* 0x0000002527259210 */ /* 0x001fe40007ffe0ff */
[----:B------:R-:W-:-:S04]  /*6ed0*/  MOV R39, UR4 ;  /* 0x0000000400277c02 */ /* 0x000fc80008000f00 */
[----:B------:R-:W-:-:S05]  /*6ee0*/  @!P1 LOP3.LUT R39, R39, 0x1, RZ, 0xc0, !PT ;  /* 0x0000000127279812 */ /* 0x000fca00078ec0ff */
[----:B------:R-:W-:-:S04]  /*6ef0*/  @!P1 IMAD R39, R39, R38, RZ ;  /* 0x0000002627279224 */ /* 0x000fc800078e02ff */
[----:B----4-:R-:W-:Y:S02]  /*6f00*/  @!P1 IMAD R48, R39, R48, RZ ;  /* 0x0000003027309224 */ /* 0x010fe400078e02ff */
[----:B------:R-:W0:Y:S03]  /*6f10*/  @!P1 LDC.64 R38, c[0x0][0x3d0] ;  /* 0x0000f400ff269b82 */ /* 0x000e260000000a00 */
[----:B------:R-:W-:-:S05]  /*6f20*/  @!P1 SHF.L.U32 R48, R48, 0x1, RZ ;  /* 0x0000000130309819 */ /* 0x000fca00000006ff */
[----:B0-----:R-:W-:-:S04]  /*6f30*/  @!P1 IMAD.WIDE R38, R48, 0x4, R38 ;  /* 0x0000000430269825 */ /* 0x001fc800078e0226 */
[----:B------:R-:W-:-:S06]  /*6f40*/  @!P1 IMAD.WIDE.U32 R38, R37, 0x8, R38 ;  /* 0x0000000825269825 */ /* 0x000fcc00078e0026 */
[----:B------:R-:W3:Y:S01]  /*6f50*/  @!P1 LDG.E.64 R38, desc[UR12][R38.64] ;  /* 0x0000000c26269981 */ /* 0x000ee2000c1e1b00 */
[----:B------:R-:W-:Y:S01]  /*6f60*/  IADD3 R36, PT, PT, R36, 0x2, RZ ;  /* 0x0000000224247810 */ /* 0x000fe20007ffe0ff */
[----:B---3--:R-:W-:Y:S01]  /*6f70*/  @!P1 FADD.FTZ R46, R46, R38 ;  /* 0x000000262e2e9221 */ /* 0x008fe20000010000 */
[----:B------:R-:W-:-:S07]  /*6f80*/  @!P1 FADD.FTZ R47, R47, R39 ;  /* 0x000000272f2f9221 */ /* 0x000fce0000010000 */
.L_x_1354:
[----:B------:R-:W0:Y:S01]  /*6f90*/  LDC R37, c[0x0][0x370] ;  /* 0x0000dc00ff257b82 */ /* 0x000e220000000800 */
[----:B------:R-:W-:Y:S01]  /*6fa0*/  ISETP.NE.AND P0, PT, R36, UR6, PT ;  /* 0x0000000624007c0c */ /* 0x000fe2000bf05270 */
[----:B------:R-:W-:Y:S03]  /*6fb0*/  BSSY.RECONVERGENT B0, `(.L_x_1348) ;  /* 0x0000013000007945 */ /* 0x000fe60003800200 */
[----:B------:R-:W-:Y:S02]  /*6fc0*/  ISETP.NE.OR P0, PT, R0, RZ, !P0 ;  /* 0x000000ff0000720c */ /* 0x000fe40004705670 */
[----:B0-----:R-:W-:-:S04]  /*6fd0*/  LOP3.LUT R37, R37, 0x1, RZ, 0xc0, !PT ;  /* 0x0000000125257812 */ /* 0x001fc800078ec0ff */
[----:B------:R-:W-:-:S13]  /*6fe0*/  ISETP.NE.U32.OR P0, PT, R37, 0x1, P0 ;  /* 0x000000012500780c */ /* 0x000fda0000705470 */
[----:B------:R-:W-:Y:S05]  /*6ff0*/  @P0 BRA `(.L_x_1355) ;  /* 0x0000000000380947 */ /* 0x000fea0003800000 */
[----:B------:R-:W0:Y:S01]  /*7000*/  S2R R38, SR_CTAID.Y ;  /* 0x0000000000267919 */ /* 0x000e220000002600 */
[----:B------:R-:W0:Y:S01]  /*7010*/  LDCU UR7, c[0x0][0x374] ;  /* 0x00006e80ff0777ac */ /* 0x000e220008000800 */
[----:B---3--:R-:W3:Y:S01]  /*7020*/  LDC.64 R48, c[0x0][0x3d0] ;  /* 0x0000f400ff307b82 */ /* 0x008ee20000000a00 */
[----:B------:R-:W-:Y:S01]  /*7030*/  ULOP3.LUT UR8, UR4, 0x1, URZ, 0xc0, !UPT ;  /* 0x0000000104087892 */ /* 0x000fe2000f8ec0ff */
[----:B0-----:R-:W-:-:S03]  /*7040*/  IMAD R38, R36, UR7, R38 ;  /* 0x0000000724267c24 */ /* 0x001fc6000f8e0226 */
[----:B------:R-:W-:-:S03]  /*7050*/  UIMAD UR7, UR8, UR7, URZ ;  /* 0x00000007080772a4 */ /* 0x000fc6000f8e02ff */
[----:B------:R-:W0:Y:S03]  /*7060*/  LDC R36, c[0x0][0x370] ;  /* 0x0000dc00ff247b82 */ /* 0x000e260000000800 */
[----:B0-----:R-:W-:-:S05]  /*7070*/  IMAD R36, R36, UR7, RZ ;  /* 0x0000000724247c24 */ /* 0x001fca000f8e02ff */
[----:B------:R-:W-:-:S05]  /*7080*/  SHF.L.U32 R36, R36, 0x1, RZ ;  /* 0x0000000124247819 */ /* 0x000fca00000006ff */
[----:B---3--:R-:W-:-:S04]  /*7090*/  IMAD.WIDE R36, R36, 0x4, R48 ;  /* 0x0000000424247825 */ /* 0x008fc800078e0230 */
[----:B------:R-:W-:-:S06]  /*70a0*/  IMAD.WIDE.U32 R36, R38, 0x8, R36 ;  /* 0x0000000826247825 */ /* 0x000fcc00078e0024 */
[----:B------:R-:W3:Y:S02]  /*70b0*/  LDG.E.64 R36, desc[UR12][R36.64] ;  /* 0x0000000c24247981 */ /* 0x000ee4000c1e1b00 */
[----:B---3--:R-:W-:Y:S01]  /*70c0*/  FADD.FTZ R46, R46, R36 ;  /* 0x000000242e2e7221 */ /* 0x008fe20000010000 */
[----:B------:R-:W-:-:S07]  /*70d0*/  FADD.FTZ R47, R47, R37 ;  /* 0x000000252f2f7221 */ /* 0x000fce0000010000 */
.L_x_1355:
[----:B------:R-:W-:Y:S05]  /*70e0*/  BSYNC.RECONVERGENT B0 ;  /* 0x0000000000007941 */ /* 0x000fea0003800200 */
.L_x_1348:
[----:B0---4-:R-:W4:Y:S01]  /*70f0*/  LDL.LU R38, [R1+0x10] ;  /* 0x0000100001267983 */ /* 0x011f220000300800 */
[----:B------:R-:W0:Y:S01]  /*7100*/  S2UR UR8, SR_CgaCtaId ;  /* 0x00000000000879c3 */ /* 0x000e220000008800 */
[----:B------:R-:W-:Y:S01]  /*7110*/  ISETP.NE.AND P0, PT, R0, RZ, PT ;  /* 0x000000ff0000720c */ /* 0x000fe20003f05270 */
[----:B------:R-:W-:Y:S01]  /*7120*/  UMOV UR7, 0x400 ;  /* 0x0000040000077882 */ /* 0x000fe20000000000 */
[----:B------:R-:W5:Y:S01]  /*7130*/  LDL.LU R39, [R1+0x14] ;  /* 0x0000140001277983 */ /* 0x000f620000300800 */
[----:B------:R-:W1:Y:S02]  /*7140*/  LDCU.U8 UR9, c[0x0][0x414] ;  /* 0x00008280ff0977ac */ /* 0x000e640008000000 */
[----:B-1----:R-:W-:Y:S02]  /*7150*/  UISETP.NE.AND UP0, UPT, UR9, URZ, UPT ;  /* 0x000000ff0900728c */ /* 0x002fe4000bf05270 */
[----:B0-----:R-:W-:Y:S01]  /*7160*/  ULEA UR7, UR8, UR7, 0x18 ;  /* 0x0000000708077291 */ /* 0x001fe2000f8ec0ff */
[----:B------:R-:W0:Y:S08]  /*7170*/  LDCU UR8, c[0x0][0x42c] ;  /* 0x00008580ff0877ac */ /* 0x000e300008000800 */
[----:B------:R-:W-:Y:S01]  /*7180*/  @!P0 STS.64 [UR7+0xe0], R46 ;  /* 0x0000e02eff008988 */ /* 0x000fe20008000a07 */
[----:B------:R-:W-:Y:S06]  /*7190*/  BAR.SYNC.DEFER_BLOCKING 0x0 ;  /* 0x0000000000007b1d */ /* 0x000fec0000010000 */
[----:B------:R-:W0:Y:S02]  /*71a0*/  LDS.64 R36, [UR7+0xe0] ;  /* 0x0000e007ff247984 */ /* 0x000e240008000a00 */
[----:B0-----:R-:W-:-:S05]  /*71b0*/  FMUL.FTZ R36, R36, UR8 ;  /* 0x0000000824247c20 */ /* 0x001fca0008410000 */
[----:B------:R-:W-:Y:S01]  /*71c0*/  R2UR UR7, R36 ;  /* 0x00000000240772ca */ /* 0x000fe200000e0000 */
[----:B------:R-:W-:Y:S01]  /*71d0*/  FMUL.FTZ R36, R37, UR8 ;  /* 0x0000000825247c20 */ /* 0x000fe20008410000 */
[----:B----4-:R-:W-:Y:S01]  /*71e0*/  FADD.FTZ R38, R38, -UR14 ;  /* 0x8000000e26267e21 */ /* 0x010fe20008010000 */
[----:B-----5:R-:W-:-:S03]  /*71f0*/  FADD.FTZ R39, R39, -UR14 ;  /* 0x8000000e27277e21 */ /* 0x020fc60008010000 */
[----:B------:R-:W-:Y:S01]  /*7200*/  FMUL.FTZ R38, R38, UR15 ;  /* 0x0000000f26267c20 */ /* 0x000fe20008410000 */
[----:B------:R-:W-:Y:S01]  /*7210*/  FMUL.FTZ R37, R39, UR15 ;  /* 0x0000000f27257c20 */ /* 0x000fe20008410000 */
[----:B------:R-:W-:Y:S07]  /*7220*/  BRA.U !UP0, `(.L_x_1356) ;  /* 0x0000000108487547 */ /* 0x000fee000b800000 */
[----:B------:R-:W-:-:S04]  /*7230*/  FFMA.FTZ R39, R44, R38, R8 ;  /* 0x000000262c277223 */ /* 0x000fc80000010008 */
[----:B---3--:R-:W-:-:S06]  /*7240*/  FMUL.FTZ R46, R39, -1.4426950216293334961 ;  /* 0xbfb8aa3b272e7820 */ /* 0x008fcc0000410000 */
        /* <DEDUP_REMOVED lines=11> */
[----:B------:R-:W0:Y:S02]  /*7300*/  MUFU.RCP R46, R46 ;  /* 0x0000002e002e7308 */ /* 0x000e240000001000 */
[----:B0-----:R-:W-:Y:S01]  /*7310*/  FMUL.FTZ R3, R3, R46 ;  /* 0x0000002e03037220 */ /* 0x001fe20000410000 */
[----:B------:R-:W-:-:S04]  /*7320*/  FADD.FTZ R46, -R46, 1 ;  /* 0x3f8000002e2e7421 */ /* 0x000fc80000010100 */
[----:B------:R-:W-:-:S04]  /*7330*/  FFMA.FTZ R46, R39, R46, 1 ;  /* 0x3f800000272e7423 */ /* 0x000fc8000001002e */
[----:B------:R-:W-:-:S07]  /*7340*/  FMUL.FTZ R3, R3, R46 ;  /* 0x0000002e03037220 */ /* 0x000fce0000410000 */
.L_x_1356:
[----:B------:R-:W4:Y:S01]  /*7350*/  LDL R39, [R1+0x28] ;  /* 0x0000280001277983 */ /* 0x000f220000100800 */
[----:B------:R-:W-:Y:S01]  /*7360*/  FFMA.FTZ R38, R38, UR7, R36 ;  /* 0x0000000726267c23 */ /* 0x000fe20008010024 */
[----:B------:R-:W0:Y:S01]  /*7370*/  LDCU.64 UR8, c[0x0][0x400] ;  /* 0x00008000ff0877ac */ /* 0x000e220008000a00 */
[----:B------:R-:W-:Y:S02]  /*7380*/  BSSY.RECONVERGENT B0, `(.L_x_1357) ;  /* 0x0000017000007945 */ /* 0x000fe40003800200 */
[----:B------:R-:W-:Y:S01]  /*7390*/  FFMA.FTZ R2, R44, R2, -R38 ;  /* 0x000000022c027223 */ /* 0x000fe20000010826 */
[----:B------:R-:W-:-:S04]  /*73a0*/  FFMA.FTZ R38, R37, UR7, R36 ;  /* 0x0000000725267c23 */ /* 0x000fc80008010024 */
[----:B------:R-:W-:Y:S02]  /*73b0*/  FFMA.FTZ R37, R45, R3, -R38 ;  /* 0x000000032d257223 */ /* 0x000fe40000010826 */
[----:B------:R-:W4:Y:S02]  /*73c0*/  LDC R3, c[0x0][0x41c] ;  /* 0x00010700ff037b82 */ /* 0x000f240000000800 */
[----:B----4-:R-:W-:-:S05]  /*73d0*/  IMAD R3, R3, UR6, R39 ;  /* 0x0000000603037c24 */ /* 0x010fca000f8e0227 */
[----:B0-----:R-:W-:Y:S02]  /*73e0*/  ISETP.GE.U32.AND P0, PT, R3, UR8, PT ;  /* 0x0000000803007c0c */ /* 0x001fe4000bf06070 */
[----:B---3--:R-:W-:-:S04]  /*73f0*/  SHF.R.S32.HI R46, RZ, 0x1f, R3 ;  /* 0x0000001fff2e7819 */ /* 0x008fc80000011403 */
[----:B------:R-:W-:-:S13]  /*7400*/  ISETP.GE.AND.EX P0, PT, R46, UR9, PT, P0 ;  /* 0x000000092e007c0c */ /* 0x000fda000bf06300 */
[----:B------:R-:W-:Y:S05]  /*7410*/  @P0 BRA `(.L_x_1358) ;  /* 0x0000000000340947 */ /* 0x000fea0003800000 */
[----:B------:R-:W0:Y:S01]  /*7420*/  LDCU.64 UR16, c[0x0][0x3f8] ;  /* 0x00007f00ff1077ac */ /* 0x000e220008000a00 */
[----:B------:R-:W-:Y:S02]  /*7430*/  MOV R38, R4 ;  /* 0x0000000400267202 */ /* 0x000fe40000000f00 */
[----:B------:R-:W-:Y:S01]  /*7440*/  MOV R39, R7 ;  /* 0x0000000700277202 */ /* 0x000fe20000000f00 */
[----:B------:R-:W1:Y:S01]  /*7450*/  LDCU.64 UR10, c[0x0][0x380] ;  /* 0x00007000ff0a77ac */ /* 0x000e620008000a00 */
[----:B0-----:R-:W-:Y:S02]  /*7460*/  IMAD R46, R46, UR16, RZ ;  /* 0x000000102e2e7c24 */ /* 0x001fe4000f8e02ff */
[----:B------:R-:W-:-:S04]  /*7470*/  IMAD.WIDE.U32 R38, R3, UR16, R38 ;  /* 0x0000001003267c25 */ /* 0x000fc8000f8e0026 */
[----:B------:R-:W-:-:S05]  /*7480*/  IMAD R46, R3, UR17, R46 ;  /* 0x00000011032e7c24 */ /* 0x000fca000f8e022e */
[----:B------:R-:W-:Y:S02]  /*7490*/  IADD3 R39, PT, PT, R39, R46, RZ ;  /* 0x0000002e27277210 */ /* 0x000fe40007ffe0ff */
[----:B-1----:R-:W-:-:S04]  /*74a0*/  LEA R46, P0, R38, UR10, 0x2 ;  /* 0x0000000a262e7c11 */ /* 0x002fc8000f8010ff */
[----:B------:R-:W-:Y:S01]  /*74b0*/  LEA.HI.X R47, R38, UR11, R39, 0x2, P0 ;  /* 0x0000000b262f7c11 */ /* 0x000fe200080f1427 */
[----:B------:R-:W-:Y:S01]  /*74c0*/  FMUL.FTZ R38, R2, UR15 ;  /* 0x0000000f02267c20 */ /* 0x000fe20008410000 */
[----:B------:R-:W-:-:S05]  /*74d0*/  FMUL.FTZ R39, R37, UR15 ;  /* 0x0000000f25277c20 */ /* 0x000fca0008410000 */
[----:B------:R0:W-:Y:S02]  /*74e0*/  STG.E.64 desc[UR12][R46.64], R38 ;  /* 0x000000262e007986 */ /* 0x0001e4000c101b0c */
.L_x_1358:
[----:B------:R-:W-:Y:S05]  /*74f0*/  BSYNC.RECONVERGENT B0 ;  /* 0x0000000000007941 */ /* 0x000fea0003800200 */
.L_x_1357:
[----:B------:R-:W3:Y:S04]  /*7500*/  LDL.LU R2, [R1+0x20] ;  /* 0x0000200001027983 */ /* 0x000ee80000300800 */
[----:B------:R-:W4:Y:S01]  /*7510*/  LDL.LU R37, [R1+0x24] ;  /* 0x0000240001257983 */ /* 0x000f220000300800 */
[----:B---3--:R-:W-:Y:S01]  /*7520*/  FADD.FTZ R2, R2, -UR14 ;  /* 0x8000000e02027e21 */ /* 0x008fe20008010000 */
[----:B----4-:R-:W-:-:S03]  /*7530*/  FADD.FTZ R37, R37, -UR14 ;  /* 0x8000000e25257e21 */ /* 0x010fc60008010000 */
[----:B0-----:R-:W-:Y:S01]  /*7540*/  FMUL.FTZ R47, R2, UR15 ;  /* 0x0000000f022f7c20 */ /* 0x001fe20008410000 */
[----:B------:R-:W-:-:S03]  /*7550*/  FMUL.FTZ R37, R37, UR15 ;  /* 0x0000000f25257c20 */ /* 0x000fc60008410000 */
[----:B------:R-:W-:Y:S01]  /*7560*/  FFMA.FTZ R39, R47, UR7, R36 ;  /* 0x000000072f277c23 */ /* 0x000fe20008010024 */
[----:B------:R-:W-:Y:S06]  /*7570*/  BRA.U !UP0, `(.L_x_1359) ;  /* 0x0000000108487547 */ /* 0x000fec000b800000 */
        /* <DEDUP_REMOVED lines=8> */
[----:B------:R-:W-:-:S03]  /*7600*/  FFMA.FTZ R2, R45, R37, R9 ;  /* 0x000000252d027223 */ /* 0x000fc60000010009 */
[----:B------:R-:W-:Y:S01]  /*7610*/  FMUL.FTZ R10, R10, R49 ;  /* 0x000000310a0a7220 */ /* 0x000fe20000410000 */
[----:B------:R-:W-:-:S06]  /*7620*/  FMUL.FTZ R46, R2, -1.4426950216293334961 ;  /* 0xbfb8aa3b022e7820 */ /* 0x000fcc0000410000 */
[----:B------:R-:W0:Y:S02]  /*7630*/  MUFU.EX2 R46, R46 ;  /* 0x0000002e002e7308 */ /* 0x000e240000000800 */
[----:B0-----:R-:W-:-:S06]  /*7640*/  FADD.FTZ R48, R46, 1 ;  /* 0x3f8000002e307421 */ /* 0x001fcc0000010000 */
[----:B------:R-:W0:Y:S02]  /*7650*/  MUFU.RCP R38, R48 ;  /* 0x0000003000267308 */ /* 0x000e240000001000 */
[----:B0-----:R-:W-:Y:S01]  /*7660*/  FADD.FTZ R47, -R38, 1 ;  /* 0x3f800000262f7421 */ /* 0x001fe20000010100 */
[----:B------:R-:W-:-:S03]  /*7670*/  FMUL.FTZ R11, R11, R38 ;  /* 0x000000260b0b7220 */ /* 0x000fc60000410000 */
[----:B------:R-:W-:-:S04]  /*7680*/  FFMA.FTZ R2, R2, R47, 1 ;  /* 0x3f80000002027423 */ /* 0x000fc8000001002f */
[----:B------:R-:W-:-:S07]  /*7690*/  FMUL.FTZ R11, R11, R2 ;  /* 0x000000020b0b7220 */ /* 0x000fce0000410000 */
.L_x_1359:
[----:B------:R-:W-:Y:S01]  /*76a0*/  FFMA.FTZ R2, R44, R10, -R39 ;  /* 0x0000000a2c027223 */ /* 0x000fe20000010827 */
[----:B------:R-:W-:Y:S01]  /*76b0*/  IADD3 R39, PT, PT, R3, 0x10, RZ ;  /* 0x0000001003277810 */ /* 0x000fe20007ffe0ff */
[----:B------:R-:W-:Y:S01]  /*76c0*/  FFMA.FTZ R38, R37, UR7, R36 ;  /* 0x0000000725267c23 */ /* 0x000fe20008010024 */
[----:B------:R-:W-:Y:S02]  /*76d0*/  BSSY.RECONVERGENT B0, `(.L_x_1360) ;  /* 0x0000013000007945 */ /* 0x000fe40003800200 */
[----:B------:R-:W-:Y:S01]  /*76e0*/  ISETP.GE.U32.AND P0, PT, R39, UR8, PT ;  /* 0x0000000827007c0c */ /* 0x000fe2000bf06070 */
[----:B------:R-:W-:Y:S01]  /*76f0*/  FFMA.FTZ R37, R45, R11, -R38 ;  /* 0x0000000b2d257223 */ /* 0x000fe20000010826 */
[----:B------:R-:W-:-:S04]  /*7700*/  SHF.R.S32.HI R10, RZ, 0x1f, R39 ;  /* 0x0000001fff0a7819 */ /* 0x000fc80000011427 */
[----:B------:R-:W-:-:S13]  /*7710*/  ISETP.GE.AND.EX P0, PT, R10, UR9, PT, P0 ;  /* 0x000000090a007c0c */ /* 0x000fda000bf06300 */
[----:B------:R-:W-:Y:S05]  /*7720*/  @P0 BRA `(.L_x_1361) ;  /* 0x0000000000340947 */ /* 0x000fea0003800000 */
[----:B------:R-:W0:Y:S01]  /*7730*/  LDCU.64 UR10, c[0x0][0x3f8] ;  /* 0x00007f00ff0a77ac */ /* 0x000e220008000a00 */
[----:B------:R-:W-:Y:S01]  /*7740*/  MOV R11, R7 ;  /* 0x00000007000b7202 */ /* 0x000fe20000000f00 */
[----:B------:R-:W1:Y:S01]  /*7750*/  LDCU.64 UR16, c[0x0][0x380] ;  /* 0x00007000ff1077ac */ /* 0x000e620008000a00 */
[----:B0-----:R-:W-:Y:S01]  /*7760*/  IMAD R38, R10, UR10, RZ ;  /* 0x0000000a0a267c24 */ /* 0x001fe2000f8e02ff */
[----:B------:R-:W-:-:S03]  /*7770*/  MOV R10, R4 ;  /* 0x00000004000a7202 */ /* 0x000fc60000000f00 */
[C---:B------:R-:W-:Y:S02]  /*7780*/  IMAD R38, R39.reuse, UR11, R38 ;  /* 0x0000000b27267c24 */ /* 0x040fe4000f8e0226 */
[----:B------:R-:W-:-:S05]  /*7790*/  IMAD.WIDE.U32 R10, R39, UR10, R10 ;  /* 0x0000000a270a7c25 */ /* 0x000fca000f8e000a */
[----:B------:R-:W-:Y:S02]  /*77a0*/  IADD3 R11, PT, PT, R11, R38, RZ ;  /* 0x000000260b0b7210 */ /* 0x000fe40007ffe0ff */
[----:B-1----:R-:W-:-:S04]  /*77b0*/  LEA R38, P0, R10, UR16, 0x2 ;  /* 0x000000100a267c11 */ /* 0x002fc8000f8010ff */
[----:B------:R-:W-:Y:S01]  /*77c0*/  LEA.HI.X R39, R10, UR17, R11, 0x2, P0 ;  /* 0x000000110a277c11 */ /* 0x000fe200080f140b */
[----:B------:R-:W-:Y:S01]  /*77d0*/  FMUL.FTZ R10, R2, UR15 ;  /* 0x0000000f020a7c20 */ /* 0x000fe20008410000 */
[----:B------:R-:W-:-:S05]  /*77e0*/  FMUL.FTZ R11, R37, UR15 ;  /* 0x0000000f250b7c20 */ /* 0x000fca0008410000 */
[----:B------:R0:W-:Y:S02]  /*77f0*/  STG.E.64 desc[UR12][R38.64], R10 ;  /* 0x0000000a26007986 */ /* 0x0001e4000c101b0c */
.L_x_1361:
[----:B------:R-:W-:Y:S05]  /*7800*/  BSYNC.RECONVERGENT B0 ;  /* 0x0000000000007941 */ /* 0x000fea0003800200 */
.L_x_1360:
[----:B0-----:R-:W3:Y:S04]  /*7810*/  LDL.LU R11, [R1+0x18] ;  /* 0x00001800010b7983 */ /* 0x001ee80000300800 */
[----:B------:R-:W4:Y:S01]  /*7820*/  LDL.LU R2, [R1+0x1c] ;  /* 0x00001c0001027983 */ /* 0x000f220000300800 */
[----:B------:R-:W-:-:S04]  /*7830*/  IADD3 R39, PT, PT, R3, 0x20, RZ ;  /* 0x0000002003277810 */ /* 0x000fc80007ffe0ff */
[----:B------:R-:W-:Y:S02]  /*7840*/  ISETP.GE.U32.AND P0, PT, R39, UR8, PT ;  /* 0x0000000827007c0c */ /* 0x000fe4000bf06070 */
[----:B------:R-:W-:-:S04]  /*7850*/  SHF.R.S32.HI R10, RZ, 0x1f, R39 ;  /* 0x0000001fff0a7819 */ /* 0x000fc80000011427 */
[----:B------:R-:W-:Y:S01]  /*7860*/  ISETP.GE.AND.EX P0, PT, R10, UR9, PT, P0 ;  /* 0x000000090a007c0c */ /* 0x000fe2000bf06300 */
[----:B---3--:R-:W-:Y:S01]  /*7870*/  FADD.FTZ R37, R11, -UR14 ;  /* 0x8000000e0b257e21 */ /* 0x008fe20008010000 */
[----:B----4-:R-:W-:-:S03]  /*7880*/  FADD.FTZ R11, R2, -UR14 ;  /* 0x8000000e020b7e21 */ /* 0x010fc60008010000 */
[----:B------:R-:W-:Y:S01]  /*7890*/  FMUL.FTZ R37, R37, UR15 ;  /* 0x0000000f25257c20 */ /* 0x000fe20008410000 */
[----:B------:R-:W-:Y:S01]  /*78a0*/  FMUL.FTZ R11, R11, UR15 ;  /* 0x0000000f0b0b7c20 */ /* 0x000fe20008410000 */
[----:B------:R-:W-:Y:S06]  /*78b0*/  BRA.U !UP0, `(.L_x_1362) ;  /* 0x0000000108487547 */ /* 0x000fec000b800000 */
        /* <DEDUP_REMOVED lines=18> */
.L_x_1362:
[--C-:B------:R-:W-:Y:S01]  /*79e0*/  FFMA.FTZ R37, R37, UR7, R36.reuse ;  /* 0x0000000725257c23 */ /* 0x100fe20008010024 */
[----:B------:R-:W-:Y:S01]  /*79f0*/  FFMA.FTZ R38, R11, UR7, R36 ;  /* 0x000000070b267c23 */ /* 0x000fe20008010024 */
[----:B------:R-:W-:Y:S01]  /*7a00*/  BSSY.RECONVERGENT B0, `(.L_x_1363) ;  /* 0x0000012000007945 */ /* 0x000fe20003800200 */
[----:B------:R-:W-:Y:S01]  /*7a10*/  IADD3 R2, PT, PT, R3, 0x30, RZ ;  /* 0x0000003003027810 */ /* 0x000fe20007ffe0ff */
[----:B------:R-:W-:Y:S01]  /*7a20*/  FFMA.FTZ R37, R44, R12, -R37 ;  /* 0x0000000c2c257223 */ /* 0x000fe20000010825 */
[----:B------:R-:W-:Y:S01]  /*7a30*/  FFMA.FTZ R38, R45, R13, -R38 ;  /* 0x0000000d2d267223 */ /* 0x000fe20000010826 */
[----:B------:R-:W-:Y:S06]  /*7a40*/  @P0 BRA `(.L_x_1364) ;  /* 0x0000000000340947 */ /* 0x000fec0003800000 */
[----:B------:R-:W0:Y:S01]  /*7a50*/  LDCU.64 UR10, c[0x0][0x3f8] ;  /* 0x00007f00ff0a77ac */ /* 0x000e220008000a00 */
[----:B------:R-:W-:Y:S01]  /*7a60*/  MOV R11, R7 ;  /* 0x00000007000b7202 */ /* 0x000fe20000000f00 */
[----:B------:R-:W1:Y:S01]  /*7a70*/  LDCU.64 UR16, c[0x0][0x380] ;  /* 0x00007000ff1077ac */ /* 0x000e620008000a00 */
[----:B0-----:R-:W-:-:S04]  /*7a80*/  IMAD R10, R10, UR10, RZ ;  /* 0x0000000a0a0a7c24 */ /* 0x001fc8000f8e02ff */
[----:B------:R-:W-:Y:S01]  /*7a90*/  IMAD R47, R39, UR11, R10 ;  /* 0x0000000b272f7c24 */ /* 0x000fe2000f8e020a */
[----:B------:R-:W-:-:S05]  /*7aa0*/  MOV R10, R4 ;  /* 0x00000004000a7202 */ /* 0x000fca0000000f00 */
[----:B------:R-:W-:-:S05]  /*7ab0*/  IMAD.WIDE.U32 R12, R39, UR10, R10 ;  /* 0x0000000a270c7c25 */ /* 0x000fca000f8e000a */
[----:B------:R-:W-:Y:S01]  /*7ac0*/  IADD3 R47, PT, PT, R13, R47, RZ ;  /* 0x0000002f0d2f7210 */ /* 0x000fe20007ffe0ff */
[----:B------:R-:W-:Y:S01]  /*7ad0*/  FMUL.FTZ R13, R38, UR15 ;  /* 0x0000000f260d7c20 */ /* 0x000fe20008410000 */
[----:B-1----:R-:W-:-:S04]  /*7ae0*/  LEA R10, P0, R12, UR16, 0x2 ;  /* 0x000000100c0a7c11 */ /* 0x002fc8000f8010ff */
[----:B------:R-:W-:Y:S01]  /*7af0*/  LEA.HI.X R11, R12, UR17, R47, 0x2, P0 ;  /* 0x000000110c0b7c11 */ /* 0x000fe200080f142f */
[----:B------:R-:W-:-:S05]  /*7b00*/  FMUL.FTZ R12, R37, UR15 ;  /* 0x0000000f250c7c20 */ /* 0x000fca0008410000 */
[----:B------:R0:W-:Y:S03]  /*7b10*/  STG.E.64 desc[UR12][R10.64], R12 ;  /* 0x0000000c0a007986 */ /* 0x0001e6000c101b0c */
.L_x_1364:
[----:B------:R-:W-:Y:S05]  /*7b20*/  BSYNC.RECONVERGENT B0 ;  /* 0x0000000000007941 */ /* 0x000fea0003800200 */
.L_x_1363:
[----:B0-----:R-:W3:Y:S04]  /*7b30*/  LDL.LU R11, [R1] ;  /* 0x00000000010b7983 */ /* 0x001ee80000300800 */
[----:B------:R-:W4:Y:S01]  /*7b40*/  LDL.LU R12, [R1+0x4] ;  /* 0x00000400010c7983 */ /* 0x000f220000300800 */
[----:B------:R-:W-:Y:S02]  /*7b50*/  ISETP.GE.U32.AND P0, PT, R2, UR8, PT ;  /* 0x0000000802007c0c */ /* 0x000fe4000bf06070 */
[----:B------:R-:W-:-:S04]  /*7b60*/  SHF.R.S32.HI R10, RZ, 0x1f, R2 ;  /* 0x0000001fff0a7819 */ /* 0x000fc80000011402 */
[----:B------:R-:W-:Y:S01]  /*7b70*/  ISETP.GE.AND.EX P0, PT, R10, UR9, PT, P0 ;  /* 0x000000090a007c0c */ /* 0x000fe2000bf06300 */
[----:B---3--:R-:W-:-:S04]  /*7b80*/  FADD.FTZ R11, R11, -UR14 ;  /* 0x8000000e0b0b7e21 */ /* 0x008fc80008010000 */
[----:B------:R-:W-:Y:S01]  /*7b90*/  FMUL.FTZ R37, R11, UR15 ;  /* 0x0000000f0b257c20 */ /* 0x000fe20008410000 */
[----:B----4-:R-:W-:-:S03]  /*7ba0*/  FADD.FTZ R11, R12, -UR14 ;  /* 0x8000000e0c0b7e21 */ /* 0x010fc60008010000 */
        /* <DEDUP_REMOVED lines=21> */
.L_x_1365:
[----:B------:R-:W-:Y:S01]  /*7d00*/  FFMA.FTZ R12, R11, UR7, R36 ;  /* 0x000000070b0c7c23 */ /* 0x000fe20008010024 */
[----:B------:R-:W-:Y:S01]  /*7d10*/  BSSY.RECONVERGENT B0, `(.L_x_1366) ;  /* 0x0000013000007945 */ /* 0x000fe20003800200 */
[----:B------:R-:W-:Y:S01]  /*7d20*/  FFMA.FTZ R38, R44, R14, -R13 ;  /* 0x0000000e2c267223 */ /* 0x000fe2000001080d */
[----:B------:R-:W-:Y:S01]  /*7d30*/  IADD3 R14, PT, PT, R3, 0x40, RZ ;  /* 0x00000040030e7810 */ /* 0x000fe20007ffe0ff */
[----:B------:R-:W-:Y:S01]  /*7d40*/  FFMA.FTZ R15, R45, R15, -R12 ;  /* 0x0000000f2d0f7223 */ /* 0x000fe2000001080c */
[----:B------:R-:W-:Y:S01]  /*7d50*/  IADD3 R37, PT, PT, R3, 0x50, RZ ;  /* 0x0000005003257810 */ /* 0x000fe20007ffe0ff */
[----:B------:R-:W-:Y:S06]  /*7d60*/  @P0 BRA `(.L_x_1367) ;  /* 0x0000000000340947 */ /* 0x000fec0003800000 */
[----:B------:R-:W0:Y:S01]  /*7d70*/  LDCU.64 UR10, c[0x0][0x3f8] ;  /* 0x00007f00ff0a77ac */ /* 0x000e220008000a00 */
[----:B------:R-:W1:Y:S01]  /*7d80*/  LDCU.64 UR16, c[0x0][0x380] ;  /* 0x00007000ff1077ac */ /* 0x000e620008000a00 */
[----:B0-----:R-:W-:Y:S01]  /*7d90*/  IMAD R11, R10, UR10, RZ ;  /* 0x0000000a0a0b7c24 */ /* 0x001fe2000f8e02ff */
[----:B------:R-:W-:-:S03]  /*7da0*/  MOV R10, R4 ;  /* 0x00000004000a7202 */ /* 0x000fc60000000f00 */
[----:B------:R-:W-:Y:S01]  /*7db0*/  IMAD R13, R2, UR11, R11 ;  /* 0x0000000b020d7c24 */ /* 0x000fe2000f8e020b */
[----:B------:R-:W-:-:S03]  /*7dc0*/  MOV R11, R7 ;  /* 0x00000007000b7202 */ /* 0x000fc60000000f00 */
[----:B------:R-:W-:-:S05]  /*7dd0*/  IMAD.WIDE.U32 R10, R2, UR10, R10 ;  /* 0x0000000a020a7c25 */ /* 0x000fca000f8e000a */
[----:B------:R-:W-:Y:S01]  /*7de0*/  IADD3 R13, PT, PT, R11, R13, RZ ;  /* 0x0000000d0b0d7210 */ /* 0x000fe20007ffe0ff */
[----:B------:R-:W-:Y:S01]  /*7df0*/  FMUL.FTZ R11, R15, UR15 ;  /* 0x0000000f0f0b7c20 */ /* 0x000fe20008410000 */
[----:B-1----:R-:W-:-:S04]  /*7e00*/  LEA R12, P0, R10, UR16, 0x2 ;  /* 0x000000100a0c7c11 */ /* 0x002fc8000f8010ff */
[----:B------:R-:W-:Y:S01]  /*7e10*/  LEA.HI.X R13, R10, UR17, R13, 0x2, P0 ;  /* 0x000000110a0d7c11 */ /* 0x000fe200080f140d */
[----:B------:R-:W-:-:S05]  /*7e20*/  FMUL.FTZ R10, R38, UR15 ;  /* 0x0000000f260a7c20 */ /* 0x000fca0008410000 */
[----:B------:R0:W-:Y:S03]  /*7e30*/  STG.E.64 desc[UR12][R12.64], R10 ;  /* 0x0000000a0c007986 */ /* 0x0001e6000c101b0c */
.L_x_1367:
[----:B------:R-:W-:Y:S05]  /*7e40*/  BSYNC.RECONVERGENT B0 ;  /* 0x0000000000007941 */ /* 0x000fea0003800200 */
.L_x_1366:
[C---:B------:R-:W-:Y:S01]  /*7e50*/  IADD3 R2, PT, PT, R3.reuse, 0x60, RZ ;  /* 0x0000006003027810 */ /* 0x040fe20007ffe0ff */
[----:B------:R-:W-:Y:S01]  /*7e60*/  FADD.FTZ R47, R76, -UR14 ;  /* 0x8000000e4c2f7e21 */ /* 0x000fe20008010000 */
[----:B0-----:R-:W-:Y:S01]  /*7e70*/  IADD3 R10, PT, PT, R3, 0x70, RZ ;  /* 0x00000070030a7810 */ /* 0x001fe20007ffe0ff */
[----:B------:R-:W-:Y:S01]  /*7e80*/  FADD.FTZ R39, R77, -UR14 ;  /* 0x8000000e4d277e21 */ /* 0x000fe20008010000 */
[----:B------:R-:W-:Y:S01]  /*7e90*/  ISETP.GE.U32.AND P0, PT, R14, UR8, PT ;  /* 0x000000080e007c0c */ /* 0x000fe2000bf06070 */
[----:B------:R-:W-:Y:S01]  /*7ea0*/  FMUL.FTZ R47, R47, UR15 ;  /* 0x0000000f2f2f7c20 */ /* 0x000fe20008410000 */
[----:B------:R-:W-:Y:S01]  /*7eb0*/  ISETP.GE.U32.AND P1, PT, R37, UR8, PT ;  /* 0x0000000825007c0c */ /* 0x000fe2000bf26070 */
[----:B------:R-:W-:Y:S01]  /*7ec0*/  FMUL.FTZ R39, R39, UR15 ;  /* 0x0000000f27277c20 */ /* 0x000fe20008410000 */
[----:B------:R-:W-:Y:S02]  /*7ed0*/  ISETP.GE.U32.AND P2, PT, R2, UR8, PT ;  /* 0x0000000802007c0c */ /* 0x000fe4000bf46070 */
[----:B------:R-:W-:-:S02]  /*7ee0*/  ISETP.GE.U32.AND P3, PT, R10, UR8, PT ;  /* 0x000000080a007c0c */ /* 0x000fc4000bf66070 */
[----:B------:R-:W-:Y:S02]  /*7ef0*/  SHF.R.S32.HI R15, RZ, 0x1f, R14 ;  /* 0x0000001fff0f7819 */ /* 0x000fe4000001140e */
[----:B------:R-:W-:Y:S02]  /*7f00*/  SHF.R.S32.HI R11, RZ, 0x1f, R37 ;  /* 0x0000001fff0b7819 */ /* 0x000fe40000011425 */
[----:B------:R-:W-:Y:S02]  /*7f10*/  SHF.R.S32.HI R12, RZ, 0x1f, R2 ;  /* 0x0000001fff0c7819 */ /* 0x000fe40000011402 */
[----:B------:R-:W-:Y:S02]  /*7f20*/  SHF.R.S32.HI R13, RZ, 0x1f, R10 ;  /* 0x0000001fff0d7819 */ /* 0x000fe4000001140a */
[----:B------:R-:W-:Y:S02]  /*7f30*/  ISETP.GE.AND.EX P0, PT, R15, UR9, PT, P0 ;  /* 0x000000090f007c0c */ /* 0x000fe4000bf06300 */
[----:B------:R-:W-:-:S02]  /*7f40*/  ISETP.GE.AND.EX P1, PT, R11, UR9, PT, P1 ;  /* 0x000000090b007c0c */ /* 0x000fc4000bf26310 */
[----:B------:R-:W-:Y:S02]  /*7f50*/  ISETP.GE.AND.EX P2, PT, R12, UR9, PT, P2 ;  /* 0x000000090c007c0c */ /* 0x000fe4000bf46320 */
[----:B------:R-:W-:Y:S01]  /*7f60*/  ISETP.GE.AND.EX P3, PT, R13, UR9, PT, P3 ;  /* 0x000000090d007c0c */ /* 0x000fe2000bf66330 */
[----:B------:R-:W-:-:S12]  /*7f70*/  BRA.U !UP0, `(.L_x_1368) ;  /* 0x0000000108487547 */ /* 0x000fd8000b800000 */
        /* <DEDUP_REMOVED lines=18> */
.L_x_1368:
[--C-:B------:R-:W-:Y:S01]  /*80a0*/  FFMA.FTZ R47, R47, UR7, R36.reuse ;  /* 0x000000072f2f7c23 */ /* 0x100fe20008010024 */
[----:B------:R-:W-:Y:S01]  /*80b0*/  FADD.FTZ R74, R74, -UR14 ;  /* 0x8000000e4a4a7e21 */ /* 0x000fe20008010000 */
[----:B------:R-:W-:Y:S01]  /*80c0*/  FFMA.FTZ R46, R39, UR7, R36 ;  /* 0x00000007272e7c23 */ /* 0x000fe20008010024 */
[----:B------:R-:W-:Y:S01]  /*80d0*/  BSSY.RECONVERGENT B0, `(.L_x_1369) ;  /* 0x0000013000007945 */ /* 0x000fe20003800200 */
[----:B------:R-:W-:Y:S01]  /*80e0*/  FFMA.FTZ R38, R44, R16, -R47 ;  /* 0x000000102c267223 */ /* 0x000fe2000001082f */
[----:B------:R-:W-:Y:S01]  /*80f0*/  FADD.FTZ R75, R75, -UR14 ;  /* 0x8000000e4b4b7e21 */ /* 0x000fe20008010000 */
[----:B------:R-:W-:Y:S01]  /*8100*/  FMUL.FTZ R39, R74, UR15 ;  /* 0x0000000f4a277c20 */ /* 0x000fe20008410000 */
        /* <DEDUP_REMOVED lines=11> */
[----:B------:R-:W-:-:S03]  /*81c0*/  FMUL.FTZ R17, R46, UR15 ;  /* 0x0000000f2e117c20 */ /* 0x000fc60008410000 */
[----:B------:R-:W-:Y:S01]  /*81d0*/  LEA.HI.X R15, R16, UR17, R15, 0x2, P0 ;  /* 0x00000011100f7c11 */ /* 0x000fe200080f140f */
[----:B------:R-:W-:-:S05]  /*81e0*/  FMUL.FTZ R16, R38, UR15 ;  /* 0x0000000f26107c20 */ /* 0x000fca0008410000 */
[----:B------:R0:W-:Y:S02]  /*81f0*/  STG.E.64 desc[UR12][R14.64], R16 ;  /* 0x000000100e007986 */ /* 0x0001e4000c101b0c */
.L_x_1370:
[----:B------:R-:W-:Y:S05]  /*8200*/  BSYNC.RECONVERGENT B0 ;  /* 0x0000000000007941 */ /* 0x000fea0003800200 */
.L_x_1369:
[----:B0-----:R-:W-:Y:S01]  /*8210*/  FFMA.FTZ R15, R39, UR7, R36 ;  /* 0x00000007270f7c23 */ /* 0x001fe20008010024 */
        /* <DEDUP_REMOVED lines=20> */
.L_x_1371:
        /* <DEDUP_REMOVED lines=18> */
[----:B------:R-:W-:-:S04]  /*8480*/  IADD3 R37, PT, PT, R15, R37, RZ ;  /* 0x000000250f257210 */ /* 0x000fc80007ffe0ff */
[----:B------:R-:W-:-:S05]  /*8490*/  LEA.HI.X R17, R14, UR17, R37, 0x2, P0 ;  /* 0x000000110e117c11 */ /* 0x000fca00080f1425 */
[----:B------:R0:W-:Y:S02]  /*84a0*/  STG.E.64 desc[UR12][R16.64], R18 ;  /* 0x0000001210007986 */ /* 0x0001e4000c101b0c */
.L_x_1373:
[----:B------:R-:W-:Y:S05]  /*84b0*/  BSYNC.RECONVERGENT B0 ;  /* 0x0000000000007941 */ /* 0x000fea0003800200 */
.L_x_1372:
[----:B------:R-:W-:Y:S01]  /*84c0*/  FFMA.FTZ R11, R39, UR7, R36 ;  /* 0x00000007270b7c23 */ /* 0x000fe20008010024 */
[----:B------:R-:W-:Y:S01]  /*84d0*/  FMUL.FTZ R73, R73, UR15 ;  /* 0x0000000f49497c20 */ /* 0x000fe20008410000 */
        /* <DEDUP_REMOVED lines=19> */
.L_x_1374:
[----:B------:R-:W-:Y:S01]  /*8610*/  FADD.FTZ R70, R70, -UR14 ;  /* 0x8000000e46467e21 */ /* 0x000fe20008010000 */
[----:B------:R-:W-:Y:S01]  /*8620*/  FFMA.FTZ R14, R73, UR7, R36 ;  /* 0x00000007490e7c23 */ /* 0x000fe20008010024 */
[----:B------:R-:W-:Y:S01]  /*8630*/  BSSY.RECONVERGENT B0, `(.L_x_1375) ;  /* 0x0000013000007945 */ /* 0x000fe20003800200 */
[----:B------:R-:W-:Y:S01]  /*8640*/  FFMA.FTZ R11, R44, R20, -R11 ;  /* 0x000000142c0b7223 */ /* 0x000fe2000001080b */
[----:B------:R-:W-:Y:S01]  /*8650*/  FADD.FTZ R71, R71, -UR14 ;  /* 0x8000000e47477e21 */ /* 0x000fe20008010000 */
[----:B------:R-:W-:Y:S01]  /*8660*/  FMUL.FTZ R37, R70, UR15 ;  /* 0x0000000f46257c20 */ /* 0x000fe20008410000 */
[----:B0-----:R-:W-:Y:S01]  /*8670*/  FFMA.FTZ R19, R45, R21, -R14 ;  /* 0x000000152d137223 */ /* 0x001fe2000001080e */
        /* <DEDUP_REMOVED lines=14> */
.L_x_1376:
[----:B------:R-:W-:Y:S05]  /*8760*/  BSYNC.RECONVERGENT B0 ;  /* 0x0000000000007941 */ /* 0x000fea0003800200 */
.L_x_1375:
        /* <DEDUP_REMOVED lines=21> */
.L_x_1377:
[----:B------:R-:W-:Y:S01]  /*88c0*/  FFMA.FTZ R2, R71, UR7, R36 ;  /* 0x0000000747027c23 */ /* 0x000fe20008010024 */
[----:B------:R-:W-:Y:S01]  /*88d0*/  BSSY.RECONVERGENT B0, `(.L_x_1378) ;  /* 0x0000013000007945 */ /* 0x000fe20003800200 */
[----:B------:R-:W-:Y:S01]  /*88e0*/  FFMA.FTZ R21, R44, R22, -R21 ;  /* 0x000000162c157223 */ /* 0x000fe20000010815 */
[----:B------:R-:W-:Y:S01]  /*88f0*/  FADD.FTZ R68, R68, -UR14 ;  /* 0x8000000e44447e21 */ /* 0x000fe20008010000 */
[----:B0-----:R-:W-:Y:S01]  /*8900*/  IADD3 R19, PT, PT, R3, 0x80, RZ ;  /* 0x0000008003137810 */ /* 0x001fe20007ffe0ff */
        /* <DEDUP_REMOVED lines=8> */
[----:B------:R-:W-:-:S03]  /*8990*/  MOV R13, R7 ;  /* 0x00000007000d7202 */ /* 0x000fc60000000f00 */
[C---:B------:R-:W-:Y:S02]  /*89a0*/  IMAD R11, R10.reuse, UR11, R11 ;  /* 0x0000000b0a0b7c24 */ /* 0x040fe4000f8e020b */
[----:B------:R-:W-:-:S03]  /*89b0*/  IMAD.WIDE.U32 R12, R10, UR10, R12 ;  /* 0x0000000a0a0c7c25 */ /* 0x000fc6000f8e000c */
[----:B-1----:R-:W-:Y:S02]  /*89c0*/  LEA R10, P0, R12, UR16, 0x2 ;  /* 0x000000100c0a7c11 */ /* 0x002fe4000f8010ff */
[----:B------:R-:W-:-:S04]  /*89d0*/  IADD3 R11, PT, PT, R13, R11, RZ ;  /* 0x0000000b0d0b7210 */ /* 0x000fc80007ffe0ff */
[----:B------:R-:W-:-:S05]  /*89e0*/  LEA.HI.X R11, R12, UR17, R11, 0x2, P0 ;  /* 0x000000110c0b7c11 */ /* 0x000fca00080f140b */
[----:B------:R0:W-:Y:S02]  /*89f0*/  STG.E.64 desc[UR12][R10.64], R14 ;  /* 0x0000000e0a007986 */ /* 0x0001e4000c101b0c */
.L_x_1379:
[----:B------:R-:W-:Y:S05]  /*8a00*/  BSYNC.RECONVERGENT B0 ;  /* 0x0000000000007941 */ /* 0x000fea0003800200 */
.L_x_1378:
[C---:B------:R-:W-:Y:S01]  /*8a10*/  IADD3 R21, PT, PT, R3.reuse, 0x90, RZ ;  /* 0x0000009003157810 */ /* 0x040fe20007ffe0ff */
[----:B------:R-:W-:Y:S01]  /*8a20*/  FMUL.FTZ R37, R68, UR15 ;  /* 0x0000000f44257c20 */ /* 0x000fe20008410000 */
[----:B------:R-:W-:Y:S01]  /*8a30*/  IADD3 R18, PT, PT, R3, 0xa0, RZ ;  /* 0x000000a003127810 */ /* 0x000fe20007ffe0ff */
[----:B------:R-:W-:Y:S01]  /*8a40*/  FADD.FTZ R23, R69, -UR14 ;  /* 0x8000000e45177e21 */ /* 0x000fe20008010000 */
[----:B------:R-:W-:Y:S01]  /*8a50*/  IADD3 R16, PT, PT, R3, 0xb0, RZ ;  /* 0x000000b003107810 */ /* 0x000fe20007ffe0ff */
[----:B0-----:R-:W-:Y:S01]  /*8a60*/  FFMA.FTZ R11, R37, UR7, R36 ;  /* 0x00000007250b7c23 */ /* 0x001fe20008010024 */
[----:B------:R-:W-:Y:S01]  /*8a70*/  IADD3 R14, PT, PT, R3, 0xc0, RZ ;  /* 0x000000c0030e7810 */ /* 0x000fe20007ffe0ff */
[----:B------:R-:W-:Y:S01]  /*8a80*/  FMUL.FTZ R23, R23, UR15 ;  /* 0x0000000f17177c20 */ /* 0x000fe20008410000 */
[C---:B------:R-:W-:Y:S02]  /*8a90*/  IADD3 R2, PT, PT, R3.reuse, 0xd0, RZ ;  /* 0x000000d003027810 */ /* 0x040fe40007ffe0ff */
[----:B------:R-:W-:-:S02]  /*8aa0*/  IADD3 R12, PT, PT, R3, 0xe0, RZ ;  /* 0x000000e0030c7810 */ /* 0x000fc40007ffe0ff */
[----:B------:R-:W-:Y:S02]  /*8ab0*/  ISETP.GE.U32.AND P2, PT, R19, UR8, PT ;  /* 0x0000000813007c0c */ /* 0x000fe4000bf46070 */
[----:B------:R-:W-:Y:S02]  /*8ac0*/  ISETP.GE.U32.AND P1, PT, R21, UR8, PT ;  /* 0x0000000815007c0c */ /* 0x000fe4000bf26070 */
[----:B------:R-:W-:Y:S02]  /*8ad0*/  ISETP.GE.U32.AND P0, PT, R18, UR8, PT ;  /* 0x0000000812007c0c */ /* 0x000fe4000bf06070 */
[----:B------:R-:W-:Y:S02]  /*8ae0*/  ISETP.GE.U32.AND P6, PT, R16, UR8, PT ;  /* 0x0000000810007c0c */ /* 0x000fe4000bfc6070 */
[----:B------:R-:W-:Y:S02]  /*8af0*/  ISETP.GE.U32.AND P4, PT, R14, UR8, PT ;  /* 0x000000080e007c0c */ /* 0x000fe4000bf86070 */
[----:B------:R-:W-:-:S02]  /*8b00*/  ISETP.GE.U32.AND P5, PT, R2, UR8, PT ;  /* 0x0000000802007c0c */ /* 0x000fc4000bfa6070 */
[----:B------:R-:W-:Y:S02]  /*8b10*/  SHF.R.S32.HI R10, RZ, 0x1f, R19 ;  /* 0x0000001fff0a7819 */ /* 0x000fe40000011413 */
[----:B------:R-:W-:Y:S02]  /*8b20*/  SHF.R.S32.HI R22, RZ, 0x1f, R21 ;  /* 0x0000001fff167819 */ /* 0x000fe40000011415 */
[----:B------:R-:W-:Y:S02]  /*8b30*/  SHF.R.S32.HI R20, RZ, 0x1f, R18 ;  /* 0x0000001fff147819 */ /* 0x000fe40000011412 */
[----:B------:R-:W-:Y:S02]  /*8b40*/  SHF.R.S32.HI R17, RZ, 0x1f, R16 ;  /* 0x0000001fff117819 */ /* 0x000fe40000011410 */
[----:B------:R-:W-:Y:S02]  /*8b50*/  SHF.R.S32.HI R15, RZ, 0x1f, R14 ;  /* 0x0000001fff0f7819 */ /* 0x000fe4000001140e */
[----:B------:R-:W-:-:S02]  /*8b60*/  SHF.R.S32.HI R13, RZ, 0x1f, R2 ;  /* 0x0000001fff0d7819 */ /* 0x000fc40000011402 */
[----:B------:R-:W-:Y:S02]  /*8b70*/  ISETP.GE.U32.AND P3, PT, R12, UR8, PT ;  /* 0x000000080c007c0c */ /* 0x000fe4000bf66070 */
[----:B------:R-:W-:Y:S02]  /*8b80*/  ISETP.GE.AND.EX P2, PT, R10, UR9, PT, P2 ;  /* 0x000000090a007c0c */ /* 0x000fe4000bf46320 */
[----:B------:R-:W-:Y:S02]  /*8b90*/  ISETP.GE.AND.EX P1, PT, R22, UR9, PT, P1 ;  /* 0x0000000916007c0c */ /* 0x000fe4000bf26310 */
[----:B------:R-:W-:Y:S02]  /*8ba0*/  ISETP.GE.AND.EX P0, PT, R20, UR9, PT, P0 ;  /* 0x0000000914007c0c */ /* 0x000fe4000bf06300 */
[----:B------:R-:W-:Y:S02]  /*8bb0*/  ISETP.GE.AND.EX P6, PT, R17, UR9, PT, P6 ;  /* 0x0000000911007c0c */ /* 0x000fe4000bfc6360 */
        /* <DEDUP_REMOVED lines=12> */
[----:B--2---:R-:W1:Y:S01]  /*8c80*/  MUFU.RCP R50, R49 ;  /* 0x0000003100327308 */ /* 0x004e620000001000 */
        /* <DEDUP_REMOVED lines=8> */
.L_x_1380:
        /* <DEDUP_REMOVED lines=18> */
[----:B------:R-:W-:-:S04]  /*8e30*/  IADD3 R19, PT, PT, R11, R19, RZ ;  /* 0x000000130b137210 */ /* 0x000fc80007ffe0ff */
[----:B------:R-:W-:-:S05]  /*8e40*/  LEA.HI.X R25, R10, UR17, R19, 0x2, P2 ;  /* 0x000000110a197c11 */ /* 0x000fca00090f1413 */
[----:B------:R0:W-:Y:S02]  /*8e50*/  STG.E.64 desc[UR12][R24.64], R38 ;  /* 0x0000002618007986 */ /* 0x0001e4000c101b0c */
.L_x_1382:
[----:B------:R-:W-:Y:S05]  /*8e60*/  BSYNC.RECONVERGENT B0 ;  /* 0x0000000000007941 */ /* 0x000fea0003800200 */
.L_x_1381:
        /* <DEDUP_REMOVED lines=21> */
.L_x_1383:
        /* <DEDUP_REMOVED lines=21> */
.L_x_1385:
[----:B------:R-:W-:Y:S05]  /*9110*/  BSYNC.RECONVERGENT B0 ;  /* 0x0000000000007941 */ /* 0x000fea0003800200 */
.L_x_1384:
        /* <DEDUP_REMOVED lines=21> */
.L_x_1386:
        /* <DEDUP_REMOVED lines=15> */
[----:B------:R-:W-:Y:S01]  /*9360*/  IMAD R23, R18, UR11, R23 ;  /* 0x0000000b12177c24 */ /* 0x000fe2000f8e0217 */
[----:B-1----:R-:W-:Y:S01]  /*9370*/  LEA R10, P0, R20, UR16, 0x2 ;  /* 0x00000010140a7c11 */ /* 0x002fe2000f8010ff */
[----:B------:R-:W-:-:S03]  /*9380*/  FMUL.FTZ R18, R27, UR15 ;  /* 0x0000000f1b127c20 */ /* 0x000fc60008410000 */
[----:B------:R-:W-:-:S04]  /*9390*/  IADD3 R23, PT, PT, R21, R23, RZ ;  /* 0x0000001715177210 */ /* 0x000fc80007ffe0ff */
[----:B------:R-:W-:-:S05]  /*93a0*/  LEA.HI.X R11, R20, UR17, R23, 0x2, P0 ;  /* 0x00000011140b7c11 */ /* 0x000fca00080f1417 */
[----:B------:R1:W-:Y:S02]  /*93b0*/  STG.E.64 desc[UR12][R10.64], R18 ;  /* 0x000000120a007986 */ /* 0x0003e4000c101b0c */
.L_x_1388:
[----:B------:R-:W-:Y:S05]  /*93c0*/  BSYNC.RECONVERGENT B0 ;  /* 0x0000000000007941 */ /* 0x000fea0003800200 */
.L_x_1387:
[----:B0-----:R-:W-:Y:S01]  /*93d0*/  FFMA.FTZ R25, R37, UR7, R36 ;  /* 0x0000000725197c23 */ /* 0x001fe20008010024 */
[----:B------:R-:W-:Y:S01]  /*93e0*/  FMUL.FTZ R63, R63, UR15 ;  /* 0x0000000f3f3f7c20 */ /* 0x000fe20008410000 */
[----:B------:R-:W-:Y:S06]  /*93f0*/  BRA.U !UP0, `(.L_x_1389) ;  /* 0x0000000108487547 */ /* 0x000fec000b800000 */
[----:B-1----:R-:W-:Y:S01]  /*9400*/  FFMA.FTZ R10, R44, R37, R8 ;  /* 0x000000252c0a7223 */ /* 0x002fe20000010008 */
        /* <DEDUP_REMOVED lines=17> */
.L_x_1389:
[----:B------:R-:W-:Y:S01]  /*9520*/  FADD.FTZ R60, R60, -UR14 ;  /* 0x8000000e3c3c7e21 */ /* 0x000fe20008010000 */
[----:B-1----:R-:W-:Y:S01]  /*9530*/  FFMA.FTZ R10, R63, UR7, R36 ;  /* 0x000000073f0a7c23 */ /* 0x002fe20008010024 */
        /* <DEDUP_REMOVED lines=16> */
[----:B------:R-:W-:Y:S01]  /*9640*/  LEA.HI.X R11, R18, UR17, R17, 0x2, P0 ;  /* 0x00000011120b7c11 */ /* 0x000fe200080f1411 */
[----:B------:R-:W-:-:S05]  /*9650*/  FMUL.FTZ R17, R31, UR15 ;  /* 0x0000000f1f117c20 */ /* 0x000fca0008410000 */
[----:B------:R0:W-:Y:S02]  /*9660*/  STG.E.64 desc[UR12][R10.64], R16 ;  /* 0x000000100a007986 */ /* 0x0001e4000c101b0c */
.L_x_1391:
[----:B------:R-:W-:Y:S05]  /*9670*/  BSYNC.RECONVERGENT B0 ;  /* 0x0000000000007941 */ /* 0x000fea0003800200 */
.L_x_1390:
[----:B------:R-:W-:Y:S01]  /*9680*/  FFMA.FTZ R23, R21, UR7, R36 ;  /* 0x0000000715177c23 */ /* 0x000fe20008010024 */
[----:B------:R-:W-:Y:S01]  /*9690*/  FMUL.FTZ R61, R61, UR15 ;  /* 0x0000000f3d3d7c20 */ /* 0x000fe20008410000 */
        /* <DEDUP_REMOVED lines=19> */
.L_x_1392:
[----:B------:R-:W-:Y:S01]  /*97d0*/  FADD.FTZ R58, R58, -UR14 ;  /* 0x8000000e3a3a7e21 */ /* 0x000fe20008010000 */
[----:B0-----:R-:W-:Y:S01]  /*97e0*/  FFMA.FTZ R10, R61, UR7, R36 ;  /* 0x000000073d0a7c23 */ /* 0x001fe20008010024 */
        /* <DEDUP_REMOVED lines=19> */
.L_x_1394:
[----:B------:R-:W-:Y:S05]  /*9920*/  BSYNC.RECONVERGENT B0 ;  /* 0x0000000000007941 */ /* 0x000fea0003800200 */
.L_x_1393:
        /* <DEDUP_REMOVED lines=21> */
.L_x_1395:
        /* <DEDUP_REMOVED lines=21> */
.L_x_1397:
[----:B------:R-:W-:Y:S05]  /*9bd0*/  BSYNC.RECONVERGENT B0 ;  /* 0x0000000000007941 */ /* 0x000fea0003800200 */
.L_x_1396:
[----:B------:R-:W-:Y:S01]  /*9be0*/  FFMA.FTZ R21, R19, UR7, R36 ;  /* 0x0000000713157c23 */ /* 0x000fe20008010024 */
[----:B------:R-:W-:Y:S01]  /*9bf0*/  FMUL.FTZ R57, R57, UR15 ;  /* 0x0000000f39397c20 */ /* 0x000fe20008410000 */
[----:B------:R-:W-:Y:S06]  /*9c00*/  BRA.U !UP0, `(.L_x_1398) ;  /* 0x0000000108487547 */ /* 0x000fec000b800000 */
[----:B------:R-:W-:Y:S01]  /*9c10*/  FFMA.FTZ R2, R44, R19, R8 ;  /* 0x000000132c027223 */ /* 0x000fe20000010008 */
[----:B0-----:R-:W-:-:S03]  /*9c20*/  FFMA.FTZ R10, R45, R57, R9 ;  /* 0x000000392d0a7223 */ /* 0x001fc60000010009 */
        /* <DEDUP_REMOVED lines=16> */
.L_x_1398:
[----:B0-----:R-:W-:Y:S01]  /*9d30*/  SHF.R.S32.HI R10, RZ, 0x1f, R12 ;  /* 0x0000001fff0a7819 */ /* 0x001fe2000001140c */
[----:B------:R-:W-:Y:S01]  /*9d40*/  FADD.FTZ R54, R54, -UR14 ;  /* 0x8000000e36367e21 */ /* 0x000fe20008010000 */
[----:B------:R-:W-:Y:S01]  /*9d50*/  FADD.FTZ R55, R55, -UR14 ;  /* 0x8000000e37377e21 */ /* 0x000fe20008010000 */
[----:B------:R-:W-:Y:S01]  /*9d60*/  IADD3 R23, PT, PT, R3, 0xf0, RZ ;  /* 0x000000f003177810 */ /* 0x000fe20007ffe0ff */
[--C-:B------:R-:W-:Y:S01]  /*9d70*/  FFMA.FTZ R2, R57, UR7, R36.reuse ;  /* 0x0000000739027c23 */ /* 0x100fe20008010024 */
[----:B------:R-:W-:Y:S01]  /*9d80*/  ISETP.GE.AND.EX P3, PT, R10, UR9, PT, P3 ;  /* 0x000000090a007c0c */ /* 0x000fe2000bf66330 */
[----:B------:R-:W-:Y:S01]  /*9d90*/  FMUL.FTZ R19, R54, UR15 ;  /* 0x0000000f36137c20 */ /* 0x000fe20008410000 */
[----:B------:R-:W-:Y:S01]  /*9da0*/  FMUL.FTZ R55, R55, UR15 ;  /* 0x0000000f37377c20 */ /* 0x000fe20008410000 */
[----:B------:R-:W-:Y:S01]  /*9db0*/  BSSY.RECONVERGENT B0, `(.L_x_1399) ;  /* 0x0000015000007945 */ /* 0x000fe20003800200 */
[----:B------:R-:W-:Y:S01]  /*9dc0*/  FFMA.FTZ R21, R44, R40, -R21 ;  /* 0x000000282c157223 */ /* 0x000fe20000010815 */
[--C-:B------:R-:W-:Y:S01]  /*9dd0*/  FFMA.FTZ R15, R19, UR7, R36.reuse ;  /* 0x00000007130f7c23 */ /* 0x100fe20008010024 */
[----:B------:R-:W-:Y:S01]  /*9de0*/  ISETP.GE.U32.AND P0, PT, R23, UR8, PT ;  /* 0x0000000817007c0c */ /* 0x000fe2000bf06070 */
[----:B------:R-:W-:Y:S01]  /*9df0*/  FFMA.FTZ R36, R55, UR7, R36 ;  /* 0x0000000737247c23 */ /* 0x000fe20008010024 */
[----:B------:R-:W-:Y:S01]  /*9e00*/  SHF.R.S32.HI R16, RZ, 0x1f, R23 ;  /* 0x0000001fff107819 */ /* 0x000fe20000011417 */
[----:B------:R-:W-:-:S04]  /*9e10*/  FFMA.FTZ R13, R45, R41, -R2 ;  /* 0x000000292d0d7223 */ /* 0x000fc80000010802 */
        /* <DEDUP_REMOVED lines=14> */
.L_x_1400:
[----:B------:R-:W-:Y:S05]  /*9f00*/  BSYNC.RECONVERGENT B0 ;  /* 0x0000000000007941 */ /* 0x000fea0003800200 */
.L_x_1399:
[----:B------:R-:W-:Y:S05]  /*9f10*/  BRA.U !UP0, `(.L_x_1401) ;  /* 0x0000000108487547 */ /* 0x000fea000b800000 */
        /* <DEDUP_REMOVED lines=18> */
.L_x_1401:
[----:B------:R-:W-:Y:S01]  /*a040*/  ISETP.GE.AND.EX P0, PT, R16, UR9, PT, P0 ;  /* 0x0000000910007c0c */ /* 0x000fe2000bf06300 */
[----:B------:R-:W-:Y:S01]  /*a050*/  FFMA.FTZ R15, R44, R42, -R15 ;  /* 0x0000002a2c0f7223 */ /* 0x000fe2000001080f */
[----:B------:R-:W-:Y:S01]  /*a060*/  FFMA.FTZ R36, R45, R43, -R36 ;  /* 0x0000002b2d247223 */ /* 0x000fe20000010824 */
[----:B------:R-:W-:Y:S02]  /*a070*/  BSSY.RECONVERGENT B0, `(.L_x_1402) ;  /* 0x000000e000007945 */ /* 0x000fe40003800200 */
[----:B------:R-:W-:Y:S01]  /*a080*/  FMUL.FTZ R8, R15, UR15 ;  /* 0x0000000f0f087c20 */ /* 0x000fe20008410000 */
[----:B------:R-:W-:-:S07]  /*a090*/  FMUL.FTZ R9, R36, UR15 ;  /* 0x0000000f24097c20 */ /* 0x000fce0008410000 */
[----:B------:R-:W-:Y:S05]  /*a0a0*/  @P0 BRA `(.L_x_1403) ;  /* 0x0000000000280947 */ /* 0x000fea0003800000 */
[----:B------:R-:W1:Y:S01]  /*a0b0*/  LDCU.64 UR6, c[0x0][0x3f8] ;  /* 0x00007f00ff0677ac */ /* 0x000e620008000a00 */
[----:B------:R-:W-:Y:S01]  /*a0c0*/  MOV R5, R7 ;  /* 0x0000000700057202 */ /* 0x000fe20000000f00 */
[----:B------:R-:W0:Y:S01]  /*a0d0*/  LDCU.64 UR8, c[0x0][0x380] ;  /* 0x00007000ff0877ac */ /* 0x000e220008000a00 */
[----:B-1----:R-:W-:Y:S02]  /*a0e0*/  IMAD R16, R16, UR6, RZ ;  /* 0x0000000610107c24 */ /* 0x002fe4000f8e02ff */
[----:B------:R-:W-:-:S04]  /*a0f0*/  IMAD.WIDE.U32 R4, R23, UR6, R4 ;  /* 0x0000000617047c25 */ /* 0x000fc8000f8e0004 */
[----:B------:R-:W-:Y:S01]  /*a100*/  IMAD R23, R23, UR7, R16 ;  /* 0x0000000717177c24 */ /* 0x000fe2000f8e0210 */
[----:B0-----:R-:W-:-:S04]  /*a110*/  LEA R2, P0, R4, UR8, 0x2 ;  /* 0x0000000804027c11 */ /* 0x001fc8000f8010ff */
[----:B------:R-:W-:-:S04]  /*a120*/  IADD3 R23, PT, PT, R5, R23, RZ ;  /* 0x0000001705177210 */ /* 0x000fc80007ffe0ff */
[----:B------:R-:W-:-:S05]  /*a130*/  LEA.HI.X R3, R4, UR9, R23, 0x2, P0 ;  /* 0x0000000904037c11 */ /* 0x000fca00080f1417 */
[----:B------:R1:W-:Y:S02]  /*a140*/  STG.E.64 desc[UR12][R2.64], R8 ;  /* 0x0000000802007986 */ /* 0x0003e4000c101b0c */
.L_x_1403:
[----:B------:R-:W-:Y:S05]  /*a150*/  BSYNC.RECONVERGENT B0 ;  /* 0x0000000000007941 */ /* 0x000fea0003800200 */
.L_x_1402:
[----:B------:R-:W3:Y:S01]  /*a160*/  LDCU UR6, c[0x0][0x374] ;  /* 0x00006e80ff0677ac */ /* 0x000ee20008000800 */
[----:B------:R-:W4:Y:S01]  /*a170*/  LDCU UR7, c[0x0][0x410] ;  /* 0x00008200ff0777ac */ /* 0x000f220008000800 */
[----:B------:R-:W4:Y:S01]  /*a180*/  LDCU UR8, c[0x0][0x3e0] ;  /* 0x00007c00ff0877ac */ /* 0x000f220008000800 */
[----:B------:R-:W-:Y:S02]  /*a190*/  UIADD3 UR4, UPT, UPT, UR4, 0x1, URZ ;  /* 0x0000000104047890 */ /* 0x000fe4000fffe0ff */
[----:B---3--:R-:W-:Y:S02]  /*a1a0*/  UIADD3 UR5, UPT, UPT, UR6, UR5, URZ ;  /* 0x0000000506057290 */ /* 0x008fe4000fffe0ff */
[----:B----4-:R-:W-:-:S04]  /*a1b0*/  UIMAD UR7, UR7, UR8, URZ ;  /* 0x00000008070772a4 */ /* 0x010fc8000f8e02ff */
[----:B------:R-:W-:-:S09]  /*a1c0*/  UISETP.GE.AND UP0, UPT, UR5, UR7, UPT ;  /* 0x000000070500728c */ /* 0x000fd2000bf06270 */
[----:B------:R-:W-:Y:S05]  /*a1d0*/  BRA.U !UP0, `(.L_x_1404) ;  /* 0xffffff5d08e87547 */ /* 0x000fea000b83ffff */
.L_x_1337:
[----:B------:R-:W3:Y:S01]  /*a1e0*/  LDC R6, c[0x0][0x370] ;  /* 0x0000dc00ff067b82 */ /* 0x000ee20000000800 */
[----:B------:R-:W-:Y:S01]  /*a1f0*/  ISETP.NE.AND P1, PT, R0, RZ, PT ;  /* 0x000000ff0000720c */ /* 0x000fe20003f25270 */
[----:B------:R-:W-:Y:S06]  /*a200*/  BSSY.RECONVERGENT B0, `(.L_x_1405) ;  /* 0x000000d000007945 */ /* 0x000fec0003800200 */
[----:B------:R-:W4:Y:S08]  /*a210*/  LDC R7, c[0x0][0x374] ;  /* 0x0000dd00ff077b82 */ /* 0x000f300000000800 */
[----:B01----:R-:W0:Y:S01]  /*a220*/  LDC.64 R2, c[0x0][0x3c8] ;  /* 0x0000f200ff027b82 */ /* 0x003e220000000a00 */
[----:B---3--:R-:W-:-:S02]  /*a230*/  ISETP.NE.AND P0, PT, R6, 0x1, PT ;  /* 0x000000010600780c */ /* 0x008fc40003f05270 */
[----:B----4-:R-:W-:-:S04]  /*a240*/  SHF.L.U32 R4, R7, 0x1, RZ ;  /* 0x0000000107047819 */ /* 0x010fc800000006ff */
[----:B------:R-:W-:-:S05]  /*a250*/  SEL R5, R4, RZ, P0 ;  /* 0x000000ff04057207 */ /* 0x000fca0000000000 */
[----:B0-----:R-:W-:Y:S01]  /*a260*/  IMAD.WIDE.U32 R2, R5, 0x4, R2 ;  /* 0x0000000405027825 */ /* 0x001fe200078e0002 */
[----:B------:R-:W-:Y:S06]  /*a270*/  @P1 BRA `(.L_x_1406) ;  /* 0x0000000000141947 */ /* 0x000fec0003800000 */
[----:B------:R-:W-:Y:S01]  /*a280*/  HFMA2 R5, -RZ, RZ, 0, 5.9604644775390625e-08 ;  /* 0x00000001ff057431 */ /* 0x000fe200000001ff */
[----:B------:R-:W-:Y:S06]  /*a290*/  MEMBAR.ALL.GPU ;  /* 0x0000000000007992 */ /* 0x000fec000000a000 */
[----:B------:R-:W-:-:S00]  /*a2a0*/  ERRBAR ;  /* 0x00000000000079ab */ /* 0x000fc00000000000 */
[----:B------:R-:W-:Y:S06]  /*a2b0*/  CGAERRBAR ;  /* 0x00000000000075ab */ /* 0x000fec0000000000 */
[----:B------:R0:W-:Y:S02]  /*a2c0*/  REDG.E.ADD.S32.STRONG.GPU desc[UR12][R2.64], R5 ;  /* 0x000000050200798e */ /* 0x0001e4000c12e30c */
.L_x_1406:
[----:B------:R-:W-:Y:S05]  /*a2d0*/  BSYNC.RECONVERGENT B0 ;  /* 0x0000000000007941 */ /* 0x000fea0003800200 */
.L_x_1405:
        /* <DEDUP_REMOVED lines=11> */
.L_x_1408:
[----:B------:R-:W3:Y:S04]  /*a390*/  LDG.E.STRONG.GPU R5, desc[UR12][R2.64] ;  /* 0x0000000c02057981 */ /* 0x000ee8000c1ef900 */
[----:B---3--:R-:W-:Y:S01]  /*a3a0*/  CCTL.IVALL ;  /* 0x00000000ff00798f */ /* 0x008fe20002000000 */
[----:B------:R-:W-:Y:S05]  /*a3b0*/  YIELD ;  /* 0x0000000000007946 */ /* 0x000fea0003800000 */
[----:B------:R-:W-:-:S13]  /*a3c0*/  ISETP.NE.AND P0, PT, R5, R4, PT ;  /* 0x000000040500720c */ /* 0x000fda0003f05270 */
[----:B------:R-:W-:Y:S05]  /*a3d0*/  @P0 BRA `(.L_x_1408) ;  /* 0xfffffffc00ec0947 */ /* 0x000fea000383ffff */
.L_x_1407:
        /* <DEDUP_REMOVED lines=73> */
.L_x_1411:
[-C--:B0-----:R-:W-:Y:S02]  /*a870*/  LEA R12, P1, R3, R27.reuse, 0x2 ;  /* 0x0000001b030c7211 */ /* 0x081fe400078210ff */
[----:B------:R-:W-:Y:S02]  /*a880*/  IADD3 R14, P2, PT, R27, R4, RZ ;  /* 0x000000041b0e7210 */ /* 0x000fe40007f5e0ff */
[----:B------:R-:W-:Y:S02]  /*a890*/  LEA R16, P3, R30, R27, 0x2 ;  /* 0x0000001b1e107211 */ /* 0x000fe400078610ff */
[C---:B------:R-:W-:Y:S02]  /*a8a0*/  IADD3.X R13, PT, PT, R28.reuse, R33, RZ, P1, !PT ;  /* 0x000000211c0d7210 */ /* 0x040fe40000ffe4ff */
[----:B------:R-:W-:Y:S02]  /*a8b0*/  MOV R8, R27 ;  /* 0x0000001b00087202 */ /* 0x000fe40000000f00 */
[----:B------:R-:W-:Y:S01]  /*a8c0*/  MOV R9, R28 ;  /* 0x0000001c00097202 */ /* 0x000fe20000000f00 */
[----:B------:R0:W3:Y:S01]  /*a8d0*/  LDG.E R19, desc[UR12][R12.64] ;  /* 0x0000000c0c137981 */ /* 0x0000e2000c1e1900 */
[----:B------:R-:W-:-:S02]  /*a8e0*/  IADD3.X R15, PT, PT, R28, R31, RZ, P2, !PT ;  /* 0x0000001f1c0f7210 */ /* 0x000fc400017fe4ff */
[----:B------:R-:W-:Y:S01]  /*a8f0*/  IADD3.X R17, PT, PT, R28, R29, RZ, P3, !PT ;  /* 0x0000001d1c117210 */ /* 0x000fe20001ffe4ff */
[----:B------:R1:W3:Y:S04]  /*a900*/  LDG.E R18, desc[UR12][R8.64] ;  /* 0x0000000c08127981 */ /* 0x0002e8000c1e1900 */
[----:B------:R-:W4:Y:S04]  /*a910*/  LDG.E R20, desc[UR12][R14.64] ;  /* 0x0000000c0e147981 */ /* 0x000f28000c1e1900 */
[----:B------:R-:W4:Y:S01]  /*a920*/  LDG.E R21, desc[UR12][R16.64] ;  /* 0x0000000c10157981 */ /* 0x000f22000c1e1900 */
        /* <DEDUP_REMOVED lines=14> */
[----:B---3--:R0:W-:Y:S04]  /*aa10*/  STG.E.64 desc[UR12][R8.64], R18 ;  /* 0x0000001208007986 */ /* 0x0081e8000c101b0c */
[----:B----4-:R0:W-:Y:S01]  /*aa20*/  STG.E.64 desc[UR12][R12.64], R20 ;  /* 0x000000140c007986 */ /* 0x0101e2000c101b0c */
[----:B------:R-:W-:Y:S05]  /*aa30*/  @P1 BRA `(.L_x_1411) ;  /* 0xfffffffc008c1947 */ /* 0x000fea000383ffff */
.L_x_1410:
[----:B------:R-:W-:Y:S05]  /*aa40*/  BSYNC.RECONVERGENT B0 ;  /* 0x0000000000007941 */ /* 0x000fea0003800200 */
.L_x_1409:
        /* <DEDUP_REMOVED lines=10> */
.L_x_1412:
        /* <DEDUP_REMOVED lines=12> */
[----:B------:R-:W2:Y:S04]  /*abb0*/  LDG.E R29, desc[UR12][R18.64] ;  /* 0x0000000c121d7981 */ /* 0x000ea8000c1e1900 */
[----:B------:R-:W2:Y:S01]  /*abc0*/  LDG.E R28, desc[UR12][R16.64] ;  /* 0x0000000c101c7981 */ /* 0x000ea2000c1e1900 */
        /* <DEDUP_REMOVED lines=68> */
.L_x_1413:
        /* <DEDUP_REMOVED lines=15> */
.L_x_4519:


//--------------------- .text._Z35group_norm_nhwc_bwd_one_pass_kernelI11Fp32IOFp32WLi512ELi96ELi768EEv26Group_norm_nhwc_bwd_params --------------------------
	.section	.text._Z35group_norm_nhwc_bwd_one_pass_kernelI11Fp32IOFp32WLi512ELi96ELi768EEv26Group_norm_nhwc_bwd_params,"ax",@progbits
	.align	128
        .global         _Z35group_norm_nhwc_bwd_one_pass_kernelI11Fp32IOFp32WLi512ELi96ELi768EEv26Group_norm_nhwc_bwd_params
        .type           _Z35group_norm_nhwc_bwd_one_pass_kernelI11Fp32IOFp32WLi512ELi96ELi768EEv26Group_norm_nhwc_bwd_params,@function
        .size           _Z35group_norm_nhwc_bwd_one_pass_kernelI11Fp32IOFp32WLi512ELi96ELi768EEv26Group_norm_nhwc_bwd_params,(.L_x_4520 - _Z35group_norm_nhwc_bwd_one_pass_kernelI11Fp32IOFp32WLi512ELi96ELi768EEv26Group_norm_nhwc_bwd_params)
        .other          _Z35group_norm_nhwc_bwd_one_pass_kernelI11Fp32IOFp32WLi512ELi96ELi768EEv26Group_norm_nhwc_bwd_params,@"STO_CUDA_ENTRY STV_DEFAULT"
_Z35group_norm_nhwc_bwd_one_pass_kernelI11Fp32IOFp32WLi512ELi96ELi768EEv26Group_norm_nhwc_bwd_params:
.text._Z35group_norm_nhwc_bwd_one_pass_kernelI11Fp32IOFp32WLi512ELi96ELi768EEv26Group_norm_nhwc_bwd_params:
        /* <DEDUP_REMOVED lines=28> */
.L_x_1440:
        /* <DEDUP_REMOVED lines=31> */
[----:B------:R-:W-:Y:S01]  /*03b0*/  UISETP.GE.AND UP2, UPT, UR12, URZ, UPT ;  /* 0x000000ff0c00728c */ /* 0x000fe2000bf46270 */
[----:B------:R-:W-:Y:S01]  /*03c0*/  IADD3 R9, PT, PT, R0, 0x10, RZ ;  /* 0x0000001000097810 */ /* 0x000fe20007ffe0ff */
[----:B------:R-:W-:-:S02]  /*03d0*/  ULOP3.LUT UR9, URZ, UR14, URZ, 0x33, !UPT ;  /* 0x0000000eff097292 */ /* 0x000fc4000f8e33ff */
[----:B------:R-:W-:Y:S02]  /*03e0*/  UISETP.NE.AND UP0, UPT, UR14, URZ, UPT ;  /* 0x000000ff0e00728c */ /* 0x000fe4000bf05270 */
[----:B------:R-:W-:Y:S01]  /*03f0*/  @!UP4 UIADD3 UR5, UPT, UPT, -UR5, URZ, URZ ;  /* 0x000000ff0505c290 */ /* 0x000fe2000fffe1ff */
[----:B------:R-:W-:Y:S01]  /*0400*/  ISETP.GE.U32.AND P1, PT, R9, UR16, PT ;  /* 0x0000001009007c0c */ /* 0x000fe2000bf26070 */
[----:B------:R-:W-:Y:S01]  /*0410*/  @UP1 UIADD3 UR7, UPT, UPT, UR7, 0x1, URZ ;  /* 0x0000000107071890 */ /* 0x000fe2000fffe0ff */
[----:B------:R-:W-:Y:S01]  /*0420*/  SHF.R.S32.HI R17, RZ, 0x1f, R9 ;  /* 0x0000001fff117819 */ /* 0x000fe20000011409 */
[----:B------:R-:W-:Y:S02]  /*0430*/  USEL UR13, UR9, UR5, !UP0 ;  /* 0x00000005090d7287 */ /* 0x000fe4000c000000 */
[----:B------:R-:W-:Y:S01]  /*0440*/  @!UP2 UIADD3 UR7, UPT, UPT, -UR7, URZ, URZ ;  /* 0x000000ff0707a290 */ /* 0x000fe2000fffe1ff */
[----:B------:R-:W-:Y:S01]  /*0450*/  ISETP.GE.AND.EX P4, PT, R17, UR17, PT, P1 ;  /* 0x0000001111007c0c */ /* 0x000fe2000bf86310 */
[----:B------:R-:W-:-:S02]  /*0460*/  UIMAD UR5, UR13, 0x60, URZ ;  /* 0x000000600d0578a4 */ /* 0x000fc4000f8e02ff */
[----:B------:R-:W-:-:S04]  /*0470*/  USEL UR7, UR9, UR7, !UP0 ;  /* 0x0000000709077287 */ /* 0x000fc8000c000000 */
[----:B------:R-:W-:Y:S02]  /*0480*/  MOV R3, UR5 ;  /* 0x0000000500037c02 */ /* 0x000fe40008000f00 */
[----:B------:R-:W-:-:S04]  /*0490*/  IADD3 R30, PT, PT, R0, 0x20, RZ ;  /* 0x00000020001e7810 */ /* 0x000fc80007ffe0ff */
[----:B------:R-:W0:Y:S01]  /*04a0*/  @!P4 LDC.64 R14, c[0x0][0x3f8] ;  /* 0x0000fe00ff0ecb82 */ /* 0x000e220000000a00 */
[----:B------:R-:W-:Y:S02]  /*04b0*/  ISETP.GE.U32.AND P1, PT, R30, UR16, PT ;  /* 0x000000101e007c0c */ /* 0x000fe4000bf26070 */
[----:B------:R-:W-:-:S04]  /*04c0*/  SHF.R.S32.HI R7, RZ, 0x1f, R30 ;  /* 0x0000001fff077819 */ /* 0x000fc8000001141e */
[----:B------:R-:W-:Y:S01]  /*04d0*/  ISETP.GE.AND.EX P3, PT, R7, UR17, PT, P1 ;  /* 0x0000001107007c0c */ /* 0x000fe2000bf66310 */
[----:B------:R-:W1:Y:S01]  /*04e0*/  @!P4 LDC.64 R32, c[0x0][0x398] ;  /* 0x0000e600ff20cb82 */ /* 0x000e620000000a00 */
[----:B------:R-:W-:Y:S02]  /*04f0*/  LOP3.LUT R22, R22, 0xfeffffff, RZ, 0xc0, !PT ;  /* 0xfeffffff16167812 */ /* 0x000fe400078ec0ff */
[----:B------:R-:W-:Y:S02]  /*0500*/  IADD3 R26, PT, PT, R0, 0x30, RZ ;  /* 0x00000030001a7810 */ /* 0x000fe40007ffe0ff */
[----:B------:R-:W-:Y:S02]  /*0510*/  @P4 LOP3.LUT R22, R22, 0x1000000, RZ, 0xfc, !PT ;  /* 0x0100000016164812 */ /* 0x000fe400078efcff */
[----:B------:R-:W-:Y:S02]  /*0520*/  ISETP.GE.U32.AND P1, PT, R26, UR16, PT ;  /* 0x000000101a007c0c */ /* 0x000fe4000bf26070 */
[----:B------:R-:W-:-:S03]  /*0530*/  LOP3.LUT R22, R22, 0xff7fffff, RZ, 0xc0, !PT ;  /* 0xff7fffff16167812 */ /* 0x000fc600078ec0ff */
[----:B------:R-:W4:Y:S01]  /*0540*/  @!P3 LDC.64 R28, c[0x0][0x3f8] ;  /* 0x0000fe00ff1cbb82 */ /* 0x000f220000000a00 */
[----:B------:R-:W-:Y:S02]  /*0550*/  SHF.R.S32.HI R8, RZ, 0x1f, R26 ;  /* 0x0000001fff087819 */ /* 0x000fe4000001141a */
[----:B------:R-:W-:Y:S02]  /*0560*/  @P3 LOP3.LUT R22, R22, 0x800000, RZ, 0xfc, !PT ;  /* 0x0080000016163812 */ /* 0x000fe400078efcff */
[----:B------:R-:W-:Y:S02]  /*0570*/  ISETP.GE.AND.EX P6, PT, R8, UR17, PT, P1 ;  /* 0x0000001108007c0c */ /* 0x000fe4000bfc6310 */
[----:B------:R-:W-:-:S04]  /*0580*/  IADD3 R31, PT, PT, R0, 0x40, RZ ;  /* 0x00000040001f7810 */ /* 0x000fc80007ffe0ff */
[----:B------:R-:W-:Y:S02]  /*0590*/  ISETP.GE.U32.AND P1, PT, R31, UR16, PT ;  /* 0x000000101f007c0c */ /* 0x000fe4000bf26070 */
[----:B------:R-:W-:-:S04]  /*05a0*/  IADD3 R23, PT, PT, R0, 0x50, RZ ;  /* 0x0000005000177810 */ /* 0x000fc80007ffe0ff */
[----:B------:R-:W-:Y:S02]  /*05b0*/  SHF.R.S32.HI R34, RZ, 0x1f, R23 ;  /* 0x0000001fff227819 */ /* 0x000fe40000011417 */
        /* <DEDUP_REMOVED lines=11> */
[----:B------:R-:W1:Y:S01]  /*0670*/  @!P0 LDC.64 R12, c[0x0][0x3a0] ;  /* 0x0000e800ff0c8b82 */ /* 0x000e620000000a00 */
[----:B------:R-:W-:Y:S01]  /*0680*/  IADD3 R5, PT, PT, R3, UR5, RZ ;  /* 0x0000000503057c10 */ /* 0x000fe2000fffe0ff */
[----:B--2---:R-:W-:Y:S01]  /*0690*/  @!P0 IMAD R4, R6, R18, RZ ;  /* 0x0000001206048224 */ /* 0x004fe200078e02ff */
[----:B------:R0:W-:Y:S01]  /*06a0*/  @!P0 STL [R1+0x4a8], R6 ;  /* 0x0004a80601008387 */ /* 0x0001e20000100800 */
[----:B------:R-:W2:Y:S02]  /*06b0*/  LDCU.64 UR6, c[0x0][0x3b8] ;  /* 0x00007700ff0677ac */ /* 0x000ea40008000a00 */
[----:B------:R-:W-:Y:S01]  /*06c0*/  @!P0 IMAD R21, R0, R19, R4 ;  /* 0x0000001300158224 */ /* 0x000fe200078e0204 */
[----:B------:R-:W-:-:S05]  /*06d0*/  @!P0 MOV R4, R2 ;  /* 0x0000000200048202 */ /* 0x000fca0000000f00 */
[----:B------:R-:W-:-:S05]  /*06e0*/  @!P0 IMAD.WIDE.U32 R18, R0, R18, R4 ;  /* 0x0000001200128225 */ /* 0x000fca00078e0004 */
[----:B------:R-:W-:Y:S02]  /*06f0*/  @!P0 IADD3 R21, PT, PT, R19, R21, RZ ;  /* 0x0000001513158210 */ /* 0x000fe40007ffe0ff */
[C---:B------:R-:W-:Y:S01]  /*0700*/  @!P0 SHF.L.U32 R19, R18.reuse, 0x2, RZ ;  /* 0x0000000212138819 */ /* 0x040fe200000006ff */
[----:B0-----:R-:W-:Y:S01]  /*0710*/  @!P4 IMAD R6, R17, R14, RZ ;  /* 0x0000000e1106c224 */ /* 0x001fe200078e02ff */
[----:B------:R-:W-:Y:S02]  /*0720*/  @!P0 SHF.L.U64.HI R18, R18, 0x2, R21 ;  /* 0x0000000212128819 */ /* 0x000fe40000010215 */
[----:B------:R-:W0:Y:S01]  /*0730*/  @!P4 LDC.64 R20, c[0x0][0x3a0] ;  /* 0x0000e800ff14cb82 */ /* 0x000e220000000a00 */
[C---:B---3--:R-:W-:Y:S02]  /*0740*/  @!P0 IADD3 R10, P3, PT, R19.reuse, R10, RZ ;  /* 0x0000000a130a8210 */ /* 0x048fe40007f7e0ff */
[----:B-1----:R-:W-:Y:S01]  /*0750*/  @!P0 IADD3 R12, P2, PT, R19, R12, RZ ;  /* 0x0000000c130c8210 */ /* 0x002fe20007f5e0ff */
[----:B------:R-:W-:Y:S01]  /*0760*/  @!P4 IMAD R19, R9, R15, R6 ;  /* 0x0000000f0913c224 */ /* 0x000fe200078e0206 */
[----:B------:R-:W-:-:S02]  /*0770*/  @!P0 IADD3.X R11, PT, PT, R18, R11, RZ, P3, !PT ;  /* 0x0000000b120b8210 */ /* 0x000fc40001ffe4ff */
[----:B------:R-:W-:Y:S02]  /*0780*/  SHF.R.S32.HI R6, RZ, 0x1f, R31 ;  /* 0x0000001fff067819 */ /* 0x000fe4000001141f */
[----:B------:R-:W-:Y:S02]  /*0790*/  LOP3.LUT P3, RZ, R22, 0x800000, RZ, 0xc0, !PT ;  /* 0x0080000016ff7812 */ /* 0x000fe4000786c0ff */
[----:B------:R-:W-:Y:S02]  /*07a0*/  ISETP.GE.AND.EX P5, PT, R6, UR17, PT, P1 ;  /* 0x0000001106007c0c */ /* 0x000fe4000bfa6310 */
[----:B------:R-:W-:Y:S02]  /*07b0*/  LOP3.LUT R22, R22, 0xffbfffff, RZ, 0xc0, !PT ;  /* 0xffbfffff16167812 */ /* 0x000fe400078ec0ff */
[----:B------:R-:W-:Y:S02]  /*07c0*/  @!P4 MOV R16, R2 ;  /* 0x000000020010c202 */ /* 0x000fe40000000f00 */
[----:B------:R-:W-:-:S02]  /*07d0*/  @!P4 MOV R17, R5 ;  /* 0x000000050011c202 */ /* 0x000fc40000000f00 */
[----:B------:R-:W-:Y:S01]  /*07e0*/  @P6 LOP3.LUT R22, R22, 0x400000, RZ, 0xfc, !PT ;  /* 0x0040000016166812 */ /* 0x000fe200078efcff */
[----:B------:R-:W-:-:S03]  /*07f0*/  @!P4 IMAD.WIDE.U32 R14, R9, R14, R16 ;  /* 0x0000000e090ec225 */ /* 0x000fc600078e0010 */
[----:B------:R-:W-:Y:S01]  /*0800*/  LOP3.LUT R22, R22, 0xffdfffff, RZ, 0xc0, !PT ;  /* 0xffdfffff16167812 */ /* 0x000fe200078ec0ff */
[----:B------:R-:W1:Y:S01]  /*0810*/  @!P3 LDC.64 R24, c[0x0][0x3a0] ;  /* 0x0000e800ff18bb82 */ /* 0x000e620000000a00 */
[----:B------:R-:W-:Y:S01]  /*0820*/  @!P0 IADD3.X R13, PT, PT, R18, R13, RZ, P2, !PT ;  /* 0x0000000d120d8210 */ /* 0x000fe200017fe4ff */
[----:B----4-:R-:W-:Y:S01]  /*0830*/  @!P3 IMAD R27, R7, R28, RZ ;  /* 0x0000001c071bb224 */ /* 0x010fe200078e02ff */
[----:B------:R-:W-:Y:S02]  /*0840*/  @!P4 IADD3 R9, PT, PT, R15, R19, RZ ;  /* 0x000000130f09c210 */ /* 0x000fe40007ffe0ff */
[----:B------:R-:W-:Y:S02]  /*0850*/  @!P4 SHF.L.U32 R7, R14, 0x2, RZ ;  /* 0x000000020e07c819 */ /* 0x000fe400000006ff */
[----:B------:R-:W-:Y:S01]  /*0860*/  ISETP.GE.U32.AND P2, PT, R23, UR16, PT ;  /* 0x0000001017007c0c */ /* 0x000fe2000bf46070 */
[----:B------:R-:W3:Y:S01]  /*0870*/  @!P6 LDC.64 R16, c[0x0][0x3f8] ;  /* 0x0000fe00ff10eb82 */ /* 0x000ee20000000a00 */
[----:B------:R-:W-:-:S02]  /*0880*/  @P5 LOP3.LUT R22, R22, 0x200000, RZ, 0xfc, !PT ;  /* 0x0020000016165812 */ /* 0x000fc400078efcff */
[----:B------:R-:W-:Y:S02]  /*0890*/  @!P4 SHF.L.U64.HI R9, R14, 0x2, R9 ;  /* 0x000000020e09c819 */ /* 0x000fe40000010209 */
[----:B0-----:R-:W-:Y:S02]  /*08a0*/  @!P4 IADD3 R36, P1, PT, R7, R20, RZ ;  /* 0x000000140724c210 */ /* 0x001fe40007f3e0ff */
[----:B------:R-:W-:Y:S01]  /*08b0*/  ISETP.GE.AND.EX P4, PT, R34, UR17, PT, P2 ;  /* 0x0000001122007c0c */ /* 0x000fe2000bf86320 */
[----:B------:R-:W0:Y:S01]  /*08c0*/  @!P3 LDC.64 R18, c[0x0][0x398] ;  /* 0x0000e600ff12bb82 */ /* 0x000e220000000a00 */
[----:B------:R-:W-:Y:S02]  /*08d0*/  LOP3.LUT P2, RZ, R22, 0x1000000, RZ, 0xc0, !PT ;  /* 0x0100000016ff7812 */ /* 0x000fe4000784c0ff */
[----:B------:R-:W-:Y:S02]  /*08e0*/  @!P3 MOV R14, R2 ;  /* 0x00000002000eb202 */ /* 0x000fe40000000f00 */
[----:B------:R-:W-:Y:S01]  /*08f0*/  @!P3 MOV R15, R5 ;  /* 0x00000005000fb202 */ /* 0x000fe20000000f00 */
[----:B------:R4:W-:Y:S01]  /*0900*/  STL.64 [R1+0x588], R10 ;  /* 0x0005880a01007387 */ /* 0x0009e20000100a00 */
[----:B------:R-:W-:-:S02]  /*0910*/  @!P3 IMAD R27, R30, R29, R27 ;  /* 0x0000001d1e1bb224 */ /* 0x000fc400078e021b */
[----:B------:R-:W-:Y:S02]  /*0920*/  @!P3 IMAD.WIDE.U32 R28, R30, R28, R14 ;  /* 0x0000001c1e1cb225 */ /* 0x000fe400078e000e */
[----:B------:R-:W2:Y:S03]  /*0930*/  @!P5 LDC.64 R14, c[0x0][0x3f8] ;  /* 0x0000fe00ff0edb82 */ /* 0x000ea60000000a00 */
[----:B------:R-:W-:Y:S02]  /*0940*/  @!P2 IADD3.X R37, PT, PT, R9, R21, RZ, P1, !PT ;  /* 0x000000150925a210 */ /* 0x000fe40000ffe4ff */
[----:B----4-:R-:W-:Y:S02]  /*0950*/  @!P2 IADD3 R10, P1, PT, R7, R32, RZ ;  /* 0x00000020070aa210 */ /* 0x010fe40007f3e0ff */
[----:B------:R-:W-:Y:S01]  /*0960*/  @!P3 IADD3 R7, PT, PT, R29, R27, RZ ;  /* 0x0000001b1d07b210 */ /* 0x000fe20007ffe0ff */
[----:B------:R-:W4:Y:S01]  /*0970*/  @!P6 LDC.64 R20, c[0x0][0x3a0] ;  /* 0x0000e800ff14eb82 */ /* 0x000f220000000a00 */
[----:B------:R-:W-:-:S02]  /*0980*/  @!P2 IADD3.X R11, PT, PT, R9, R33, RZ, P1, !PT ;  /* 0x00000021090ba210 */ /* 0x000fc40000ffe4ff */
[C---:B------:R-:W-:Y:S02]  /*0990*/  @!P3 SHF.L.U32 R27, R28.reuse, 0x2, RZ ;  /* 0x000000021c1bb819 */ /* 0x040fe400000006ff */
[----:B------:R-:W-:Y:S01]  /*09a0*/  @!P3 SHF.L.U64.HI R7, R28, 0x2, R7 ;  /* 0x000000021c07b819 */ /* 0x000fe20000010207 */
[----:B------:R1:W-:Y:S02]  /*09b0*/  @!P2 STL.64 [R1+0x278], R10 ;  /* 0x0002780a0100a387 */ /* 0x0003e40000100a00 */
[----:B------:R-:W4:Y:S02]  /*09c0*/  @!P4 LDC.64 R28, c[0x0][0x3a0] ;  /* 0x0000e800ff1ccb82 */ /* 0x000f240000000a00 */
[----:B------:R0:W-:Y:S01]  /*09d0*/  STL.64 [R1+0x298], R36 ;  /* 0x0002982401007387 */ /* 0x0001e20000100a00 */
[----:B-1----:R-:W-:Y:S01]  /*09e0*/  @!P3 IADD3 R10, P1, PT, R27, R24, RZ ;  /* 0x000000181b0ab210 */ /* 0x002fe20007f3e0ff */
[----:B---3--:R-:W-:-:S04]  /*09f0*/  @!P6 IMAD R24, R8, R16, RZ ;  /* 0x000000100818e224 */ /* 0x008fc800078e02ff */
[----:B------:R-:W1:Y:S01]  /*0a00*/  @!P4 LDC.64 R8, c[0x0][0x3f8] ;  /* 0x0000fe00ff08cb82 */ /* 0x000e620000000a00 */
[----:B------:R-:W-:Y:S02]  /*0a10*/  @!P3 IADD3.X R11, PT, PT, R7, R25, RZ, P1, !PT ;  /* 0x00000019070bb210 */ /* 0x000fe40000ffe4ff */
[----:B0-----:R-:W-:Y:S01]  /*0a20*/  @!P3 IADD3 R18, P1, PT, R27, R18, RZ ;  /* 0x000000121b12b210 */ /* 0x001fe20007f3e0ff */
[C---:B------:R-:W-:Y:S01]  /*0a30*/  @!P6 IMAD R27, R26.reuse, R17, R24 ;  /* 0x000000111a1be224 */ /* 0x040fe200078e0218 */
[----:B------:R-:W-:Y:S02]  /*0a40*/  @!P6 MOV R24, R2 ;  /* 0x000000020018e202 */ /* 0x000fe40000000f00 */
[----:B------:R-:W-:Y:S01]  /*0a50*/  @!P6 MOV R25, R5 ;  /* 0x000000050019e202 */ /* 0x000fe20000000f00 */
[----:B------:R-:W0:Y:S02]  /*0a60*/  @!P6 LDC.64 R36, c[0x0][0x398] ;  /* 0x0000e600ff24eb82 */ /* 0x000e240000000a00 */
[----:B------:R-:W-:Y:S01]  /*0a70*/  @!P6 IMAD.WIDE.U32 R16, R26, R16, R24 ;  /* 0x000000101a10e225 */ /* 0x000fe200078e0018 */
[----:B------:R-:W-:-:S05]  /*0a80*/  @!P3 IADD3.X R19, PT, PT, R7, R19, RZ, P1, !PT ;  /* 0x000000130713b210 */ /* 0x000fca0000ffe4ff */
[----:B------:R-:W3:Y:S01]  /*0a90*/  @!P5 LDC.64 R24, c[0x0][0x3a0] ;  /* 0x0000e800ff18db82 */ /* 0x000ee20000000a00 */
[----:B------:R-:W-:Y:S01]  /*0aa0*/  @!P6 IADD3 R7, PT, PT, R17, R27, RZ ;  /* 0x0000001b1107e210 */ /* 0x000fe20007ffe0ff */
[----:B--2---:R-:W-:Y:S01]  /*0ab0*/  @!P5 IMAD R17, R6, R14, RZ ;  /* 0x0000000e0611d224 */ /* 0x004fe200078e02ff */
[C---:B------:R-:W-:Y:S02]  /*0ac0*/  @!P6 SHF.L.U32 R30, R16.reuse, 0x2, RZ ;  /* 0x00000002101ee819 */ /* 0x040fe400000006ff */
[----:B------:R-:W-:Y:S01]  /*0ad0*/  @!P6 SHF.L.U64.HI R6, R16, 0x2, R7 ;  /* 0x000000021006e819 */ /* 0x000fe20000010207 */
[C---:B------:R-:W-:Y:S01]  /*0ae0*/  @!P5 IMAD R7, R31.reuse, R15, R17 ;  /* 0x0000000f1f07d224 */ /* 0x040fe200078e0211 */
[----:B------:R-:W-:Y:S01]  /*0af0*/  @!P5 MOV R16, R2 ;  /* 0x000000020010d202 */ /* 0x000fe20000000f00 */
[----:B------:R-:W2:Y:S01]  /*0b00*/  @!P5 LDC.64 R26, c[0x0][0x398] ;  /* 0x0000e600ff1adb82 */ /* 0x000ea20000000a00 */
[----:B------:R-:W-:Y:S02]  /*0b10*/  @!P5 MOV R17, R5 ;  /* 0x000000050011d202 */ /* 0x000fe40000000f00 */
[----:B----4-:R-:W-:Y:S01]  /*0b20*/  @!P6 IADD3 R20, P1, PT, R30, R20, RZ ;  /* 0x000000141e14e210 */ /* 0x010fe20007f3e0ff */
[----:B------:R-:W-:-:S03]  /*0b30*/  @!P5 IMAD.WIDE.U32 R14, R31, R14, R16 ;  /* 0x0000000e1f0ed225 */ /* 0x000fc600078e0010 */
[----:B------:R-:W-:Y:S02]  /*0b40*/  @!P6 IADD3.X R21, PT, PT, R6, R21, RZ, P1, !PT ;  /* 0x000000150615e210 */ /* 0x000fe40000ffe4ff */
[----:B0-----:R-:W-:Y:S02]  /*0b50*/  @!P6 IADD3 R36, P1, PT, R30, R36, RZ ;  /* 0x000000241e24e210 */ /* 0x001fe40007f3e0ff */
[----:B------:R-:W-:Y:S01]  /*0b60*/  @!P5 IADD3 R7, PT, PT, R15, R7, RZ ;  /* 0x000000070f07d210 */ /* 0x000fe20007ffe0ff */
[----:B------:R-:W0:Y:S01]  /*0b70*/  @!P4 LDC.64 R30, c[0x0][0x398] ;  /* 0x0000e600ff1ecb82 */ /* 0x000e220000000a00 */
[----:B------:R-:W-:Y:S02]  /*0b80*/  @!P5 SHF.L.U32 R15, R14, 0x2, RZ ;  /* 0x000000020e0fd819 */ /* 0x000fe400000006ff */
[----:B------:R-:W-:Y:S02]  /*0b90*/  @!P6 IADD3.X R37, PT, PT, R6, R37, RZ, P1, !PT ;  /* 0x000000250625e210 */ /* 0x000fe40000ffe4ff */
[----:B------:R-:W-:Y:S01]  /*0ba0*/  @!P5 SHF.L.U64.HI R14, R14, 0x2, R7 ;  /* 0x000000020e0ed819 */ /* 0x000fe20000010207 */
[----:B-1----:R-:W-:Y:S01]  /*0bb0*/  @!P4 IMAD R34, R34, R8, RZ ;  /* 0x000000082222c224 */ /* 0x002fe200078e02ff */
[----:B------:R-:W-:-:S02]  /*0bc0*/  @!P4 MOV R6, R2 ;  /* 0x000000020006c202 */ /* 0x000fc40000000f00 */
[----:B------:R-:W-:Y:S01]  /*0bd0*/  @!P4 MOV R7, R5 ;  /* 0x000000050007c202 */ /* 0x000fe20000000f00 */
[----:B------:R-:W-:Y:S01]  /*0be0*/  @!P4 IMAD R9, R23, R9, R34 ;  /* 0x000000091709c224 */ /* 0x000fe200078e0222 */
[----:B---3--:R-:W-:Y:S01]  /*0bf0*/  @!P5 IADD3 R24, P1, PT, R15, R24, RZ ;  /* 0x000000180f18d210 */ /* 0x008fe20007f3e0ff */
[----:B------:R-:W-:-:S03]  /*0c00*/  @!P4 IMAD.WIDE.U32 R6, R23, R8, R6 ;  /* 0x000000081706c225 */ /* 0x000fc600078e0006 */
[----:B------:R-:W-:Y:S02]  /*0c10*/  @!P5 IADD3.X R25, PT, PT, R14, R25, RZ, P1, !PT ;  /* 0x000000190e19d210 */ /* 0x000fe40000ffe4ff */
[----:B--2---:R-:W-:Y:S02]  /*0c20*/  @!P5 IADD3 R26, P1, PT, R15, R26, RZ ;  /* 0x0000001a0f1ad210 */ /* 0x004fe40007f3e0ff */
        /* <DEDUP_REMOVED lines=14> */
[----:B------:R-:W-:-:S07]  /*0d10*/  @!P2 MOV R8, R2 ;  /* 0x000000020008a202 */ /* 0x000fce0000000f00 */
[----:B------:R-:W2:Y:S01]  /*0d20*/  @!P2 LDC.64 R34, c[0x0][0x398] ;  /* 0x0000e600ff22ab82 */ /* 0x000ea20000000a00 */
[----:B0-----:R-:W-:Y:S01]  /*0d30*/  @!P2 IMAD R15, R9, R6, RZ ;  /* 0x00000006090fa224 */ /* 0x001fe200078e02ff */
[----:B------:R-:W-:-:S03]  /*0d40*/  @!P2 MOV R9, R5 ;  /* 0x000000050009a202 */ /* 0x000fc60000000f00 */
[C---:B------:R-:W-:Y:S02]  /*0d50*/  @!P2 IMAD R15, R14.reuse, R7, R15 ;  /* 0x000000070e0fa224 */ /* 0x040fe400078e020f */
[----:B------:R-:W-:-:S05]  /*0d60*/  @!P2 IMAD.WIDE.U32 R6, R14, R6, R8 ;  /* 0x000000060e06a225 */ /* 0x000fca00078e0008 */
[----:B------:R-:W-:Y:S02]  /*0d70*/  @!P2 IADD3 R15, PT, PT, R7, R15, RZ ;  /* 0x0000000f070fa210 */ /* 0x000fe40007ffe0ff */
[C---:B------:R-:W-:Y:S02]  /*0d80*/  @!P2 SHF.L.U32 R7, R6.reuse, 0x2, RZ ;  /* 0x000000020607a819 */ /* 0x040fe400000006ff */
[----:B------:R-:W-:Y:S02]  /*0d90*/  @!P2 SHF.L.U64.HI R6, R6, 0x2, R15 ;  /* 0x000000020606a819 */ /* 0x000fe4000001020f */
[----:B-1----:R-:W-:Y:S02]  /*0da0*/  @!P2 IADD3 R32, P1, PT, R7, R32, RZ ;  /* 0x000000200720a210 */ /* 0x002fe40007f3e0ff */
[----:B------:R-:W-:Y:S02]  /*0db0*/  LOP3.LUT R22, R22, 0xffefffff, RZ, 0xc0, !PT ;  /* 0xffefffff16167812 */ /* 0x000fe400078ec0ff */
[----:B------:R-:W-:-:S02]  /*0dc0*/  @!P2 IADD3.X R33, PT, PT, R6, R33, RZ, P1, !PT ;  /* 0x000000210621a210 */ /* 0x000fc40000ffe4ff */
[----:B------:R-:W-:Y:S02]  /*0dd0*/  @P4 LOP3.LUT R22, R22, 0x100000, RZ, 0xfc, !PT ;  /* 0x0010000016164812 */ /* 0x000fe400078efcff */
[----:B--2---:R-:W-:Y:S02]  /*0de0*/  @!P2 IADD3 R34, P1, PT, R7, R34, RZ ;  /* 0x000000220722a210 */ /* 0x004fe40007f3e0ff */
[----:B------:R-:W-:Y:S02]  /*0df0*/  IADD3 R17, PT, PT, R0, 0x70, RZ ;  /* 0x0000007000117810 */ /* 0x000fe40007ffe0ff */
[----:B------:R-:W-:Y:S02]  /*0e00*/  LOP3.LUT R22, R22, 0xfff7ffff, RZ, 0xc0, !PT ;  /* 0xfff7ffff16167812 */ /* 0x000fe400078ec0ff */
[----:B------:R-:W-:Y:S02]  /*0e10*/  @!P2 IADD3.X R35, PT, PT, R6, R35, RZ, P1, !PT ;  /* 0x000000230623a210 */ /* 0x000fe40000ffe4ff */
[----:B------:R-:W-:-:S02]  /*0e20*/  SHF.R.S32.HI R14, RZ, 0x1f, R17 ;  /* 0x0000001fff0e7819 */ /* 0x000fc40000011411 */
[----:B------:R-:W-:Y:S02]  /*0e30*/  ISETP.GE.U32.AND P1, PT, R17, UR16, PT ;  /* 0x0000001011007c0c */ /* 0x000fe4000bf26070 */
        /* <DEDUP_REMOVED lines=9> */
[----:B------:R1:W-:Y:S04]  /*0ed0*/  STL.64 [R1+0x580], R12 ;  /* 0x0005800c01007387 */ /* 0x0003e80000100a00 */
[----:B------:R-:W-:Y:S02]  /*0ee0*/  @!P2 IADD3 R16, PT, PT, R9, R16, RZ ;  /* 0x000000100910a210 */ /* 0x000fe40007ffe0ff */
[C---:B------:R-:W-:Y:S02]  /*0ef0*/  @!P2 SHF.L.U32 R9, R8.reuse, 0x2, RZ ;  /* 0x000000020809a819 */ /* 0x040fe400000006ff */
[----:B------:R-:W-:-:S02]  /*0f00*/  @!P2 SHF.L.U64.HI R8, R8, 0x2, R16 ;  /* 0x000000020808a819 */ /* 0x000fc40000010210 */
[----:B-1----:R-:W-:-:S04]  /*0f10*/  @!P2 IADD3 R12, P1, PT, R9, R6, RZ ;  /* 0x00000006090ca210 */ /* 0x002fc80007f3e0ff */
        /* <DEDUP_REMOVED lines=378> */
[----:B------:R-:W-:Y:S01]  /*26c0*/  @!P2 STL.64 [R1+0x318], R12 ;  /* 0x0003180c0100a387 */ /* 0x000fe20000100a00 */
        /* <DEDUP_REMOVED lines=14> */
[----:B------:R-:W0:Y:S01]  /*27b0*/  @!P2 LDC.64 R6, c[0x0][0x398] ;  /* 0x0000e600ff06ab82 */ /* 0x000e220000000a00 */
[----:B------:R-:W-:Y:S02]  /*27c0*/  IADD3 R17, PT, PT, R0, 0x190, RZ ;  /* 0x0000019000117810 */ /* 0x000fe40007ffe0ff */
        /* <DEDUP_REMOVED lines=21> */
[----:B------:R0:W-:Y:S01]  /*2920*/  STL.64 [R1+0x560], R34 ;  /* 0x0005602201007387 */ /* 0x0001e20000100a00 */
[----:B------:R-:W-:-:S04]  /*2930*/  IADD3 R17, PT, PT, R0, 0x1a0, RZ ;  /* 0x000001a000117810 */ /* 0x000fc80007ffe0ff */
        /* <DEDUP_REMOVED lines=13> */
[----:B------:R1:W-:Y:S04]  /*2a10*/  STL.64 [R1+0x548], R32 ;  /* 0x0005482001007387 */ /* 0x0003e80000100a00 */
[----:B------:R-:W-:Y:S02]  /*2a20*/  @!P1 IADD3 R16, PT, PT, R9, R16, RZ ;  /* 0x0000001009109210 */ /* 0x000fe40007ffe0ff */
[----:B------:R-:W-:Y:S01]  /*2a30*/  @!P1 SHF.L.U32 R9, R8, 0x2, RZ ;  /* 0x0000000208099819 */ /* 0x000fe200000006ff */
[----:B------:R0:W-:Y:S01]  /*2a40*/  @!P2 STL.64 [R1+0x2d8], R24 ;  /* 0x0002d8180100a387 */ /* 0x0001e20000100a00 */
[----:B------:R-:W-:-:S02]  /*2a50*/  @P2 LOP3.LUT R22, R22, 0x1, RZ, 0xfc, !PT ;  /* 0x0000000116162812 */ /* 0x000fc400078efcff */
[----:B------:R-:W-:Y:S02]  /*2a60*/  @!P1 SHF.L.U64.HI R8, R8, 0x2, R16 ;  /* 0x0000000208089819 */ /* 0x000fe40000010210 */
[----:B-1----:R-:W-:-:S04]  /*2a70*/  @!P1 IADD3 R32, P2, PT, R9, R6, RZ ;  /* 0x0000000609209210 */ /* 0x002fc80007f5e0ff */
[----:B------:R-:W-:Y:S02]  /*2a80*/  @!P1 IADD3.X R33, PT, PT, R8, R7, RZ, P2, !PT ;  /* 0x0000000708219210 */ /* 0x000fe400017fe4ff */
[----:B------:R-:W0:Y:S01]  /*2a90*/  @!P1 LDC.64 R6, c[0x0][0x398] ;  /* 0x0000e600ff069b82 */ /* 0x000e220000000a00 */
        /* <DEDUP_REMOVED lines=20> */
[----:B------:R0:W-:Y:S01]  /*2be0*/  @!P1 STL.64 [R1+0x2d0], R24 ;  /* 0x0002d01801009387 */ /* 0x0001e20000100a00 */
        /* <DEDUP_REMOVED lines=60> */
[----:B------:R-:W0:Y:S03]  /*2fb0*/  @!P5 LDC.64 R6, c[0x0][0x398] ;  /* 0x0000e600ff06db82 */ /* 0x000e260000000a00 */
[----:B------:R0:W-:Y:S01]  /*2fc0*/  @!P5 STL.64 [R1+0x270], R14 ;  /* 0x0002700e0100d387 */ /* 0x0001e20000100a00 */
[----:B------:R-:W-:Y:S02]  /*2fd0*/  IADD3 R16, PT, PT, R0, 0x1f0, RZ ;  /* 0x000001f000107810 */ /* 0x000fe40007ffe0ff */
[----:B0-----:R-:W-:-:S04]  /*2fe0*/  @!P5 IADD3 R14, P6, PT, R9, R6, RZ ;  /* 0x00000006090ed210 */ /* 0x001fc80007fde0ff */
[----:B------:R-:W-:Y:S02]  /*2ff0*/  @!P5 IADD3.X R15, PT, PT, R8, R7, RZ, P6, !PT ;  /* 0x00000007080fd210 */ /* 0x000fe400037fe4ff */
[----:B------:R-:W-:-:S03]  /*3000*/  ISETP.GE.U32.AND P6, PT, R16, UR16, PT ;  /* 0x0000001010007c0c */ /* 0x000fc6000bfc6070 */
[----:B------:R0:W-:Y:S02]  /*3010*/  @!P5 STL.64 [R1+0x280], R14 ;  /* 0x0002800e0100d387 */ /* 0x0001e40000100a00 */
[----:B0-----:R-:W-:-:S04]  /*3020*/  SHF.R.S32.HI R14, RZ, 0x1f, R16 ;  /* 0x0000001fff0e7819 */ /* 0x001fc80000011410 */
[----:B------:R-:W-:-:S13]  /*3030*/  ISETP.GE.AND.EX P6, PT, R14, UR17, PT, P6 ;  /* 0x000000110e007c0c */ /* 0x000fda000bfc6360 */
[----:B------:R-:W0:Y:S08]  /*3040*/  @!P6 LDC.64 R8, c[0x0][0x3f8] ;  /* 0x0000fe00ff08eb82 */ /* 0x000e300000000a00 */
[----:B------:R-:W1:Y:S01]  /*3050*/  @!P6 LDC.64 R6, c[0x0][0x3a0] ;  /* 0x0000e800ff06eb82 */ /* 0x000e620000000a00 */
[----:B------:R-:W-:Y:S01]  /*3060*/  @!P6 MOV R15, R5 ;  /* 0x00000005000fe202 */ /* 0x000fe20000000f00 */
[----:B------:R2:W-:Y:S01]  /*3070*/  STL [R1+0x4c0], R4 ;  /* 0x0004c00401007387 */ /* 0x0005e20000100800 */
[----:B0-----:R-:W-:-:S04]  /*3080*/  @!P6 IMAD R14, R14, R8, RZ ;  /* 0x000000080e0ee224 */ /* 0x001fc800078e02ff */
[C---:B------:R-:W-:Y:S01]  /*3090*/  @!P6 IMAD R9, R16.reuse, R9, R14 ;  /* 0x000000091009e224 */ /* 0x040fe200078e020e */
[----:B------:R-:W-:Y:S01]  /*30a0*/  @!P6 MOV R14, R2 ;  /* 0x00000002000ee202 */ /* 0x000fe20000000f00 */
[----:B------:R0:W-:Y:S04]  /*30b0*/  STL [R1+0x4ac], R0 ;  /* 0x0004ac0001007387 */ /* 0x0001e80000100800 */
[----:B------:R-:W-:Y:S01]  /*30c0*/  @!P6 IMAD.WIDE.U32 R14, R16, R8, R14 ;  /* 0x00000008100ee225 */ /* 0x000fe200078e000e */
[----:B------:R-:W-:Y:S02]  /*30d0*/  LOP3.LUT R22, R22, 0xfbffffff, RZ, 0xc0, !PT ;  /* 0xfbffffff16167812 */ /* 0x000fe400078ec0ff */
[----:B--2---:R-:W-:Y:S02]  /*30e0*/  MOV R4, R10 ;  /* 0x0000000a00047202 */ /* 0x004fe40000000f00 */
[----:B------:R-:W-:-:S02]  /*30f0*/  @!P6 IADD3 R9, PT, PT, R15, R9, RZ ;  /* 0x000000090f09e210 */ /* 0x000fc40007ffe0ff */
[----:B0-----:R-:W-:Y:S02]  /*3100*/  @!P6 SHF.L.U32 R0, R14, 0x2, RZ ;  /* 0x000000020e00e819 */ /* 0x001fe400000006ff */
[----:B------:R-:W-:Y:S02]  /*3110*/  @P1 LOP3.LUT R22, R22, 0x4000000, RZ, 0xfc, !PT ;  /* 0x0400000016161812 */ /* 0x000fe400078efcff */
[----:B------:R-:W-:Y:S02]  /*3120*/  MOV R16, R4 ;  /* 0x0000000400107202 */ /* 0x000fe40000000f00 */
[----:B------:R-:W-:Y:S02]  /*3130*/  MOV R8, R12 ;  /* 0x0000000c00087202 */ /* 0x000fe40000000f00 */
[----:B------:R-:W-:Y:S02]  /*3140*/  @!P6 SHF.L.U64.HI R4, R14, 0x2, R9 ;  /* 0x000000020e04e819 */ /* 0x000fe40000010209 */
[----:B-1----:R-:W-:Y:S01]  /*3150*/  @!P6 IADD3 R12, P1, PT, R0, R6, RZ ;  /* 0x00000006000ce210 */ /* 0x002fe20007f3e0ff */
[----:B------:R0:W-:Y:S01]  /*3160*/  STL [R1+0x4b0], R5 ;  /* 0x0004b00501007387 */ /* 0x0001e20000100800 */
[----:B------:R-:W-:-:S02]  /*3170*/  MOV R9, R13 ;  /* 0x0000000d00097202 */ /* 0x000fc40000000f00 */
[----:B------:R-:W-:Y:S01]  /*3180*/  @!P6 IADD3.X R13, PT, PT, R4, R7, RZ, P1, !PT ;  /* 0x00000007040de210 */ /* 0x000fe20000ffe4ff */
[----:B------:R-:W2:Y:S04]  /*3190*/  LDL.LU.64 R14, [R1+0x278] ;  /* 0x00027800010e7983 */ /* 0x000ea80000300a00 */
[----:B------:R1:W-:Y:S01]  /*31a0*/  @!P6 STL.64 [R1+0x238], R12 ;  /* 0x0002380c0100e387 */ /* 0x0003e20000100a00 */
[----:B0-----:R-:W-:-:S03]  /*31b0*/  MOV R5, R11 ;  /* 0x0000000b00057202 */ /* 0x001fc60000000f00 */
[----:B------:R-:W3:Y:S04]  /*31c0*/  LDL.LU.64 R10, [R1+0x588] ;  /* 0x00058800010a7983 */ /* 0x000ee80000300a00 */
[----:B-1----:R-:W4:Y:S01]  /*31d0*/  LDL.LU.64 R12, [R1+0x580] ;  /* 0x00058000010c7983 */ /* 0x002f220000300a00 */
[----:B------:R-:W-:Y:S02]  /*31e0*/  MOV R17, R5 ;  /* 0x0000000500117202 */ /* 0x000fe40000000f00 */
[----:B------:R-:W-:Y:S02]  /*31f0*/  CS2R R6, SRZ ;  /* 0x0000000000067805 */ /* 0x000fe4000001ff00 */
[----:B------:R-:W-:Y:S01]  /*3200*/  MOV R5, R9 ;  /* 0x0000000900057202 */ /* 0x000fe20000000f00 */
[----:B------:R0:W-:Y:S02]  /*3210*/  STL [R1+0x4d0], R4 ;  /* 0x0004d00401007387 */ /* 0x0001e40000100800 */
[----:B0-----:R-:W-:-:S02]  /*3220*/  MOV R4, R8 ;  /* 0x0000000800047202 */ /* 0x001fc40000000f00 */
[----:B------:R-:W-:-:S06]  /*3230*/  CS2R R8, SRZ ;  /* 0x0000000000087805 */ /* 0x000fcc000001ff00 */
[----:B---3--:R0:W3:Y:S04]  /*3240*/  @!P0 LDG.E.64 R8, desc[UR10][R10.64] ;  /* 0x0000000a0a088981 */ /* 0x0080e8000c1e1b00 */
[----:B----4-:R-:W4:Y:S04]  /*3250*/  @!P0 LDG.E.64 R6, desc[UR10][R12.64] ;  /* 0x0000000a0c068981 */ /* 0x010f28000c1e1b00 */
[----:B------:R-:W2:Y:S01]  /*3260*/  LDL.LU.64 R12, [R1+0x298] ;  /* 0x00029800010c7983 */ /* 0x000ea20000300a00 */
[----:B------:R-:W-:-:S03]  /*3270*/  LOP3.LUT R22, R22, 0xf7ffffff, RZ, 0xc0, !PT ;  /* 0xf7ffffff16167812 */ /* 0x000fc600078ec0ff */
[----:B------:R1:W-:Y:S01]  /*3280*/  STL [R1+0x558], R31 ;  /* 0x0005581f01007387 */ /* 0x0003e20000100800 */
[----:B0-----:R-:W-:-:S03]  /*3290*/  CS2R R10, SRZ ;  /* 0x00000000000a7805 */ /* 0x001fc6000001ff00 */
[----:B------:R0:W-:Y:S01]  /*32a0*/  @!P6 STL [R1+0x368], R0 ;  /* 0x000368000100e387 */ /* 0x0001e20000100800 */
[----:B------:R-:W-:Y:S01]  /*32b0*/  @P2 LOP3.LUT R22, R22, 0x8000000, RZ, 0xfc, !PT ;  /* 0x0800000016162812 */ /* 0x000fe200078efcff */
[----:B-1----:R-:W-:Y:S02]  /*32c0*/  HFMA2 R31, -RZ, RZ, 0, 0 ;  /* 0x00000000ff1f7431 */ /* 0x002fe400000001ff */
[----:B0-----:R-:W-:Y:S01]  /*32d0*/  HFMA2 R0, -RZ, RZ, 0, 0 ;  /* 0x00000000ff007431 */ /* 0x001fe200000001ff */
[----:B------:R-:W-:Y:S01]  /*32e0*/  MOV R23, RZ ;  /* 0x000000ff00177202 */ /* 0x000fe20000000f00 */
[----:B------:R0:W-:Y:S02]  /*32f0*/  STL.64 [R1+0x4b8], R2 ;  /* 0x0004b80201007387 */ /* 0x0001e40000100a00 */
[----:B0-----:R-:W-:Y:S02]  /*3300*/  MOV R2, R18 ;  /* 0x0000001200027202 */ /* 0x001fe40000000f00 */
[----:B------:R-:W-:-:S02]  /*3310*/  MOV R3, R19 ;  /* 0x0000001300037202 */ /* 0x000fc40000000f00 */
[----:B------:R-:W2:Y:S01]  /*3320*/  LDL.LU.64 R18, [R1+0x590] ;  /* 0x0005900001127983 */ /* 0x000ea20000300a00 */
[----:B---3--:R-:W-:Y:S02]  /*3330*/  @!P0 MOV R23, R8 ;  /* 0x0000000800178202 */ /* 0x008fe40000000f00 */
[----:B------:R-:W-:Y:S02]  /*3340*/  @!P0 MOV R0, R9 ;  /* 0x0000000900008202 */ /* 0x000fe40000000f00 */
[----:B----4-:R-:W-:Y:S02]  /*3350*/  @!P0 MOV R11, R6 ;  /* 0x00000006000b8202 */ /* 0x010fe40000000f00 */
[----:B------:R-:W-:Y:S02]  /*3360*/  @!P0 MOV R31, R7 ;  /* 0x00000007001f8202 */ /* 0x000fe40000000f00 */
[----:B------:R-:W-:Y:S01]  /*3370*/  LOP3.LUT P0, RZ, R22, 0x1000000, RZ, 0xc0, !PT ;  /* 0x0100000016ff7812 */ /* 0x000fe2000780c0ff */
[----:B------:R0:W-:Y:S02]  /*3380*/  STL [R1+0x2f4], R11 ;  /* 0x0002f40b01007387 */ /* 0x0001e40000100800 */
[----:B0-----:R-:W-:-:S10]  /*3390*/  HFMA2 R11, -RZ, RZ, 0, 0 ;  /* 0x00000000ff0b7431 */ /* 0x001fd400000001ff */
[----:B--2---:R0:W2:Y:S02]  /*33a0*/  @!P0 LDG.E.64 R10, desc[UR10][R12.64] ;  /* 0x0000000a0c0a8981 */ /* 0x0040a4000c1e1b00 */
[----:B0-----:R-:W-:-:S06]  /*33b0*/  CS2R R12, SRZ ;  /* 0x00000000000c7805 */ /* 0x001fcc000001ff00 */
[----:B------:R0:W3:Y:S01]  /*33c0*/  @!P0 LDG.E.64 R12, desc[UR10][R14.64] ;  /* 0x0000000a0e0c8981 */ /* 0x0000e2000c1e1b00 */
[----:B------:R-:W-:Y:S02]  /*33d0*/  LOP3.LUT P2, RZ, R22, 0x800000, RZ, 0xc0, !PT ;  /* 0x0080000016ff7812 */ /* 0x000fe4000784c0ff */
[----:B0-----:R-:W-:Y:S01]  /*33e0*/  CS2R R14, SRZ ;  /* 0x00000000000e7805 */ /* 0x001fe2000001ff00 */
[----:B------:R0:W-:Y:S02]  /*33f0*/  STL.64 [R1+0x10], R6 ;  /* 0x0000100601007387 */ /* 0x0001e40000100a00 */
[----:B0-----:R-:W-:Y:S02]  /*3400*/  MOV R6, R24 ;  /* 0x0000001800067202 */ /* 0x001fe40000000f00 */
[----:B------:R-:W-:Y:S02]  /*3410*/  MOV R7, R25 ;  /* 0x0000001900077202 */ /* 0x000fe40000000f00 */
[----:B------:R-:W4:Y:S01]  /*3420*/  LDL.LU.64 R24, [R1+0x570] ;  /* 0x0005700001187983 */ /* 0x000f220000300a00 */
[----:B--2---:R-:W-:-:S05]  /*3430*/  @!P0 MOV R15, R11 ;  /* 0x0000000b000f8202 */ /* 0x004fca0000000f00 */
[----:B------:R-:W-:Y:S01]  /*3440*/  STL [R1+0x34c], R15 ;  /* 0x00034c0f01007387 */ /* 0x000fe20000100800 */
[----:B---3--:R-:W-:-:S05]  /*3450*/  @!P0 MOV R14, R12 ;  /* 0x0000000c000e8202 */ /* 0x008fca0000000f00 */
[----:B------:R0:W-:Y:S02]  /*3460*/  STL [R1+0x278], R14 ;  /* 0x0002780e01007387 */ /* 0x0001e40000100800 */
[----:B0-----:R-:W-:-:S06]  /*3470*/  CS2R R14, SRZ ;  /* 0x00000000000e7805 */ /* 0x001fcc000001ff00 */
[----:B------:R0:W2:Y:S02]  /*3480*/  @!P2 LDG.E.64 R14, desc[UR10][R16.64] ;  /* 0x0000000a100ea981 */ /* 0x0000a4000c1e1b00 */
[----:B0-----:R-:W-:-:S06]  /*3490*/  CS2R R16, SRZ ;  /* 0x0000000000107805 */ /* 0x001fcc000001ff00 */
[----:B------:R0:W3:Y:S01]  /*34a0*/  @!P2 LDG.E.64 R16, desc[UR10][R18.64] ;  /* 0x0000000a1210a981 */ /* 0x0000e2000c1e1b00 */
[----:B------:R-:W-:Y:S02]  /*34b0*/  LOP3.LUT P1, RZ, R22, 0x400000, RZ, 0xc0, !PT ;  /* 0x0040000016ff7812 */ /* 0x000fe4000782c0ff */
[----:B0-----:R-:W-:Y:S01]  /*34c0*/  CS2R R18, SRZ ;  /* 0x0000000000127805 */ /* 0x001fe2000001ff00 */
[----:B------:R0:W-:Y:S02]  /*34d0*/  STL [R1+0x268], R0 ;  /* 0x0002680001007387 */ /* 0x0001e40000100800 */
[----:B0-----:R-:W-:Y:S02]  /*34e0*/  MOV R0, RZ ;  /* 0x000000ff00007202 */ /* 0x001fe40000000f00 */
[----:B------:R-:W-:-:S05]  /*34f0*/  @!P0 MOV R0, R10 ;  /* 0x0000000a00008202 */ /* 0x000fca0000000f00 */
[----:B------:R0:W-:Y:S02]  /*3500*/  STL [R1+0x324], R0 ;  /* 0x0003240001007387 */ /* 0x0001e40000100800 */
[----:B0-----:R-:W-:Y:S01]  /*3510*/  HFMA2 R0, -RZ, RZ, 0, 0 ;  /* 0x00000000ff007431 */ /* 0x001fe200000001ff */
[----:B------:R-:W-:Y:S02]  /*3520*/  @!P0 MOV R0, R13 ;  /* 0x0000000d00008202 */ /* 0x000fe40000000f00 */
[----:B------:R-:W-:Y:S01]  /*3530*/  LOP3.LUT P0, RZ, R22, 0x200000, RZ, 0xc0, !PT ;  /* 0x0020000016ff7812 */ /* 0x000fe2000780c0ff */
[----:B------:R0:W-:Y:S02]  /*3540*/  STL.64 [R1+0x110], R8 ;  /* 0x0001100801007387 */ /* 0x0001e40000100a00 */
[----:B0-----:R-:W-:Y:S02]  /*3550*/  MOV R8, R6 ;  /* 0x0000000600087202 */ /* 0x001fe40000000f00 */
[----:B------:R-:W-:-:S02]  /*3560*/  MOV R9, R7 ;  /* 0x0000000700097202 */ /* 0x000fc40000000f00 */
[----:B------:R-:W-:-:S06]  /*3570*/  CS2R R6, SRZ ;  /* 0x0000000000067805 */ /* 0x000fcc000001ff00 */
[----:B----4-:R-:W4:Y:S01]  /*3580*/  @!P0 LDG.E.64 R6, desc[UR10][R24.64] ;  /* 0x0000000a18068981 */ /* 0x010f22000c1e1b00 */
[----:B--2---:R-:W-:-:S05]  /*3590*/  @!P2 MOV R19, R15 ;  /* 0x0000000f0013a202 */ /* 0x004fca0000000f00 */
[----:B------:R-:W-:Y:S01]  /*35a0*/  STL [R1+0x38c], R19 ;  /* 0x00038c1301007387 */ /* 0x000fe20000100800 */
[----:B---3--:R-:W-:-:S05]  /*35b0*/  @!P2 MOV R18, R16 ;  /* 0x000000100012a202 */ /* 0x008fca0000000f00 */
[----:B------:R0:W-:Y:S02]  /*35c0*/  STL [R1+0x29c], R18 ;  /* 0x00029c1201007387 */ /* 0x0001e40000100800 */
[----:B0-----:R-:W-:-:S06]  /*35d0*/  CS2R R18, SRZ ;  /* 0x0000000000127805 */ /* 0x001fcc000001ff00 */
[----:B------:R0:W2:Y:S02]  /*35e0*/  @!P1 LDG.E.64 R18, desc[UR10][R20.64] ;  /* 0x0000000a14129981 */ /* 0x0000a4000c1e1b00 */
[----:B0-----:R-:W-:-:S06]  /*35f0*/  CS2R R20, SRZ ;  /* 0x0000000000147805 */ /* 0x001fcc000001ff00 */
[----:B------:R0:W3:Y:S02]  /*3600*/  @!P1 LDG.E.64 R20, desc[UR10][R36.64] ;  /* 0x0000000a24149981 */ /* 0x0000e4000c1e1b00 */
[----:B0-----:R-:W-:Y:S02]  /*3610*/  MOV R36, R26 ;  /* 0x0000001a00247202 */ /* 0x001fe40000000f00 */
[----:B------:R-:W-:Y:S02]  /*3620*/  MOV R37, R27 ;  /* 0x0000001b00257202 */ /* 0x000fe40000000f00 */
[----:B------:R-:W3:Y:S04]  /*3630*/  LDL.LU.64 R26, [R1+0x578] ;  /* 0x00057800011a7983 */ /* 0x000ee80000300a00 */
[----:B------:R0:W-:Y:S02]  /*3640*/  STL [R1+0x298], R0 ;  /* 0x0002980001007387 */ /* 0x0001e40000100800 */
[----:B0-----:R-:W-:Y:S01]  /*3650*/  HFMA2 R0, -RZ, RZ, 0, 0 ;  /* 0x00000000ff007431 */ /* 0x001fe200000001ff */
[----:B------:R-:W-:-:S05]  /*3660*/  @!P2 MOV R0, R14 ;  /* 0x0000000e0000a202 */ /* 0x000fca0000000f00 */
[----:B------:R0:W-:Y:S02]  /*3670*/  STL [R1+0x378], R0 ;  /* 0x0003780001007387 */ /* 0x0001e40000100800 */
[----:B0-----:R-:W-:Y:S01]  /*3680*/  HFMA2 R0, -RZ, RZ, 0, 0 ;  /* 0x00000000ff007431 */ /* 0x001fe200000001ff */
[----:B------:R-:W-:-:S05]  /*3690*/  @!P2 MOV R0, R17 ;  /* 0x000000110000a202 */ /* 0x000fca0000000f00 */
[----:B------:R0:W-:Y:S02]  /*36a0*/  STL [R1+0x27c], R0 ;  /* 0x00027c0001007387 */ /* 0x0001e40000100800 */
[----:B0-----:R-:W-:Y:S02]  /*36b0*/  HFMA2 R0, -RZ, RZ, 0, 0 ;  /* 0x00000000ff007431 */ /* 0x001fe400000001ff */
[----:B------:R0:W-:Y:S02]  /*36c0*/  STL [R1+0x2fc], R31 ;  /* 0x0002fc1f01007387 */ /* 0x0001e40000100800 */
[----:B0-----:R-:W-:Y:S02]  /*36d0*/  HFMA2 R31, -RZ, RZ, 0, 0 ;  /* 0x00000000ff1f7431 */ /* 0x001fe400000001ff */
[----:B----4-:R-:W-:Y:S01]  /*36e0*/  STL.64 [R1+0x540], R6 ;  /* 0x0005400601007387 */ /* 0x010fe20000100a00 */
[----:B------:R-:W-:Y:S02]  /*36f0*/  MOV R24, R8 ;  /* 0x0000000800187202 */ /* 0x000fe40000000f00 */
[----:B------:R-:W-:-:S02]  /*3700*/  MOV R25, R9 ;  /* 0x0000000900197202 */ /* 0x000fc40000000f00 */
[----:B------:R-:W-:Y:S02]  /*3710*/  CS2R R8, SRZ ;  /* 0x0000000000087805 */ /* 0x000fe4000001ff00 */
[----:B--2---:R-:W-:-:S05]  /*3720*/  @!P1 MOV R0, R18 ;  /* 0x0000001200009202 */ /* 0x004fca0000000f00 */
[----:B------:R0:W-:Y:S01]  /*3730*/  STL [R1+0x39c], R0 ;  /* 0x00039c0001007387 */ /* 0x0001e20000100800 */
[----:B------:R-:W-:Y:S01]  /*3740*/  @!P1 MOV R31, R19 ;  /* 0x00000013001f9202 */ /* 0x000fe20000000f00 */
[----:B0-----:R-:W-:-:S04]  /*3750*/  HFMA2 R0, -RZ, RZ, 0, 0 ;  /* 0x00000000ff007431 */ /* 0x001fc800000001ff */
[----:B------:R0:W-:Y:S01]  /*3760*/  STL [R1+0x3b8], R31 ;  /* 0x0003b81f01007387 */ /* 0x0001e20000100800 */
[----:B---3--:R-:W-:-:S05]  /*3770*/  @!P1 MOV R0, R21 ;  /* 0x0000001500009202 */ /* 0x008fca0000000f00 */
[----:B------:R1:W-:Y:S01]  /*3780*/  STL [R1+0x2cc], R0 ;  /* 0x0002cc0001007387 */ /* 0x0003e20000100800 */
[----:B0-----:R-:W-:-:S03]  /*3790*/  HFMA2 R31, -RZ, RZ, 0, 0 ;  /* 0x00000000ff1f7431 */ /* 0x001fc600000001ff */
[----:B------:R0:W2:Y:S01]  /*37a0*/  @!P0 LDG.E.64 R8, desc[UR10][R26.64] ;  /* 0x0000000a1a088981 */ /* 0x0000a2000c1e1b00 */
[----:B-1----:R-:W-:Y:S01]  /*37b0*/  HFMA2 R0, -RZ, RZ, 0, 0 ;  /* 0x00000000ff007431 */ /* 0x002fe200000001ff */
[----:B------:R-:W-:Y:S02]  /*37c0*/  @!P0 MOV R31, R7 ;  /* 0x00000007001f8202 */ /* 0x000fe40000000f00 */
[----:B------:R-:W-:Y:S02]  /*37d0*/  MOV R7, R29 ;  /* 0x0000001d00077202 */ /* 0x000fe40000000f00 */
[----:B------:R-:W-:Y:S02]  /*37e0*/  @!P0 MOV R0, R6 ;  /* 0x0000000600008202 */ /* 0x000fe40000000f00 */
[----:B------:R-:W-:Y:S02]  /*37f0*/  MOV R6, R28 ;  /* 0x0000001c00067202 */ /* 0x000fe40000000f00 */
[----:B------:R-:W3:Y:S01]  /*3800*/  LDL.LU.64 R28, [R1+0x550] ;  /* 0x00055000011c7983 */ /* 0x000ee20000300a00 */
[----:B0-----:R-:W-:-:S02]  /*3810*/  MOV R26, R32 ;  /* 0x00000020001a7202 */ /* 0x001fc40000000f00 */
[----:B------:R-:W-:Y:S01]  /*3820*/  MOV R27, R33 ;  /* 0x00000021001b7202 */ /* 0x000fe20000000f00 */
[----:B------:R0:W-:Y:S04]  /*3830*/  STL [R1+0x3d8], R31 ;  /* 0x0003d81f01007387 */ /* 0x0001e80000100800 */
[----:B------:R-:W4:Y:S04]  /*3840*/  LDL.LU.64 R32, [R1+0x568] ;  /* 0x0005680001207983 */ /* 0x000f280000300a00 */
[----:B0-----:R-:W2:Y:S01]  /*3850*/  LDL.LU R31, [R1+0x558] ;  /* 0x00055800011f7983 */ /* 0x001ea20000300800 */
[----:B------:R-:W-:-:S03]  /*3860*/  LOP3.LUT P2, RZ, R22, 0x100000, RZ, 0xc0, !PT ;  /* 0x0010000016ff7812 */ /* 0x000fc6000784c0ff */
[----:B------:R0:W-:Y:S04]  /*3870*/  STL.64 [R1+0x18], R10 ;  /* 0x0000180a01007387 */ /* 0x0001e80000100a00 */
[----:B------:R1:W-:Y:S01]  /*3880*/  STL.64 [R1+0x118], R12 ;  /* 0x0001180c01007387 */ /* 0x0003e20000100a00 */
[----:B0-----:R-:W-:Y:S02]  /*3890*/  MOV R10, R34 ;  /* 0x00000022000a7202 */ /* 0x001fe40000000f00 */
[----:B------:R-:W-:Y:S02]  /*38a0*/  MOV R11, R35 ;  /* 0x00000023000b7202 */ /* 0x000fe40000000f00 */
[----:B-1----:R-:W-:Y:S01]  /*38b0*/  MOV R12, R10 ;  /* 0x0000000a000c7202 */ /* 0x002fe20000000f00 */
[----:B------:R-:W-:Y:S01]  /*38c0*/  HFMA2 R10, -RZ, RZ, 0, 0 ;  /* 0x00000000ff0a7431 */ /* 0x000fe200000001ff */
[----:B------:R-:W-:Y:S01]  /*38d0*/  MOV R13, R11 ;  /* 0x0000000b000d7202 */ /* 0x000fe20000000f00 */
[----:B------:R-:W4:Y:S01]  /*38e0*/  LDL.LU.64 R34, [R1+0x560] ;  /* 0x0005600001227983 */ /* 0x000f220000300a00 */
[----:B------:R-:W-:-:S06]  /*38f0*/  MOV R11, RZ ;  /* 0x000000ff000b7202 */ /* 0x000fcc0000000f00 */
[----:B---3--:R0:W3:Y:S02]  /*3900*/  @!P2 LDG.E.64 R10, desc[UR10][R28.64] ;  /* 0x0000000a1c0aa981 */ /* 0x0080e4000c1e1b00 */
[----:B0-----:R-:W-:Y:S02]  /*3910*/  MOV R28, R12 ;  /* 0x0000000c001c7202 */ /* 0x001fe40000000f00 */
[----:B------:R-:W-:Y:S02]  /*3920*/  MOV R29, R13 ;  /* 0x0000000d001d7202 */ /* 0x000fe40000000f00 */
[----:B------:R-:W-:-:S06]  /*3930*/  CS2R R12, SRZ ;  /* 0x00000000000c7805 */ /* 0x000fcc000001ff00 */
[----:B--2---:R4:W2:Y:S02]  /*3940*/  @!P2 LDG.E.64 R12, desc[UR10][R30.64] ;  /* 0x0000000a1e0ca981 */ /* 0x0048a4000c1e1b00 */
[----:B----4-:R-:W-:Y:S02]  /*3950*/  MOV R30, R32 ;  /* 0x00000020001e7202 */ /* 0x010fe40000000f00 */
[----:B------:R-:W-:Y:S02]  /*3960*/  MOV R31, R33 ;  /* 0x00000021001f7202 */ /* 0x000fe40000000f00 */
[----:B------:R-:W4:Y:S04]  /*3970*/  LDL.LU.64 R32, [R1+0x548] ;  /* 0x0005480001207983 */ /* 0x000f280000300a00 */
[----:B------:R0:W-:Y:S04]  /*3980*/  STL [R1+0x26c], R23 ;  /* 0x00026c1701007387 */ /* 0x0001e80000100800 */
[----:B------:R1:W-:Y:S01]  /*3990*/  STL.64 [R1+0x20], R14 ;  /* 0x0000200e01007387 */ /* 0x0003e20000100a00 */
[----:B0-----:R-:W-:-:S02]  /*39a0*/  MOV R23, RZ ;  /* 0x000000ff00177202 */ /* 0x001fc40000000f00 */
[----:B------:R-:W-:Y:S02]  /*39b0*/  @!P1 MOV R23, R20 ;  /* 0x0000001400179202 */ /* 0x000fe40000000f00 */
[----:B------:R-:W-:Y:S02]  /*39c0*/  LOP3.LUT P1, RZ, R22, 0x80000, RZ, 0xc0, !PT ;  /* 0x0008000016ff7812 */ /* 0x000fe4000782c0ff */
[----:B-1----:R-:W-:Y:S02]  /*39d0*/  MOV R14, R30 ;  /* 0x0000001e000e7202 */ /* 0x002fe40000000f00 */
[----:B------:R-:W-:Y:S01]  /*39e0*/  MOV R15, R31 ;  /* 0x0000001f000f7202 */ /* 0x000fe20000000f00 */
[----:B------:R0:W-:Y:S01]  /*39f0*/  STL.64 [R1+0x120], R16 ;  /* 0x0001201001007387 */ /* 0x0001e20000100a00 */
[----:B------:R-:W-:-:S03]  /*3a00*/  HFMA2 R30, -RZ, RZ, 0, 0 ;  /* 0x00000000ff1e7431 */ /* 0x000fc600000001ff */
[----:B------:R1:W-:Y:S01]  /*3a10*/  STL [R1+0x3bc], R0 ;  /* 0x0003bc0001007387 */ /* 0x0003e20000100800 */
[----:B0-----:R-:W-:Y:S02]  /*3a20*/  MOV R16, R14 ;  /* 0x0000000e00107202 */ /* 0x001fe40000000f00 */
[----:B------:R-:W-:Y:S02]  /*3a30*/  MOV R17, R15 ;  /* 0x0000000f00117202 */ /* 0x000fe40000000f00 */
[----:B------:R-:W-:Y:S01]  /*3a40*/  CS2R R14, SRZ ;  /* 0x00000000000e7805 */ /* 0x000fe2000001ff00 */
[----:B-1----:R-:W-:Y:S01]  /*3a50*/  HFMA2 R0, -RZ, RZ, 0, 0 ;  /* 0x00000000ff007431 */ /* 0x002fe200000001ff */
[----:B------:R-:W-:Y:S02]  /*3a60*/  @!P0 MOV R0, R9 ;  /* 0x0000000900008202 */ /* 0x000fe40000000f00 */
[----:B------:R-:W-:-:S03]  /*3a70*/  MOV R31, R7 ;  /* 0x00000007001f7202 */ /* 0x000fc60000000f00 */
[----:B------:R0:W-:Y:S02]  /*3a80*/  STL [R1+0x2e4], R0 ;  /* 0x0002e40001007387 */ /* 0x0001e40000100800 */
[----:B0-----:R-:W-:Y:S01]  /*3a90*/  HFMA2 R0, -RZ, RZ, 0, 0 ;  /* 0x00000000ff007431 */ /* 0x001fe200000001ff */
[----:B---3--:R-:W-:-:S05]  /*3aa0*/  @!P2 MOV R30, R11 ;  /* 0x0000000b001ea202 */ /* 0x008fca0000000f00 */
[----:B------:R0:W-:Y:S01]  /*3ab0*/  STL [R1+0x400], R30 ;  /* 0x0004001e01007387 */ /* 0x0001e20000100800 */
[----:B------:R-:W-:-:S03]  /*3ac0*/  @!P2 MOV R0, R10 ;  /* 0x0000000a0000a202 */ /* 0x000fc60000000f00 */
[----:B------:R1:W-:Y:S01]  /*3ad0*/  STL.64 [R1+0x538], R10 ;  /* 0x0005380a01007387 */ /* 0x0003e20000100a00 */
[----:B0-----:R-:W-:-:S03]  /*3ae0*/  MOV R30, R6 ;  /* 0x00000006001e7202 */ /* 0x001fc60000000f00 */
[----:B------:R-:W3:Y:S04]  /*3af0*/  LDL.LU.64 R6, [R1+0x420] ;  /* 0x0004200001067983 */ /* 0x000ee80000300a00 */
[----:B-1----:R-:W3:Y:S04]  /*3b00*/  LDL.LU.64 R10, [R1+0x418] ;  /* 0x00041800010a7983 */ /* 0x002ee80000300a00 */
[----:B----4-:R0:W4:Y:S02]  /*3b10*/  @!P1 LDG.E.64 R14, desc[UR10][R32.64] ;  /* 0x0000000a200e9981 */ /* 0x010124000c1e1b00 */
[----:B0-----:R-:W-:-:S02]  /*3b20*/  MOV R32, R16 ;  /* 0x0000001000207202 */ /* 0x001fc40000000f00 */
[----:B------:R-:W-:Y:S02]  /*3b30*/  MOV R33, R17 ;  /* 0x0000001100217202 */ /* 0x000fe40000000f00 */
[----:B------:R-:W-:-:S06]  /*3b40*/  CS2R R16, SRZ ;  /* 0x0000000000107805 */ /* 0x000fcc000001ff00 */
[----:B------:R-:W4:Y:S04]  /*3b50*/  @!P1 LDG.E.64 R16, desc[UR10][R34.64] ;  /* 0x0000000a22109981 */ /* 0x000f28000c1e1b00 */
[----:B------:R0:W-:Y:S04]  /*3b60*/  STL [R1+0x264], R23 ;  /* 0x0002641701007387 */ /* 0x0001e80000100800 */
[----:B------:R1:W-:Y:S04]  /*3b70*/  STL.64 [R1+0x28], R18 ;  /* 0x0000281201007387 */ /* 0x0003e80000100a00 */
[----:B------:R2:W-:Y:S01]  /*3b80*/  STL.64 [R1+0x128], R20 ;  /* 0x0001281401007387 */ /* 0x0005e20000100a00 */
[----:B0-----:R-:W-:-:S02]  /*3b90*/  MOV R23, RZ ;  /* 0x000000ff00177202 */ /* 0x001fc40000000f00 */
[----:B------:R-:W-:Y:S01]  /*3ba0*/  @!P0 MOV R23, R8 ;  /* 0x0000000800178202 */ /* 0x000fe20000000f00 */
[----:B------:R0:W-:Y:S01]  /*3bb0*/  STL [R1+0x3dc], R0 ;  /* 0x0003dc0001007387 */ /* 0x0001e20000100800 */
[----:B------:R-:W-:Y:S02]  /*3bc0*/  LOP3.LUT P0, RZ, R22, 0x40000, RZ, 0xc0, !PT ;  /* 0x0004000016ff7812 */ /* 0x000fe4000780c0ff */
[----:B-1----:R-:W-:Y:S01]  /*3bd0*/  CS2R R18, SRZ ;  /* 0x0000000000127805 */ /* 0x002fe2000001ff00 */
[----:B------:R-:W-:Y:S01]  /*3be0*/  STL.64 [R1+0x130], R8 ;  /* 0x0001300801007387 */ /* 0x000fe20000100a00 */
[----:B--2---:R-:W-:-:S03]  /*3bf0*/  CS2R R20, SRZ ;  /* 0x0000000000147805 */ /* 0x004fc6000001ff00 */
[----:B------:R-:W-:Y:S01]  /*3c00*/  STL.64 [R1+0x138], R12 ;  /* 0x0001380c01007387 */ /* 0x000fe20000100a00 */
[----:B0-----:R-:W-:-:S03]  /*3c10*/  HFMA2 R0, -RZ, RZ, 0, 0 ;  /* 0x00000000ff007431 */ /* 0x001fc600000001ff */
[----:B------:R-:W2:Y:S01]  /*3c20*/  LDL.LU.64 R34, [R1+0x288] ;  /* 0x0002880001227983 */ /* 0x000ea20000300a00 */
[----:B------:R-:W-:-:S05]  /*3c30*/  @!P2 MOV R0, R13 ;  /* 0x0000000d0000a202 */ /* 0x000fca0000000f00 */
[----:B------:R0:W-:Y:S02]  /*3c40*/  STL [R1+0x2f8], R0 ;  /* 0x0002f80001007387 */ /* 0x0001e40000100800 */
[----:B0-----:R-:W-:Y:S02]  /*3c50*/  HFMA2 R0, -RZ, RZ, 0, 0 ;  /* 0x00000000ff007431 */ /* 0x001fe400000001ff */
[----:B---3--:R0:W3:Y:S04]  /*3c60*/  @!P0 LDG.E.64 R20, desc[UR10][R6.64] ;  /* 0x0000000a06148981 */ /* 0x0080e8000c1e1b00 */
[----:B------:R-:W2:Y:S01]  /*3c70*/  LDL.LU.64 R6, [R1+0x540] ;  /* 0x0005400001067983 */ /* 0x000ea20000300a00 */
[----:B----4-:R-:W-:-:S05]  /*3c80*/  @!P1 MOV R19, R15 ;  /* 0x0000000f00139202 */ /* 0x010fca0000000f00 */
[----:B------:R-:W-:Y:S01]  /*3c90*/  STL [R1+0x428], R19 ;  /* 0x0004281301007387 */ /* 0x000fe20000100800 */
[----:B------:R-:W-:-:S05]  /*3ca0*/  @!P1 MOV R18, R16 ;  /* 0x0000001000129202 */ /* 0x000fca0000000f00 */
[----:B------:R1:W-:Y:S02]  /*3cb0*/  STL [R1+0x2f0], R18 ;  /* 0x0002f01201007387 */ /* 0x0003e40000100800 */
[----:B-1----:R-:W-:-:S06]  /*3cc0*/  CS2R R18, SRZ ;  /* 0x0000000000127805 */ /* 0x002fcc000001ff00 */
[----:B------:R-:W4:Y:S01]  /*3cd0*/  @!P0 LDG.E.64 R18, desc[UR10][R10.64] ;  /* 0x0000000a0a128981 */ /* 0x000f22000c1e1b00 */
[----:B------:R-:W-:-:S03]  /*3ce0*/  @!P1 MOV R0, R14 ;  /* 0x0000000e00009202 */ /* 0x000fc60000000f00 */
[----:B------:R1:W-:Y:S04]  /*3cf0*/  STL.64 [R1+0x530], R14 ;  /* 0x0005300e01007387 */ /* 0x0003e80000100a00 */
[----:B------:R-:W4:Y:S04]  /*3d00*/  LDL.LU.64 R10, [R1+0x410] ;  /* 0x00041000010a7983 */ /* 0x000f280000300a00 */
[----:B-1----:R-:W4:Y:S04]  /*3d10*/  LDL.LU.64 R14, [R1+0x330] ;  /* 0x00033000010e7983 */ /* 0x002f280000300a00 */
[----:B------:R1:W-:Y:S01]  /*3d20*/  STL [R1+0x2c8], R23 ;  /* 0x0002c81701007387 */ /* 0x0003e20000100800 */
[----:B------:R-:W-:-:S02]  /*3d30*/  CS2R R8, SRZ ;  /* 0x0000000000087805 */ /* 0x000fc4000001ff00 */
[----:B-1----:R-:W-:Y:S02]  /*3d40*/  MOV R23, RZ ;  /* 0x000000ff00177202 */ /* 0x002fe40000000f00 */
[----:B------:R-:W-:Y:S02]  /*3d50*/  @!P2 MOV R23, R12 ;  /* 0x0000000c0017a202 */ /* 0x000fe40000000f00 */
[----:B------:R-:W-:Y:S01]  /*3d60*/  LOP3.LUT P2, RZ, R22, 0x20000, RZ, 0xc0, !PT ;  /* 0x0002000016ff7812 */ /* 0x000fe2000784c0ff */
[----:B------:R1:W-:Y:S02]  /*3d70*/  STL [R1+0x404], R0 ;  /* 0x0004040001007387 */ /* 0x0003e40000100800 */
[----:B-1----:R-:W-:Y:S01]  /*3d80*/  HFMA2 R0, -RZ, RZ, 0, 0 ;  /* 0x00000000ff007431 */ /* 0x002fe200000001ff */
[----:B------:R-:W-:-:S05]  /*3d90*/  @!P1 MOV R0, R17 ;  /* 0x0000001100009202 */ /* 0x000fca0000000f00 */
[----:B------:R1:W-:Y:S02]  /*3da0*/  STL [R1+0x308], R0 ;  /* 0x0003080001007387 */ /* 0x0003e40000100800 */
[----:B-1----:R-:W-:Y:S02]  /*3db0*/  HFMA2 R0, -RZ, RZ, 0, 0 ;  /* 0x00000000ff007431 */ /* 0x002fe400000001ff */
[----:B--2---:R0:W-:Y:S02]  /*3dc0*/  STL.64 [R1+0x30], R6 ;  /* 0x0000300601007387 */ /* 0x0041e40000100a00 */
[----:B0-----:R-:W-:Y:S02]  /*3dd0*/  CS2R R6, SRZ ;  /* 0x0000000000067805 */ /* 0x001fe4000001ff00 */
[----:B---3--:R-:W-:-:S05]  /*3de0*/  @!P0 MOV R6, R20 ;  /* 0x0000001400068202 */ /* 0x008fca0000000f00 */
[----:B------:R-:W-:Y:S01]  /*3df0*/  STL [R1+0x30c], R6 ;  /* 0x00030c0601007387 */ /* 0x000fe20000100800 */
[----:B----4-:R-:W-:-:S05]  /*3e00*/  @!P0 MOV R7, R19 ;  /* 0x0000001300078202 */ /* 0x010fca0000000f00 */
[----:B------:R0:W-:Y:S04]  /*3e10*/  STL [R1+0x41c], R7 ;  /* 0x00041c0701007387 */ /* 0x0001e80000100800 */
[----:B------:R1:W2:Y:S01]  /*3e20*/  @!P2 LDG.E.64 R8, desc[UR10][R10.64] ;  /* 0x0000000a0a08a981 */ /* 0x0002a2000c1e1b00 */
[----:B0-----:R-:W-:-:S03]  /*3e30*/  CS2R R6, SRZ ;  /* 0x0000000000067805 */ /* 0x001fc6000001ff00 */
[----:B------:R-:W3:Y:S04]  /*3e40*/  LDL.LU.64 R10, [R1+0x538] ;  /* 0x00053800010a7983 */ /* 0x000ee80000300a00 */
[----:B------:R-:W4:Y:S01]  /*3e50*/  @!P2 LDG.E.64 R6, desc[UR10][R14.64] ;  /* 0x0000000a0e06a981 */ /* 0x000f22000c1e1b00 */
[----:B------:R-:W-:-:S03]  /*3e60*/  @!P0 MOV R0, R18 ;  /* 0x0000001200008202 */ /* 0x000fc60000000f00 */
[----:B------:R0:W-:Y:S04]  /*3e70*/  STL.64 [R1+0x528], R18 ;  /* 0x0005281201007387 */ /* 0x0001e80000100a00 */
[----:B------:R-:W2:Y:S01]  /*3e80*/  LDL.LU.64 R14, [R1+0x408] ;  /* 0x00040800010e7983 */ /* 0x000ea20000300a00 */
[----:B0-----:R-:W-:Y:S02]  /*3e90*/  MOV R18, R24 ;  /* 0x0000001800127202 */ /* 0x001fe40000000f00 */
[----:B------:R-:W-:Y:S02]  /*3ea0*/  MOV R19, R25 ;  /* 0x0000001900137202 */ /* 0x000fe40000000f00 */
[----:B------:R-:W2:Y:S01]  /*3eb0*/  LDL.LU.64 R24, [R1+0x358] ;  /* 0x0003580001187983 */ /* 0x000ea20000300a00 */
[----:B------:R-:W-:-:S03]  /*3ec0*/  LOP3.LUT P1, RZ, R22, 0x10000, RZ, 0xc0, !PT ;  /* 0x0001000016ff7812 */ /* 0x000fc6000782c0ff */
[----:B------:R0:W-:Y:S02]  /*3ed0*/  STL [R1+0x418], R0 ;  /* 0x0004180001007387 */ /* 0x0001e40000100800 */
[----:B0-----:R-:W-:Y:S01]  /*3ee0*/  HFMA2 R0, -RZ, RZ, 0, 0 ;  /* 0x00000000ff007431 */ /* 0x001fe200000001ff */
[----:B------:R-:W-:-:S05]  /*3ef0*/  @!P0 MOV R0, R21 ;  /* 0x0000001500008202 */ /* 0x000fca0000000f00 */
[----:B------:R0:W-:Y:S02]  /*3f00*/  STL [R1+0x320], R0 ;  /* 0x0003200001007387 */ /* 0x0001e40000100800 */
[----:B0-----:R-:W-:Y:S01]  /*3f10*/  HFMA2 R0, -RZ, RZ, 0, 0 ;  /* 0x00000000ff007431 */ /* 0x001fe200000001ff */
[----:B------:R-:W-:Y:S02]  /*3f20*/  MOV R12, R18 ;  /* 0x00000012000c7202 */ /* 0x000fe40000000f00 */
[----:B------:R-:W-:Y:S02]  /*3f30*/  MOV R13, R19 ;  /* 0x00000013000d7202 */ /* 0x000fe40000000f00 */
[----:B------:R-:W2:Y:S04]  /*3f40*/  LDL.LU.64 R18, [R1+0x3f8] ;  /* 0x0003f80001127983 */ /* 0x000ea80000300a00 */
[----:B---3--:R1:W-:Y:S02]  /*3f50*/  STL.64 [R1+0x38], R10 ;  /* 0x0000380a01007387 */ /* 0x0083e40000100a00 */
[----:B-1----:R-:W-:-:S02]  /*3f60*/  CS2R R10, SRZ ;  /* 0x00000000000a7805 */ /* 0x002fc4000001ff00 */
[----:B----4-:R-:W-:Y:S02]  /*3f70*/  @!P2 MOV R11, R7 ;  /* 0x00000007000ba202 */ /* 0x010fe40000000f00 */
[----:B--2---:R-:W-:-:S03]  /*3f80*/  @!P2 MOV R10, R8 ;  /* 0x00000008000aa202 */ /* 0x004fc60000000f00 */
[----:B------:R-:W-:Y:S04]  /*3f90*/  STL [R1+0x414], R11 ;  /* 0x0004140b01007387 */ /* 0x000fe80000100800 */
[----:B------:R0:W-:Y:S02]  /*3fa0*/  STL [R1+0x330], R10 ;  /* 0x0003300a01007387 */ /* 0x0001e40000100800 */
[----:B0-----:R-:W-:-:S06]  /*3fb0*/  CS2R R10, SRZ ;  /* 0x00000000000a7805 */ /* 0x001fcc000001ff00 */
[----:B------:R0:W2:Y:S02]  /*3fc0*/  @!P1 LDG.E.64 R10, desc[UR10][R24.64] ;  /* 0x0000000a180a9981 */ /* 0x0000a4000c1e1b00 */
[----:B0-----:R-:W-:-:S06]  /*3fd0*/  CS2R R24, SRZ ;  /* 0x0000000000187805 */ /* 0x001fcc000001ff00 */
[----:B------:R0:W3:Y:S04]  /*3fe0*/  @!P1 LDG.E.64 R24, desc[UR10][R14.64] ;  /* 0x0000000a0e189981 */ /* 0x0000e8000c1e1b00 */
[----:B------:R-:W4:Y:S01]  /*3ff0*/  LDL.LU.64 R14, [R1+0x530] ;  /* 0x00053000010e7983 */ /* 0x000f220000300a00 */
[----:B------:R-:W-:-:S03]  /*4000*/  @!P2 MOV R0, R6 ;  /* 0x000000060000a202 */ /* 0x000fc60000000f00 */
[----:B------:R1:W-:Y:S02]  /*4010*/  STL.64 [R1+0x520], R6 ;  /* 0x0005200601007387 */ /* 0x0003e40000100a00 */
[----:B-1----:R-:W-:Y:S02]  /*4020*/  MOV R6, R26 ;  /* 0x0000001a00067202 */ /* 0x002fe40000000f00 */
[----:B------:R-:W-:Y:S02]  /*4030*/  MOV R7, R27 ;  /* 0x0000001b00077202 */ /* 0x000fe40000000f00 */
[----:B------:R-:W3:Y:S04]  /*4040*/  LDL.LU.64 R26, [R1+0x3f0] ;  /* 0x0003f000011a7983 */ /* 0x000ee80000300a00 */
[----:B------:R1:W-:Y:S02]  /*4050*/  STL [R1+0x410], R0 ;  /* 0x0004100001007387 */ /* 0x0003e40000100800 */
[----:B-1----:R-:W-:Y:S01]  /*4060*/  HFMA2 R0, -RZ, RZ, 0, 0 ;  /* 0x00000000ff007431 */ /* 0x002fe200000001ff */
[----:B------:R-:W-:-:S02]  /*4070*/  @!P2 MOV R0, R9 ;  /* 0x000000090000a202 */ /* 0x000fc40000000f00 */
[----:B------:R-:W-:-:S03]  /*4080*/  LOP3.LUT P0, RZ, R22, 0x8000, RZ, 0xc0, !PT ;  /* 0x0000800016ff7812 */ /* 0x000fc6000780c0ff */
[----:B------:R1:W-:Y:S02]  /*4090*/  STL [R1+0x334], R0 ;  /* 0x0003340001007387 */ /* 0x0003e40000100800 */
[----:B-1----:R-:W-:Y:S02]  /*40a0*/  HFMA2 R0, -RZ, RZ, 0, 0 ;  /* 0x00000000ff007431 */ /* 0x002fe400000001ff */
[----:B------:R1:W-:Y:S02]  /*40b0*/  STL.64 [R1+0x140], R16 ;  /* 0x0001401001007387 */ /* 0x0003e40000100a00 */
[----:B-1----:R-:W-:Y:S02]  /*40c0*/  MOV R16, R6 ;  /* 0x0000000600107202 */ /* 0x002fe40000000f00 */
[----:B------:R-:W-:Y:S02]  /*40d0*/  MOV R17, R7 ;  /* 0x0000000700117202 */ /* 0x000fe40000000f00 */
[----:B------:R-:W3:Y:S01]  /*40e0*/  LDL.LU.64 R6, [R1+0x3e8] ;  /* 0x0003e80001067983 */ /* 0x000ee20000300a00 */
[----:B--2---:R-:W-:-:S03]  /*40f0*/  @!P1 MOV R0, R10 ;  /* 0x0000000a00009202 */ /* 0x004fc60000000f00 */
[----:B------:R-:W-:Y:S04]  /*4100*/  STL.64 [R1+0x518], R10 ;  /* 0x0005180a01007387 */ /* 0x000fe80000100a00 */
[----:B----4-:R0:W-:Y:S02]  /*4110*/  STL.64 [R1+0x40], R14 ;  /* 0x0000400e01007387 */ /* 0x0101e40000100a00 */
[----:B0-----:R-:W-:Y:S02]  /*4120*/  MOV R14, R12 ;  /* 0x0000000c000e7202 */ /* 0x001fe40000000f00 */
[----:B------:R-:W-:Y:S02]  /*4130*/  MOV R15, R13 ;  /* 0x0000000d000f7202 */ /* 0x000fe40000000f00 */
[----:B------:R-:W-:-:S02]  /*4140*/  CS2R R12, SRZ ;  /* 0x00000000000c7805 */ /* 0x000fc4000001ff00 */
[----:B------:R-:W-:Y:S02]  /*4150*/  @!P1 MOV R13, R11 ;  /* 0x0000000b000d9202 */ /* 0x000fe40000000f00 */
[----:B---3--:R-:W-:Y:S02]  /*4160*/  @!P1 MOV R12, R24 ;  /* 0x00000018000c9202 */ /* 0x008fe40000000f00 */
[----:B------:R-:W-:Y:S01]  /*4170*/  MOV R10, R14 ;  /* 0x0000000e000a7202 */ /* 0x000fe20000000f00 */
[----:B------:R-:W-:Y:S01]  /*4180*/  STL [R1+0x40c], R13 ;  /* 0x00040c0d01007387 */ /* 0x000fe20000100800 */
[----:B------:R-:W-:Y:S02]  /*4190*/  MOV R11, R15 ;  /* 0x0000000f000b7202 */ /* 0x000fe40000000f00 */
[----:B------:R-:W-:Y:S01]  /*41a0*/  CS2R R14, SRZ ;  /* 0x00000000000e7805 */ /* 0x000fe2000001ff00 */
[----:B------:R0:W-:Y:S05]  /*41b0*/  STL [R1+0x348], R12 ;  /* 0x0003480c01007387 */ /* 0x0001ea0000100800 */
[----:B------:R1:W2:Y:S04]  /*41c0*/  @!P0 LDG.E.64 R14, desc[UR10][R26.64] ;  /* 0x0000000a1a0e8981 */ /* 0x0002a8000c1e1b00 */
[----:B0-----:R-:W3:Y:S01]  /*41d0*/  LDL.LU.64 R12, [R1+0x3e0] ;  /* 0x0003e000010c7983 */ /* 0x001ee20000300a00 */
[----:B-1----:R-:W-:-:S06]  /*41e0*/  CS2R R26, SRZ ;  /* 0x00000000001a7805 */ /* 0x002fcc000001ff00 */
[----:B------:R-:W4:Y:S04]  /*41f0*/  @!P0 LDG.E.64 R26, desc[UR10][R18.64] ;  /* 0x0000000a121a8981 */ /* 0x000f28000c1e1b00 */
[----:B------:R-:W2:Y:S01]  /*4200*/  LDL.LU.64 R18, [R1+0x528] ;  /* 0x0005280001127983 */ /* 0x000ea20000300a00 */
[----:B------:R-:W-:-:S03]  /*4210*/  LOP3.LUT P2, RZ, R22, 0x4000, RZ, 0xc0, !PT ;  /* 0x0000400016ff7812 */ /* 0x000fc6000784c0ff */
[----:B------:R0:W-:Y:S04]  /*4220*/  STL.64 [R1+0x148], R20 ;  /* 0x0001481401007387 */ /* 0x0001e80000100a00 */
[----:B------:R1:W-:Y:S01]  /*4230*/  STL [R1+0x408], R0 ;  /* 0x0004080001007387 */ /* 0x0003e20000100800 */
[----:B0-----:R-:W-:Y:S02]  /*4240*/  MOV R20, R28 ;  /* 0x0000001c00147202 */ /* 0x001fe40000000f00 */
[----:B------:R-:W-:Y:S02]  /*4250*/  MOV R21, R29 ;  /* 0x0000001d00157202 */ /* 0x000fe40000000f00 */
[----:B------:R-:W-:Y:S01]  /*4260*/  CS2R R28, SRZ ;  /* 0x00000000001c7805 */ /* 0x000fe2000001ff00 */
[----:B-1----:R-:W-:Y:S01]  /*4270*/  HFMA2 R0, -RZ, RZ, 0, 0 ;  /* 0x00000000ff007431 */ /* 0x002fe200000001ff */
[----:B------:R-:W-:-:S05]  /*4280*/  @!P1 MOV R0, R25 ;  /* 0x0000001900009202 */ /* 0x000fca0000000f00 */
[----:B------:R0:W-:Y:S02]  /*4290*/  STL [R1+0x358], R0 ;  /* 0x0003580001007387 */ /* 0x0001e40000100800 */
[----:B0-----:R-:W-:Y:S02]  /*42a0*/  HFMA2 R0, -RZ, RZ, 0, 0 ;  /* 0x00000000ff007431 */ /* 0x001fe400000001ff */
[----:B---3--:R0:W3:Y:S02]  /*42b0*/  @!P2 LDG.E.64 R28, desc[UR10][R12.64] ;  /* 0x0000000a0c1ca981 */ /* 0x0080e4000c1e1b00 */
[----:B0-----:R-:W-:-:S06]  /*42c0*/  CS2R R12, SRZ ;  /* 0x00000000000c7805 */ /* 0x001fcc000001ff00 */
[----:B------:R0:W3:Y:S04]  /*42d0*/  @!P2 LDG.E.64 R12, desc[UR10][R6.64] ;  /* 0x0000000a060ca981 */ /* 0x0000e8000c1e1b00 */
[----:B--2---:R1:W-:Y:S04]  /*42e0*/  STL.64 [R1+0x48], R18 ;  /* 0x0000481201007387 */ /* 0x0043e80000100a00 */
[----:B------:R-:W2:Y:S01]  /*42f0*/  LDL.LU.64 R6, [R1+0x520] ;  /* 0x0005200001067983 */ /* 0x000ea20000300a00 */
[----:B------:R-:W-:Y:S02]  /*4300*/  @!P0 MOV R0, R14 ;  /* 0x0000000e00008202 */ /* 0x000fe40000000f00 */
[----:B-1----:R-:W-:-:S02]  /*4310*/  MOV R18, R10 ;  /* 0x0000000a00127202 */ /* 0x002fc40000000f00 */
[----:B------:R-:W-:Y:S02]  /*4320*/  MOV R19, R11 ;  /* 0x0000000b00137202 */ /* 0x000fe40000000f00 */
[----:B------:R-:W-:Y:S01]  /*4330*/  CS2R R10, SRZ ;  /* 0x00000000000a7805 */ /* 0x000fe2000001ff00 */
[----:B------:R1:W-:Y:S01]  /*4340*/  STL.64 [R1+0x510], R14 ;  /* 0x0005100e01007387 */ /* 0x0003e20000100a00 */
[----:B------:R-:W-:Y:S02]  /*4350*/  @!P0 MOV R11, R15 ;  /* 0x0000000f000b8202 */ /* 0x000fe40000000f00 */
[----:B----4-:R-:W-:Y:S02]  /*4360*/  @!P0 MOV R10, R26 ;  /* 0x0000001a000a8202 */ /* 0x010fe40000000f00 */
[----:B-1----:R-:W-:Y:S02]  /*4370*/  MOV R14, R16 ;  /* 0x00000010000e7202 */ /* 0x002fe40000000f00 */
[----:B------:R-:W-:-:S02]  /*4380*/  MOV R15, R17 ;  /* 0x00000011000f7202 */ /* 0x000fc40000000f00 */
[----:B------:R-:W4:Y:S04]  /*4390*/  LDL.LU.64 R16, [R1+0x3a8] ;  /* 0x0003a80001107983 */ /* 0x000f280000300a00 */
[----:B------:R-:W-:Y:S04]  /*43a0*/  STL [R1+0x3f4], R11 ;  /* 0x0003f40b01007387 */ /* 0x000fe80000100800 */
[----:B------:R1:W-:Y:S04]  /*43b0*/  STL [R1+0x35c], R10 ;  /* 0x00035c0a01007387 */ /* 0x0003e80000100800 */
[----:B-1----:R-:W4:Y:S04]  /*43c0*/  LDL.LU.64 R10, [R1+0x3d0] ;  /* 0x0003d000010a7983 */ /* 0x002f280000300a00 */
[----:B------:R1:W-:Y:S02]  /*43d0*/  STL [R1+0x3f0], R0 ;  /* 0x0003f00001007387 */ /* 0x0003e40000100800 */
[----:B-1----:R-:W-:Y:S01]  /*43e0*/  HFMA2 R0, -RZ, RZ, 0, 0 ;  /* 0x00000000ff007431 */ /* 0x002fe200000001ff */
[----:B------:R-:W-:-:S02]  /*43f0*/  @!P0 MOV R0, R27 ;  /* 0x0000001b00008202 */ /* 0x000fc40000000f00 */
[----:B------:R-:W-:-:S03]  /*4400*/  LOP3.LUT P1, RZ, R22, 0x2000, RZ, 0xc0, !PT ;  /* 0x0000200016ff7812 */ /* 0x000fc6000782c0ff */
[----:B------:R1:W-:Y:S02]  /*4410*/  STL [R1+0x36c], R0 ;  /* 0x00036c0001007387 */ /* 0x0003e40000100800 */
[----:B-1----:R-:W-:Y:S02]  /*4420*/  HFMA2 R0, -RZ, RZ, 0, 0 ;  /* 0x00000000ff007431 */ /* 0x002fe400000001ff */
[----:B------:R1:W-:Y:S04]  /*4430*/  STL.64 [R1+0x150], R8 ;  /* 0x0001500801007387 */ /* 0x0003e80000100a00 */
[----:B-1----:R-:W4:Y:S01]  /*4440*/  LDL.LU.64 R8, [R1+0x3c0] ;  /* 0x0003c00001087983 */ /* 0x002f220000300a00 */
[----:B---3--:R-:W-:-:S03]  /*4450*/  @!P2 MOV R0, R28 ;  /* 0x0000001c0000a202 */ /* 0x008fc60000000f00 */
[----:B------:R1:W-:Y:S02]  /*4460*/  STL.64 [R1+0x508], R28 ;  /* 0x0005081c01007387 */ /* 0x0003e40000100a00 */
[----:B-1----:R-:W-:Y:S02]  /*4470*/  MOV R28, R20 ;  /* 0x00000014001c7202 */ /* 0x002fe40000000f00 */
[----:B--2---:R0:W-:Y:S02]  /*4480*/  STL.64 [R1+0x50], R6 ;  /* 0x0000500601007387 */ /* 0x0041e40000100a00 */
[----:B0-----:R-:W-:Y:S02]  /*4490*/  MOV R6, R14 ;  /* 0x0000000e00067202 */ /* 0x001fe40000000f00 */
[----:B------:R-:W-:Y:S02]  /*44a0*/  MOV R7, R15 ;  /* 0x0000000f00077202 */ /* 0x000fe40000000f00 */
[----:B------:R-:W-:-:S02]  /*44b0*/  CS2R R14, SRZ ;  /* 0x00000000000e7805 */ /* 0x000fc4000001ff00 */
[----:B------:R-:W-:Y:S02]  /*44c0*/  @!P2 MOV R15, R29 ;  /* 0x0000001d000fa202 */ /* 0x000fe40000000f00 */
[----:B------:R-:W-:Y:S02]  /*44d0*/  MOV R29, R21 ;  /* 0x00000015001d7202 */ /* 0x000fe40000000f00 */
[----:B------:R-:W-:-:S06]  /*44e0*/  CS2R R20, SRZ ;  /* 0x0000000000147805 */ /* 0x000fcc000001ff00 */
[----:B----4-:R0:W2:Y:S02]  /*44f0*/  @!P1 LDG.E.64 R20, desc[UR10][R16.64] ;  /* 0x0000000a10149981 */ /* 0x0100a4000c1e1b00 */
[----:B0-----:R-:W-:-:S06]  /*4500*/  CS2R R16, SRZ ;  /* 0x0000000000107805 */ /* 0x001fcc000001ff00 */
[----:B------:R-:W3:Y:S04]  /*4510*/  @!P1 LDG.E.64 R16, desc[UR10][R10.64] ;  /* 0x0000000a0a109981 */ /* 0x000ee8000c1e1b00 */
[----:B------:R-:W4:Y:S01]  /*4520*/  LDL.LU.64 R10, [R1+0x518] ;  /* 0x00051800010a7983 */ /* 0x000f220000300a00 */
[----:B------:R-:W-:-:S03]  /*4530*/  @!P2 MOV R14, R12 ;  /* 0x0000000c000ea202 */ /* 0x000fc60000000f00 */
[----:B------:R-:W-:Y:S04]  /*4540*/  STL [R1+0x3e4], R15 ;  /* 0x0003e40f01007387 */ /* 0x000fe80000100800 */
[----:B------:R0:W-:Y:S04]  /*4550*/  STL [R1+0x37c], R14 ;  /* 0x00037c0e01007387 */ /* 0x0001e80000100800 */
[----:B0-----:R-:W3:Y:S04]  /*4560*/  LDL.LU.64 R14, [R1+0x3c8] ;  /* 0x0003c800010e7983 */ /* 0x001ee80000300a00 */
[----:B------:R0:W-:Y:S02]  /*4570*/  STL [R1+0x3e0], R0 ;  /* 0x0003e00001007387 */ /* 0x0001e40000100800 */
[----:B0-----:R-:W-:Y:S01]  /*4580*/  HFMA2 R0, -RZ, RZ, 0, 0 ;  /* 0x00000000ff007431 */ /* 0x001fe200000001ff */
[----:B------:R-:W-:-:S05]  /*4590*/  @!P2 MOV R0, R13 ;  /* 0x0000000d0000a202 */ /* 0x000fca0000000f00 */
[----:B------:R0:W-:Y:S01]  /*45a0*/  STL [R1+0x388], R0 ;  /* 0x0003880001007387 */ /* 0x0001e20000100800 */
[----:B------:R-:W-:Y:S01]  /*45b0*/  LOP3.LUT P0, RZ, R22, 0x1000, RZ, 0xc0, !PT ;  /* 0x0000100016ff7812 */ /* 0x000fe2000780c0ff */
[----:B0-----:R-:W-:Y:S02]  /*45c0*/  HFMA2 R0, -RZ, RZ, 0, 0 ;  /* 0x00000000ff007431 */ /* 0x001fe400000001ff */
[----:B------:R0:W-:Y:S02]  /*45d0*/  STL.64 [R1+0x158], R24 ;  /* 0x0001581801007387 */ /* 0x0001e40000100a00 */
[----:B0-----:R-:W-:Y:S02]  /*45e0*/  MOV R24, R18 ;  /* 0x0000001200187202 */ /* 0x001fe40000000f00 */
[----:B------:R-:W-:Y:S02]  /*45f0*/  MOV R25, R19 ;  /* 0x0000001300197202 */ /* 0x000fe40000000f00 */
[----:B------:R-:W-:-:S06]  /*4600*/  CS2R R18, SRZ ;  /* 0x0000000000127805 */ /* 0x000fcc000001ff00 */
[----:B------:R0:W3:Y:S02]  /*4610*/  @!P0 LDG.E.64 R18, desc[UR10][R8.64] ;  /* 0x0000000a08128981 */ /* 0x0000e4000c1e1b00 */
[----:B0-----:R-:W-:Y:S02]  /*4620*/  CS2R R8, SRZ ;  /* 0x0000000000087805 */ /* 0x001fe4000001ff00 */
[----:B--2---:R-:W-:Y:S01]  /*4630*/  @!P1 MOV R0, R20 ;  /* 0x0000001400009202 */ /* 0x004fe20000000f00 */
[----:B------:R-:W-:Y:S04]  /*4640*/  STL.64 [R1+0x500], R20 ;  /* 0x0005001401007387 */ /* 0x000fe80000100a00 */
[----:B----4-:R0:W-:Y:S02]  /*4650*/  STL.64 [R1+0x58], R10 ;  /* 0x0000580a01007387 */ /* 0x0101e40000100a00 */
[----:B0-----:R-:W-:-:S02]  /*4660*/  CS2R R10, SRZ ;  /* 0x00000000000a7805 */ /* 0x001fc4000001ff00 */
[----:B------:R-:W-:Y:S02]  /*4670*/  @!P1 MOV R11, R21 ;  /* 0x00000015000b9202 */ /* 0x000fe40000000f00 */
[----:B---3--:R-:W-:Y:S01]  /*4680*/  @!P1 MOV R10, R16 ;  /* 0x00000010000a9202 */ /* 0x008fe20000000f00 */
[----:B------:R-:W2:Y:S04]  /*4690*/  @!P0 LDG.E.64 R8, desc[UR10][R14.64] ;  /* 0x0000000a0e088981 */ /* 0x000ea8000c1e1b00 */
[----:B------:R0:W-:Y:S04]  /*46a0*/  STL [R1+0x3d4], R11 ;  /* 0x0003d40b01007387 */ /* 0x0001e80000100800 */
[----:B------:R1:W-:Y:S01]  /*46b0*/  STL [R1+0x398], R10 ;  /* 0x0003980a01007387 */ /* 0x0003e20000100800 */
[----:B------:R-:W-:-:S02]  /*46c0*/  MOV R20, R28 ;  /* 0x0000001c00147202 */ /* 0x000fc40000000f00 */
[----:B------:R-:W-:Y:S01]  /*46d0*/  MOV R21, R29 ;  /* 0x0000001d00157202 */ /* 0x000fe20000000f00 */
[----:B------:R-:W3:Y:S01]  /*46e0*/  LDL.LU.64 R14, [R1+0x510] ;  /* 0x00051000010e7983 */ /* 0x000ee20000300a00 */
[----:B0-----:R-:W-:-:S03]  /*46f0*/  MOV R11, R7 ;  /* 0x00000007000b7202 */ /* 0x001fc60000000f00 */
[----:B------:R-:W4:Y:S01]  /*4700*/  LDL.LU.64 R28, [R1+0x3b0] ;  /* 0x0003b000011c7983 */ /* 0x000f220000300a00 */
[----:B-1----:R-:W-:-:S03]  /*4710*/  MOV R10, R6 ;  /* 0x00000006000a7202 */ /* 0x002fc60000000f00 */
[----:B------:R-:W2:Y:S01]  /*4720*/  LDL.LU.64 R6, [R1+0x258] ;  /* 0x0002580001067983 */ /* 0x000ea20000300a00 */
[----:B------:R-:W-:-:S03]  /*4730*/  LOP3.LUT P2, RZ, R22, 0x800, RZ, 0xc0, !PT ;  /* 0x0000080016ff7812 */ /* 0x000fc6000784c0ff */
[----:B------:R0:W-:Y:S02]  /*4740*/  STL.64 [R1+0x160], R26 ;  /* 0x0001601a01007387 */ /* 0x0001e40000100a00 */
[----:B0-----:R-:W-:Y:S02]  /*4750*/  MOV R26, R10 ;  /* 0x0000000a001a7202 */ /* 0x001fe40000000f00 */
[----:B------:R-:W-:Y:S02]  /*4760*/  MOV R27, R11 ;  /* 0x0000000b001b7202 */ /* 0x000fe40000000f00 */
[----:B------:R-:W-:Y:S01]  /*4770*/  CS2R R10, SRZ ;  /* 0x00000000000a7805 */ /* 0x000fe2000001ff00 */
[----:B------:R0:W-:Y:S04]  /*4780*/  STL.64 [R1+0x168], R12 ;  /* 0x0001680c01007387 */ /* 0x0001e80000100a00 */
[----:B0-----:R-:W3:Y:S04]  /*4790*/  LDL.LU.64 R12, [R1+0x250] ;  /* 0x00025000010c7983 */ /* 0x001ee80000300a00 */
[----:B--2---:R0:W2:Y:S02]  /*47a0*/  @!P2 LDG.E.64 R10, desc[UR10][R6.64] ;  /* 0x0000000a060aa981 */ /* 0x0040a4000c1e1b00 */
[----:B0-----:R-:W-:-:S06]  /*47b0*/  CS2R R6, SRZ ;  /* 0x0000000000067805 */ /* 0x001fcc000001ff00 */
[----:B----4-:R0:W4:Y:S04]  /*47c0*/  @!P2 LDG.E.64 R6, desc[UR10][R28.64] ;  /* 0x0000000a1c06a981 */ /* 0x010128000c1e1b00 */
[----:B------:R-:W2:Y:S04]  /*47d0*/  LDL.LU.64 R28, [R1+0x508] ;  /* 0x00050800011c7983 */ /* 0x000ea80000300a00 */
[----:B---3--:R1:W-:Y:S02]  /*47e0*/  STL.64 [R1+0x60], R14 ;  /* 0x0000600e01007387 */ /* 0x0083e40000100a00 */
[----:B-1----:R-:W-:-:S02]  /*47f0*/  MOV R14, R24 ;  /* 0x00000018000e7202 */ /* 0x002fc40000000f00 */
[----:B------:R-:W-:Y:S02]  /*4800*/  MOV R15, R25 ;  /* 0x00000019000f7202 */ /* 0x000fe40000000f00 */
[----:B------:R-:W-:Y:S02]  /*4810*/  MOV R24, R20 ;  /* 0x0000001400187202 */ /* 0x000fe40000000f00 */
[----:B------:R-:W-:Y:S02]  /*4820*/  MOV R25, R21 ;  /* 0x0000001500197202 */ /* 0x000fe40000000f00 */
[----:B------:R-:W-:Y:S02]  /*4830*/  CS2R R20, SRZ ;  /* 0x0000000000147805 */ /* 0x000fe4000001ff00 */
[----:B------:R-:W-:Y:S02]  /*4840*/  @!P0 MOV R21, R19 ;  /* 0x0000001300158202 */ /* 0x000fe40000000f00 */
[----:B------:R-:W-:-:S03]  /*4850*/  @!P0 MOV R20, R8 ;  /* 0x0000000800148202 */ /* 0x000fc60000000f00 */
[----:B------:R-:W-:Y:S04]  /*4860*/  STL [R1+0x3c8], R21 ;  /* 0x0003c81501007387 */ /* 0x000fe80000100800 */
[----:B------:R1:W-:Y:S04]  /*4870*/  STL [R1+0x3ac], R20 ;  /* 0x0003ac1401007387 */ /* 0x0003e80000100800 */
[----:B-1----:R-:W3:Y:S04]  /*4880*/  LDL.LU.64 R20, [R1+0x3a0] ;  /* 0x0003a00001147983 */ /* 0x002ee80000300a00 */
[----:B------:R1:W-:Y:S02]  /*4890*/  STL [R1+0x3d0], R0 ;  /* 0x0003d00001007387 */ /* 0x0003e40000100800 */
[----:B-1----:R-:W-:Y:S01]  /*48a0*/  HFMA2 R0, -RZ, RZ, 0, 0 ;  /* 0x00000000ff007431 */ /* 0x002fe200000001ff */
[----:B------:R-:W-:-:S02]  /*48b0*/  @!P1 MOV R0, R17 ;  /* 0x0000001100009202 */ /* 0x000fc40000000f00 */
[----:B------:R-:W-:Y:S01]  /*48c0*/  LOP3.LUT P1, RZ, R22, 0x400, RZ, 0xc0, !PT ;  /* 0x0000040016ff7812 */ /* 0x000fe2000782c0ff */
[----:B------:R1:W-:Y:S04]  /*48d0*/  STL.64 [R1+0x170], R16 ;  /* 0x0001701001007387 */ /* 0x0003e80000100a00 */
[----:B-1----:R-:W4:Y:S04]  /*48e0*/  LDL.LU.64 R16, [R1+0x248] ;  /* 0x0002480001107983 */ /* 0x002f280000300a00 */
[----:B--2---:R0:W-:Y:S02]  /*48f0*/  STL.64 [R1+0x68], R28 ;  /* 0x0000681c01007387 */ /* 0x0041e40000100a00 */
[----:B0-----:R-:W-:Y:S01]  /*4900*/  MOV R28, R26 ;  /* 0x0000001a001c7202 */ /* 0x001fe20000000f00 */
[----:B------:R-:W-:Y:S01]  /*4910*/  HFMA2 R26, -RZ, RZ, 0, 0 ;  /* 0x00000000ff1a7431 */ /* 0x000fe200000001ff */
[----:B------:R-:W-:-:S02]  /*4920*/  MOV R29, R27 ;  /* 0x0000001b001d7202 */ /* 0x000fc40000000f00 */
[----:B------:R-:W-:Y:S02]  /*4930*/  @!P2 MOV R26, R11 ;  /* 0x0000000b001aa202 */ /* 0x000fe40000000f00 */
[----:B------:R-:W-:-:S03]  /*4940*/  MOV R27, R15 ;  /* 0x0000000f001b7202 */ /* 0x000fc60000000f00 */
[----:B------:R0:W-:Y:S02]  /*4950*/  STL [R1+0x3cc], R26 ;  /* 0x0003cc1a01007387 */ /* 0x0001e40000100800 */
[----:B0-----:R-:W-:Y:S02]  /*4960*/  MOV R26, R14 ;  /* 0x0000000e001a7202 */ /* 0x001fe40000000f00 */
[----:B------:R-:W-:-:S06]  /*4970*/  CS2R R14, SRZ ;  /* 0x00000000000e7805 */ /* 0x000fcc000001ff00 */
[----:B------:R0:W2:Y:S02]  /*4980*/  @!P1 LDG.E.64 R14, desc[UR10][R12.64] ;  /* 0x0000000a0c0e9981 */ /* 0x0000a4000c1e1b00 */
[----:B0-----:R-:W-:-:S06]  /*4990*/  CS2R R12, SRZ ;  /* 0x00000000000c7805 */ /* 0x001fcc000001ff00 */
[----:B---3--:R0:W3:Y:S04]  /*49a0*/  @!P1 LDG.E.64 R12, desc[UR10][R20.64] ;  /* 0x0000000a140c9981 */ /* 0x0080e8000c1e1b00 */
[----:B------:R-:W3:Y:S04]  /*49b0*/  LDL.LU.64 R20, [R1+0x500] ;  /* 0x0005000001147983 */ /* 0x000ee80000300a00 */
[----:B------:R1:W-:Y:S02]  /*49c0*/  STL [R1+0x3a8], R0 ;  /* 0x0003a80001007387 */ /* 0x0003e40000100800 */
[----:B-1----:R-:W-:Y:S01]  /*49d0*/  HFMA2 R0, -RZ, RZ, 0, 0 ;  /* 0x00000000ff007431 */ /* 0x002fe200000001ff */
[----:B------:R-:W-:-:S05]  /*49e0*/  @!P0 MOV R0, R18 ;  /* 0x0000001200008202 */ /* 0x000fca0000000f00 */
[----:B------:R1:W-:Y:S02]  /*49f0*/  STL [R1+0x3c4], R0 ;  /* 0x0003c40001007387 */ /* 0x0003e40000100800 */
[----:B-1----:R-:W-:Y:S01]  /*4a00*/  HFMA2 R0, -RZ, RZ, 0, 0 ;  /* 0x00000000ff007431 */ /* 0x002fe200000001ff */
[----:B------:R-:W-:-:S05]  /*4a10*/  @!P0 MOV R0, R9 ;  /* 0x0000000900008202 */ /* 0x000fca0000000f00 */
[----:B------:R1:W-:Y:S02]  /*4a20*/  STL [R1+0x3c0], R0 ;  /* 0x0003c00001007387 */ /* 0x0003e40000100800 */
[----:B-1----:R-:W-:Y:S01]  /*4a30*/  HFMA2 R0, -RZ, RZ, 0, 0 ;  /* 0x00000000ff007431 */ /* 0x002fe200000001ff */
[----:B------:R-:W-:-:S05]  /*4a40*/  @!P2 MOV R0, R10 ;  /* 0x0000000a0000a202 */ /* 0x000fca0000000f00 */
[----:B------:R1:W-:Y:S01]  /*4a50*/  STL [R1+0x3b4], R0 ;  /* 0x0003b40001007387 */ /* 0x0003e20000100800 */
[----:B------:R-:W-:Y:S01]  /*4a60*/  LOP3.LUT P0, RZ, R22, 0x200, RZ, 0xc0, !PT ;  /* 0x0000020016ff7812 */ /* 0x000fe2000780c0ff */
[----:B-1----:R-:W-:Y:S01]  /*4a70*/  HFMA2 R0, -RZ, RZ, 0, 0 ;  /* 0x00000000ff007431 */ /* 0x002fe200000001ff */
[----:B----4-:R-:W-:-:S05]  /*4a80*/  @!P2 MOV R0, R7 ;  /* 0x000000070000a202 */ /* 0x010fca0000000f00 */
[----:B------:R1:W-:Y:S02]  /*4a90*/  STL [R1+0x3b0], R0 ;  /* 0x0003b00001007387 */ /* 0x0003e40000100800 */
[----:B-1----:R-:W-:Y:S01]  /*4aa0*/  HFMA2 R0, -RZ, RZ, 0, 0 ;  /* 0x00000000ff007431 */ /* 0x002fe200000001ff */
[----:B--2---:R-:W-:Y:S01]  /*4ab0*/  @!P1 MOV R0, R14 ;  /* 0x0000000e00009202 */ /* 0x004fe20000000f00 */
[----:B------:R-:W-:Y:S04]  /*4ac0*/  STL.64 [R1+0x4f8], R14 ;  /* 0x0004f80e01007387 */ /* 0x000fe80000100a00 */
[----:B---3--:R0:W-:Y:S02]  /*4ad0*/  STL.64 [R1+0x70], R20 ;  /* 0x0000701401007387 */ /* 0x0081e40000100a00 */
[----:B0-----:R-:W-:-:S02]  /*4ae0*/  CS2R R20, SRZ ;  /* 0x0000000000147805 */ /* 0x001fc4000001ff00 */
[----:B------:R-:W-:Y:S02]  /*4af0*/  @!P1 MOV R21, R15 ;  /* 0x0000000f00159202 */ /* 0x000fe40000000f00 */
[----:B------:R-:W-:Y:S01]  /*4b00*/  @!P1 MOV R20, R12 ;  /* 0x0000000c00149202 */ /* 0x000fe20000000f00 */
[----:B------:R-:W2:Y:S04]  /*4b10*/  LDL.LU.64 R14, [R1+0x390] ;  /* 0x00039000010e7983 */ /* 0x000ea80000300a00 */
[----:B------:R-:W-:Y:S04]  /*4b20*/  STL [R1+0x3a4], R21 ;  /* 0x0003a41501007387 */ /* 0x000fe80000100800 */
[----:B------:R0:W-:Y:S02]  /*4b30*/  STL [R1+0x258], R20 ;  /* 0x0002581401007387 */ /* 0x0001e40000100800 */
[----:B0-----:R-:W-:-:S06]  /*4b40*/  CS2R R20, SRZ ;  /* 0x0000000000147805 */ /* 0x001fcc000001ff00 */
[----:B------:R0:W3:Y:S04]  /*4b50*/  @!P0 LDG.E.64 R20, desc[UR10][R16.64] ;  /* 0x0000000a10148981 */ /* 0x0000e8000c1e1b00 */
[----:B------:R1:W-:Y:S02]  /*4b60*/  STL [R1+0x3a0], R0 ;  /* 0x0003a00001007387 */ /* 0x0003e40000100800 */
[----:B-1----:R-:W-:Y:S01]  /*4b70*/  HFMA2 R0, -RZ, RZ, 0, 0 ;  /* 0x00000000ff007431 */ /* 0x002fe200000001ff */
[----:B0-----:R-:W-:Y:S02]  /*4b80*/  CS2R R16, SRZ ;  /* 0x0000000000107805 */ /* 0x001fe4000001ff00 */
[----:B------:R-:W-:Y:S01]  /*4b90*/  @!P1 MOV R0, R13 ;  /* 0x0000000d00009202 */ /* 0x000fe20000000f00 */
[----:B------:R0:W-:Y:S04]  /*4ba0*/  STL.64 [R1+0x178], R8 ;  /* 0x0001780801007387 */ /* 0x0001e80000100a00 */
[----:B------:R1:W-:Y:S04]  /*4bb0*/  STL [R1+0x254], R0 ;  /* 0x0002540001007387 */ /* 0x0003e80000100800 */
[----:B0-----:R-:W4:Y:S01]  /*4bc0*/  LDL.LU.64 R8, [R1+0x240] ;  /* 0x0002400001087983 */ /* 0x001f220000300a00 */
[----:B-1----:R-:W-:-:S03]  /*4bd0*/  HFMA2 R0, -RZ, RZ, 0, 0 ;  /* 0x00000000ff007431 */ /* 0x002fc600000001ff */
[----:B--2---:R0:W2:Y:S02]  /*4be0*/  @!P0 LDG.E.64 R16, desc[UR10][R14.64] ;  /* 0x0000000a0e108981 */ /* 0x0040a4000c1e1b00 */
[----:B0-----:R-:W-:Y:S02]  /*4bf0*/  CS2R R14, SRZ ;  /* 0x00000000000e7805 */ /* 0x001fe4000001ff00 */
[----:B---3--:R-:W-:Y:S01]  /*4c00*/  @!P0 MOV R0, R20 ;  /* 0x0000001400008202 */ /* 0x008fe20000000f00 */
[----:B------:R0:W-:Y:S01]  /*4c10*/  STL.64 [R1+0x4f0], R20 ;  /* 0x0004f01401007387 */ /* 0x0001e20000100a00 */
[----:B------:R-:W-:-:S03]  /*4c20*/  @!P0 MOV R15, R21 ;  /* 0x00000015000f8202 */ /* 0x000fc60000000f00 */
[----:B0-----:R-:W3:Y:S04]  /*4c30*/  LDL.LU.64 R20, [R1+0x380] ;  /* 0x0003800001147983 */ /* 0x001ee80000300a00 */
[----:B------:R0:W-:Y:S02]  /*4c40*/  STL [R1+0x2e0], R23 ;  /* 0x0002e01701007387 */ /* 0x0001e40000100800 */
[----:B0-----:R-:W-:Y:S02]  /*4c50*/  MOV R23, RZ ;  /* 0x000000ff00177202 */ /* 0x001fe40000000f00 */
[----:B------:R-:W-:Y:S02]  /*4c60*/  @!P2 MOV R23, R6 ;  /* 0x000000060017a202 */ /* 0x000fe40000000f00 */
[----:B------:R-:W-:Y:S01]  /*4c70*/  LOP3.LUT P2, RZ, R22, 0x100, RZ, 0xc0, !PT ;  /* 0x0000010016ff7812 */ /* 0x000fe2000784c0ff */
[----:B------:R0:W-:Y:S02]  /*4c80*/  STL.64 [R1+0x78], R18 ;  /* 0x0000781201007387 */ /* 0x0001e40000100a00 */
[----:B0-----:R-:W-:-:S10]  /*4c90*/  CS2R R18, SRZ ;  /* 0x0000000000127805 */ /* 0x001fd4000001ff00 */
[----:B----4-:R0:W4:Y:S02]  /*4ca0*/  @!P2 LDG.E.64 R18, desc[UR10][R8.64] ;  /* 0x0000000a0812a981 */ /* 0x010124000c1e1b00 */
[----:B0-----:R-:W-:Y:S02]  /*4cb0*/  CS2R R8, SRZ ;  /* 0x0000000000087805 */ /* 0x001fe4000001ff00 */
[----:B------:R0:W-:Y:S04]  /*4cc0*/  STL.64 [R1+0x180], R6 ;  /* 0x0001800601007387 */ /* 0x0001e80000100a00 */
[----:B------:R-:W-:Y:S04]  /*4cd0*/  STL [R1+0x394], R15 ;  /* 0x0003940f01007387 */ /* 0x000fe80000100800 */
[----:B0-----:R-:W4:Y:S01]  /*4ce0*/  LDL.LU.64 R6, [R1+0x230] ;  /* 0x0002300001067983 */ /* 0x001f220000300a00 */
[----:B--2---:R-:W-:-:S05]  /*4cf0*/  @!P0 MOV R14, R16 ;  /* 0x00000010000e8202 */ /* 0x004fca0000000f00 */
[----:B------:R0:W-:Y:S04]  /*4d00*/  STL [R1+0x250], R14 ;  /* 0x0002500e01007387 */ /* 0x0001e80000100800 */
[----:B0-----:R-:W2:Y:S04]  /*4d10*/  LDL.LU.64 R14, [R1+0x370] ;  /* 0x00037000010e7983 */ /* 0x001ea80000300a00 */
[----:B---3--:R-:W3:Y:S01]  /*4d20*/  @!P2 LDG.E.64 R8, desc[UR10][R20.64] ;  /* 0x0000000a1408a981 */ /* 0x008ee2000c1e1b00 */
[----:B------:R-:W-:-:S03]  /*4d30*/  LOP3.LUT P1, RZ, R22, 0x80, RZ, 0xc0, !PT ;  /* 0x0000008016ff7812 */ /* 0x000fc6000782c0ff */
[----:B------:R0:W-:Y:S04]  /*4d40*/  STL.64 [R1+0x80], R10 ;  /* 0x0000800a01007387 */ /* 0x0001e80000100a00 */
[----:B------:R1:W-:Y:S04]  /*4d50*/  STL.64 [R1+0x188], R12 ;  /* 0x0001880c01007387 */ /* 0x0003e80000100a00 */
[----:B------:R-:W2:Y:S01]  /*4d60*/  LDL.LU.64 R20, [R1+0x360] ;  /* 0x0003600001147983 */ /* 0x000ea20000300a00 */
[----:B0-----:R-:W-:-:S03]  /*4d70*/  CS2R R10, SRZ ;  /* 0x00000000000a7805 */ /* 0x001fc6000001ff00 */
[----:B-1----:R-:W2:Y:S01]  /*4d80*/  LDL.LU.64 R12, [R1+0x228] ;  /* 0x00022800010c7983 */ /* 0x002ea20000300a00 */
[----:B----4-:R-:W-:-:S05]  /*4d90*/  @!P2 MOV R11, R19 ;  /* 0x00000013000ba202 */ /* 0x010fca0000000f00 */
[----:B------:R-:W-:Y:S01]  /*4da0*/  STL [R1+0x384], R11 ;  /* 0x0003840b01007387 */ /* 0x000fe20000100800 */
[----:B---3--:R-:W-:-:S05]  /*4db0*/  @!P2 MOV R10, R8 ;  /* 0x00000008000aa202 */ /* 0x008fca0000000f00 */
[----:B------:R0:W-:Y:S02]  /*4dc0*/  STL [R1+0x248], R10 ;  /* 0x0002480a01007387 */ /* 0x0001e40000100800 */
[----:B0-----:R-:W-:-:S06]  /*4dd0*/  CS2R R10, SRZ ;  /* 0x00000000000a7805 */ /* 0x001fcc000001ff00 */
[----:B------:R0:W3:Y:S02]  /*4de0*/  @!P1 LDG.E.64 R10, desc[UR10][R6.64] ;  /* 0x0000000a060a9981 */ /* 0x0000e4000c1e1b00 */
[----:B0-----:R-:W-:-:S06]  /*4df0*/  CS2R R6, SRZ ;  /* 0x0000000000067805 */ /* 0x001fcc000001ff00 */
[----:B--2---:R0:W2:Y:S04]  /*4e00*/  @!P1 LDG.E.64 R6, desc[UR10][R14.64] ;  /* 0x0000000a0e069981 */ /* 0x0040a8000c1e1b00 */
[----:B------:R-:W4:Y:S04]  /*4e10*/  LDL.LU.64 R14, [R1+0x4f8] ;  /* 0x0004f800010e7983 */ /* 0x000f280000300a00 */
[----:B------:R1:W-:Y:S02]  /*4e20*/  STL [R1+0x390], R0 ;  /* 0x0003900001007387 */ /* 0x0003e40000100800 */
[----:B-1----:R-:W-:Y:S01]  /*4e30*/  HFMA2 R0, -RZ, RZ, 0, 0 ;  /* 0x00000000ff007431 */ /* 0x002fe200000001ff */
[----:B------:R-:W-:-:S02]  /*4e40*/  @!P0 MOV R0, R17 ;  /* 0x0000001100008202 */ /* 0x000fc40000000f00 */
[----:B------:R-:W-:Y:S01]  /*4e50*/  LOP3.LUT P0, RZ, R22, 0x40, RZ, 0xc0, !PT ;  /* 0x0000004016ff7812 */ /* 0x000fe2000780c0ff */
[----:B----4-:R0:W-:Y:S02]  /*4e60*/  STL.64 [R1+0x88], R14 ;  /* 0x0000880e01007387 */ /* 0x0101e40000100a00 */
[----:B0-----:R-:W-:Y:S02]  /*4e70*/  CS2R R14, SRZ ;  /* 0x00000000000e7805 */ /* 0x001fe4000001ff00 */
[----:B---3--:R-:W-:Y:S02]  /*4e80*/  @!P1 MOV R15, R11 ;  /* 0x0000000b000f9202 */ /* 0x008fe40000000f00 */
[----:B--2---:R-:W-:-:S03]  /*4e90*/  @!P1 MOV R14, R6 ;  /* 0x00000006000e9202 */ /* 0x004fc60000000f00 */
[----:B------:R-:W-:Y:S04]  /*4ea0*/  STL [R1+0x374], R15 ;  /* 0x0003740f01007387 */ /* 0x000fe80000100800 */
[----:B------:R0:W-:Y:S02]  /*4eb0*/  STL [R1+0x240], R14 ;  /* 0x0002400e01007387 */ /* 0x0001e40000100800 */
[----:B0-----:R-:W-:-:S06]  /*4ec0*/  CS2R R14, SRZ ;  /* 0x00000000000e7805 */ /* 0x001fcc000001ff00 */
[----:B------:R0:W2:Y:S02]  /*4ed0*/  @!P0 LDG.E.64 R14, desc[UR10][R12.64] ;  /* 0x0000000a0c0e8981 */ /* 0x0000a4000c1e1b00 */
[----:B0-----:R-:W-:-:S06]  /*4ee0*/  CS2R R12, SRZ ;  /* 0x00000000000c7805 */ /* 0x001fcc000001ff00 */
[----:B------:R-:W3:Y:S04]  /*4ef0*/  @!P0 LDG.E.64 R12, desc[UR10][R20.64] ;  /* 0x0000000a140c8981 */ /* 0x000ee8000c1e1b00 */
[----:B------:R-:W4:Y:S04]  /*4f00*/  LDL.LU.64 R20, [R1+0x4f0] ;  /* 0x0004f00001147983 */ /* 0x000f280000300a00 */
[----:B------:R0:W-:Y:S02]  /*4f10*/  STL [R1+0x24c], R0 ;  /* 0x00024c0001007387 */ /* 0x0001e40000100800 */
[----:B0-----:R-:W-:Y:S01]  /*4f20*/  HFMA2 R0, -RZ, RZ, 0, 0 ;  /* 0x00000000ff007431 */ /* 0x001fe200000001ff */
[----:B------:R-:W-:-:S05]  /*4f30*/  @!P2 MOV R0, R18 ;  /* 0x000000120000a202 */ /* 0x000fca0000000f00 */
[----:B------:R0:W-:Y:S02]  /*4f40*/  STL [R1+0x380], R0 ;  /* 0x0003800001007387 */ /* 0x0001e40000100800 */
[----:B0-----:R-:W-:Y:S01]  /*4f50*/  HFMA2 R0, -RZ, RZ, 0, 0 ;  /* 0x00000000ff007431 */ /* 0x001fe200000001ff */
[----:B------:R-:W-:-:S05]  /*4f60*/  @!P2 MOV R0, R9 ;  /* 0x000000090000a202 */ /* 0x000fca0000000f00 */
[----:B------:R0:W-:Y:S04]  /*4f70*/  STL [R1+0x244], R0 ;  /* 0x0002440001007387 */ /* 0x0001e80000100800 */
[----:B------:R1:W-:Y:S01]  /*4f80*/  STL [R1+0x4e8], R16 ;  /* 0x0004e81001007387 */ /* 0x0003e20000100800 */
[----:B0-----:R-:W-:Y:S02]  /*4f90*/  HFMA2 R0, -RZ, RZ, 0, 0 ;  /* 0x00000000ff007431 */ /* 0x001fe400000001ff */
[----:B-1----:R-:W-:Y:S01]  /*4fa0*/  HFMA2 R16, -RZ, RZ, 0, 0 ;  /* 0x00000000ff107431 */ /* 0x002fe200000001ff */
[----:B------:R-:W-:-:S05]  /*4fb0*/  @!P1 MOV R0, R10 ;  /* 0x0000000a00009202 */ /* 0x000fca0000000f00 */
[----:B------:R0:W-:Y:S02]  /*4fc0*/  STL [R1+0x370], R0 ;  /* 0x0003700001007387 */ /* 0x0001e40000100800 */
[----:B0-----:R-:W-:Y:S01]  /*4fd0*/  HFMA2 R0, -RZ, RZ, 0, 0 ;  /* 0x00000000ff007431 */ /* 0x001fe200000001ff */
[----:B------:R-:W-:-:S05]  /*4fe0*/  @!P1 MOV R0, R7 ;  /* 0x0000000700009202 */ /* 0x000fca0000000f00 */
[----:B------:R0:W-:Y:S02]  /*4ff0*/  STL [R1+0x234], R0 ;  /* 0x0002340001007387 */ /* 0x0001e40000100800 */
[----:B0-----:R-:W-:Y:S01]  /*5000*/  HFMA2 R0, -RZ, RZ, 0, 0 ;  /* 0x00000000ff007431 */ /* 0x001fe200000001ff */
[----:B--2---:R-:W-:-:S05]  /*5010*/  @!P0 MOV R16, R15 ;  /* 0x0000000f00108202 */ /* 0x004fca0000000f00 */
[----:B------:R0:W-:Y:S04]  /*5020*/  STL [R1+0x3ec], R16 ;  /* 0x0003ec1001007387 */ /* 0x0001e80000100800 */
[----:B0-----:R-:W2:Y:S01]  /*5030*/  LDL.LU R16, [R1+0x4e8] ;  /* 0x0004e80001107983 */ /* 0x001ea20000300800 */
[----:B------:R-:W-:-:S03]  /*5040*/  @!P0 MOV R0, R14 ;  /* 0x0000000e00008202 */ /* 0x000fc60000000f00 */
[----:B------:R0:W-:Y:S04]  /*5050*/  STL.64 [R1+0x4e0], R14 ;  /* 0x0004e00e01007387 */ /* 0x0001e80000100a00 */
[----:B----4-:R1:W-:Y:S04]  /*5060*/  STL.64 [R1+0x90], R20 ;  /* 0x0000901401007387 */ /* 0x0103e80000100a00 */
[----:B0-----:R-:W4:Y:S04]  /*5070*/  LDL.LU.64 R14, [R1+0x350] ;  /* 0x00035000010e7983 */ /* 0x001f280000300a00 */
[----:B-1----:R-:W3:Y:S01]  /*5080*/  LDL.LU.64 R20, [R1+0x220] ;  /* 0x0002200001147983 */ /* 0x002ee20000300a00 */
[----:B------:R-:W-:-:S03]  /*5090*/  LOP3.LUT P2, RZ, R22, 0x20, RZ, 0xc0, !PT ;  /* 0x0000002016ff7812 */ /* 0x000fc6000784c0ff */
[----:B--2---:R0:W-:Y:S02]  /*50a0*/  STL.64 [R1+0x190], R16 ;  /* 0x0001901001007387 */ /* 0x0041e40000100a00 */
[----:B0-----:R-:W-:-:S08]  /*50b0*/  CS2R R16, SRZ ;  /* 0x0000000000107805 */ /* 0x001fd0000001ff00 */
[----:B---3--:R0:W2:Y:S02]  /*50c0*/  @!P2 LDG.E.64 R16, desc[UR10][R20.64] ;  /* 0x0000000a1410a981 */ /* 0x0080a4000c1e1b00 */
[----:B0-----:R-:W-:-:S06]  /*50d0*/  CS2R R20, SRZ ;  /* 0x0000000000147805 */ /* 0x001fcc000001ff00 */
[----:B----4-:R0:W3:Y:S04]  /*50e0*/  @!P2 LDG.E.64 R20, desc[UR10][R14.64] ;  /* 0x0000000a0e14a981 */ /* 0x0100e8000c1e1b00 */
[----:B------:R1:W-:Y:S02]  /*50f0*/  STL [R1+0x3e8], R0 ;  /* 0x0003e80001007387 */ /* 0x0003e40000100800 */
[----:B-1----:R-:W-:Y:S01]  /*5100*/  HFMA2 R0, -RZ, RZ, 0, 0 ;  /* 0x00000000ff007431 */ /* 0x002fe200000001ff */
[----:B0-----:R-:W-:Y:S01]  /*5110*/  CS2R R14, SRZ ;  /* 0x00000000000e7805 */ /* 0x001fe2000001ff00 */
[----:B------:R0:W-:Y:S01]  /*5120*/  STL.64 [R1+0xa0], R10 ;  /* 0x0000a00a01007387 */ /* 0x0001e20000100a00 */
[----:B------:R-:W-:-:S03]  /*5130*/  @!P0 MOV R0, R13 ;  /* 0x0000000d00008202 */ /* 0x000fc60000000f00 */
[----:B------:R1:W-:Y:S04]  /*5140*/  STL.64 [R1+0x98], R18 ;  /* 0x0000981201007387 */ /* 0x0003e80000100a00 */
[----:B------:R4:W-:Y:S04]  /*5150*/  STL [R1+0x22c], R0 ;  /* 0x00022c0001007387 */ /* 0x0009e80000100800 */
[----:B0-----:R-:W3:Y:S04]  /*5160*/  LDL.LU.64 R10, [R1+0x218] ;  /* 0x00021800010a7983 */ /* 0x001ee80000300a00 */
[----:B-1----:R-:W3:Y:S01]  /*5170*/  LDL.LU.64 R18, [R1+0x338] ;  /* 0x0003380001127983 */ /* 0x002ee20000300a00 */
[----:B----4-:R-:W-:Y:S01]  /*5180*/  HFMA2 R0, -RZ, RZ, 0, 0 ;  /* 0x00000000ff007431 */ /* 0x010fe200000001ff */
[----:B--2---:R-:W-:-:S02]  /*5190*/  @!P2 MOV R15, R17 ;  /* 0x00000011000fa202 */ /* 0x004fc40000000f00 */
[----:B------:R0:W-:Y:S01]  /*51a0*/  STL.64 [R1+0x4d8], R16 ;  /* 0x0004d81001007387 */ /* 0x0001e20000100a00 */
[----:B------:R-:W-:-:S03]  /*51b0*/  @!P2 MOV R0, R16 ;  /* 0x000000100000a202 */ /* 0x000fc60000000f00 */
[----:B------:R-:W-:Y:S04]  /*51c0*/  STL [R1+0x3fc], R15 ;  /* 0x0003fc0f01007387 */ /* 0x000fe80000100800 */
[----:B0-----:R-:W2:Y:S01]  /*51d0*/  LDL.LU.64 R16, [R1+0x340] ;  /* 0x0003400001107983 */ /* 0x001ea20000300a00 */
[----:B---3--:R-:W-:-:S05]  /*51e0*/  @!P2 MOV R14, R20 ;  /* 0x00000014000ea202 */ /* 0x008fca0000000f00 */
[----:B------:R0:W-:Y:S04]  /*51f0*/  STL [R1+0x228], R14 ;  /* 0x0002280e01007387 */ /* 0x0001e80000100800 */
[----:B0-----:R-:W3:Y:S04]  /*5200*/  LDL.LU.64 R14, [R1+0x328] ;  /* 0x00032800010e7983 */ /* 0x001ee80000300a00 */
[----:B------:R0:W-:Y:S01]  /*5210*/  STL [R1+0x25c], R23 ;  /* 0x00025c1701007387 */ /* 0x0001e20000100800 */
[----:B------:R-:W-:Y:S02]  /*5220*/  LOP3.LUT P1, RZ, R22, 0x10, RZ, 0xc0, !PT ;  /* 0x0000001016ff7812 */ /* 0x000fe4000782c0ff */
[----:B0-----:R-:W-:-:S02]  /*5230*/  MOV R23, RZ ;  /* 0x000000ff00177202 */ /* 0x001fc40000000f00 */
[----:B------:R-:W-:Y:S02]  /*5240*/  @!P0 MOV R23, R12 ;  /* 0x0000000c00178202 */ /* 0x000fe40000000f00 */
[----:B------:R-:W-:Y:S01]  /*5250*/  LOP3.LUT P0, RZ, R22, 0x8, RZ, 0xc0, !PT ;  /* 0x0000000816ff7812 */ /* 0x000fe2000780c0ff */
[----:B------:R0:W-:Y:S04]  /*5260*/  STL.64 [R1+0x1a0], R6 ;  /* 0x0001a00601007387 */ /* 0x0001e80000100a00 */
[----:B------:R1:W-:Y:S01]  /*5270*/  STL.64 [R1+0x198], R8 ;  /* 0x0001980801007387 */ /* 0x0003e20000100a00 */
[----:B0-----:R-:W-:Y:S02]  /*5280*/  CS2R R6, SRZ ;  /* 0x0000000000067805 */ /* 0x001fe4000001ff00 */
[----:B-1----:R-:W-:-:S05]  /*5290*/  CS2R R8, SRZ ;  /* 0x0000000000087805 */ /* 0x002fca000001ff00 */
[----:B------:R0:W4:Y:S04]  /*52a0*/  @!P0 LDG.E.64 R6, desc[UR10][R10.64] ;  /* 0x0000000a0a068981 */ /* 0x000128000c1e1b00 */
[----:B------:R1:W4:Y:S01]  /*52b0*/  @!P1 LDG.E.64 R8, desc[UR10][R18.64] ;  /* 0x0000000a12089981 */ /* 0x000322000c1e1b00 */
[----:B0-----:R-:W-:Y:S02]  /*52c0*/  CS2R R10, SRZ ;  /* 0x00000000000a7805 */ /* 0x001fe4000001ff00 */
[----:B-1----:R-:W-:-:S06]  /*52d0*/  CS2R R18, SRZ ;  /* 0x0000000000127805 */ /* 0x002fcc000001ff00 */
[----:B--2---:R0:W2:Y:S04]  /*52e0*/  @!P1 LDG.E.64 R18, desc[UR10][R16.64] ;  /* 0x0000000a10129981 */ /* 0x0040a8000c1e1b00 */
[----:B---3--:R-:W3:Y:S04]  /*52f0*/  @!P0 LDG.E.64 R10, desc[UR10][R14.64] ;  /* 0x0000000a0e0a8981 */ /* 0x008ee8000c1e1b00 */
[----:B------:R-:W3:Y:S01]  /*5300*/  LDL.LU.64 R14, [R1+0x4e0] ;  /* 0x0004e000010e7983 */ /* 0x000ee20000300a00 */
[----:B0-----:R-:W-:Y:S02]  /*5310*/  CS2R R16, SRZ ;  /* 0x0000000000107805 */ /* 0x001fe4000001ff00 */
[----:B----4-:R-:W-:-:S05]  /*5320*/  @!P1 MOV R17, R9 ;  /* 0x0000000900119202 */ /* 0x010fca0000000f00 */
[----:B------:R-:W-:Y:S01]  /*5330*/  STL [R1+0x424], R17 ;  /* 0x0004241101007387 */ /* 0x000fe20000100800 */
[----:B--2---:R-:W-:-:S05]  /*5340*/  @!P1 MOV R16, R18 ;  /* 0x0000001200109202 */ /* 0x004fca0000000f00 */
[----:B------:R0:W-:Y:S04]  /*5350*/  STL [R1+0x220], R16 ;  /* 0x0002201001007387 */ /* 0x0001e80000100800 */
[----:B0-----:R-:W2:Y:S04]  /*5360*/  LDL.LU.64 R16, [R1+0x318] ;  /* 0x0003180001107983 */ /* 0x001ea80000300a00 */
[----:B---3--:R0:W-:Y:S04]  /*5370*/  STL.64 [R1+0xa8], R14 ;  /* 0x0000a80e01007387 */ /* 0x0081e80000100a00 */
[----:B0-----:R-:W3:Y:S04]  /*5380*/  LDL.LU.64 R14, [R1+0x310] ;  /* 0x00031000010e7983 */ /* 0x001ee80000300a00 */
[----:B------:R0:W-:Y:S02]  /*5390*/  STL [R1+0x3f8], R0 ;  /* 0x0003f80001007387 */ /* 0x0001e40000100800 */
[----:B0-----:R-:W-:Y:S01]  /*53a0*/  HFMA2 R0, -RZ, RZ, 0, 0 ;  /* 0x00000000ff007431 */ /* 0x001fe200000001ff */
[----:B------:R-:W-:-:S02]  /*53b0*/  @!P2 MOV R0, R21 ;  /* 0x000000150000a202 */ /* 0x000fc40000000f00 */
[----:B------:R-:W-:Y:S01]  /*53c0*/  LOP3.LUT P2, RZ, R22, 0x4, RZ, 0xc0, !PT ;  /* 0x0000000416ff7812 */ /* 0x000fe2000784c0ff */
[----:B------:R0:W-:Y:S02]  /*53d0*/  STL.64 [R1+0x1a8], R12 ;  /* 0x0001a80c01007387 */ /* 0x0001e40000100a00 */
[----:B0-----:R-:W-:-:S10]  /*53e0*/  CS2R R12, SRZ ;  /* 0x00000000000c7805 */ /* 0x001fd4000001ff00 */
[----:B---3--:R0:W3:Y:S02]  /*53f0*/  @!P2 LDG.E.64 R12, desc[UR10][R14.64] ;  /* 0x0000000a0e0ca981 */ /* 0x0080e4000c1e1b00 */
[----:B0-----:R-:W-:-:S06]  /*5400*/  CS2R R14, SRZ ;  /* 0x00000000000e7805 */ /* 0x001fcc000001ff00 */
[----:B--2---:R0:W2:Y:S04]  /*5410*/  @!P2 LDG.E.64 R14, desc[UR10][R16.64] ;  /* 0x0000000a100ea981 */ /* 0x0040a8000c1e1b00 */
[----:B------:R-:W4:Y:S04]  /*5420*/  LDL.LU.64 R16, [R1+0x4d8] ;  /* 0x0004d80001107983 */ /* 0x000f280000300a00 */
[----:B------:R1:W-:Y:S02]  /*5430*/  STL [R1+0x4d4], R20 ;  /* 0x0004d41401007387 */ /* 0x0003e40000100800 */
[----:B-1----:R-:W-:-:S02]  /*5440*/  MOV R20, RZ ;  /* 0x000000ff00147202 */ /* 0x002fc40000000f00 */
[----:B------:R-:W-:-:S05]  /*5450*/  @!P0 MOV R20, R10 ;  /* 0x0000000a00148202 */ /* 0x000fca0000000f00 */
[----:B------:R1:W-:Y:S02]  /*5460*/  STL [R1+0x21c], R20 ;  /* 0x00021c1401007387 */ /* 0x0003e40000100800 */
[----:B-1----:R-:W-:Y:S01]  /*5470*/  HFMA2 R20, -RZ, RZ, 0, 0 ;  /* 0x00000000ff147431 */ /* 0x002fe200000001ff */
[----:B---3--:R-:W-:-:S05]  /*5480*/  @!P2 MOV R20, R13 ;  /* 0x0000000d0014a202 */ /* 0x008fca0000000f00 */
[----:B------:R1:W-:Y:S04]  /*5490*/  STL [R1+0x444], R20 ;  /* 0x0004441401007387 */ /* 0x0003e80000100800 */
[----:B-1----:R-:W3:Y:S04]  /*54a0*/  LDL.LU R20, [R1+0x4d4] ;  /* 0x0004d40001147983 */ /* 0x002ee80000300800 */
[----:B----4-:R1:W-:Y:S04]  /*54b0*/  STL.64 [R1+0xb0], R16 ;  /* 0x0000b01001007387 */ /* 0x0103e80000100a00 */
[----:B-1----:R-:W4:Y:S04]  /*54c0*/  LDL.LU.64 R16, [R1+0x2b8] ;  /* 0x0002b80001107983 */ /* 0x002f280000300a00 */
[----:B------:R1:W-:Y:S02]  /*54d0*/  STL [R1+0x224], R0 ;  /* 0x0002240001007387 */ /* 0x0003e40000100800 */
[----:B-1----:R-:W-:Y:S01]  /*54e0*/  HFMA2 R0, -RZ, RZ, 0, 0 ;  /* 0x00000000ff007431 */ /* 0x002fe200000001ff */
[----:B------:R-:W-:-:S05]  /*54f0*/  @!P1 MOV R0, R8 ;  /* 0x0000000800009202 */ /* 0x000fca0000000f00 */
[----:B------:R1:W-:Y:S02]  /*5500*/  STL [R1+0x420], R0 ;  /* 0x0004200001007387 */ /* 0x0003e40000100800 */
[----:B-1----:R-:W-:Y:S01]  /*5510*/  HFMA2 R0, -RZ, RZ, 0, 0 ;  /* 0x00000000ff007431 */ /* 0x002fe200000001ff */
[----:B------:R-:W-:Y:S02]  /*5520*/  @!P1 MOV R0, R19 ;  /* 0x0000001300009202 */ /* 0x000fe40000000f00 */
[----:B------:R-:W-:Y:S01]  /*5530*/  LOP3.LUT P1, RZ, R22, 0x2, RZ, 0xc0, !PT ;  /* 0x0000000216ff7812 */ /* 0x000fe2000782c0ff */
[----:B---3--:R4:W-:Y:S02]  /*5540*/  STL.64 [R1+0x1b0], R20 ;  /* 0x0001b01401007387 */ /* 0x0089e40000100a00 */
[----:B----4-:R-:W-:Y:S02]  /*5550*/  MOV R20, R16 ;  /* 0x0000001000147202 */ /* 0x010fe40000000f00 */
[----:B------:R-:W-:-:S02]  /*5560*/  MOV R21, R17 ;  /* 0x0000001100157202 */ /* 0x000fc40000000f00 */
[----:B0-----:R-:W-:-:S06]  /*5570*/  CS2R R16, SRZ ;  /* 0x0000000000107805 */ /* 0x001fcc000001ff00 */
[----:B------:R0:W3:Y:S02]  /*5580*/  @!P1 LDG.E.64 R16, desc[UR10][R2.64] ;  /* 0x0000000a02109981 */ /* 0x0000e4000c1e1b00 */
[----:B0-----:R-:W-:-:S06]  /*5590*/  CS2R R2, SRZ ;  /* 0x0000000000027805 */ /* 0x001fcc000001ff00 */
[----:B------:R-:W4:Y:S04]  /*55a0*/  @!P1 LDG.E.64 R2, desc[UR10][R4.64] ;  /* 0x0000000a04029981 */ /* 0x000f28000c1e1b00 */
[----:B------:R0:W-:Y:S04]  /*55b0*/  STL [R1+0x338], R0 ;  /* 0x0003380001007387 */ /* 0x0001e80000100800 */
[----:B------:R1:W-:Y:S04]  /*55c0*/  STL.64 [R1+0xb8], R8 ;  /* 0x0000b80801007387 */ /* 0x0003e80000100a00 */
[----:B------:R-:W-:Y:S01]  /*55d0*/  STL [R1+0x230], R23 ;  /* 0x0002301701007387 */ /* 0x000fe20000100800 */
[----:B0-----:R-:W-:-:S03]  /*55e0*/  HFMA2 R0, -RZ, RZ, 0, 0 ;  /* 0x00000000ff007431 */ /* 0x001fc600000001ff */
[----:B------:R-:W-:Y:S01]  /*55f0*/  STL.64 [R1+0x1c0], R10 ;  /* 0x0001c00a01007387 */ /* 0x000fe20000100a00 */
[----:B------:R-:W-:-:S03]  /*5600*/  @!P0 MOV R0, R6 ;  /* 0x0000000600008202 */ /* 0x000fc60000000f00 */
[----:B-1----:R-:W4:Y:S04]  /*5610*/  LDL.LU.64 R8, [R1+0x2d8] ;  /* 0x0002d80001087983 */ /* 0x002f280000300a00 */
[----:B------:R0:W-:Y:S04]  /*5620*/  STL [R1+0x42c], R0 ;  /* 0x00042c0001007387 */ /* 0x0001e80000100800 */
[----:B------:R-:W-:Y:S04]  /*5630*/  STL.64 [R1+0xc8], R12 ;  /* 0x0000c80c01007387 */ /* 0x000fe80000100a00 */
[----:B------:R-:W-:Y:S01]  /*5640*/  STL.64 [R1+0x1b8], R18 ;  /* 0x0001b81201007387 */ /* 0x000fe20000100a00 */
[----:B0-----:R-:W-:Y:S01]  /*5650*/  HFMA2 R0, -RZ, RZ, 0, 0 ;  /* 0x00000000ff007431 */ /* 0x001fe200000001ff */
[----:B------:R-:W-:-:S02]  /*5660*/  UIMAD.WIDE UR6, UR8, 0x8, UR6 ;  /* 0x00000008080678a5 */ /* 0x000fc4000f8e0206 */
[----:B--2---:R-:W-:Y:S01]  /*5670*/  STL.64 [R1+0x1c8], R14 ;  /* 0x0001c80e01007387 */ /* 0x004fe20000100a00 */
[----:B------:R-:W-:-:S03]  /*5680*/  @!P0 MOV R0, R11 ;  /* 0x0000000b00008202 */ /* 0x000fc60000000f00 */
[----:B------:R-:W-:Y:S04]  /*5690*/  STL.64 [R1+0xc0], R6 ;  /* 0x0000c00601007387 */ /* 0x000fe80000100a00 */
[----:B------:R0:W-:Y:S04]  /*56a0*/  STL [R1+0x328], R0 ;  /* 0x0003280001007387 */ /* 0x0001e80000100800 */
[----:B------:R-:W2:Y:S01]  /*56b0*/  LDL.LU R4, [R1+0x4d0] ;  /* 0x0004d00001047983 */ /* 0x000ea20000300800 */
[----:B0-----:R-:W-:Y:S01]  /*56c0*/  HFMA2 R0, -RZ, RZ, 0, 0 ;  /* 0x00000000ff007431 */ /* 0x001fe200000001ff */
[----:B------:R-:W-:-:S05]  /*56d0*/  @!P2 MOV R0, R12 ;  /* 0x0000000c0000a202 */ /* 0x000fca0000000f00 */
[----:B------:R0:W-:Y:S02]  /*56e0*/  STL [R1+0x438], R0 ;  /* 0x0004380001007387 */ /* 0x0001e40000100800 */
[----:B0-----:R-:W-:Y:S01]  /*56f0*/  HFMA2 R0, -RZ, RZ, 0, 0 ;  /* 0x00000000ff007431 */ /* 0x001fe200000001ff */
[----:B------:R-:W-:-:S05]  /*5700*/  @!P2 MOV R0, R15 ;  /* 0x0000000f0000a202 */ /* 0x000fca0000000f00 */
[----:B------:R0:W-:Y:S02]  /*5710*/  STL [R1+0x314], R0 ;  /* 0x0003140001007387 */ /* 0x0001e40000100800 */
[----:B0-----:R-:W-:Y:S01]  /*5720*/  HFMA2 R0, -RZ, RZ, 0, 0 ;  /* 0x00000000ff007431 */ /* 0x001fe200000001ff */
[----:B---3--:R-:W-:-:S05]  /*5730*/  @!P1 MOV R0, R16 ;  /* 0x0000001000009202 */ /* 0x008fca0000000f00 */
[----:B------:R0:W-:Y:S02]  /*5740*/  STL [R1+0x44c], R0 ;  /* 0x00044c0001007387 */ /* 0x0001e40000100800 */
[----:B0-----:R-:W-:Y:S02]  /*5750*/  MOV R0, RZ ;  /* 0x000000ff00007202 */ /* 0x001fe40000000f00 */
[----:B----4-:R-:W-:Y:S02]  /*5760*/  STL.64 [R1+0x4c8], R2 ;  /* 0x0004c80201007387 */ /* 0x010fe40000100a00 */
[----:B------:R-:W-:Y:S02]  /*5770*/  MOV R5, R0 ;  /* 0x0000000000057202 */ /* 0x000fe40000000f00 */
[----:B------:R-:W-:Y:S01]  /*5780*/  STL [R1+0x300], R0 ;  /* 0x0003000001007387 */ /* 0x000fe20000100800 */
[----:B------:R-:W-:-:S03]  /*5790*/  @!P1 MOV R5, R2 ;  /* 0x0000000200059202 */ /* 0x000fc60000000f00 */
[----:B------:R0:W-:Y:S02]  /*57a0*/  STL [R1+0x304], R0 ;  /* 0x0003040001007387 */ /* 0x0001e40000100800 */
[----:B0-----:R-:W-:Y:S02]  /*57b0*/  @!P1 MOV R0, R3 ;  /* 0x0000000300009202 */ /* 0x001fe40000000f00 */
[----:B------:R-:W3:Y:S01]  /*57c0*/  LDL.LU.64 R2, [R1+0x2d0] ;  /* 0x0002d00001027983 */ /* 0x000ee20000300a00 */
[----:B------:R-:W-:Y:S01]  /*57d0*/  HFMA2 R23, -RZ, RZ, 0, 0 ;  /* 0x00000000ff177431 */ /* 0x000fe200000001ff */
[----:B------:R-:W-:-:S05]  /*57e0*/  @!P0 MOV R23, R7 ;  /* 0x0000000700178202 */ /* 0x000fca0000000f00 */
[----:B------:R0:W-:Y:S02]  /*57f0*/  STL [R1+0x430], R23 ;  /* 0x0004301701007387 */ /* 0x0001e40000100800 */
[----:B0-----:R-:W-:Y:S02]  /*5800*/  MOV R23, RZ ;  /* 0x000000ff00177202 */ /* 0x001fe40000000f00 */
[----:B------:R-:W-:-:S05]  /*5810*/  @!P2 MOV R23, R14 ;  /* 0x0000000e0017a202 */ /* 0x000fca0000000f00 */
[----:B------:R0:W-:Y:S01]  /*5820*/  STL [R1+0x310], R23 ;  /* 0x0003101701007387 */ /* 0x0001e20000100800 */
[----:B------:R-:W-:Y:S01]  /*5830*/  LOP3.LUT P0, RZ, R22, 0x1, RZ, 0xc0, !PT ;  /* 0x0000000116ff7812 */ /* 0x000fe2000780c0ff */
[----:B0-----:R-:W-:Y:S02]  /*5840*/  HFMA2 R23, -RZ, RZ, 0, 0 ;  /* 0x00000000ff177431 */ /* 0x001fe400000001ff */
[----:B------:R-:W-:Y:S01]  /*5850*/  @!P1 STL [R1+0x300], R5 ;  /* 0x0003000501009387 */ /* 0x000fe20000100800 */
[----:B------:R-:W-:-:S03]  /*5860*/  @!P1 MOV R23, R17 ;  /* 0x0000001100179202 */ /* 0x000fc60000000f00 */
[----:B------:R-:W-:Y:S01]  /*5870*/  @!P1 STL [R1+0x304], R0 ;  /* 0x0003040001009387 */ /* 0x000fe20000100800 */
[C---:B------:R-:W-:Y:S02]  /*5880*/  LOP3.LUT P2, RZ, R22.reuse, 0x8000000, RZ, 0xc0, !PT ;  /* 0x0800000016ff7812 */ /* 0x040fe4000784c0ff */
[----:B------:R-:W-:Y:S01]  /*5890*/  LOP3.LUT P1, RZ, R22, 0x4000000, RZ, 0xc0, !PT ;  /* 0x0400000016ff7812 */ /* 0x000fe2000782c0ff */
[----:B------:R0:W-:Y:S01]  /*58a0*/  STL [R1+0x45c], R23 ;  /* 0x00045c1701007387 */ /* 0x0001e20000100800 */
[----:B------:R-:W-:Y:S02]  /*58b0*/  MOV R22, R36 ;  /* 0x0000002400167202 */ /* 0x000fe40000000f00 */
[----:B0-----:R-:W-:Y:S02]  /*58c0*/  MOV R23, R37 ;  /* 0x0000002500177202 */ /* 0x001fe40000000f00 */
[----:B------:R-:W-:-:S06]  /*58d0*/  CS2R R36, SRZ ;  /* 0x0000000000247805 */ /* 0x000fcc000001ff00 */
[----:B------:R0:W4:Y:S01]  /*58e0*/  @!P0 LDG.E.64 R36, desc[UR10][R8.64] ;  /* 0x0000000a08248981 */ /* 0x000122000c1e1b00 */
[----:B------:R-:W-:Y:S02]  /*58f0*/  CS2R R10, SRZ ;  /* 0x00000000000a7805 */ /* 0x000fe4000001ff00 */
[----:B------:R-:W-:-:S04]  /*5900*/  CS2R R12, SRZ ;  /* 0x00000000000c7805 */ /* 0x000fc8000001ff00 */
[----:B------:R-:W2:Y:S01]  /*5910*/  @!P1 LDG.E.64 R10, desc[UR10][R32.64] ;  /* 0x0000000a200a9981 */ /* 0x000ea2000c1e1b00 */
[----:B0-----:R-:W-:-:S06]  /*5920*/  CS2R R8, SRZ ;  /* 0x0000000000087805 */ /* 0x001fcc000001ff00 */
[----:B------:R0:W2:Y:S04]  /*5930*/  @!P0 LDG.E.64 R8, desc[UR10][R24.64] ;  /* 0x0000000a18088981 */ /* 0x0000a8000c1e1b00 */
[----:B------:R-:W4:Y:S01]  /*5940*/  LDL.LU.64 R32, [R1+0x280] ;  /* 0x0002800001207983 */ /* 0x000f220000300a00 */
[----:B0-----:R-:W-:Y:S02]  /*5950*/  MOV R24, R30 ;  /* 0x0000001e00187202 */ /* 0x001fe40000000f00 */
[----:B------:R-:W-:Y:S02]  /*5960*/  MOV R25, R31 ;  /* 0x0000001f00197202 */ /* 0x000fe40000000f00 */
[----:B------:R-:W2:Y:S04]  /*5970*/  LDL.LU.64 R30, [R1+0x270] ;  /* 0x00027000011e7983 */ /* 0x000ea80000300a00 */
[----:B---3--:R-:W3:Y:S04]  /*5980*/  @!P1 LDG.E.64 R12, desc[UR10][R2.64] ;  /* 0x0000000a020c9981 */ /* 0x008ee8000c1e1b00 */
[----:B------:R-:W3:Y:S01]  /*5990*/  LDL.LU.64 R2, [R1+0x238] ;  /* 0x0002380001027983 */ /* 0x000ee20000300a00 */
[----:B------:R-:W-:-:S06]  /*59a0*/  CS2R R18, SRZ ;  /* 0x0000000000127805 */ /* 0x000fcc000001ff00 */
[----:B------:R0:W3:Y:S02]  /*59b0*/  @!P3 LDG.E.64 R18, desc[UR10][R28.64] ;  /* 0x0000000a1c12b981 */ /* 0x0000e4000c1e1b00 */
[----:B0-----:R-:W-:Y:S02]  /*59c0*/  CS2R R28, SRZ ;  /* 0x00000000001c7805 */ /* 0x001fe4000001ff00 */
[----:B------:R-:W-:Y:S02]  /*59d0*/  CS2R R14, SRZ ;  /* 0x00000000000e7805 */ /* 0x000fe4000001ff00 */
[----:B------:R-:W-:Y:S01]  /*59e0*/  MOV R6, UR6 ;  /* 0x0000000600067c02 */ /* 0x000fe20008000f00 */
[----:B------:R0:W-:Y:S01]  /*59f0*/  STL.64 [R1+0xd0], R16 ;  /* 0x0000d01001007387 */ /* 0x0001e20000100a00 */
[----:B------:R-:W-:Y:S01]  /*5a00*/  MOV R7, UR7 ;  /* 0x0000000700077c02 */ /* 0x000fe20008000f00 */
[----:B------:R-:W1:Y:S02]  /*5a10*/  LDCU.U8 UR6, c[0x0][0x414] ;  /* 0x00008280ff0677ac */ /* 0x000e640008000000 */
[----:B------:R0:W3:Y:S02]  /*5a20*/  @!P2 LDG.E.64 R14, desc[UR10][R22.64] ;  /* 0x0000000a160ea981 */ /* 0x0000e4000c1e1b00 */
[----:B0-----:R-:W-:Y:S01]  /*5a30*/  HFMA2 R22, -RZ, RZ, 0, 0 ;  /* 0x00000000ff167431 */ /* 0x001fe200000001ff */
[----:B------:R-:W-:-:S06]  /*5a40*/  MOV R23, RZ ;  /* 0x000000ff00177202 */ /* 0x000fcc0000000f00 */
[----:B------:R-:W3:Y:S04]  /*5a50*/  @!P4 LDG.E.64 R22, desc[UR10][R34.64] ;  /* 0x0000000a2216c981 */ /* 0x000ee8000c1e1b00 */
[----:B------:R-:W3:Y:S04]  /*5a60*/  LDL.LU R35, [R1+0x368] ;  /* 0x0003680001237983 */ /* 0x000ee80000300800 */
[----:B--2---:R0:W2:Y:S02]  /*5a70*/  @!P5 LDG.E.64 R28, desc[UR10][R30.64] ;  /* 0x0000000a1e1cd981 */ /* 0x0040a4000c1e1b00 */
[----:B0-----:R-:W-:-:S06]  /*5a80*/  CS2R R30, SRZ ;  /* 0x00000000001e7805 */ /* 0x001fcc000001ff00 */
[----:B----4-:R0:W4:Y:S02]  /*5a90*/  @!P5 LDG.E.64 R30, desc[UR10][R32.64] ;  /* 0x0000000a201ed981 */ /* 0x010124000c1e1b00 */
[----:B0-----:R-:W-:-:S06]  /*5aa0*/  CS2R R32, SRZ ;  /* 0x0000000000207805 */ /* 0x001fcc000001ff00 */
[----:B---3--:R-:W3:Y:S04]  /*5ab0*/  @!P6 LDG.E.64 R32, desc[UR10][R2.64] ;  /* 0x0000000a0220e981 */ /* 0x008ee8000c1e1b00 */
[----:B------:R0:W2:Y:S01]  /*5ac0*/  LDG.E.64 R2, desc[UR10][R6.64] ;  /* 0x0000000a06027981 */ /* 0x0000a2000c1e1b00 */
[----:B------:R-:W-:-:S06]  /*5ad0*/  CS2R R16, SRZ ;  /* 0x0000000000107805 */ /* 0x000fcc000001ff00 */
[----:B------:R1:W3:Y:S01]  /*5ae0*/  @!P2 LDG.E.64 R16, desc[UR10][R20.64] ;  /* 0x0000000a1410a981 */ /* 0x0002e2000c1e1b00 */
[----:B0-----:R-:W0:Y:S01]  /*5af0*/  @!P6 LDC.64 R6, c[0x0][0x398] ;  /* 0x0000e600ff06eb82 */ /* 0x001e220000000a00 */
[----:B-1----:R-:W-:-:S06]  /*5b00*/  CS2R R20, SRZ ;  /* 0x0000000000147805 */ /* 0x002fcc000001ff00 */
[----:B------:R1:W4:Y:S02]  /*5b10*/  @!P3 LDG.E.64 R20, desc[UR10][R26.64] ;  /* 0x0000000a1a14b981 */ /* 0x000324000c1e1b00 */
[----:B-1----:R-:W-:-:S06]  /*5b20*/  CS2R R26, SRZ ;  /* 0x00000000001a7805 */ /* 0x002fcc000001ff00 */
[----:B------:R1:W3:Y:S02]  /*5b30*/  @!P4 LDG.E.64 R26, desc[UR10][R24.64] ;  /* 0x0000000a181ac981 */ /* 0x0002e4000c1e1b00 */
[----:B-1----:R-:W1:Y:S01]  /*5b40*/  S2R R25, SR_TID.X ;  /* 0x0000000000197919 */ /* 0x002e620000002100 */
[----:B------:R-:W-:Y:S01]  /*5b50*/  HFMA2 R34, -RZ, RZ, 0, 0 ;  /* 0x00000000ff227431 */ /* 0x000fe200000001ff */
[----:B------:R-:W-:Y:S02]  /*5b60*/  @!P0 MOV R34, R37 ;  /* 0x0000002500228202 */ /* 0x000fe40000000f00 */
[----:B-1----:R-:W-:-:S05]  /*5b70*/  LOP3.LUT R24, R25, 0xffff, RZ, 0xc0, !PT ;  /* 0x0000ffff19187812 */ /* 0x002fca00078ec0ff */
[----:B------:R-:W-:-:S05]  /*5b80*/  IMAD R24, R24, 0x556, RZ ;  /* 0x0000055618187824 */ /* 0x000fca00078e02ff */
[----:B------:R-:W-:-:S04]  /*5b90*/  SHF.R.U32.HI R24, RZ, 0x10, R24 ;  /* 0x00000010ff187819 */ /* 0x000fc80000011618 */
[----:B------:R-:W-:-:S05]  /*5ba0*/  PRMT R24, R24, 0x9910, RZ ;  /* 0x0000991018187816 */ /* 0x000fca00000000ff */
[----:B------:R-:W-:Y:S01]  /*5bb0*/  IMAD R24, R24, 0x30, RZ ;  /* 0x0000003018187824 */ /* 0x000fe200078e02ff */
[----:B------:R-:W-:Y:S04]  /*5bc0*/  STL [R1+0x2ac], R34 ;  /* 0x0002ac2201007387 */ /* 0x000fe80000100800 */
[----:B------:R-:W-:-:S04]  /*5bd0*/  IADD3 R24, PT, PT, RZ, -R24, RZ ;  /* 0x80000018ff187210 */ /* 0x000fc80007ffe0ff */
[----:B------:R-:W-:-:S04]  /*5be0*/  PRMT R24, R24, 0x7710, RZ ;  /* 0x0000771018187816 */ /* 0x000fc800000000ff */
[----:B------:R-:W-:Y:S02]  /*5bf0*/  IADD3 R24, PT, PT, R24, R25, RZ ;  /* 0x0000001918187210 */ /* 0x000fe40007ffe0ff */
[----:B--2---:R-:W-:Y:S02]  /*5c00*/  MOV R5, R3 ;  /* 0x0000000300057202 */ /* 0x004fe40000000f00 */
[----:B------:R-:W-:Y:S02]  /*5c10*/  MOV R0, R2 ;  /* 0x0000000200007202 */ /* 0x000fe40000000f00 */
[----:B------:R-:W-:Y:S02]  /*5c20*/  CS2R R2, SRZ ;  /* 0x0000000000027805 */ /* 0x000fe4000001ff00 */
[----:B------:R-:W-:Y:S02]  /*5c30*/  @!P0 MOV R2, R36 ;  /* 0x0000002400028202 */ /* 0x000fe40000000f00 */
[----:B------:R-:W-:-:S03]  /*5c40*/  @!P0 MOV R3, R8 ;  /* 0x0000000800038202 */ /* 0x000fc60000000f00 */
[----:B------:R1:W-:Y:S02]  /*5c50*/  STL [R1+0x28c], R2 ;  /* 0x00028c0201007387 */ /* 0x0003e40000100800 */
[----:B-1----:R-:W-:Y:S02]  /*5c60*/  MOV R2, RZ ;  /* 0x000000ff00027202 */ /* 0x002fe40000000f00 */
[----:B------:R-:W-:Y:S02]  /*5c70*/  @!P0 MOV R2, R9 ;  /* 0x0000000900028202 */ /* 0x000fe40000000f00 */
[----:B0-----:R-:W-:-:S04]  /*5c80*/  @!P6 IADD3 R6, P0, PT, R35, R6, RZ ;  /* 0x000000062306e210 */ /* 0x001fc80007f1e0ff */
[----:B------:R-:W-:Y:S02]  /*5c90*/  @!P6 IADD3.X R7, PT, PT, R4, R7, RZ, P0, !PT ;  /* 0x000000070407e210 */ /* 0x000fe400007fe4ff */
[----:B------:R-:W-:Y:S01]  /*5ca0*/  ISETP.NE.AND P0, PT, RZ, UR6, PT ;  /* 0x00000006ff007c0c */ /* 0x000fe2000bf05270 */
[----:B------:R-:W-:Y:S04]  /*5cb0*/  STL [R1+0x218], R3 ;  /* 0x0002180301007387 */ /* 0x000fe80000100800 */
[----:B------:R0:W-:Y:S08]  /*5cc0*/  STL [R1+0x280], R2 ;  /* 0x0002800201007387 */ /* 0x0001f00000100800 */
[----:B0-----:R-:W0:Y:S01]  /*5cd0*/  @P0 LDC.64 R2, c[0x0][0x3b0] ;  /* 0x0000ec00ff020b82 */ /* 0x001e220000000a00 */
[----:B------:R-:W-:-:S06]  /*5ce0*/  CS2R R34, SRZ ;  /* 0x0000000000227805 */ /* 0x000fcc000001ff00 */
[----:B------:R1:W2:Y:S02]  /*5cf0*/  @!P6 LDG.E.64 R34, desc[UR10][R6.64] ;  /* 0x0000000a0622e981 */ /* 0x0002a4000c1e1b00 */
[----:B-1----:R-:W-:Y:S02]  /*5d00*/  SHF.L.U32 R6, R24, 0x1, RZ ;  /* 0x0000000118067819 */ /* 0x002fe400000006ff */
[----:B0-----:R-:W-:Y:S02]  /*5d10*/  MOV R24, R2 ;  /* 0x0000000200187202 */ /* 0x001fe40000000f00 */
[----:B------:R-:W-:Y:S02]  /*5d20*/  MOV R25, R3 ;  /* 0x0000000300197202 */ /* 0x000fe40000000f00 */
[----:B------:R-:W2:Y:S04]  /*5d30*/  LDL.LU.64 R2, [R1+0x4c8] ;  /* 0x0004c80001027983 */ /* 0x000ea80000300a00 */
[----:B------:R0:W-:Y:S04]  /*5d40*/  STL.64 [R1+0xd8], R36 ;  /* 0x0000d82401007387 */ /* 0x0001e80000100a00 */
[----:B------:R1:W-:Y:S01]  /*5d50*/  STL.64 [R1+0xe0], R10 ;  /* 0x0000e00a01007387 */ /* 0x0003e20000100a00 */
[----:B0-----:R-:W-:Y:S01]  /*5d60*/  HFMA2 R36, -RZ, RZ, 0, 0 ;  /* 0x00000000ff247431 */ /* 0x001fe200000001ff */
[----:B------:R-:W-:Y:S01]  /*5d70*/  @!P1 MOV R36, R10 ;  /* 0x0000000a00249202 */ /* 0x000fe20000000f00 */
[----:B-1----:R-:W-:Y:S01]  /*5d80*/  HFMA2 R10, -RZ, RZ, 0, 0 ;  /* 0x00000000ff0a7431 */ /* 0x002fe200000001ff */
[----:B------:R-:W-:-:S05]  /*5d90*/  @!P2 MOV R10, R14 ;  /* 0x0000000e000aa202 */ /* 0x000fca0000000f00 */
[----:B------:R0:W-:Y:S02]  /*5da0*/  STL [R1+0x458], R10 ;  /* 0x0004580a01007387 */ /* 0x0001e40000100800 */
[----:B0-----:R-:W-:Y:S01]  /*5db0*/  HFMA2 R10, -RZ, RZ, 0, 0 ;  /* 0x00000000ff0a7431 */ /* 0x001fe200000001ff */
[----:B------:R-:W-:-:S05]  /*5dc0*/  @!P2 MOV R10, R15 ;  /* 0x0000000f000aa202 */ /* 0x000fca0000000f00 */
[----:B------:R0:W-:Y:S02]  /*5dd0*/  STL [R1+0x464], R10 ;  /* 0x0004640a01007387 */ /* 0x0001e40000100800 */
[----:B0-----:R-:W-:Y:S01]  /*5de0*/  HFMA2 R10, -RZ, RZ, 0, 0 ;  /* 0x00000000ff0a7431 */ /* 0x001fe200000001ff */
[----:B------:R-:W-:-:S05]  /*5df0*/  @!P3 MOV R10, R18 ;  /* 0x00000012000ab202 */ /* 0x000fca0000000f00 */
[----:B------:R0:W-:Y:S02]  /*5e00*/  STL [R1+0x46c], R10 ;  /* 0x00046c0a01007387 */ /* 0x0001e40000100800 */
[----:B0-----:R-:W-:Y:S01]  /*5e10*/  HFMA2 R10, -RZ, RZ, 0, 0 ;  /* 0x00000000ff0a7431 */ /* 0x001fe200000001ff */
[----:B------:R-:W-:Y:S01]  /*5e20*/  R2UR UR28, R0 ;  /* 0x00000000001c72ca */ /* 0x000fe200000e0000 */
[----:B------:R0:W-:Y:S01]  /*5e30*/  STL.64 [R1+0x1d8], R8 ;  /* 0x0001d80801007387 */ /* 0x0001e20000100a00 */
[----:B------:R-:W-:Y:S02]  /*5e40*/  @!P3 MOV R10, R19 ;  /* 0x00000013000ab202 */ /* 0x000fe40000000f00 */
[----:B------:R-:W-:Y:S02]  /*5e50*/  MOV R37, R5 ;  /* 0x0000000500257202 */ /* 0x000fe40000000f00 */
[----:B------:R-:W-:Y:S01]  /*5e60*/  LOP3.LUT R4, R6, 0xffff, RZ, 0xc0, !PT ;  /* 0x0000ffff06047812 */ /* 0x000fe200078ec0ff */
[----:B------:R1:W-:Y:S01]  /*5e70*/  STL [R1+0x474], R10 ;  /* 0x0004740a01007387 */ /* 0x0003e20000100800 */
[----:B0-----:R-:W-:-:S03]  /*5e80*/  HFMA2 R8, -RZ, RZ, 0, 0 ;  /* 0x00000000ff087431 */ /* 0x001fc600000001ff */
[----:B------:R-:W-:Y:S04]  /*5e90*/  STL.64 [R1+0xf8], R22 ;  /* 0x0000f81601007387 */ /* 0x000fe80000100a00 */
[----:B----4-:R-:W-:Y:S01]  /*5ea0*/  STL.64 [R1+0x1f0], R20 ;  /* 0x0001f01401007387 */ /* 0x010fe20000100a00 */
[----:B-1----:R-:W-:Y:S01]  /*5eb0*/  HFMA2 R10, -RZ, RZ, 0, 0 ;  /* 0x00000000ff0a7431 */ /* 0x002fe200000001ff */
[----:B------:R-:W-:Y:S02]  /*5ec0*/  @!P1 MOV R8, R11 ;  /* 0x0000000b00089202 */ /* 0x000fe40000000f00 */
[----:B------:R-:W-:Y:S01]  /*5ed0*/  STL.64 [R1+0x200], R30 ;  /* 0x0002001e01007387 */ /* 0x000fe20000100a00 */
[----:B------:R-:W-:-:S03]  /*5ee0*/  @!P3 MOV R10, R20 ;  /* 0x00000014000ab202 */ /* 0x000fc60000000f00 */
[----:B---3--:R-:W-:Y:S01]  /*5ef0*/  STL.64 [R1+0x1f8], R26 ;  /* 0x0001f81a01007387 */ /* 0x008fe20000100a00 */
[----:B------:R-:W-:-:S03]  /*5f00*/  MOV R11, R37 ;  /* 0x00000025000b7202 */ /* 0x000fc60000000f00 */
[----:B------:R0:W-:Y:S04]  /*5f10*/  STL [R1+0x274], R10 ;  /* 0x0002740a01007387 */ /* 0x0001e80000100800 */
[----:B------:R-:W-:Y:S04]  /*5f20*/  STL.64 [R1+0x108], R32 ;  /* 0x0001082001007387 */ /* 0x000fe80000100a00 */
[----:B------:R-:W-:Y:S01]  /*5f30*/  STL [R1+0x284], R36 ;  /* 0x0002842401007387 */ /* 0x000fe20000100800 */
[----:B0-----:R-:W-:Y:S02]  /*5f40*/  MOV R10, UR28 ;  /* 0x0000001c000a7c02 */ /* 0x001fe40008000f00 */
[----:B------:R-:W-:Y:S01]  /*5f50*/  MOV R6, UR13 ;  /* 0x0000000d00067c02 */ /* 0x000fe20008000f00 */
[----:B------:R-:W-:Y:S02]  /*5f60*/  STL [R1+0x4a4], R4 ;  /* 0x0004a40401007387 */ /* 0x000fe40000100800 */
[----:B------:R-:W-:Y:S01]  /*5f70*/  FFMA.FTZ R10, -R10, UR28, R11 ;  /* 0x0000001c0a0a7c23 */ /* 0x000fe2000801010b */
[----:B------:R-:W-:Y:S01]  /*5f80*/  HFMA2 R11, -RZ, RZ, 0, 0 ;  /* 0x00000000ff0b7431 */ /* 0x000fe200000001ff */
[----:B------:R-:W-:Y:S04]  /*5f90*/  STL [R1+0x2a0], R8 ;  /* 0x0002a00801007387 */ /* 0x000fe80000100800 */
[----:B------:R-:W-:Y:S01]  /*5fa0*/  STL.64 [R1+0x100], R28 ;  /* 0x0001001c01007387 */ /* 0x000fe20000100a00 */
[----:B------:R-:W-:-:S03]  /*5fb0*/  @!P3 MOV R11, R21 ;  /* 0x00000015000bb202 */ /* 0x000fc60000000f00 */
[----:B------:R-:W5:Y:S04]  /*5fc0*/  LDL.LU R5, [R1+0x4b0] ;  /* 0x0004b00001057983 */ /* 0x000f680000300800 */
[----:B------:R0:W-:Y:S04]  /*5fd0*/  STL [R1+0x2c4], R11 ;  /* 0x0002c40b01007387 */ /* 0x0001e80000100800 */
[----:B------:R-:W5:Y:S04]  /*5fe0*/  LDL.LU R0, [R1+0x4ac] ;  /* 0x0004ac0001007983 */ /* 0x000f680000300800 */
[----:B------:R-:W5:Y:S01]  /*5ff0*/  LDL R20, [R1+0x284] ;  /* 0x0002840001147983 */ /* 0x000f620000100800 */
[----:B0-----:R-:W-:Y:S01]  /*6000*/  HFMA2 R11, -RZ, RZ, 0, 0 ;  /* 0x00000000ff0b7431 */ /* 0x001fe200000001ff */
[----:B------:R-:W-:Y:S01]  /*6010*/  @!P4 MOV R11, R22 ;  /* 0x00000016000bc202 */ /* 0x000fe20000000f00 */
[----:B------:R-:W-:-:S02]  /*6020*/  IMAD R4, R6, 0x60, R4 ;  /* 0x0000006006047824 */ /* 0x000fc400078e0204 */
[----:B------:R-:W-:Y:S01]  /*6030*/  HFMA2 R21, -RZ, RZ, 0, 0 ;  /* 0x00000000ff157431 */ /* 0x000fe200000001ff */
[----:B------:R-:W5:Y:S04]  /*6040*/  LDL R22, [R1+0x2a0] ;  /* 0x0002a00001167983 */ /* 0x000f680000100800 */
[----:B------:R0:W-:Y:S02]  /*6050*/  STL [R1+0x478], R11 ;  /* 0x0004780b01007387 */ /* 0x0001e40000100800 */
[----:B0-----:R-:W-:Y:S01]  /*6060*/  HFMA2 R11, -RZ, RZ, 0, 0 ;  /* 0x00000000ff0b7431 */ /* 0x001fe200000001ff */
[----:B------:R-:W-:-:S05]  /*6070*/  @!P4 MOV R11, R23 ;  /* 0x00000017000bc202 */ /* 0x000fca0000000f00 */
[----:B------:R0:W-:Y:S01]  /*6080*/  STL [R1+0x47c], R11 ;  /* 0x00047c0b01007387 */ /* 0x0001e20000100800 */
[----:B------:R-:W-:Y:S01]  /*6090*/  CS2R R6, SRZ ;  /* 0x0000000000067805 */ /* 0x000fe2000001ff00 */
[----:B------:R-:W-:-:S05]  /*60a0*/  @P0 IMAD.WIDE R24, R4, 0x4, R24 ;  /* 0x0000000404180825 */ /* 0x000fca00078e0218 */
[----:B------:R1:W5:Y:S01]  /*60b0*/  @P0 LDG.E.64 R6, desc[UR10][R24.64] ;  /* 0x0000000a18060981 */ /* 0x000362000c1e1b00 */
[----:B0-----:R-:W-:Y:S01]  /*60c0*/  HFMA2 R11, -RZ, RZ, 0, 0 ;  /* 0x00000000ff0b7431 */ /* 0x001fe200000001ff */
[----:B------:R-:W-:Y:S01]  /*60d0*/  @!P5 MOV R11, R28 ;  /* 0x0000001c000bd202 */ /* 0x000fe20000000f00 */
[----:B-1----:R-:W0:Y:S01]  /*60e0*/  LDC.64 R24, c[0x0][0x3a8] ;  /* 0x0000ea00ff187b82 */ /* 0x002e220000000a00 */
[----:B------:R-:W-:Y:S01]  /*60f0*/  HFMA2 R23, -RZ, RZ, 0, 0 ;  /* 0x00000000ff177431 */ /* 0x000fe200000001ff */
[----:B------:R-:W-:Y:S01]  /*6100*/  @!P4 MOV R21, R26 ;  /* 0x0000001a0015c202 */ /* 0x000fe20000000f00 */
[----:B------:R1:W5:Y:S04]  /*6110*/  LDL R28, [R1+0x274] ;  /* 0x00027400011c7983 */ /* 0x0003680000100800 */
[----:B------:R3:W-:Y:S02]  /*6120*/  STL [R1+0x480], R11 ;  /* 0x0004800b01007387 */ /* 0x0007e40000100800 */
[----:B---3--:R-:W-:Y:S01]  /*6130*/  HFMA2 R11, -RZ, RZ, 0, 0 ;  /* 0x00000000ff0b7431 */ /* 0x008fe200000001ff */
[----:B------:R-:W-:-:S02]  /*6140*/  @!P5 MOV R11, R29 ;  /* 0x0000001d000bd202 */ /* 0x000fc40000000f00 */
[----:B------:R-:W-:Y:S01]  /*6150*/  @!P5 MOV R23, R30 ;  /* 0x0000001e0017d202 */ /* 0x000fe20000000f00 */
[----:B------:R-:W-:Y:S02]  /*6160*/  HFMA2 R26, -RZ, RZ, 0, 0 ;  /* 0x00000000ff1a7431 */ /* 0x000fe400000001ff */
[----:B0-----:R-:W-:Y:S01]  /*6170*/  IMAD.WIDE R24, R4, 0x4, R24 ;  /* 0x0000000404187825 */ /* 0x001fe200078e0218 */
[----:B------:R0:W-:Y:S03]  /*6180*/  STL [R1+0x488], R11 ;  /* 0x0004880b01007387 */ /* 0x0001e60000100800 */
[----:B------:R-:W-:Y:S01]  /*6190*/  HFMA2 R30, -RZ, RZ, 0, 0 ;  /* 0x00000000ff1e7431 */ /* 0x000fe200000001ff */
[----:B------:R-:W-:Y:S01]  /*61a0*/  @!P4 MOV R26, R27 ;  /* 0x0000001b001ac202 */ /* 0x000fe20000000f00 */
[----:B------:R1:W5:Y:S04]  /*61b0*/  LDL.LU R4, [R1+0x4c0] ;  /* 0x0004c00001047983 */ /* 0x0003680000300800 */
[----:B------:R-:W5:Y:S01]  /*61c0*/  LDG.E.64 R24, desc[UR10][R24.64] ;  /* 0x0000000a18187981 */ /* 0x000f62000c1e1b00 */
[----:B0-----:R-:W-:Y:S01]  /*61d0*/  HFMA2 R11, -RZ, RZ, 0, 0 ;  /* 0x00000000ff0b7431 */ /* 0x001fe200000001ff */
[----:B------:R-:W-:-:S02]  /*61e0*/  @!P5 MOV R30, R31 ;  /* 0x0000001f001ed202 */ /* 0x000fc40000000f00 */
[----:B------:R1:W5:Y:S01]  /*61f0*/  LDL R27, [R1+0x2c4] ;  /* 0x0002c400011b7983 */ /* 0x0003620000100800 */
[----:B------:R-:W-:Y:S01]  /*6200*/  @!P6 MOV R11, R32 ;  /* 0x00000020000be202 */ /* 0x000fe20000000f00 */
[----:B------:R-:W-:Y:S02]  /*6210*/  HFMA2 R31, -RZ, RZ, 0, 0 ;  /* 0x00000000ff1f7431 */ /* 0x000fe400000001ff */
[----:B------:R1:W5:Y:S01]  /*6220*/  LDL R29, [R1+0x458] ;  /* 0x00045800011d7983 */ /* 0x0003620000100800 */
[----:B------:R-:W-:-:S03]  /*6230*/  HFMA2 R32, -RZ, RZ, 0, 0 ;  /* 0x00000000ff207431 */ /* 0x000fc600000001ff */
[----:B------:R0:W-:Y:S02]  /*6240*/  STL [R1+0x48c], R11 ;  /* 0x00048c0b01007387 */ /* 0x0001e40000100800 */
[----:B0-----:R-:W-:Y:S01]  /*6250*/  HFMA2 R11, -RZ, RZ, 0, 0 ;  /* 0x00000000ff0b7431 */ /* 0x001fe200000001ff */
[----:B------:R-:W-:Y:S02]  /*6260*/  @!P6 MOV R11, R33 ;  /* 0x00000021000be202 */ /* 0x000fe40000000f00 */
[----:B------:R1:W5:Y:S01]  /*6270*/  LDL R33, [R1+0x268] ;  /* 0x0002680001217983 */ /* 0x0003620000100800 */
[----:B--2---:R-:W-:-:S03]  /*6280*/  @!P6 MOV R31, R34 ;  /* 0x00000022001fe202 */ /* 0x004fc60000000f00 */
[----:B------:R0:W-:Y:S01]  /*6290*/  STL.64 [R1+0x208], R34 ;  /* 0x0002082201007387 */ /* 0x0001e20000100a00 */
[----:B------:R-:W-:-:S03]  /*62a0*/  @!P6 MOV R32, R35 ;  /* 0x000000230020e202 */ /* 0x000fc60000000f00 */
[----:B0-----:R1:W5:Y:S04]  /*62b0*/  LDL R34, [R1+0x378] ;  /* 0x0003780001227983 */ /* 0x0013680000100800 */
[----:B------:R1:W5:Y:S04]  /*62c0*/  LDL R35, [R1+0x34c] ;  /* 0x00034c0001237983 */ /* 0x0003680000100800 */
[----:B------:R0:W-:Y:S04]  /*62d0*/  STL.64 [R1+0x1d0], R2 ;  /* 0x0001d00201007387 */ /* 0x0001e80000100a00 */
[----:B0-----:R1:W5:Y:S01]  /*62e0*/  LDL.LU.64 R2, [R1+0x4b8] ;  /* 0x0004b80001027983 */ /* 0x0013620000300a00 */
[----:B------:R-:W-:-:S13]  /*62f0*/  FSETP.GTU.FTZ.AND P0, PT, R10, RZ, PT ;  /* 0x000000ff0a00720b */ /* 0x000fda0003f1c000 */
[----:B------:R-:W-:-:S05]  /*6300*/  VOTEU.ANY UP0, P0 ;  /* 0x0000000000ff7886 */ /* 0x000fca0000000100 */
[----:B------:R-:W0:Y:S01]  /*6310*/  @UP0 LDCU UR5, c[0x0][0x3c0] ;  /* 0x00007800ff0507ac */ /* 0x000e220008000800 */
[----:B------:R-:W-:Y:S01]  /*6320*/  PLOP3.LUT P0, PT, PT, PT, UP0, 0x80, 0x8 ;  /* 0x000000000008781c */ /* 0x000fe20003f0f008 */
[----:B------:R1:W-:-:S12]  /*6330*/  STL.64 [R1+0x1e0], R12 ;  /* 0x0001e00c01007387 */ /* 0x0003d80000100a00 */
[----:B0-----:R-:W-:-:S06]  /*6340*/  @P0 FADD.FTZ R10, R10, UR5 ;  /* 0x000000050a0a0e21 */ /* 0x001fcc0008010000 */
[----:B------:R-:W0:Y:S01]  /*6350*/  @P0 MUFU.RSQ R10, R10 ;  /* 0x0000000a000a0308 */ /* 0x000e220000001400 */
[----:B------:R1:W-:Y:S04]  /*6360*/  STL.64 [R1+0xe8], R14 ;  /* 0x0000e80e01007387 */ /* 0x0003e80000100a00 */
[----:B------:R1:W-:Y:S04]  /*6370*/  STL.64 [R1+0x1e8], R16 ;  /* 0x0001e81001007387 */ /* 0x0003e80000100a00 */
[----:B------:R1:W-:Y:S04]  /*6380*/  STL.64 [R1+0xf0], R18 ;  /* 0x0000f01201007387 */ /* 0x0003e80000100a00 */
[----:B------:R1:W-:Y:S01]  /*6390*/  STL [R1+0x490], R11 ;  /* 0x0004900b01007387 */ /* 0x0003e20000100800 */
[----:B------:R-:W-:Y:S01]  /*63a0*/  UISETP.NE.AND UP1, UPT, UR6, URZ, UPT ;  /* 0x000000ff0600728c */ /* 0x000fe2000bf25270 */
[----:B0-----:R-:W-:-:S02]  /*63b0*/  @P0 R2UR UR5, R10 ;  /* 0x000000000a0502ca */ /* 0x001fc400000e0000 */
[----:B------:R-:W-:Y:S02]  /*63c0*/  CS2R R8, SRZ ;  /* 0x0000000000087805 */ /* 0x000fe4000001ff00 */
[----:B------:R-:W-:Y:S02]  /*63d0*/  CS2R R36, SRZ ;  /* 0x0000000000247805 */ /* 0x000fe4000001ff00 */
[----:B------:R-:W-:Y:S02]  /*63e0*/  @!P1 MOV R8, R12 ;  /* 0x0000000c00089202 */ /* 0x000fe40000000f00 */
[----:B------:R-:W-:Y:S02]  /*63f0*/  @!P1 MOV R9, R13 ;  /* 0x0000000d00099202 */ /* 0x000fe40000000f00 */
[----:B------:R-:W-:Y:S02]  /*6400*/  @!P2 MOV R36, R16 ;  /* 0x000000100024a202 */ /* 0x000fe40000000f00 */
[----:B------:R-:W-:Y:S01]  /*6410*/  @!P2 MOV R37, R17 ;  /* 0x000000110025a202 */ /* 0x000fe20000000f00 */
[----:B------:R-:W-:Y:S01]  /*6420*/  UMOV UR16, 0x3f800000 ;  /* 0x3f80000000107882 */ /* 0x000fe20000000000 */
[----:B------:R-:W-:Y:S01]  /*6430*/  @UP0 UMOV UR16, UR5 ;  /* 0x0000000500100c82 */ /* 0x000fe20008000000 */
[----:B-1----:R-:W-:Y:S05]  /*6440*/  BRA.U UP1, `(.L_x_1415) ;  /* 0x0000002501087547 */ /* 0x002fea000b800000 */
[----:B------:R-:W2:Y:S04]  /*6450*/  LDL.LU R11, [R1+0x2f4] ;  /* 0x0002f400010b7983 */ /* 0x000ea80000300800 */
[----:B------:R-:W3:Y:S04]  /*6460*/  LDL.LU R12, [R1+0x2fc] ;  /* 0x0002fc00010c7983 */ /* 0x000ee80000300800 */
[----:B------:R-:W4:Y:S04]  /*6470*/  LDL.LU R15, [R1+0x26c] ;  /* 0x00026c00010f7983 */ /* 0x000f280000300800 */
[----:B------:R-:W4:Y:S04]  /*6480*/  LDL.LU R13, [R1+0x39c] ;  /* 0x00039c00010d7983 */ /* 0x000f280000300800 */
[----:B------:R0:W-:Y:S04]  /*6490*/  STL [R1+0x4c8], R32 ;  /* 0x0004c82001007387 */ /* 0x0001e80000100800 */
[----:B------:R-:W4:Y:S04]  /*64a0*/  LDL.LU R16, [R1+0x278] ;  /* 0x0002780001107983 */ /* 0x000f280000300800 */
[----:B------:R-:W4:Y:S04]  /*64b0*/  LDL.LU R19, [R1+0x38c] ;  /* 0x00038c0001137983 */ /* 0x000f280000300800 */
[----:B0-----:R-:W4:Y:S04]  /*64c0*/  LDL.LU R32, [R1+0x324] ;  /* 0x0003240001207983 */ /* 0x001f280000300800 */
[----:B------:R-:W4:Y:S04]  /*64d0*/  LDL.LU R18, [R1+0x298] ;  /* 0x0002980001127983 */ /* 0x000f280000300800 */
[----:B-----5:R0:W-:Y:S04]  /*64e0*/  STL [R1+0x4ac], R0 ;  /* 0x0004ac0001007387 */ /* 0x0201e80000100800 */
[----:B0-----:R-:W4:Y:S04]  /*64f0*/  LDL.LU R0, [R1+0x29c] ;  /* 0x00029c0001007983 */ /* 0x001f280000300800 */
[----:B------:R0:W-:Y:S04]  /*6500*/  STL [R1+0x4b4], R3 ;  /* 0x0004b40301007387 */ /* 0x0001e80000100800 */
[----:B------:R1:W-:Y:S04]  /*6510*/  STL [R1+0x4bc], R5 ;  /* 0x0004bc0501007387 */ /* 0x0003e80000100800 */
[----:B0-----:R-:W4:Y:S04]  /*6520*/  LDL.LU R3, [R1+0x27c] ;  /* 0x00027c0001037983 */ /* 0x001f280000300800 */
[----:B-1----:R-:W4:Y:S01]  /*6530*/  LDL.LU R5, [R1+0x264] ;  /* 0x0002640001057983 */ /* 0x002f220000300800 */
[----:B------:R-:W-:-:S03]  /*6540*/  FMUL.FTZ R14, R25, R33 ;  /* 0x00000021190e7220 */ /* 0x000fc60000410000 */
[----:B------:R0:W-:Y:S04]  /*6550*/  STL [R1+0x4c4], R7 ;  /* 0x0004c40701007387 */ /* 0x0001e80000100800 */
[----:B------:R1:W-:Y:S04]  /*6560*/  STL [R1+0x4b0], R2 ;  /* 0x0004b00201007387 */ /* 0x0003e80000100800 */
[----:B0-----:R-:W4:Y:S04]  /*6570*/  LDL.LU R7, [R1+0x3bc] ;  /* 0x0003bc0001077983 */ /* 0x001f280000300800 */
[----:B-1----:R-:W4:Y:S04]  /*6580*/  LDL.LU R2, [R1+0x3b8] ;  /* 0x0003b80001027983 */ /* 0x002f280000300800 */
[----:B------:R0:W-:Y:S04]  /*6590*/  STL [R1+0x4c0], R6 ;  /* 0x0004c00601007387 */ /* 0x0001e80000100800 */
[----:B------:R1:W-:Y:S04]  /*65a0*/  STL [R1+0x4b8], R4 ;  /* 0x0004b80401007387 */ /* 0x0003e80000100800 */
[----:B0-----:R-:W4:Y:S04]  /*65b0*/  LDL.LU R6, [R1+0x2cc] ;  /* 0x0002cc0001067983 */ /* 0x001f280000300800 */
[----:B-1----:R-:W4:Y:S01]  /*65c0*/  LDL.LU R4, [R1+0x2c8] ;  /* 0x0002c80001047983 */ /* 0x002f220000300800 */
[----:B--2---:R-:W-:Y:S01]  /*65d0*/  FADD.FTZ R11, R11, -UR28 ;  /* 0x8000001c0b0b7e21 */ /* 0x004fe20008010000 */
[----:B---3--:R-:W-:-:S03]  /*65e0*/  FADD.FTZ R10, R12, -UR28 ;  /* 0x8000001c0c0a7e21 */ /* 0x008fc60008010000 */
[----:B------:R-:W-:Y:S01]  /*65f0*/  FMUL.FTZ R11, R11, UR16 ;  /* 0x000000100b0b7c20 */ /* 0x000fe20008410000 */
[----:B----4-:R-:W-:Y:S01]  /*6600*/  FMUL.FTZ R12, R24, R15 ;  /* 0x0000000f180c7220 */ /* 0x010fe20000410000 */
[----:B------:R-:W-:Y:S01]  /*6610*/  FMUL.FTZ R10, R10, UR16 ;  /* 0x000000100a0a7c20 */ /* 0x000fe20008410000 */
[----:B------:R-:W-:Y:S02]  /*6620*/  MOV R17, R13 ;  /* 0x0000000d00117202 */ /* 0x000fe40000000f00 */
[----:B------:R-:W-:Y:S01]  /*6630*/  FADD.FTZ R13, RZ, R12 ;  /* 0x0000000cff0d7221 */ /* 0x000fe20000010000 */
[----:B------:R-:W-:-:S03]  /*6640*/  FFMA.FTZ R12, R11, R12, RZ ;  /* 0x0000000c0b0c7223 */ /* 0x000fc600000100ff */
[----:B------:R-:W-:Y:S01]  /*6650*/  FADD.FTZ R13, R14, R13 ;  /* 0x0000000d0e0d7221 */ /* 0x000fe20000010000 */
[----:B------:R-:W-:Y:S01]  /*6660*/  FFMA.FTZ R12, R10, R14, R12 ;  /* 0x0000000e0a0c7223 */ /* 0x000fe2000001000c */
[----:B------:R-:W-:Y:S01]  /*6670*/  FFMA.FTZ R11, R11, R15, RZ ;  /* 0x0000000f0b0b7223 */ /* 0x000fe200000100ff */
[----:B------:R-:W-:Y:S01]  /*6680*/  FADD.FTZ R15, RZ, R15 ;  /* 0x0000000fff0f7221 */ /* 0x000fe20000010000 */
[----:B------:R-:W-:-:S04]  /*6690*/  FADD.FTZ R14, R32, -UR28 ;  /* 0x8000001c200e7e21 */ /* 0x000fc80008010000 */
[----:B------:R-:W-:Y:S01]  /*66a0*/  FMUL.FTZ R14, R14, UR16 ;  /* 0x000000100e0e7c20 */ /* 0x000fe20008410000 */
[----:B------:R-:W-:-:S03]  /*66b0*/  FADD.FTZ R15, R15, R16 ;  /* 0x000000100f0f7221 */ /* 0x000fc60000010000 */
[-C--:B------:R-:W-:Y:S01]  /*66c0*/  FFMA.FTZ R11, R14, R16.reuse, R11 ;  /* 0x000000100e0b7223 */ /* 0x080fe2000001000b */
[----:B------:R-:W-:Y:S01]  /*66d0*/  FMUL.FTZ R16, R24, R16 ;  /* 0x0000001018107220 */ /* 0x000fe20000410000 */
[----:B------:R-:W-:-:S03]  /*66e0*/  MOV R32, R19 ;  /* 0x0000001300207202 */ /* 0x000fc60000000f00 */
[----:B------:R-:W-:Y:S01]  /*66f0*/  FFMA.FTZ R12, R14, R16, R12 ;  /* 0x000000100e0c7223 */ /* 0x000fe2000001000c */
[----:B------:R-:W-:Y:S01]  /*6700*/  FADD.FTZ R14, R35, -UR28 ;  /* 0x8000001c230e7e21 */ /* 0x000fe20008010000 */
[----:B------:R-:W-:Y:S01]  /*6710*/  MOV R19, R17 ;  /* 0x0000001100137202 */ /* 0x000fe20000000f00 */
[----:B------:R-:W-:Y:S01]  /*6720*/  FFMA.FTZ R10, R10, R33, RZ ;  /* 0x000000210a0a7223 */ /* 0x000fe200000100ff */
[----:B------:R-:W-:Y:S01]  /*6730*/  FADD.FTZ R17, RZ, R33 ;  /* 0x00000021ff117221 */ /* 0x000fe20000010000 */
[----:B------:R-:W-:Y:S01]  /*6740*/  FMUL.FTZ R14, R14, UR16 ;  /* 0x000000100e0e7c20 */ /* 0x000fe20008410000 */
[----:B------:R-:W-:Y:S01]  /*6750*/  FADD.FTZ R13, R13, R16 ;  /* 0x000000100d0d7221 */ /* 0x000fe20000010000 */
[----:B------:R-:W-:Y:S01]  /*6760*/  FADD.FTZ R15, R15, R0 ;  /* 0x000000000f0f7221 */ /* 0x000fe20000010000 */
[----:B------:R-:W-:Y:S01]  /*6770*/  FADD.FTZ R17, R17, R18 ;  /* 0x0000001211117221 */ /* 0x000fe20000010000 */
[CC--:B------:R-:W-:Y:S01]  /*6780*/  FFMA.FTZ R10, R14.reuse, R18.reuse, R10 ;  /* 0x000000120e0a7223 */ /* 0x0c0fe2000001000a */
[----:B------:R-:W-:Y:S01]  /*6790*/  FMUL.FTZ R18, R25, R18 ;  /* 0x0000001219127220 */ /* 0x000fe20000410000 */
[----:B------:R-:W2:Y:S03]  /*67a0*/  LDL.LU R33, [R1+0x2f8] ;  /* 0x0002f80001217983 */ /* 0x000ea60000300800 */
[----:B------:R-:W-:Y:S01]  /*67b0*/  FFMA.FTZ R12, R14, R18, R12 ;  /* 0x000000120e0c7223 */ /* 0x000fe2000001000c */
[----:B------:R-:W-:Y:S01]  /*67c0*/  FADD.FTZ R14, R34, -UR28 ;  /* 0x8000001c220e7e21 */ /* 0x000fe20008010000 */
[----:B------:R-:W-:Y:S01]  /*67d0*/  FADD.FTZ R13, R18, R13 ;  /* 0x0000000d120d7221 */ /* 0x000fe20000010000 */
[----:B------:R-:W3:Y:S02]  /*67e0*/  LDL.LU R34, [R1+0x2e4] ;  /* 0x0002e40001227983 */ /* 0x000ee40000300800 */
[----:B------:R-:W-:Y:S01]  /*67f0*/  FMUL.FTZ R16, R14, UR16 ;  /* 0x000000100e107c20 */ /* 0x000fe20008410000 */
[-C--:B------:R-:W-:Y:S01]  /*6800*/  FMUL.FTZ R14, R24, R0.reuse ;  /* 0x00000000180e7220 */ /* 0x080fe20000410000 */
[----:B------:R-:W-:Y:S01]  /*6810*/  FADD.FTZ R18, R19, -UR28 ;  /* 0x8000001c13127e21 */ /* 0x000fe20008010000 */
[----:B------:R-:W4:Y:S01]  /*6820*/  LDL.LU R35, [R1+0x2f0] ;  /* 0x0002f00001237983 */ /* 0x000f220000300800 */
[C---:B------:R-:W-:Y:S01]  /*6830*/  FFMA.FTZ R11, R16.reuse, R0, R11 ;  /* 0x00000000100b7223 */ /* 0x040fe2000001000b */
[----:B------:R-:W-:Y:S01]  /*6840*/  FFMA.FTZ R12, R16, R14, R12 ;  /* 0x0000000e100c7223 */ /* 0x000fe2000001000c */
[----:B------:R-:W-:Y:S01]  /*6850*/  FADD.FTZ R16, R32, -UR28 ;  /* 0x8000001c20107e21 */ /* 0x000fe20008010000 */
[----:B------:R-:W-:Y:S01]  /*6860*/  FADD.FTZ R13, R13, R14 ;  /* 0x0000000e0d0d7221 */ /* 0x000fe20000010000 */
[----:B------:R-:W-:Y:S01]  /*6870*/  FMUL.FTZ R14, R25, R3 ;  /* 0x00000003190e7220 */ /* 0x000fe20000410000 */
[----:B------:R-:W-:Y:S01]  /*6880*/  FMUL.FTZ R18, R18, UR16 ;  /* 0x0000001012127c20 */ /* 0x000fe20008410000 */
[----:B------:R-:W-:Y:S01]  /*6890*/  FMUL.FTZ R16, R16, UR16 ;  /* 0x0000001010107c20 */ /* 0x000fe20008410000 */
[----:B------:R-:W-:Y:S01]  /*68a0*/  FADD.FTZ R15, R15, R5 ;  /* 0x000000050f0f7221 */ /* 0x000fe20000010000 */
[----:B------:R-:W2:Y:S01]  /*68b0*/  LDL.LU R32, [R1+0x3d8] ;  /* 0x0003d80001207983 */ /* 0x000ea20000300800 */
[----:B------:R-:W-:Y:S01]  /*68c0*/  FFMA.FTZ R11, R18, R5, R11 ;  /* 0x00000005120b7223 */ /* 0x000fe2000001000b */
[C---:B------:R-:W-:Y:S01]  /*68d0*/  FFMA.FTZ R10, R16.reuse, R3, R10 ;  /* 0x00000003100a7223 */ /* 0x040fe2000001000a */
[----:B------:R-:W-:Y:S01]  /*68e0*/  FFMA.FTZ R12, R16, R14, R12 ;  /* 0x0000000e100c7223 */ /* 0x000fe2000001000c */
[----:B------:R-:W-:Y:S01]  /*68f0*/  FMUL.FTZ R16, R24, R5 ;  /* 0x0000000518107220 */ /* 0x000fe20000410000 */
[----:B------:R-:W4:Y:S04]  /*6900*/  LDL.LU R19, [R1+0x3dc] ;  /* 0x0003dc0001137983 */ /* 0x000f280000300800 */
[----:B------:R-:W3:Y:S01]  /*6910*/  LDL.LU R5, [R1+0x400] ;  /* 0x0004000001057983 */ /* 0x000ee20000300800 */
[----:B------:R-:W-:Y:S01]  /*6920*/  FADD.FTZ R13, R14, R13 ;  /* 0x0000000d0e0d7221 */ /* 0x000fe20000010000 */
[----:B------:R-:W-:Y:S01]  /*6930*/  FADD.FTZ R14, R7, -UR28 ;  /* 0x8000001c070e7e21 */ /* 0x000fe20008010000 */
[----:B------:R-:W-:Y:S01]  /*6940*/  FFMA.FTZ R12, R18, R16, R12 ;  /* 0x00000010120c7223 */ /* 0x000fe2000001000c */
[----:B------:R-:W4:Y:S01]  /*6950*/  LDL.LU R7, [R1+0x404] ;  /* 0x0004040001077983 */ /* 0x000f220000300800 */
[----:B------:R-:W-:Y:S01]  /*6960*/  FADD.FTZ R17, R17, R3 ;  /* 0x0000000311117221 */ /* 0x000fe20000010000 */
[----:B------:R-:W-:-:S02]  /*6970*/  FADD.FTZ R18, R2, -UR28 ;  /* 0x8000001c02127e21 */ /* 0x000fc40008010000 */
[----:B------:R-:W4:Y:S01]  /*6980*/  LDL.LU R3, [R1+0x2e0] ;  /* 0x0002e00001037983 */ /* 0x000f220000300800 */
[----:B------:R-:W-:Y:S01]  /*6990*/  FADD.FTZ R13, R13, R16 ;  /* 0x000000100d0d7221 */ /* 0x000fe20000010000 */
[----:B------:R-:W-:Y:S01]  /*69a0*/  FMUL.FTZ R18, R18, UR16 ;  /* 0x0000001012127c20 */ /* 0x000fe20008410000 */
[----:B------:R-:W-:Y:S01]  /*69b0*/  FMUL.FTZ R14, R14, UR16 ;  /* 0x000000100e0e7c20 */ /* 0x000fe20008410000 */
[----:B------:R-:W4:Y:S01]  /*69c0*/  LDL.LU R0, [R1+0x308] ;  /* 0x0003080001007983 */ /* 0x000f220000300800 */
[-C--:B------:R-:W-:Y:S01]  /*69d0*/  FMUL.FTZ R16, R25, R6.reuse ;  /* 0x0000000619107220 */ /* 0x080fe20000410000 */
[C---:B------:R-:W-:Y:S01]  /*69e0*/  FFMA.FTZ R10, R18.reuse, R6, R10 ;  /* 0x00000006120a7223 */ /* 0x040fe2000001000a */
[----:B------:R-:W-:Y:S01]  /*69f0*/  FADD.FTZ R17, R17, R6 ;  /* 0x0000000611117221 */ /* 0x000fe20000010000 */
[----:B------:R-:W4:Y:S01]  /*6a00*/  LDL.LU R2, [R1+0x30c] ;  /* 0x00030c0001027983 */ /* 0x000f220000300800 */
[----:B------:R-:W-:Y:S01]  /*6a10*/  FFMA.FTZ R12, R18, R16, R12 ;  /* 0x00000010120c7223 */ /* 0x000fe2000001000c */
[----:B------:R-:W-:Y:S01]  /*6a20*/  FADD.FTZ R18, R16, R13 ;  /* 0x0000000d10127221 */ /* 0x000fe20000010000 */
[-C--:B------:R-:W-:Y:S01]  /*6a30*/  FMUL.FTZ R16, R24, R4.reuse ;  /* 0x0000000418107220 */ /* 0x080fe20000410000 */
[C---:B------:R-:W-:Y:S01]  /*6a40*/  FFMA.FTZ R11, R14.reuse, R4, R11 ;  /* 0x000000040e0b7223 */ /* 0x040fe2000001000b */
[----:B------:R-:W4:Y:S02]  /*6a50*/  LDL.LU R6, [R1+0x418] ;  /* 0x0004180001067983 */ /* 0x000f240000300800 */
[----:B------:R-:W-:Y:S01]  /*6a60*/  FFMA.FTZ R12, R14, R16, R12 ;  /* 0x000000100e0c7223 */ /* 0x000fe2000001000c */
[----:B--2---:R-:W-:-:S02]  /*6a70*/  FADD.FTZ R13, R32, -UR28 ;  /* 0x8000001c200d7e21 */ /* 0x004fc40008010000 */
[----:B------:R-:W2:Y:S01]  /*6a80*/  LDL.LU R32, [R1+0x428] ;  /* 0x0004280001207983 */ /* 0x000ea20000300800 */
[----:B---3--:R-:W-:-:S03]  /*6a90*/  FADD.FTZ R14, R5, -UR28 ;  /* 0x8000001c050e7e21 */ /* 0x008fc60008010000 */
[----:B------:R-:W3:Y:S01]  /*6aa0*/  LDL.LU R5, [R1+0x41c] ;  /* 0x00041c0001057983 */ /* 0x000ee20000300800 */
[----:B------:R-:W-:Y:S01]  /*6ab0*/  FADD.FTZ R18, R18, R16 ;  /* 0x0000001012127221 */ /* 0x000fe20000010000 */
[----:B------:R-:W-:Y:S01]  /*6ac0*/  FMUL.FTZ R16, R25, R34 ;  /* 0x0000002219107220 */ /* 0x000fe20000410000 */
[----:B------:R-:W-:Y:S01]  /*6ad0*/  FMUL.FTZ R13, R13, UR16 ;  /* 0x000000100d0d7c20 */ /* 0x000fe20008410000 */
[----:B----4-:R-:W-:-:S03]  /*6ae0*/  FADD.FTZ R19, R19, -UR28 ;  /* 0x8000001c13137e21 */ /* 0x010fc60008010000 */
[C---:B------:R-:W-:Y:S01]  /*6af0*/  FFMA.FTZ R12, R13.reuse, R16, R12 ;  /* 0x000000100d0c7223 */ /* 0x040fe2000001000c */
[----:B------:R-:W-:Y:S01]  /*6b00*/  FFMA.FTZ R10, R13, R34, R10 ;  /* 0x000000220d0a7223 */ /* 0x000fe2000001000a */
[----:B------:R-:W-:Y:S01]  /*6b10*/  FADD.FTZ R13, R7, -UR28 ;  /* 0x8000001c070d7e21 */ /* 0x000fe20008010000 */
[----:B------:R-:W-:Y:S01]  /*6b20*/  FADD.FTZ R18, R16, R18 ;  /* 0x0000001210127221 */ /* 0x000fe20000010000 */
[----:B------:R-:W4:Y:S01]  /*6b30*/  LDL.LU R7, [R1+0x410] ;  /* 0x0004100001077983 */ /* 0x000f220000300800 */
[----:B------:R-:W-:Y:S01]  /*6b40*/  FMUL.FTZ R16, R24, R3 ;  /* 0x0000000318107220 */ /* 0x000fe20000410000 */
[----:B------:R-:W-:Y:S01]  /*6b50*/  FMUL.FTZ R19, R19, UR16 ;  /* 0x0000001013137c20 */ /* 0x000fe20008410000 */
[----:B------:R-:W-:Y:S01]  /*6b60*/  FADD.FTZ R15, R15, R4 ;  /* 0x000000040f0f7221 */ /* 0x000fe20000010000 */
[----:B------:R-:W-:Y:S01]  /*6b70*/  FMUL.FTZ R14, R14, UR16 ;  /* 0x000000100e0e7c20 */ /* 0x000fe20008410000 */
[----:B------:R-:W-:Y:S01]  /*6b80*/  FADD.FTZ R18, R18, R16 ;  /* 0x0000001012127221 */ /* 0x000fe20000010000 */
[----:B------:R-:W-:Y:S01]  /*6b90*/  FFMA.FTZ R12, R19, R16, R12 ;  /* 0x00000010130c7223 */ /* 0x000fe2000001000c */
[----:B------:R-:W-:Y:S01]  /*6ba0*/  FMUL.FTZ R16, R25, R33 ;  /* 0x0000002119107220 */ /* 0x000fe20000410000 */
[----:B------:R-:W4:Y:S01]  /*6bb0*/  LDL.LU R4, [R1+0x320] ;  /* 0x0003200001047983 */ /* 0x000f220000300800 */
[----:B------:R-:W-:Y:S01]  /*6bc0*/  FMUL.FTZ R13, R13, UR16 ;  /* 0x000000100d0d7c20 */ /* 0x000fe20008410000 */
[----:B------:R-:W-:Y:S01]  /*6bd0*/  FADD.FTZ R15, R15, R3 ;  /* 0x000000030f0f7221 */ /* 0x000fe20000010000 */
[----:B------:R-:W-:Y:S01]  /*6be0*/  FADD.FTZ R18, R16, R18 ;  /* 0x0000001210127221 */ /* 0x000fe20000010000 */
[----:B------:R-:W-:Y:S01]  /*6bf0*/  FFMA.FTZ R12, R14, R16, R12 ;  /* 0x000000100e0c7223 */ /* 0x000fe2000001000c */
[----:B------:R-:W-:Y:S01]  /*6c00*/  FMUL.FTZ R16, R24, R35 ;  /* 0x0000002318107220 */ /* 0x000fe20000410000 */
[----:B------:R-:W-:-:S02]  /*6c10*/  FFMA.FTZ R11, R19, R3, R11 ;  /* 0x00000003130b7223 */ /* 0x000fc4000001000b */
[----:B------:R-:W4:Y:S01]  /*6c20*/  LDL.LU R3, [R1+0x330] ;  /* 0x0003300001037983 */ /* 0x000f220000300800 */
[C---:B------:R-:W-:Y:S01]  /*6c30*/  FFMA.FTZ R12, R13.reuse, R16, R12 ;  /* 0x000000100d0c7223 */ /* 0x040fe2000001000c */
[----:B------:R-:W-:Y:S01]  /*6c40*/  FFMA.FTZ R11, R13, R35, R11 ;  /* 0x000000230d0b7223 */ /* 0x000fe2000001000b */
[----:B--2---:R-:W-:Y:S02]  /*6c50*/  FADD.FTZ R19, R32, -UR28 ;  /* 0x8000001c20137e21 */ /* 0x004fe40008010000 */
[----:B------:R-:W2:Y:S01]  /*6c60*/  LDL.LU R32, [R1+0x414] ;  /* 0x0004140001207983 */ /* 0x000ea20000300800 */
[----:B---3--:R-:W-:-:S03]  /*6c70*/  FADD.FTZ R13, R5, -UR28 ;  /* 0x8000001c050d7e21 */ /* 0x008fc60008010000 */
[----:B------:R-:W3:Y:S01]  /*6c80*/  LDL.LU R5, [R1+0x40c] ;  /* 0x00040c0001057983 */ /* 0x000ee20000300800 */
[----:B------:R-:W-:Y:S01]  /*6c90*/  FADD.FTZ R18, R18, R16 ;  /* 0x0000001012127221 */ /* 0x000fe20000010000 */
[----:B------:R-:W-:Y:S01]  /*6ca0*/  FADD.FTZ R17, R17, R34 ;  /* 0x0000002211117221 */ /* 0x000fe20000010000 */
[----:B------:R-:W-:Y:S01]  /*6cb0*/  FMUL.FTZ R16, R25, R0 ;  /* 0x0000000019107220 */ /* 0x000fe20000410000 */
[----:B------:R-:W-:Y:S01]  /*6cc0*/  FMUL.FTZ R19, R19, UR16 ;  /* 0x0000001013137c20 */ /* 0x000fe20008410000 */
[----:B------:R-:W-:Y:S01]  /*6cd0*/  FFMA.FTZ R10, R14, R33, R10 ;  /* 0x000000210e0a7223 */ /* 0x000fe2000001000a */
[----:B------:R-:W3:Y:S01]  /*6ce0*/  LDL.LU R34, [R1+0x334] ;  /* 0x0003340001227983 */ /* 0x000ee20000300800 */
[----:B------:R-:W-:Y:S01]  /*6cf0*/  FADD.FTZ R14, R6, -UR28 ;  /* 0x8000001c060e7e21 */ /* 0x000fe20008010000 */
[C---:B------:R-:W-:Y:S01]  /*6d00*/  FFMA.FTZ R12, R19.reuse, R16, R12 ;  /* 0x00000010130c7223 */ /* 0x040fe2000001000c */
[----:B------:R-:W-:Y:S01]  /*6d10*/  FFMA.FTZ R10, R19, R0, R10 ;  /* 0x00000000130a7223 */ /* 0x000fe2000001000a */
[----:B------:R-:W3:Y:S01]  /*6d20*/  LDL.LU R6, [R1+0x408] ;  /* 0x0004080001067983 */ /* 0x000ee20000300800 */
[----:B----4-:R-:W-:Y:S01]  /*6d30*/  FADD.FTZ R19, R7, -UR28 ;  /* 0x8000001c07137e21 */ /* 0x010fe20008010000 */
[----:B------:R-:W-:-:S02]  /*6d40*/  FADD.FTZ R18, R16, R18 ;  /* 0x0000001210127221 */ /* 0x000fc40000010000 */
[----:B------:R-:W4:Y:S01]  /*6d50*/  LDL.LU R7, [R1+0x3f0] ;  /* 0x0003f00001077983 */ /* 0x000f220000300800 */
[----:B------:R-:W-:Y:S01]  /*6d60*/  FADD.FTZ R17, R17, R33 ;  /* 0x0000002111117221 */ /* 0x000fe20000010000 */
[----:B------:R-:W-:Y:S01]  /*6d70*/  FMUL.FTZ R16, R24, R2 ;  /* 0x0000000218107220 */ /* 0x000fe20000410000 */
[----:B------:R-:W-:Y:S01]  /*6d80*/  FMUL.FTZ R14, R14, UR16 ;  /* 0x000000100e0e7c20 */ /* 0x000fe20008410000 */
[----:B------:R-:W4:Y:S01]  /*6d90*/  LDL.LU R33, [R1+0x348] ;  /* 0x0003480001217983 */ /* 0x000f220000300800 */
[----:B------:R-:W-:Y:S01]  /*6da0*/  FADD.FTZ R15, R15, R35 ;  /* 0x000000230f0f7221 */ /* 0x000fe20000010000 */
[----:B------:R-:W-:Y:S01]  /*6db0*/  FADD.FTZ R18, R18, R16 ;  /* 0x0000001012127221 */ /* 0x000fe20000010000 */
[----:B------:R-:W-:Y:S01]  /*6dc0*/  FFMA.FTZ R12, R14, R16, R12 ;  /* 0x000000100e0c7223 */ /* 0x000fe2000001000c */
[----:B------:R-:W-:Y:S01]  /*6dd0*/  FMUL.FTZ R16, R25, R4 ;  /* 0x0000000419107220 */ /* 0x000fe20000410000 */
[----:B------:R-:W-:Y:S01]  /*6de0*/  FMUL.FTZ R13, R13, UR16 ;  /* 0x000000100d0d7c20 */ /* 0x000fe20008410000 */
[----:B------:R-:W4:Y:S01]  /*6df0*/  LDL.LU R35, [R1+0x358] ;  /* 0x0003580001237983 */ /* 0x000f220000300800 */
[----:B------:R-:W-:Y:S01]  /*6e00*/  FADD.FTZ R17, R17, R0 ;  /* 0x0000000011117221 */ /* 0x000fe20000010000 */
[----:B------:R-:W-:Y:S01]  /*6e10*/  FADD.FTZ R18, R16, R18 ;  /* 0x0000001210127221 */ /* 0x000fe20000010000 */
[----:B------:R-:W-:Y:S01]  /*6e20*/  FFMA.FTZ R12, R13, R16, R12 ;  /* 0x000000100d0c7223 */ /* 0x000fe2000001000c */
[-C--:B------:R-:W-:Y:S01]  /*6e30*/  FMUL.FTZ R16, R24, R3.reuse ;  /* 0x0000000318107220 */ /* 0x080fe20000410000 */
[----:B------:R-:W-:Y:S01]  /*6e40*/  FMUL.FTZ R19, R19, UR16 ;  /* 0x0000001013137c20 */ /* 0x000fe20008410000 */
[----:B------:R-:W-:Y:S01]  /*6e50*/  FFMA.FTZ R11, R14, R2, R11 ;  /* 0x000000020e0b7223 */ /* 0x000fe2000001000b */
[----:B------:R-:W4:Y:S02]  /*6e60*/  LDL.LU R0, [R1+0x35c] ;  /* 0x00035c0001007983 */ /* 0x000f240000300800 */
[C---:B------:R-:W-:Y:S01]  /*6e70*/  FFMA.FTZ R12, R19.reuse, R16, R12 ;  /* 0x00000010130c7223 */ /* 0x040fe2000001000c */
[----:B------:R-:W-:Y:S01]  /*6e80*/  FFMA.FTZ R11, R19, R3, R11 ;  /* 0x00000003130b7223 */ /* 0x000fe2000001000b */
[----:B------:R-:W-:Y:S01]  /*6e90*/  FADD.FTZ R17, R17, R4 ;  /* 0x0000000411117221 */ /* 0x000fe20000010000 */
[----:B------:R-:W-:-:S02]  /*6ea0*/  FFMA.FTZ R10, R13, R4, R10 ;  /* 0x000000040d0a7223 */ /* 0x000fc4000001000a */
[----:B------:R-:W4:Y:S01]  /*6eb0*/  LDL.LU R4, [R1+0x3e0] ;  /* 0x0003e00001047983 */ /* 0x000f220000300800 */
[----:B--2---:R-:W-:-:S03]  /*6ec0*/  FADD.FTZ R14, R32, -UR28 ;  /* 0x8000001c200e7e21 */ /* 0x004fc60008010000 */
[----:B------:R-:W2:Y:S01]  /*6ed0*/  LDL.LU R32, [R1+0x3f4] ;  /* 0x0003f40001207983 */ /* 0x000ea20000300800 */
[----:B---3--:R-:W-:-:S03]  /*6ee0*/  FADD.FTZ R19, R5, -UR28 ;  /* 0x8000001c05137e21 */ /* 0x008fc60008010000 */
[----:B------:R-:W3:Y:S01]  /*6ef0*/  LDL.LU R5, [R1+0x3e4] ;  /* 0x0003e40001057983 */ /* 0x000ee20000300800 */
[----:B------:R-:W-:Y:S01]  /*6f00*/  FADD.FTZ R15, R15, R2 ;  /* 0x000000020f0f7221 */ /* 0x000fe20000010000 */
[----:B------:R-:W-:Y:S01]  /*6f10*/  FADD.FTZ R18, R18, R16 ;  /* 0x0000001012127221 */ /* 0x000fe20000010000 */
[----:B------:R-:W-:Y:S01]  /*6f20*/  FMUL.FTZ R14, R14, UR16 ;  /* 0x000000100e0e7c20 */ /* 0x000fe20008410000 */
[----:B------:R-:W3:Y:S01]  /*6f30*/  LDL.LU R2, [R1+0x36c] ;  /* 0x00036c0001027983 */ /* 0x000ee20000300800 */
[-C--:B------:R-:W-:Y:S02]  /*6f40*/  FMUL.FTZ R16, R25, R34.reuse ;  /* 0x0000002219107220 */ /* 0x080fe40000410000 */
[----:B------:R-:W-:Y:S01]  /*6f50*/  FFMA.FTZ R10, R14, R34, R10 ;  /* 0x000000220e0a7223 */ /* 0x000fe2000001000a */
[----:B------:R-:W-:Y:S01]  /*6f60*/  FADD.FTZ R13, R6, -UR28 ;  /* 0x8000001c060d7e21 */ /* 0x000fe20008010000 */
[----:B------:R-:W-:Y:S01]  /*6f70*/  FFMA.FTZ R12, R14, R16, R12 ;  /* 0x000000100e0c7223 */ /* 0x000fe2000001000c */
[----:B------:R-:W3:Y:S01]  /*6f80*/  LDL.LU R6, [R1+0x37c] ;  /* 0x00037c0001067983 */ /* 0x000ee20000300800 */
[----:B----4-:R-:W-:Y:S01]  /*6f90*/  FADD.FTZ R14, R7, -UR28 ;  /* 0x8000001c070e7e21 */ /* 0x010fe20008010000 */
[----:B------:R-:W-:-:S02]  /*6fa0*/  FADD.FTZ R18, R16, R18 ;  /* 0x0000001210127221 */ /* 0x000fc40000010000 */
[----:B------:R-:W4:Y:S01]  /*6fb0*/  LDL.LU R7, [R1+0x3d0] ;  /* 0x0003d00001077983 */ /* 0x000f220000300800 */
[----:B------:R-:W-:Y:S01]  /*6fc0*/  FMUL.FTZ R13, R13, UR16 ;  /* 0x000000100d0d7c20 */ /* 0x000fe20008410000 */
[----:B------:R-:W-:Y:S01]  /*6fd0*/  FMUL.FTZ R16, R24, R33 ;  /* 0x0000002118107220 */ /* 0x000fe20000410000 */
[----:B------:R-:W-:Y:S02]  /*6fe0*/  FADD.FTZ R15, R15, R3 ;  /* 0x000000030f0f7221 */ /* 0x000fe40000010000 */
[----:B------:R-:W4:Y:S01]  /*6ff0*/  LDL.LU R3, [R1+0x388] ;  /* 0x0003880001037983 */ /* 0x000f220000300800 */
[----:B------:R-:W-:Y:S01]  /*7000*/  FADD.FTZ R18, R18, R16 ;  /* 0x0000001012127221 */ /* 0x000fe20000010000 */
[----:B------:R-:W-:Y:S01]  /*7010*/  FFMA.FTZ R12, R13, R16, R12 ;  /* 0x000000100d0c7223 */ /* 0x000fe2000001000c */
[----:B------:R-:W-:Y:S01]  /*7020*/  FMUL.FTZ R16, R25, R35 ;  /* 0x0000002319107220 */ /* 0x000fe20000410000 */
[----:B------:R-:W-:Y:S01]  /*7030*/  FMUL.FTZ R19, R19, UR16 ;  /* 0x0000001013137c20 */ /* 0x000fe20008410000 */
[----:B------:R-:W-:Y:S01]  /*7040*/  FADD.FTZ R17, R17, R34 ;  /* 0x0000002211117221 */ /* 0x000fe20000010000 */
[----:B------:R-:W-:Y:S01]  /*7050*/  FMUL.FTZ R14, R14, UR16 ;  /* 0x000000100e0e7c20 */ /* 0x000fe20008410000 */
[----:B------:R-:W-:Y:S01]  /*7060*/  FADD.FTZ R18, R16, R18 ;  /* 0x0000001210127221 */ /* 0x000fe20000010000 */
[----:B------:R-:W-:Y:S01]  /*7070*/  FFMA.FTZ R12, R19, R16, R12 ;  /* 0x00000010130c7223 */ /* 0x000fe2000001000c */
[----:B------:R-:W-:Y:S01]  /*7080*/  FFMA.FTZ R11, R13, R33, R11 ;  /* 0x000000210d0b7223 */ /* 0x000fe2000001000b */
[-C--:B------:R-:W-:Y:S01]  /*7090*/  FMUL.FTZ R16, R24, R0.reuse ;  /* 0x0000000018107220 */ /* 0x080fe20000410000 */
[----:B------:R-:W4:Y:S02]  /*70a0*/  LDL.LU R34, [R1+0x398] ;  /* 0x0003980001227983 */ /* 0x000f240000300800 */
[C---:B------:R-:W-:Y:S01]  /*70b0*/  FFMA.FTZ R11, R14.reuse, R0, R11 ;  /* 0x000000000e0b7223 */ /* 0x040fe2000001000b */
[----:B------:R-:W-:Y:S01]  /*70c0*/  FFMA.FTZ R12, R14, R16, R12 ;  /* 0x000000100e0c7223 */ /* 0x000fe2000001000c */
[----:B------:R-:W-:Y:S01]  /*70d0*/  FFMA.FTZ R10, R19, R35, R10 ;  /* 0x00000023130a7223 */ /* 0x000fe2000001000a */
[----:B------:R-:W-:-:S02]  /*70e0*/  FADD.FTZ R19, R4, -UR28 ;  /* 0x8000001c04137e21 */ /* 0x000fc40008010000 */
[----:B------:R-:W4:Y:S01]  /*70f0*/  LDL.LU R4, [R1+0x3c4] ;  /* 0x0003c40001047983 */ /* 0x000f220000300800 */
[----:B--2---:R-:W-:-:S03]  /*7100*/  FADD.FTZ R13, R32, -UR28 ;  /* 0x8000001c200d7e21 */ /* 0x004fc60008010000 */
[----:B------:R-:W2:Y:S01]  /*7110*/  LDL.LU R32, [R1+0x3d4] ;  /* 0x0003d40001207983 */ /* 0x000ea20000300800 */
[----:B---3--:R-:W-:-:S03]  /*7120*/  FADD.FTZ R14, R5, -UR28 ;  /* 0x8000001c050e7e21 */ /* 0x008fc60008010000 */
[----:B------:R-:W3:Y:S01]  /*7130*/  LDL.LU R5, [R1+0x3c8] ;  /* 0x0003c80001057983 */ /* 0x000ee20000300800 */
[----:B------:R-:W-:-:S03]  /*7140*/  FADD.FTZ R15, R15, R33 ;  /* 0x000000210f0f7221 */ /* 0x000fc60000010000 */
[----:B------:R-:W3:Y:S01]  /*7150*/  LDL.LU R33, [R1+0x3a8] ;  /* 0x0003a80001217983 */ /* 0x000ee20000300800 */
[----:B------:R-:W-:Y:S01]  /*7160*/  FADD.FTZ R18, R18, R16 ;  /* 0x0000001012127221 */ /* 0x000fe20000010000 */
[----:B------:R-:W-:Y:S01]  /*7170*/  FMUL.FTZ R16, R25, R2 ;  /* 0x0000000219107220 */ /* 0x000fe20000410000 */
[----:B------:R-:W-:Y:S01]  /*7180*/  FMUL.FTZ R13, R13, UR16 ;  /* 0x000000100d0d7c20 */ /* 0x000fe20008410000 */
[----:B------:R-:W-:Y:S02]  /*7190*/  FADD.FTZ R17, R17, R35 ;  /* 0x0000002311117221 */ /* 0x000fe40000010000 */
[----:B------:R-:W3:Y:S01]  /*71a0*/  LDL.LU R35, [R1+0x3ac] ;  /* 0x0003ac0001237983 */ /* 0x000ee20000300800 */
[----:B------:R-:W-:Y:S01]  /*71b0*/  FADD.FTZ R18, R16, R18 ;  /* 0x0000001210127221 */ /* 0x000fe20000010000 */
[----:B------:R-:W-:Y:S01]  /*71c0*/  FFMA.FTZ R12, R13, R16, R12 ;  /* 0x000000100d0c7223 */ /* 0x000fe2000001000c */
[----:B------:R-:W-:Y:S01]  /*71d0*/  FMUL.FTZ R16, R24, R6 ;  /* 0x0000000618107220 */ /* 0x000fe20000410000 */
[----:B------:R-:W-:Y:S01]  /*71e0*/  FMUL.FTZ R19, R19, UR16 ;  /* 0x0000001013137c20 */ /* 0x000fe20008410000 */
[----:B------:R-:W-:Y:S01]  /*71f0*/  FADD.FTZ R15, R15, R0 ;  /* 0x000000000f0f7221 */ /* 0x000fe20000010000 */
[----:B------:R-:W-:Y:S01]  /*7200*/  FFMA.FTZ R10, R13, R2, R10 ;  /* 0x000000020d0a7223 */ /* 0x000fe2000001000a */
[----:B------:R-:W-:Y:S01]  /*7210*/  FMUL.FTZ R14, R14, UR16 ;  /* 0x000000100e0e7c20 */ /* 0x000fe20008410000 */
[----:B------:R-:W-:Y:S01]  /*7220*/  FADD.FTZ R17, R17, R2 ;  /* 0x0000000211117221 */ /* 0x000fe20000010000 */
[----:B------:R-:W3:Y:S01]  /*7230*/  LDL.LU R0, [R1+0x3c0] ;  /* 0x0003c00001007983 */ /* 0x000ee20000300800 */
[----:B----4-:R-:W-:Y:S01]  /*7240*/  FADD.FTZ R13, R7, -UR28 ;  /* 0x8000001c070d7e21 */ /* 0x010fe20008010000 */
[----:B------:R-:W-:-:S02]  /*7250*/  FADD.FTZ R18, R18, R16 ;  /* 0x0000001012127221 */ /* 0x000fc40000010000 */
[----:B------:R-:W4:Y:S01]  /*7260*/  LDL.LU R7, [R1+0x3b4] ;  /* 0x0003b40001077983 */ /* 0x000f220000300800 */
[----:B------:R-:W-:Y:S01]  /*7270*/  FFMA.FTZ R12, R19, R16, R12 ;  /* 0x00000010130c7223 */ /* 0x000fe2000001000c */
[-C--:B------:R-:W-:Y:S01]  /*7280*/  FMUL.FTZ R16, R25, R3.reuse ;  /* 0x0000000319107220 */ /* 0x080fe20000410000 */
[----:B------:R-:W-:Y:S01]  /*7290*/  FADD.FTZ R17, R17, R3 ;  /* 0x0000000311117221 */ /* 0x000fe20000010000 */
[----:B------:R-:W-:Y:S01]  /*72a0*/  FFMA.FTZ R10, R14, R3, R10 ;  /* 0x000000030e0a7223 */ /* 0x000fe2000001000a */
[----:B------:R-:W-:Y:S01]  /*72b0*/  FADD.FTZ R15, R15, R6 ;  /* 0x000000060f0f7221 */ /* 0x000fe20000010000 */
[----:B------:R-:W4:Y:S01]  /*72c0*/  LDL.LU R3, [R1+0x3a0] ;  /* 0x0003a00001037983 */ /* 0x000f220000300800 */
[----:B------:R-:W-:Y:S01]  /*72d0*/  FFMA.FTZ R11, R19, R6, R11 ;  /* 0x00000006130b7223 */ /* 0x000fe2000001000b */
[----:B------:R-:W-:Y:S02]  /*72e0*/  FADD.FTZ R18, R16, R18 ;  /* 0x0000001210127221 */ /* 0x000fe40000010000 */
[----:B------:R-:W4:Y:S01]  /*72f0*/  LDL.LU R2, [R1+0x25c] ;  /* 0x00025c0001027983 */ /* 0x000f220000300800 */
[----:B------:R-:W-:-:S03]  /*7300*/  FFMA.FTZ R12, R14, R16, R12 ;  /* 0x000000100e0c7223 */ /* 0x000fc6000001000c */
[----:B------:R-:W4:Y:S01]  /*7310*/  LDL.LU R6, [R1+0x3cc] ;  /* 0x0003cc0001067983 */ /* 0x000f220000300800 */
[----:B------:R-:W-:Y:S01]  /*7320*/  FMUL.FTZ R16, R24, R34 ;  /* 0x0000002218107220 */ /* 0x000fe20000410000 */
[----:B------:R-:W-:-:S04]  /*7330*/  FMUL.FTZ R13, R13, UR16 ;  /* 0x000000100d0d7c20 */ /* 0x000fc80008410000 */
[C---:B------:R-:W-:Y:S01]  /*7340*/  FFMA.FTZ R12, R13.reuse, R16, R12 ;  /* 0x000000100d0c7223 */ /* 0x040fe2000001000c */
[----:B------:R-:W-:Y:S01]  /*7350*/  FFMA.FTZ R11, R13, R34, R11 ;  /* 0x000000220d0b7223 */ /* 0x000fe2000001000b */
[----:B------:R-:W-:Y:S02]  /*7360*/  FADD.FTZ R14, R4, -UR28 ;  /* 0x8000001c040e7e21 */ /* 0x000fe40008010000 */
[----:B------:R-:W4:Y:S01]  /*7370*/  LDL.LU R4, [R1+0x258] ;  /* 0x0002580001047983 */ /* 0x000f220000300800 */
[----:B--2---:R-:W-:-:S03]  /*7380*/  FADD.FTZ R19, R32, -UR28 ;  /* 0x8000001c20137e21 */ /* 0x004fc60008010000 */
[----:B------:R-:W2:Y:S01]  /*7390*/  LDL.LU R32, [R1+0x3b0] ;  /* 0x0003b00001207983 */ /* 0x000ea20000300800 */
[----:B---3--:R-:W-:-:S03]  /*73a0*/  FADD.FTZ R13, R5, -UR28 ;  /* 0x8000001c050d7e21 */ /* 0x008fc60008010000 */
[----:B------:R-:W3:Y:S01]  /*73b0*/  LDL.LU R5, [R1+0x3a4] ;  /* 0x0003a40001057983 */ /* 0x000ee20000300800 */
[----:B------:R-:W-:Y:S01]  /*73c0*/  FADD.FTZ R18, R18, R16 ;  /* 0x0000001012127221 */ /* 0x000fe20000010000 */
[----:B------:R-:W-:Y:S01]  /*73d0*/  FMUL.FTZ R16, R25, R33 ;  /* 0x0000002119107220 */ /* 0x000fe20000410000 */
[----:B------:R-:W-:Y:S01]  /*73e0*/  FMUL.FTZ R19, R19, UR16 ;  /* 0x0000001013137c20 */ /* 0x000fe20008410000 */
[----:B------:R-:W-:Y:S02]  /*73f0*/  FMUL.FTZ R14, R14, UR16 ;  /* 0x000000100e0e7c20 */ /* 0x000fe40008410000 */
[----:B------:R-:W-:Y:S01]  /*7400*/  FADD.FTZ R18, R16, R18 ;  /* 0x0000001210127221 */ /* 0x000fe20000010000 */
[----:B------:R-:W-:Y:S01]  /*7410*/  FFMA.FTZ R12, R19, R16, R12 ;  /* 0x00000010130c7223 */ /* 0x000fe2000001000c */
[----:B------:R-:W-:Y:S01]  /*7420*/  FMUL.FTZ R16, R24, R35 ;  /* 0x0000002318107220 */ /* 0x000fe20000410000 */
[----:B------:R-:W-:Y:S01]  /*7430*/  FADD.FTZ R15, R15, R34 ;  /* 0x000000220f0f7221 */ /* 0x000fe20000010000 */
[----:B------:R-:W-:Y:S01]  /*7440*/  FMUL.FTZ R13, R13, UR16 ;  /* 0x000000100d0d7c20 */ /* 0x000fe20008410000 */
[----:B------:R-:W-:Y:S01]  /*7450*/  FFMA.FTZ R10, R19, R33, R10 ;  /* 0x00000021130a7223 */ /* 0x000fe2000001000a */
[----:B------:R-:W-:Y:S01]  /*7460*/  FADD.FTZ R18, R18, R16 ;  /* 0x0000001012127221 */ /* 0x000fe20000010000 */
[----:B------:R-:W-:Y:S01]  /*7470*/  FFMA.FTZ R12, R14, R16, R12 ;  /* 0x000000100e0c7223 */ /* 0x000fe2000001000c */
[----:B------:R-:W3:Y:S01]  /*7480*/  LDL.LU R34, [R1+0x254] ;  /* 0x0002540001227983 */ /* 0x000ee20000300800 */
[-C--:B------:R-:W-:Y:S01]  /*7490*/  FMUL.FTZ R16, R25, R0.reuse ;  /* 0x0000000019107220 */ /* 0x080fe20000410000 */
[----:B------:R-:W-:Y:S01]  /*74a0*/  FFMA.FTZ R10, R13, R0, R10 ;  /* 0x000000000d0a7223 */ /* 0x000fe2000001000a */
[----:B----4-:R-:W-:-:S02]  /*74b0*/  FADD.FTZ R19, R7, -UR28 ;  /* 0x8000001c07137e21 */ /* 0x010fc40008010000 */
[----:B------:R-:W4:Y:S01]  /*74c0*/  LDL.LU R7, [R1+0x390] ;  /* 0x0003900001077983 */ /* 0x000f220000300800 */
[----:B------:R-:W-:Y:S01]  /*74d0*/  FFMA.FTZ R12, R13, R16, R12 ;  /* 0x000000100d0c7223 */ /* 0x000fe2000001000c */
[----:B------:R-:W-:Y:S01]  /*74e0*/  FADD.FTZ R17, R17, R33 ;  /* 0x0000002111117221 */ /* 0x000fe20000010000 */
[----:B------:R-:W-:Y:S01]  /*74f0*/  FMUL.FTZ R19, R19, UR16 ;  /* 0x0000001013137c20 */ /* 0x000fe20008410000 */
[----:B------:R-:W-:Y:S01]  /*7500*/  FADD.FTZ R13, R3, -UR28 ;  /* 0x8000001c030d7e21 */ /* 0x000fe20008010000 */
[----:B------:R-:W-:Y:S01]  /*7510*/  FADD.FTZ R15, R15, R35 ;  /* 0x000000230f0f7221 */ /* 0x000fe20000010000 */
[----:B------:R-:W-:Y:S01]  /*7520*/  FFMA.FTZ R11, R14, R35, R11 ;  /* 0x000000230e0b7223 */ /* 0x000fe2000001000b */
[----:B------:R-:W4:Y:S01]  /*7530*/  LDL.LU R33, [R1+0x250] ;  /* 0x0002500001217983 */ /* 0x000f220000300800 */
[----:B------:R-:W-:-:S03]  /*7540*/  FADD.FTZ R18, R16, R18 ;  /* 0x0000001210127221 */ /* 0x000fc60000010000 */
[----:B------:R-:W4:Y:S01]  /*7550*/  LDL.LU R3, [R1+0x380] ;  /* 0x0003800001037983 */ /* 0x000f220000300800 */
[-C--:B------:R-:W-:Y:S01]  /*7560*/  FMUL.FTZ R16, R24, R2.reuse ;  /* 0x0000000218107220 */ /* 0x080fe20000410000 */
[----:B------:R-:W-:Y:S01]  /*7570*/  FADD.FTZ R14, R6, -UR28 ;  /* 0x8000001c060e7e21 */ /* 0x000fe20008010000 */
[----:B------:R-:W-:Y:S01]  /*7580*/  FADD.FTZ R15, R15, R2 ;  /* 0x000000020f0f7221 */ /* 0x000fe20000010000 */
[----:B------:R-:W-:Y:S01]  /*7590*/  FFMA.FTZ R11, R19, R2, R11 ;  /* 0x00000002130b7223 */ /* 0x000fe2000001000b */
[----:B------:R-:W4:Y:S04]  /*75a0*/  LDL.LU R6, [R1+0x394] ;  /* 0x0003940001067983 */ /* 0x000f280000300800 */
[----:B------:R-:W4:Y:S01]  /*75b0*/  LDL.LU R2, [R1+0x384] ;  /* 0x0003840001027983 */ /* 0x000f220000300800 */
[----:B------:R-:W-:-:S03]  /*75c0*/  FADD.FTZ R18, R18, R16 ;  /* 0x0000001012127221 */ /* 0x000fc60000010000 */
[----:B------:R-:W4:Y:S01]  /*75d0*/  LDL.LU R35, [R1+0x24c] ;  /* 0x00024c0001237983 */ /* 0x000f220000300800 */
[----:B------:R-:W-:Y:S01]  /*75e0*/  FFMA.FTZ R12, R19, R16, R12 ;  /* 0x00000010130c7223 */ /* 0x000fe2000001000c */
[----:B------:R-:W-:Y:S01]  /*75f0*/  FMUL.FTZ R14, R14, UR16 ;  /* 0x000000100e0e7c20 */ /* 0x000fe20008410000 */
[----:B------:R-:W-:Y:S01]  /*7600*/  FADD.FTZ R17, R17, R0 ;  /* 0x0000000011117221 */ /* 0x000fe20000010000 */
[----:B------:R-:W-:Y:S01]  /*7610*/  FMUL.FTZ R13, R13, UR16 ;  /* 0x000000100d0d7c20 */ /* 0x000fe20008410000 */
[----:B------:R-:W4:Y:S01]  /*7620*/  LDL.LU R0, [R1+0x248] ;  /* 0x0002480001007983 */ /* 0x000f220000300800 */
[----:B------:R-:W-:Y:S02]  /*7630*/  FADD.FTZ R15, R15, R4 ;  /* 0x000000040f0f7221 */ /* 0x000fe40000010000 */
[----:B------:R-:W-:Y:S01]  /*7640*/  FFMA.FTZ R11, R13, R4, R11 ;  /* 0x000000040d0b7223 */ /* 0x000fe2000001000b */
[----:B--2---:R-:W-:-:S04]  /*7650*/  FMUL.FTZ R16, R25, R32 ;  /* 0x0000002019107220 */ /* 0x004fc80000410000 */
[----:B------:R-:W-:Y:S01]  /*7660*/  FADD.FTZ R18, R16, R18 ;  /* 0x0000001210127221 */ /* 0x000fe20000010000 */
[----:B------:R-:W-:Y:S01]  /*7670*/  FFMA.FTZ R12, R14, R16, R12 ;  /* 0x000000100e0c7223 */ /* 0x000fe2000001000c */
[----:B---3--:R-:W-:Y:S02]  /*7680*/  FADD.FTZ R19, R5, -UR28 ;  /* 0x8000001c05137e21 */ /* 0x008fe40008010000 */
[----:B------:R-:W2:Y:S01]  /*7690*/  LDL.LU R5, [R1+0x370] ;  /* 0x0003700001057983 */ /* 0x000ea20000300800 */
[----:B------:R-:W-:-:S03]  /*76a0*/  FMUL.FTZ R16, R24, R4 ;  /* 0x0000000418107220 */ /* 0x000fc60000410000 */
[----:B------:R-:W3:Y:S01]  /*76b0*/  LDL.LU R4, [R1+0x374] ;  /* 0x0003740001047983 */ /* 0x000ee20000300800 */
[----:B------:R-:W-:Y:S01]  /*76c0*/  FADD.FTZ R18, R18, R16 ;  /* 0x0000001012127221 */ /* 0x000fe20000010000 */
[----:B------:R-:W-:Y:S01]  /*76d0*/  FFMA.FTZ R12, R13, R16, R12 ;  /* 0x000000100d0c7223 */ /* 0x000fe2000001000c */
[----:B------:R-:W-:Y:S01]  /*76e0*/  FMUL.FTZ R19, R19, UR16 ;  /* 0x0000001013137c20 */ /* 0x000fe20008410000 */
[----:B------:R-:W-:Y:S01]  /*76f0*/  FADD.FTZ R17, R17, R32 ;  /* 0x0000002011117221 */ /* 0x000fe20000010000 */
[----:B------:R-:W-:Y:S02]  /*7700*/  FFMA.FTZ R10, R14, R32, R10 ;  /* 0x000000200e0a7223 */ /* 0x000fe4000001000a */
[----:B------:R-:W3:Y:S01]  /*7710*/  LDL.LU R32, [R1+0x244] ;  /* 0x0002440001207983 */ /* 0x000ee20000300800 */
[-C--:B------:R-:W-:Y:S01]  /*7720*/  FMUL.FTZ R16, R25, R34.reuse ;  /* 0x0000002219107220 */ /* 0x080fe20000410000 */
[----:B------:R-:W-:-:S03]  /*7730*/  FFMA.FTZ R10, R19, R34, R10 ;  /* 0x00000022130a7223 */ /* 0x000fc6000001000a */
[----:B------:R-:W-:Y:S01]  /*7740*/  FADD.FTZ R18, R16, R18 ;  /* 0x0000001210127221 */ /* 0x000fe20000010000 */
[----:B------:R-:W-:Y:S01]  /*7750*/  FFMA.FTZ R12, R19, R16, R12 ;  /* 0x00000010130c7223 */ /* 0x000fe2000001000c */
[----:B----4-:R-:W-:Y:S02]  /*7760*/  FADD.FTZ R14, R7, -UR28 ;  /* 0x8000001c070e7e21 */ /* 0x010fe40008010000 */
[----:B------:R-:W4:Y:S02]  /*7770*/  LDL.LU R7, [R1+0x240] ;  /* 0x0002400001077983 */ /* 0x000f240000300800 */
[----:B------:R-:W-:Y:S01]  /*7780*/  FMUL.FTZ R14, R14, UR16 ;  /* 0x000000100e0e7c20 */ /* 0x000fe20008410000 */
[-C--:B------:R-:W-:Y:S01]  /*7790*/  FMUL.FTZ R16, R24, R33.reuse ;  /* 0x0000002118107220 */ /* 0x080fe20000410000 */
[----:B------:R-:W-:Y:S02]  /*77a0*/  FADD.FTZ R19, R3, -UR28 ;  /* 0x8000001c03137e21 */ /* 0x000fe40008010000 */
[----:B------:R-:W4:Y:S01]  /*77b0*/  LDL.LU R3, [R1+0x3e8] ;  /* 0x0003e80001037983 */ /* 0x000f220000300800 */
[C---:B------:R-:W-:Y:S01]  /*77c0*/  FFMA.FTZ R12, R14.reuse, R16, R12 ;  /* 0x000000100e0c7223 */ /* 0x040fe2000001000c */
[----:B------:R-:W-:Y:S01]  /*77d0*/  FFMA.FTZ R11, R14, R33, R11 ;  /* 0x000000210e0b7223 */ /* 0x000fe2000001000b */
[----:B------:R-:W-:Y:S01]  /*77e0*/  FADD.FTZ R13, R6, -UR28 ;  /* 0x8000001c060d7e21 */ /* 0x000fe20008010000 */
[----:B------:R-:W-:Y:S01]  /*77f0*/  FADD.FTZ R18, R18, R16 ;  /* 0x0000001012127221 */ /* 0x000fe20000010000 */
[----:B------:R-:W4:Y:S01]  /*7800*/  LDL.LU R6, [R1+0x234] ;  /* 0x0002340001067983 */ /* 0x000f220000300800 */
[----:B------:R-:W-:-:S03]  /*7810*/  FADD.FTZ R14, R2, -UR28 ;  /* 0x8000001c020e7e21 */ /* 0x000fc60008010000 */
[----:B------:R-:W4:Y:S01]  /*7820*/  LDL.LU R2, [R1+0x3ec] ;  /* 0x0003ec0001027983 */ /* 0x000f220000300800 */
[----:B------:R-:W-:Y:S01]  /*7830*/  FMUL.FTZ R13, R13, UR16 ;  /* 0x000000100d0d7c20 */ /* 0x000fe20008410000 */
[-C--:B------:R-:W-:Y:S01]  /*7840*/  FMUL.FTZ R16, R25, R35.reuse ;  /* 0x0000002319107220 */ /* 0x080fe20000410000 */
[----:B------:R-:W-:Y:S01]  /*7850*/  FADD.FTZ R17, R17, R34 ;  /* 0x0000002211117221 */ /* 0x000fe20000010000 */
[----:B------:R-:W-:Y:S01]  /*7860*/  FMUL.FTZ R19, R19, UR16 ;  /* 0x0000001013137c20 */ /* 0x000fe20008410000 */
[C---:B------:R-:W-:Y:S01]  /*7870*/  FFMA.FTZ R10, R13.reuse, R35, R10 ;  /* 0x000000230d0a7223 */ /* 0x040fe2000001000a */
[----:B------:R-:W-:Y:S01]  /*7880*/  FADD.FTZ R18, R16, R18 ;  /* 0x0000001210127221 */ /* 0x000fe20000010000 */
[----:B------:R-:W-:Y:S01]  /*7890*/  FFMA.FTZ R12, R13, R16, R12 ;  /* 0x000000100d0c7223 */ /* 0x000fe2000001000c */
[-C--:B------:R-:W-:Y:S01]  /*78a0*/  FMUL.FTZ R16, R24, R0.reuse ;  /* 0x0000000018107220 */ /* 0x080fe20000410000 */
[----:B------:R-:W4:Y:S01]  /*78b0*/  LDL.LU R34, [R1+0x230] ;  /* 0x0002300001227983 */ /* 0x000f220000300800 */
[----:B------:R-:W-:-:S02]  /*78c0*/  FFMA.FTZ R11, R19, R0, R11 ;  /* 0x00000000130b7223 */ /* 0x000fc4000001000b */
[----:B------:R-:W-:Y:S01]  /*78d0*/  FFMA.FTZ R12, R19, R16, R12 ;  /* 0x00000010130c7223 */ /* 0x000fe2000001000c */
[----:B--2---:R-:W-:Y:S02]  /*78e0*/  FADD.FTZ R13, R5, -UR28 ;  /* 0x8000001c050d7e21 */ /* 0x004fe40008010000 */
[----:B------:R-:W2:Y:S01]  /*78f0*/  LDL.LU R5, [R1+0x3f8] ;  /* 0x0003f80001057983 */ /* 0x000ea20000300800 */
[----:B---3--:R-:W-:-:S03]  /*7900*/  FADD.FTZ R19, R4, -UR28 ;  /* 0x8000001c04137e21 */ /* 0x008fc60008010000 */
[----:B------:R-:W3:Y:S01]  /*7910*/  LDL.LU R4, [R1+0x3fc] ;  /* 0x0003fc0001047983 */ /* 0x000ee20000300800 */
[----:B------:R-:W-:-:S03]  /*7920*/  FADD.FTZ R15, R15, R33 ;  /* 0x000000210f0f7221 */ /* 0x000fc60000010000 */
[----:B------:R-:W3:Y:S01]  /*7930*/  LDL.LU R33, [R1+0x22c] ;  /* 0x00022c0001217983 */ /* 0x000ee20000300800 */
[----:B------:R-:W-:Y:S01]  /*7940*/  FADD.FTZ R18, R18, R16 ;  /* 0x0000001012127221 */ /* 0x000fe20000010000 */
[----:B------:R-:W-:Y:S01]  /*7950*/  FADD.FTZ R17, R17, R35 ;  /* 0x0000002311117221 */ /* 0x000fe20000010000 */
[----:B------:R-:W-:Y:S01]  /*7960*/  FMUL.FTZ R16, R25, R32 ;  /* 0x0000002019107220 */ /* 0x000fe20000410000 */
[----:B------:R-:W-:Y:S01]  /*7970*/  FMUL.FTZ R14, R14, UR16 ;  /* 0x000000100e0e7c20 */ /* 0x000fe20008410000 */
[----:B------:R-:W3:Y:S01]  /*7980*/  LDL.LU R35, [R1+0x228] ;  /* 0x0002280001237983 */ /* 0x000ee20000300800 */
[----:B------:R-:W-:Y:S01]  /*7990*/  FADD.FTZ R17, R17, R32 ;  /* 0x0000002011117221 */ /* 0x000fe20000010000 */
[----:B------:R-:W-:Y:S01]  /*79a0*/  FADD.FTZ R18, R16, R18 ;  /* 0x0000001210127221 */ /* 0x000fe20000010000 */
[C---:B------:R-:W-:Y:S01]  /*79b0*/  FFMA.FTZ R12, R14.reuse, R16, R12 ;  /* 0x000000100e0c7223 */ /* 0x040fe2000001000c */
[----:B------:R-:W-:Y:S01]  /*79c0*/  FFMA.FTZ R10, R14, R32, R10 ;  /* 0x000000200e0a7223 */ /* 0x000fe2000001000a */
[----:B------:R-:W-:Y:S01]  /*79d0*/  FMUL.FTZ R13, R13, UR16 ;  /* 0x000000100d0d7c20 */ /* 0x000fe20008410000 */
[----:B------:R-:W-:Y:S01]  /*79e0*/  FADD.FTZ R15, R15, R0 ;  /* 0x000000000f0f7221 */ /* 0x000fe20000010000 */
[----:B------:R-:W3:Y:S01]  /*79f0*/  LDL.LU R32, [R1+0x224] ;  /* 0x0002240001207983 */ /* 0x000ee20000300800 */
[-C--:B----4-:R-:W-:Y:S01]  /*7a00*/  FMUL.FTZ R16, R24, R7.reuse ;  /* 0x0000000718107220 */ /* 0x090fe20000410000 */
[----:B------:R-:W-:Y:S01]  /*7a10*/  FFMA.FTZ R11, R13, R7, R11 ;  /* 0x000000070d0b7223 */ /* 0x000fe2000001000b */
[----:B------:R-:W-:Y:S01]  /*7a20*/  FADD.FTZ R15, R15, R7 ;  /* 0x000000070f0f7221 */ /* 0x000fe20000010000 */
[----:B------:R-:W-:Y:S01]  /*7a30*/  FMUL.FTZ R19, R19, UR16 ;  /* 0x0000001013137c20 */ /* 0x000fe20008410000 */
[----:B------:R-:W-:Y:S01]  /*7a40*/  FFMA.FTZ R12, R13, R16, R12 ;  /* 0x000000100d0c7223 */ /* 0x000fe2000001000c */
[----:B------:R-:W4:Y:S01]  /*7a50*/  LDL.LU R7, [R1+0x220] ;  /* 0x0002200001077983 */ /* 0x000f220000300800 */
[----:B------:R-:W-:-:S03]  /*7a60*/  FADD.FTZ R14, R3, -UR28 ;  /* 0x8000001c030e7e21 */ /* 0x000fc60008010000 */
[----:B------:R-:W4:Y:S04]  /*7a70*/  LDL.LU R0, [R1+0x42c] ;  /* 0x00042c0001007983 */ /* 0x000f280000300800 */
[----:B------:R-:W4:Y:S01]  /*7a80*/  LDL.LU R3, [R1+0x420] ;  /* 0x0004200001037983 */ /* 0x000f220000300800 */
[----:B------:R-:W-:Y:S01]  /*7a90*/  FADD.FTZ R18, R18, R16 ;  /* 0x0000001012127221 */ /* 0x000fe20000010000 */
[----:B------:R-:W-:Y:S02]  /*7aa0*/  FADD.FTZ R13, R2, -UR28 ;  /* 0x8000001c020d7e21 */ /* 0x000fe40008010000 */
[----:B------:R-:W4:Y:S01]  /*7ab0*/  LDL.LU R2, [R1+0x424] ;  /* 0x0004240001027983 */ /* 0x000f220000300800 */
[-C--:B------:R-:W-:Y:S01]  /*7ac0*/  FMUL.FTZ R16, R25, R6.reuse ;  /* 0x0000000619107220 */ /* 0x080fe20000410000 */
[----:B------:R-:W-:Y:S01]  /*7ad0*/  FADD.FTZ R17, R17, R6 ;  /* 0x0000000611117221 */ /* 0x000fe20000010000 */
[C---:B------:R-:W-:Y:S01]  /*7ae0*/  FFMA.FTZ R10, R19.reuse, R6, R10 ;  /* 0x00000006130a7223 */ /* 0x040fe2000001000a */
[----:B------:R-:W-:Y:S01]  /*7af0*/  FMUL.FTZ R14, R14, UR16 ;  /* 0x000000100e0e7c20 */ /* 0x000fe20008410000 */
[----:B------:R-:W4:Y:S01]  /*7b00*/  LDL.LU R6, [R1+0x338] ;  /* 0x0003380001067983 */ /* 0x000f220000300800 */
[----:B------:R-:W-:Y:S01]  /*7b10*/  FADD.FTZ R18, R16, R18 ;  /* 0x0000001210127221 */ /* 0x000fe20000010000 */
[----:B------:R-:W-:Y:S01]  /*7b20*/  FFMA.FTZ R12, R19, R16, R12 ;  /* 0x00000010130c7223 */ /* 0x000fe2000001000c */
[-C--:B------:R-:W-:Y:S01]  /*7b30*/  FMUL.FTZ R16, R24, R34.reuse ;  /* 0x0000002218107220 */ /* 0x080fe20000410000 */
[----:B------:R-:W-:Y:S01]  /*7b40*/  FADD.FTZ R15, R15, R34 ;  /* 0x000000220f0f7221 */ /* 0x000fe20000010000 */
[----:B------:R-:W-:-:S02]  /*7b50*/  FFMA.FTZ R11, R14, R34, R11 ;  /* 0x000000220e0b7223 */ /* 0x000fc4000001000b */
[----:B------:R-:W4:Y:S01]  /*7b60*/  LDL.LU R34, [R1+0x430] ;  /* 0x0004300001227983 */ /* 0x000f220000300800 */
[----:B------:R-:W-:Y:S01]  /*7b70*/  FFMA.FTZ R12, R14, R16, R12 ;  /* 0x000000100e0c7223 */ /* 0x000fe2000001000c */
[----:B--2---:R-:W-:Y:S02]  /*7b80*/  FADD.FTZ R19, R5, -UR28 ;  /* 0x8000001c05137e21 */ /* 0x004fe40008010000 */
        /* <DEDUP_REMOVED lines=8> */
[C---:B------:R-:W-:Y:S01]  /*7c10*/  FFMA.FTZ R12, R13.reuse, R16, R12 ;  /* 0x000000100d0c7223 */ /* 0x040fe2000001000c */
[----:B------:R-:W-:Y:S01]  /*7c20*/  FMUL.FTZ R16, R24, R35 ;  /* 0x0000002318107220 */ /* 0x000fe20000410000 */
[----:B------:R-:W-:Y:S01]  /*7c30*/  FMUL.FTZ R14, R14, UR16 ;  /* 0x000000100e0e7c20 */ /* 0x000fe20008410000 */
[----:B------:R-:W-:-:S02]  /*7c40*/  FFMA.FTZ R10, R13, R33, R10 ;  /* 0x000000210d0a7223 */ /* 0x000fc4000001000a */
[----:B------:R-:W-:Y:S01]  /*7c50*/  FADD.FTZ R18, R18, R16 ;  /* 0x0000001012127221 */ /* 0x000fe20000010000 */
[----:B------:R-:W-:Y:S01]  /*7c60*/  FFMA.FTZ R12, R19, R16, R12 ;  /* 0x00000010130c7223 */ /* 0x000fe2000001000c */
[----:B------:R-:W-:Y:S01]  /*7c70*/  FMUL.FTZ R16, R25, R32 ;  /* 0x0000002019107220 */ /* 0x000fe20000410000 */
[----:B------:R-:W-:-:S03]  /*7c80*/  FFMA.FTZ R11, R19, R35, R11 ;  /* 0x00000023130b7223 */ /* 0x000fc6000001000b */
[----:B------:R-:W-:Y:S01]  /*7c90*/  FADD.FTZ R18, R16, R18 ;  /* 0x0000001210127221 */ /* 0x000fe20000010000 */
[----:B------:R-:W-:Y:S01]  /*7ca0*/  FFMA.FTZ R12, R14, R16, R12 ;  /* 0x000000100e0c7223 */ /* 0x000fe2000001000c */
[-C--:B----4-:R-:W-:Y:S01]  /*7cb0*/  FMUL.FTZ R16, R24, R7.reuse ;  /* 0x0000000718107220 */ /* 0x090fe20000410000 */
[----:B------:R-:W-:Y:S01]  /*7cc0*/  FADD.FTZ R17, R17, R33 ;  /* 0x0000002111117221 */ /* 0x000fe20000010000 */
[----:B------:R-:W-:Y:S01]  /*7cd0*/  FFMA.FTZ R10, R14, R32, R10 ;  /* 0x000000200e0a7223 */ /* 0x000fe2000001000a */
[----:B------:R-:W4:Y:S01]  /*7ce0*/  LDL.LU R33, [R1+0x438] ;  /* 0x0004380001217983 */ /* 0x000f220000300800 */
[----:B------:R-:W-:Y:S01]  /*7cf0*/  FADD.FTZ R13, R3, -UR28 ;  /* 0x8000001c030d7e21 */ /* 0x000fe20008010000 */
[----:B------:R-:W-:Y:S01]  /*7d00*/  FADD.FTZ R18, R18, R16 ;  /* 0x0000001012127221 */ /* 0x000fe20000010000 */
[----:B------:R-:W-:Y:S02]  /*7d10*/  FADD.FTZ R19, R2, -UR28 ;  /* 0x8000001c02137e21 */ /* 0x000fe40008010000 */
[----:B------:R-:W-:Y:S01]  /*7d20*/  FMUL.FTZ R13, R13, UR16 ;  /* 0x000000100d0d7c20 */ /* 0x000fe20008410000 */
[----:B------:R-:W-:Y:S01]  /*7d30*/  FADD.FTZ R14, R0, -UR28 ;  /* 0x8000001c000e7e21 */ /* 0x000fe20008010000 */
[----:B------:R-:W4:Y:S01]  /*7d40*/  LDL.LU R3, [R1+0x310] ;  /* 0x0003100001037983 */ /* 0x000f220000300800 */
[----:B------:R-:W-:Y:S01]  /*7d50*/  FMUL.FTZ R19, R19, UR16 ;  /* 0x0000001013137c20 */ /* 0x000fe20008410000 */
[----:B------:R-:W-:Y:S01]  /*7d60*/  FFMA.FTZ R12, R13, R16, R12 ;  /* 0x000000100d0c7223 */ /* 0x000fe2000001000c */
[----:B------:R-:W-:Y:S01]  /*7d70*/  FMUL.FTZ R16, R25, R6 ;  /* 0x0000000619107220 */ /* 0x000fe20000410000 */
[----:B------:R-:W-:Y:S01]  /*7d80*/  FFMA.FTZ R11, R13, R7, R11 ;  /* 0x000000070d0b7223 */ /* 0x000fe2000001000b */
[----:B------:R-:W-:Y:S01]  /*7d90*/  FMUL.FTZ R14, R14, UR16 ;  /* 0x000000100e0e7c20 */ /* 0x000fe20008410000 */
[----:B------:R-:W-:Y:S01]  /*7da0*/  FADD.FTZ R15, R15, R35 ;  /* 0x000000230f0f7221 */ /* 0x000fe20000010000 */
[----:B------:R-:W-:Y:S01]  /*7db0*/  FADD.FTZ R18, R16, R18 ;  /* 0x0000001210127221 */ /* 0x000fe20000010000 */
[C---:B------:R-:W-:Y:S01]  /*7dc0*/  FFMA.FTZ R12, R19.reuse, R16, R12 ;  /* 0x00000010130c7223 */ /* 0x040fe2000001000c */
[----:B------:R-:W-:Y:S01]  /*7dd0*/  FADD.FTZ R13, R34, -UR28 ;  /* 0x8000001c220d7e21 */ /* 0x000fe20008010000 */
[----:B------:R-:W4:Y:S01]  /*7de0*/  LDL.LU R35, [R1+0x444] ;  /* 0x0004440001237983 */ /* 0x000f220000300800 */
[----:B------:R-:W-:-:S02]  /*7df0*/  FFMA.FTZ R10, R19, R6, R10 ;  /* 0x00000006130a7223 */ /* 0x000fc4000001000a */
[----:B------:R-:W-:Y:S01]  /*7e00*/  FMUL.FTZ R13, R13, UR16 ;  /* 0x000000100d0d7c20 */ /* 0x000fe20008410000 */
[----:B------:R-:W4:Y:S04]  /*7e10*/  LDL.LU R2, [R1+0x314] ;  /* 0x0003140001027983 */ /* 0x000f280000300800 */
[----:B------:R-:W4:Y:S04]  /*7e20*/  LDL.LU R0, [R1+0x300] ;  /* 0x0003000001007983 */ /* 0x000f280000300800 */
[----:B------:R-:W4:Y:S01]  /*7e30*/  LDL.LU R34, [R1+0x304] ;  /* 0x0003040001227983 */ /* 0x000f220000300800 */
[----:B--2---:R-:W-:-:S04]  /*7e40*/  FMUL.FTZ R16, R24, R5 ;  /* 0x0000000518107220 */ /* 0x004fc80000410000 */
[----:B------:R-:W-:Y:S01]  /*7e50*/  FADD.FTZ R18, R18, R16 ;  /* 0x0000001012127221 */ /* 0x000fe20000010000 */
[----:B------:R-:W-:Y:S01]  /*7e60*/  FFMA.FTZ R12, R14, R16, R12 ;  /* 0x000000100e0c7223 */ /* 0x000fe2000001000c */
[-C--:B---3--:R-:W-:Y:S01]  /*7e70*/  FMUL.FTZ R16, R25, R4.reuse ;  /* 0x0000000419107220 */ /* 0x088fe20000410000 */
[----:B------:R-:W-:-:S03]  /*7e80*/  FFMA.FTZ R10, R13, R4, R10 ;  /* 0x000000040d0a7223 */ /* 0x000fc6000001000a */
[----:B------:R-:W-:Y:S02]  /*7e90*/  FFMA.FTZ R12, R13, R16, R12 ;  /* 0x000000100d0c7223 */ /* 0x000fe4000001000c */
[----:B------:R-:W2:Y:S01]  /*7ea0*/  LDL.LU R13, [R1+0x44c] ;  /* 0x00044c00010d7983 */ /* 0x000ea20000300800 */
[----:B------:R-:W-:Y:S01]  /*7eb0*/  FADD.FTZ R18, R16, R18 ;  /* 0x0000001210127221 */ /* 0x000fe20000010000 */
[----:B------:R-:W-:Y:S01]  /*7ec0*/  FFMA.FTZ R11, R14, R5, R11 ;  /* 0x000000050e0b7223 */ /* 0x000fe2000001000b */
[----:B----4-:R-:W-:Y:S02]  /*7ed0*/  FADD.FTZ R19, R33, -UR28 ;  /* 0x8000001c21137e21 */ /* 0x010fe40008010000 */
[----:B------:R-:W3:Y:S02]  /*7ee0*/  LDL.LU R33, [R1+0x218] ;  /* 0x0002180001217983 */ /* 0x000ee40000300800 */
[----:B------:R-:W-:Y:S01]  /*7ef0*/  FMUL.FTZ R19, R19, UR16 ;  /* 0x0000001013137c20 */ /* 0x000fe20008410000 */
[----:B------:R-:W-:-:S03]  /*7f00*/  FMUL.FTZ R16, R24, R3 ;  /* 0x0000000318107220 */ /* 0x000fc60000410000 */
[C---:B------:R-:W-:Y:S01]  /*7f10*/  FFMA.FTZ R11, R19.reuse, R3, R11 ;  /* 0x00000003130b7223 */ /* 0x040fe2000001000b */
[----:B------:R-:W-:Y:S02]  /*7f20*/  FFMA.FTZ R12, R19, R16, R12 ;  /* 0x00000010130c7223 */ /* 0x000fe4000001000c */
[----:B------:R-:W4:Y:S01]  /*7f30*/  LDL.LU R19, [R1+0x45c] ;  /* 0x00045c0001137983 */ /* 0x000f220000300800 */
[----:B------:R-:W-:Y:S01]  /*7f40*/  FADD.FTZ R14, R35, -UR28 ;  /* 0x8000001c230e7e21 */ /* 0x000fe20008010000 */
[----:B------:R-:W-:Y:S02]  /*7f50*/  FADD.FTZ R18, R18, R16 ;  /* 0x0000001012127221 */ /* 0x000fe40000010000 */
[----:B------:R-:W3:Y:S01]  /*7f60*/  LDL.LU R35, [R1+0x280] ;  /* 0x0002800001237983 */ /* 0x000ee20000300800 */
[----:B------:R-:W-:Y:S01]  /*7f70*/  FMUL.FTZ R14, R14, UR16 ;  /* 0x000000100e0e7c20 */ /* 0x000fe20008410000 */
[----:B------:R-:W-:-:S03]  /*7f80*/  FMUL.FTZ R16, R25, R2 ;  /* 0x0000000219107220 */ /* 0x000fc60000410000 */
[----:B------:R-:W-:Y:S01]  /*7f90*/  FFMA.FTZ R10, R14, R2, R10 ;  /* 0x000000020e0a7223 */ /* 0x000fe2000001000a */
[----:B------:R-:W-:Y:S01]  /*7fa0*/  FADD.FTZ R18, R16, R18 ;  /* 0x0000001210127221 */ /* 0x000fe20000010000 */
[----:B------:R-:W-:Y:S01]  /*7fb0*/  FFMA.FTZ R12, R14, R16, R12 ;  /* 0x000000100e0c7223 */ /* 0x000fe2000001000c */
[----:B------:R-:W-:Y:S01]  /*7fc0*/  FMUL.FTZ R16, R24, R0 ;  /* 0x0000000018107220 */ /* 0x000fe20000410000 */
[----:B------:R-:W3:Y:S01]  /*7fd0*/  LDL.LU R14, [R1+0x28c] ;  /* 0x00028c00010e7983 */ /* 0x000ee20000300800 */
[----:B--2---:R-:W-:-:S04]  /*7fe0*/  FADD.FTZ R13, R13, -UR28 ;  /* 0x8000001c0d0d7e21 */ /* 0x004fc80008010000 */
[----:B------:R-:W-:-:S04]  /*7ff0*/  FMUL.FTZ R13, R13, UR16 ;  /* 0x000000100d0d7c20 */ /* 0x000fc80008410000 */
[C---:B------:R-:W-:Y:S01]  /*8000*/  FFMA.FTZ R12, R13.reuse, R16, R12 ;  /* 0x000000100d0c7223 */ /* 0x040fe2000001000c */
[----:B------:R-:W-:Y:S02]  /*8010*/  FFMA.FTZ R11, R13, R0, R11 ;  /* 0x000000000d0b7223 */ /* 0x000fe4000001000b */
[----:B------:R-:W2:Y:S01]  /*8020*/  LDL.LU R13, [R1+0x2ac] ;  /* 0x0002ac00010d7983 */ /* 0x000ea20000300800 */
[----:B------:R-:W-:Y:S01]  /*8030*/  FADD.FTZ R17, R17, R32 ;  /* 0x0000002011117221 */ /* 0x000fe20000010000 */
[----:B------:R-:W-:Y:S01]  /*8040*/  FADD.FTZ R15, R15, R7 ;  /* 0x000000070f0f7221 */ /* 0x000fe20000010000 */
[----:B------:R-:W-:Y:S01]  /*8050*/  FADD.FTZ R18, R18, R16 ;  /* 0x0000001012127221 */ /* 0x000fe20000010000 */
[----:B------:R-:W2:Y:S01]  /*8060*/  LDL.LU R32, [R1+0x4c8] ;  /* 0x0004c80001207983 */ /* 0x000ea20000300800 */
[----:B------:R-:W-:Y:S01]  /*8070*/  FADD.FTZ R17, R17, R6 ;  /* 0x0000000611117221 */ /* 0x000fe20000010000 */
[----:B------:R-:W-:Y:S01]  /*8080*/  FMUL.FTZ R16, R25, R34 ;  /* 0x0000002219107220 */ /* 0x000fe20000410000 */
[----:B------:R-:W-:Y:S01]  /*8090*/  FADD.FTZ R15, R15, R5 ;  /* 0x000000050f0f7221 */ /* 0x000fe20000010000 */
[----:B------:R0:W5:Y:S01]  /*80a0*/  LDL.LU R7, [R1+0x4c4] ;  /* 0x0004c40001077983 */ /* 0x0001620000300800 */
[----:B------:R-:W-:-:S02]  /*80b0*/  FADD.FTZ R17, R17, R4 ;  /* 0x0000000411117221 */ /* 0x000fc40000010000 */
[----:B------:R-:W-:Y:S01]  /*80c0*/  FADD.FTZ R15, R15, R3 ;  /* 0x000000030f0f7221 */ /* 0x000fe20000010000 */
[----:B----4-:R-:W-:Y:S01]  /*80d0*/  FADD.FTZ R19, R19, -UR28 ;  /* 0x8000001c13137e21 */ /* 0x010fe20008010000 */
[----:B------:R-:W-:Y:S02]  /*80e0*/  FADD.FTZ R17, R17, R2 ;  /* 0x0000000211117221 */ /* 0x000fe40000010000 */
[----:B------:R-:W-:Y:S01]  /*80f0*/  FADD.FTZ R15, R15, R0 ;  /* 0x000000000f0f7221 */ /* 0x000fe20000010000 */
[----:B------:R-:W-:Y:S01]  /*8100*/  FADD.FTZ R18, R16, R18 ;  /* 0x0000001210127221 */ /* 0x000fe20000010000 */
[----:B------:R-:W-:Y:S01]  /*8110*/  FMUL.FTZ R19, R19, UR16 ;  /* 0x0000001013137c20 */ /* 0x000fe20008410000 */
[----:B------:R-:W-:Y:S01]  /*8120*/  FADD.FTZ R17, R17, R34 ;  /* 0x0000002211117221 */ /* 0x000fe20000010000 */
[----:B------:R0:W5:Y:S02]  /*8130*/  LDL.LU R6, [R1+0x4c0] ;  /* 0x0004c00001067983 */ /* 0x0001640000300800 */
[C---:B------:R-:W-:Y:S01]  /*8140*/  FFMA.FTZ R12, R19.reuse, R16, R12 ;  /* 0x00000010130c7223 */ /* 0x040fe2000001000c */
[----:B------:R-:W-:Y:S01]  /*8150*/  FFMA.FTZ R10, R19, R34, R10 ;  /* 0x00000022130a7223 */ /* 0x000fe2000001000a */
[----:B------:R-:W-:Y:S01]  /*8160*/  FADD.FTZ R19, R20, -UR28 ;  /* 0x8000001c14137e21 */ /* 0x000fe20008010000 */
[----:B------:R-:W4:Y:S04]  /*8170*/  LDL.LU R34, [R1+0x46c] ;  /* 0x00046c0001227983 */ /* 0x000f280000300800 */
[----:B------:R-:W4:Y:S01]  /*8180*/  LDL.LU R20, [R1+0x464] ;  /* 0x0004640001147983 */ /* 0x000f220000300800 */
[----:B---3--:R-:W-:-:S03]  /*8190*/  FADD.FTZ R14, R14, -UR28 ;  /* 0x8000001c0e0e7e21 */ /* 0x008fc60008010000 */
[----:B------:R0:W5:Y:S01]  /*81a0*/  LDL.LU R5, [R1+0x4bc] ;  /* 0x0004bc0001057983 */ /* 0x0001620000300800 */
[----:B------:R-:W-:Y:S01]  /*81b0*/  FMUL.FTZ R14, R14, UR16 ;  /* 0x000000100e0e7c20 */ /* 0x000fe20008410000 */
[-C--:B------:R-:W-:Y:S01]  /*81c0*/  FMUL.FTZ R16, R24, R33.reuse ;  /* 0x0000002118107220 */ /* 0x080fe20000410000 */
[----:B------:R-:W-:Y:S01]  /*81d0*/  FADD.FTZ R15, R15, R33 ;  /* 0x000000210f0f7221 */ /* 0x000fe20000010000 */
[----:B------:R0:W5:Y:S01]  /*81e0*/  LDL.LU R4, [R1+0x4b8] ;  /* 0x0004b80001047983 */ /* 0x0001620000300800 */
[----:B------:R-:W-:-:S03]  /*81f0*/  FFMA.FTZ R11, R14, R33, R11 ;  /* 0x000000210e0b7223 */ /* 0x000fc6000001000b */
[----:B------:R-:W3:Y:S01]  /*8200*/  LDL.LU R33, [R1+0x474] ;  /* 0x0004740001217983 */ /* 0x000ee20000300800 */
[----:B------:R-:W-:Y:S01]  /*8210*/  FADD.FTZ R18, R18, R16 ;  /* 0x0000001012127221 */ /* 0x000fe20000010000 */
[----:B------:R-:W-:Y:S01]  /*8220*/  FFMA.FTZ R12, R14, R16, R12 ;  /* 0x000000100e0c7223 */ /* 0x000fe2000001000c */
[-C--:B------:R-:W-:Y:S01]  /*8230*/  FMUL.FTZ R16, R25, R35.reuse ;  /* 0x0000002319107220 */ /* 0x080fe20000410000 */
[----:B------:R-:W-:Y:S01]  /*8240*/  FADD.FTZ R17, R17, R35 ;  /* 0x0000002311117221 */ /* 0x000fe20000010000 */
[----:B--2---:R-:W-:Y:S01]  /*8250*/  FADD.FTZ R13, R13, -UR28 ;  /* 0x8000001c0d0d7e21 */ /* 0x004fe20008010000 */
[----:B------:R0:W5:Y:S03]  /*8260*/  LDL.LU R3, [R1+0x4b4] ;  /* 0x0004b40001037983 */ /* 0x0001660000300800 */
[----:B------:R-:W-:Y:S01]  /*8270*/  FMUL.FTZ R13, R13, UR16 ;  /* 0x000000100d0d7c20 */ /* 0x000fe20008410000 */
[----:B------:R0:W5:Y:S03]  /*8280*/  LDL.LU R2, [R1+0x4b0] ;  /* 0x0004b00001027983 */ /* 0x0001660000300800 */
[C---:B------:R-:W-:Y:S01]  /*8290*/  FFMA.FTZ R10, R13.reuse, R35, R10 ;  /* 0x000000230d0a7223 */ /* 0x040fe2000001000a */
[----:B------:R0:W5:Y:S04]  /*82a0*/  LDL.LU R0, [R1+0x4ac] ;  /* 0x0004ac0001007983 */ /* 0x0001680000300800 */
[----:B------:R-:W2:Y:S01]  /*82b0*/  LDL.LU R35, [R1+0x478] ;  /* 0x0004780001237983 */ /* 0x000ea20000300800 */
[----:B------:R-:W-:Y:S01]  /*82c0*/  FADD.FTZ R18, R16, R18 ;  /* 0x0000001210127221 */ /* 0x000fe20000010000 */
[----:B------:R-:W-:Y:S01]  /*82d0*/  FFMA.FTZ R12, R13, R16, R12 ;  /* 0x000000100d0c7223 */ /* 0x000fe2000001000c */
[----:B------:R-:W-:Y:S01]  /*82e0*/  FMUL.FTZ R16, R24, R8 ;  /* 0x0000000818107220 */ /* 0x000fe20000410000 */
[----:B------:R-:W-:Y:S01]  /*82f0*/  FMUL.FTZ R19, R19, UR16 ;  /* 0x0000001013137c20 */ /* 0x000fe20008410000 */
[----:B------:R-:W-:-:S02]  /*8300*/  FADD.FTZ R14, R22, -UR28 ;  /* 0x8000001c160e7e21 */ /* 0x000fc40008010000 */
[----:B------:R-:W2:Y:S01]  /*8310*/  LDL.LU R22, [R1+0x47c] ;  /* 0x00047c0001167983 */ /* 0x000ea20000300800 */
[----:B------:R-:W-:Y:S01]  /*8320*/  FADD.FTZ R18, R18, R16 ;  /* 0x0000001012127221 */ /* 0x000fe20000010000 */
[----:B------:R-:W-:Y:S01]  /*8330*/  FFMA.FTZ R12, R19, R16, R12 ;  /* 0x00000010130c7223 */ /* 0x000fe2000001000c */
[-C--:B------:R-:W-:Y:S01]  /*8340*/  FMUL.FTZ R16, R25, R9.reuse ;  /* 0x0000000919107220 */ /* 0x080fe20000410000 */
[----:B------:R-:W-:Y:S01]  /*8350*/  FMUL.FTZ R14, R14, UR16 ;  /* 0x000000100e0e7c20 */ /* 0x000fe20008410000 */
[----:B------:R-:W-:Y:S01]  /*8360*/  FADD.FTZ R15, R15, R8 ;  /* 0x000000080f0f7221 */ /* 0x000fe20000010000 */
[----:B------:R-:W-:Y:S01]  /*8370*/  FFMA.FTZ R11, R19, R8, R11 ;  /* 0x00000008130b7223 */ /* 0x000fe2000001000b */
[----:B------:R-:W-:Y:S01]  /*8380*/  FADD.FTZ R13, R29, -UR28 ;  /* 0x8000001c1d0d7e21 */ /* 0x000fe20008010000 */
[----:B------:R-:W-:Y:S01]  /*8390*/  FADD.FTZ R18, R16, R18 ;  /* 0x0000001210127221 */ /* 0x000fe20000010000 */
[C---:B------:R-:W-:Y:S01]  /*83a0*/  FFMA.FTZ R12, R14.reuse, R16, R12 ;  /* 0x000000100e0c7223 */ /* 0x040fe2000001000c */
[----:B------:R-:W-:Y:S01]  /*83b0*/  FADD.FTZ R17, R17, R9 ;  /* 0x0000000911117221 */ /* 0x000fe20000010000 */
[----:B------:R-:W-:Y:S01]  /*83c0*/  FFMA.FTZ R10, R14, R9, R10 ;  /* 0x000000090e0a7223 */ /* 0x000fe2000001000a */
[----:B------:R-:W-:Y:S01]  /*83d0*/  FMUL.FTZ R16, R24, R36 ;  /* 0x0000002418107220 */ /* 0x000fe20000410000 */
[----:B------:R-:W-:Y:S01]  /*83e0*/  FMUL.FTZ R13, R13, UR16 ;  /* 0x000000100d0d7c20 */ /* 0x000fe20008410000 */
[----:B------:R-:W-:Y:S01]  /*83f0*/  FADD.FTZ R15, R15, R36 ;  /* 0x000000240f0f7221 */ /* 0x000fe20000010000 */
[----:B----4-:R-:W-:-:S02]  /*8400*/  FADD.FTZ R9, R34, -UR28 ;  /* 0x8000001c22097e21 */ /* 0x010fc40008010000 */
[----:B------:R-:W4:Y:S01]  /*8410*/  LDL.LU R34, [R1+0x488] ;  /* 0x0004880001227983 */ /* 0x000f220000300800 */
[----:B------:R-:W-:-:S03]  /*8420*/  FADD.FTZ R8, R20, -UR28 ;  /* 0x8000001c14087e21 */ /* 0x000fc60008010000 */
[----:B------:R-:W4:Y:S01]  /*8430*/  LDL.LU R20, [R1+0x480] ;  /* 0x0004800001147983 */ /* 0x000f220000300800 */
[----:B------:R-:W-:Y:S01]  /*8440*/  FADD.FTZ R18, R18, R16 ;  /* 0x0000001012127221 */ /* 0x000fe20000010000 */
[C---:B------:R-:W-:Y:S01]  /*8450*/  FFMA.FTZ R12, R13.reuse, R16, R12 ;  /* 0x000000100d0c7223 */ /* 0x040fe2000001000c */
[----:B------:R-:W-:Y:S01]  /*8460*/  FFMA.FTZ R36, R13, R36, R11 ;  /* 0x000000240d247223 */ /* 0x000fe2000001000b */
[-C--:B------:R-:W-:Y:S01]  /*8470*/  FMUL.FTZ R16, R25, R37.reuse ;  /* 0x0000002519107220 */ /* 0x080fe20000410000 */
[----:B------:R-:W-:Y:S01]  /*8480*/  FMUL.FTZ R8, R8, UR16 ;  /* 0x0000001008087c20 */ /* 0x000fe20008410000 */
[----:B---3--:R-:W-:Y:S02]  /*8490*/  FADD.FTZ R11, R33, -UR28 ;  /* 0x8000001c210b7e21 */ /* 0x008fe40008010000 */
[----:B------:R-:W3:Y:S01]  /*84a0*/  LDL.LU R33, [R1+0x48c] ;  /* 0x00048c0001217983 */ /* 0x000ee20000300800 */
[C---:B------:R-:W-:Y:S01]  /*84b0*/  FFMA.FTZ R12, R8.reuse, R16, R12 ;  /* 0x00000010080c7223 */ /* 0x040fe2000001000c */
[----:B------:R-:W-:Y:S01]  /*84c0*/  FFMA.FTZ R10, R8, R37, R10 ;  /* 0x00000025080a7223 */ /* 0x000fe2000001000a */
[----:B--2---:R-:W-:-:S02]  /*84d0*/  FADD.FTZ R8, R35, -UR28 ;  /* 0x8000001c23087e21 */ /* 0x004fc40008010000 */
[----:B------:R-:W2:Y:S01]  /*84e0*/  LDL.LU R35, [R1+0x490] ;  /* 0x0004900001237983 */ /* 0x000ea20000300800 */
[----:B------:R-:W-:Y:S01]  /*84f0*/  FADD.FTZ R18, R16, R18 ;  /* 0x0000001210127221 */ /* 0x000fe20000010000 */
[----:B------:R-:W-:Y:S01]  /*8500*/  FMUL.FTZ R14, R24, R28 ;  /* 0x0000001c180e7220 */ /* 0x000fe20000410000 */
[----:B------:R-:W-:Y:S01]  /*8510*/  FMUL.FTZ R9, R9, UR16 ;  /* 0x0000001009097c20 */ /* 0x000fe20008410000 */
[----:B------:R-:W-:Y:S01]  /*8520*/  FMUL.FTZ R13, R25, R27 ;  /* 0x0000001b190d7220 */ /* 0x000fe20000410000 */
[----:B------:R-:W-:Y:S01]  /*8530*/  FMUL.FTZ R11, R11, UR16 ;  /* 0x000000100b0b7c20 */ /* 0x000fe20008410000 */
[----:B------:R-:W-:Y:S01]  /*8540*/  FADD.FTZ R18, R18, R14 ;  /* 0x0000000e12127221 */ /* 0x000fe20000010000 */
[----:B------:R-:W-:Y:S01]  /*8550*/  FFMA.FTZ R12, R9, R14, R12 ;  /* 0x0000000e090c7223 */ /* 0x000fe2000001000c */
[----:B------:R-:W-:Y:S01]  /*8560*/  FMUL.FTZ R19, R24, R21 ;  /* 0x0000001518137220 */ /* 0x000fe20000410000 */
[----:B------:R-:W-:Y:S01]  /*8570*/  FMUL.FTZ R8, R8, UR16 ;  /* 0x0000001008087c20 */ /* 0x000fe20008410000 */
[----:B------:R-:W-:Y:S01]  /*8580*/  FADD.FTZ R18, R13, R18 ;  /* 0x000000120d127221 */ /* 0x000fe20000010000 */
[----:B------:R-:W-:Y:S01]  /*8590*/  FFMA.FTZ R13, R11, R13, R12 ;  /* 0x0000000d0b0d7223 */ /* 0x000fe2000001000c */
[----:B------:R-:W-:Y:S01]  /*85a0*/  FADD.FTZ R14, R22, -UR28 ;  /* 0x8000001c160e7e21 */ /* 0x000fe20008010000 */
[----:B------:R-:W-:Y:S01]  /*85b0*/  FADD.FTZ R12, R15, R28 ;  /* 0x0000001c0f0c7221 */ /* 0x000fe20000010000 */
[----:B------:R-:W-:Y:S01]  /*85c0*/  FADD.FTZ R18, R18, R19 ;  /* 0x0000001312127221 */ /* 0x000fe20000010000 */
[----:B------:R-:W-:Y:S01]  /*85d0*/  FFMA.FTZ R16, R8, R19, R13 ;  /* 0x0000001308107223 */ /* 0x000fe2000001000d */
[----:B------:R-:W-:Y:S01]  /*85e0*/  FMUL.FTZ R15, R25, R26 ;  /* 0x0000001a190f7220 */ /* 0x000fe20000410000 */
[----:B------:R-:W-:Y:S01]  /*85f0*/  FMUL.FTZ R13, R14, UR16 ;  /* 0x000000100e0d7c20 */ /* 0x000fe20008410000 */
[----:B------:R-:W-:Y:S01]  /*8600*/  FFMA.FTZ R9, R9, R28, R36 ;  /* 0x0000001c09097223 */ /* 0x000fe20000010024 */
[----:B------:R-:W-:Y:S01]  /*8610*/  FFMA.FTZ R10, R11, R27, R10 ;  /* 0x0000001b0b0a7223 */ /* 0x000fe2000001000a */
[----:B------:R-:W-:Y:S01]  /*8620*/  FADD.FTZ R18, R15, R18 ;  /* 0x000000120f127221 */ /* 0x000fe20000010000 */
[----:B------:R-:W-:Y:S01]  /*8630*/  FFMA.FTZ R15, R13, R15, R16 ;  /* 0x0000000f0d0f7223 */ /* 0x000fe20000010010 */
[----:B------:R-:W-:Y:S01]  /*8640*/  FMUL.FTZ R19, R24, R23 ;  /* 0x0000001718137220 */ /* 0x000fe20000410000 */
[----:B------:R-:W-:Y:S01]  /*8650*/  FADD.FTZ R17, R17, R37 ;  /* 0x0000002511117221 */ /* 0x000fe20000010000 */
[----:B----4-:R-:W-:Y:S01]  /*8660*/  FADD.FTZ R11, R34, -UR28 ;  /* 0x8000001c220b7e21 */ /* 0x010fe20008010000 */
[----:B------:R-:W-:Y:S01]  /*8670*/  FADD.FTZ R14, R20, -UR28 ;  /* 0x8000001c140e7e21 */ /* 0x000fe20008010000 */
[----:B------:R-:W-:-:S03]  /*8680*/  FADD.FTZ R12, R12, R21 ;  /* 0x000000150c0c7221 */ /* 0x000fc60000010000 */
[----:B------:R-:W-:Y:S01]  /*8690*/  FMUL.FTZ R14, R14, UR16 ;  /* 0x000000100e0e7c20 */ /* 0x000fe20008410000 */
[----:B------:R-:W-:Y:S01]  /*86a0*/  FFMA.FTZ R9, R8, R21, R9 ;  /* 0x0000001508097223 */ /* 0x000fe20000010009 */
[----:B------:R-:W-:Y:S01]  /*86b0*/  FADD.FTZ R21, R18, R19 ;  /* 0x0000001312157221 */ /* 0x000fe20000010000 */
[----:B------:R-:W-:Y:S01]  /*86c0*/  FMUL.FTZ R8, R25, R30 ;  /* 0x0000001e19087220 */ /* 0x000fe20000410000 */
[----:B------:R-:W-:Y:S01]  /*86d0*/  FFMA.FTZ R16, R14, R19, R15 ;  /* 0x000000130e107223 */ /* 0x000fe2000001000f */
[----:B------:R-:W-:Y:S01]  /*86e0*/  FMUL.FTZ R11, R11, UR16 ;  /* 0x000000100b0b7c20 */ /* 0x000fe20008410000 */
[----:B------:R-:W-:Y:S01]  /*86f0*/  FADD.FTZ R17, R17, R27 ;  /* 0x0000001b11117221 */ /* 0x000fe20000010000 */
[----:B---3--:R-:W-:Y:S01]  /*8700*/  FADD.FTZ R15, R33, -UR28 ;  /* 0x8000001c210f7e21 */ /* 0x008fe20008010000 */
[----:B------:R-:W-:Y:S01]  /*8710*/  FFMA.FTZ R10, R13, R26, R10 ;  /* 0x0000001a0d0a7223 */ /* 0x000fe2000001000a */
        /* <DEDUP_REMOVED lines=15> */
[----:B------:R-:W-:Y:S01]  /*8810*/  FADD.FTZ R11, R17, R32 ;  /* 0x00000020110b7221 */ /* 0x000fe20000010000 */
[----:B--2---:R-:W-:-:S04]  /*8820*/  FADD.FTZ R14, R35, -UR28 ;  /* 0x8000001c230e7e21 */ /* 0x004fc80008010000 */
[----:B------:R-:W-:-:S04]  /*8830*/  FMUL.FTZ R14, R14, UR16 ;  /* 0x000000100e0e7c20 */ /* 0x000fc80008410000 */
[C---:B------:R-:W-:Y:S01]  /*8840*/  FFMA.FTZ R15, R14.reuse, R15, R19 ;  /* 0x0000000f0e0f7223 */ /* 0x040fe20000010013 */
[----:B------:R-:W-:Y:S01]  /*8850*/  FFMA.FTZ R9, R14, R32, R13 ;  /* 0x000000200e097223 */ /* 0x000fe2000001000d */
[----:B0-----:R-:W-:Y:S06]  /*8860*/  BRA `(.L_x_1416) ;  /* 0x0000005400607947 */ /* 0x001fec0003800000 */
.L_x_1415:
[----:B------:R-:W2:Y:S04]  /*8870*/  LDL.LU R12, [R1+0x2f4] ;  /* 0x0002f400010c7983 */ /* 0x000ea80000300800 */
[----:B------:R-:W3:Y:S04]  /*8880*/  LDL.LU R14, [R1+0x2fc] ;  /* 0x0002fc00010e7983 */ /* 0x000ee80000300800 */
[----:B------:R-:W4:Y:S04]  /*8890*/  LDL.LU R13, [R1+0x26c] ;  /* 0x00026c00010d7983 */ /* 0x000f280000300800 */
[----:B------:R-:W4:Y:S04]  /*88a0*/  LDL.LU R16, [R1+0x324] ;  /* 0x0003240001107983 */ /* 0x000f280000300800 */
[----:B------:R-:W4:Y:S04]  /*88b0*/  LDL.LU R17, [R1+0x278] ;  /* 0x0002780001117983 */ /* 0x000f280000300800 */
[----:B-----5:R0:W-:Y:S04]  /*88c0*/  STL [R1+0x4bc], R5 ;  /* 0x0004bc0501007387 */ /* 0x0201e80000100800 */
[----:B------:R1:W-:Y:S04]  /*88d0*/  STL [R1+0x4b4], R3 ;  /* 0x0004b40301007387 */ /* 0x0003e80000100800 */
[----:B------:R-:W-:Y:S04]  /*88e0*/  STL [R1+0x4ac], R0 ;  /* 0x0004ac0001007387 */ /* 0x000fe80000100800 */
[----:B0-----:R-:W4:Y:S04]  /*88f0*/  LDL.LU R5, [R1+0x298] ;  /* 0x0002980001057983 */ /* 0x001f280000300800 */
[----:B-1----:R-:W4:Y:S04]  /*8900*/  LDL.LU R3, [R1+0x29c] ;  /* 0x00029c0001037983 */ /* 0x002f280000300800 */
[----:B------:R-:W4:Y:S04]  /*8910*/  LDL.LU R18, [R1+0x38c] ;  /* 0x00038c0001127983 */ /* 0x000f280000300800 */
[----:B------:R0:W-:Y:S04]  /*8920*/  STL [R1+0x4b8], R4 ;  /* 0x0004b80401007387 */ /* 0x0001e80000100800 */
[----:B------:R-:W4:Y:S04]  /*8930*/  LDL.LU R19, [R1+0x39c] ;  /* 0x00039c0001137983 */ /* 0x000f280000300800 */
[----:B0-----:R-:W4:Y:S04]  /*8940*/  LDL.LU R4, [R1+0x27c] ;  /* 0x00027c0001047983 */ /* 0x001f280000300800 */
[----:B------:R-:W-:Y:S01]  /*8950*/  STL [R1+0x4b0], R2 ;  /* 0x0004b00201007387 */ /* 0x000fe20000100800 */
[----:B--2---:R-:W-:-:S04]  /*8960*/  FADD.FTZ R10, R12, -UR28 ;  /* 0x8000001c0c0a7e21 */ /* 0x004fc80008010000 */
[----:B------:R-:W-:-:S04]  /*8970*/  FMUL.FTZ R10, R10, UR16 ;  /* 0x000000100a0a7c20 */ /* 0x000fc80008410000 */
[----:B------:R-:W-:-:S04]  /*8980*/  FFMA.FTZ R11, R24, R10, R6 ;  /* 0x0000000a180b7223 */ /* 0x000fc80000010006 */
[----:B------:R-:W-:-:S06]  /*8990*/  FMUL.FTZ R12, R11, -1.4426950216293334961 ;  /* 0xbfb8aa3b0b0c7820 */ /* 0x000fcc0000410000 */
[----:B------:R-:W0:Y:S02]  /*89a0*/  MUFU.EX2 R12, R12 ;  /* 0x0000000c000c7308 */ /* 0x000e240000000800 */
[----:B0-----:R-:W-:-:S06]  /*89b0*/  FADD.FTZ R12, R12, 1 ;  /* 0x3f8000000c0c7421 */ /* 0x001fcc0000010000 */
[----:B------:R-:W4:Y:S01]  /*89c0*/  MUFU.RCP R12, R12 ;  /* 0x0000000c000c7308 */ /* 0x000f220000001000 */
[----:B---3--:R-:W-:-:S04]  /*89d0*/  FADD.FTZ R14, R14, -UR28 ;  /* 0x8000001c0e0e7e21 */ /* 0x008fc80008010000 */
[----:B------:R-:W-:Y:S01]  /*89e0*/  FMUL.FTZ R0, R14, UR16 ;  /* 0x000000100e007c20 */ /* 0x000fe20008410000 */
[C---:B----4-:R-:W-:Y:S01]  /*89f0*/  FMUL.FTZ R13, R12.reuse, R13 ;  /* 0x0000000d0c0d7220 */ /* 0x050fe20000410000 */
        /* <DEDUP_REMOVED lines=8> */
[C---:B0-----:R-:W-:Y:S01]  /*8a80*/  FMUL.FTZ R14, R13.reuse, R33 ;  /* 0x000000210d0e7220 */ /* 0x041fe20000410000 */
[----:B------:R-:W-:-:S04]  /*8a90*/  FADD.FTZ R13, -R13, 1 ;  /* 0x3f8000000d0d7421 */ /* 0x000fc80000010100 */
[----:B------:R-:W-:-:S04]  /*8aa0*/  FFMA.FTZ R13, R12, R13, 1 ;  /* 0x3f8000000c0d7423 */ /* 0x000fc8000001000d */
[----:B------:R-:W-:Y:S01]  /*8ab0*/  FMUL.FTZ R33, R14, R13 ;  /* 0x0000000d0e217220 */ /* 0x000fe20000410000 */
[----:B------:R-:W-:Y:S01]  /*8ac0*/  FMUL.FTZ R13, R24, R11 ;  /* 0x0000000b180d7220 */ /* 0x000fe20000410000 */
[----:B------:R-:W-:Y:S02]  /*8ad0*/  FADD.FTZ R14, R16, -UR28 ;  /* 0x8000001c100e7e21 */ /* 0x000fe40008010000 */
[----:B------:R-:W-:Y:S01]  /*8ae0*/  FMUL.FTZ R15, R25, R33 ;  /* 0x00000021190f7220 */ /* 0x000fe20000410000 */
[----:B------:R-:W-:Y:S01]  /*8af0*/  FFMA.FTZ R12, R10, R13, RZ ;  /* 0x0000000d0a0c7223 */ /* 0x000fe200000100ff */
[----:B------:R-:W-:Y:S01]  /*8b00*/  FADD.FTZ R13, RZ, R13 ;  /* 0x0000000dff0d7221 */ /* 0x000fe20000010000 */
[----:B------:R-:W-:Y:S02]  /*8b10*/  FMUL.FTZ R14, R14, UR16 ;  /* 0x000000100e0e7c20 */ /* 0x000fe40008410000 */
[----:B------:R-:W-:Y:S01]  /*8b20*/  FFMA.FTZ R12, R0, R15, R12 ;  /* 0x0000000f000c7223 */ /* 0x000fe2000001000c */
[----:B------:R-:W-:Y:S01]  /*8b30*/  FADD.FTZ R13, R15, R13 ;  /* 0x0000000d0f0d7221 */ /* 0x000fe20000010000 */
[----:B------:R-:W-:-:S04]  /*8b40*/  FFMA.FTZ R15, R24, R14, R6 ;  /* 0x0000000e180f7223 */ /* 0x000fc80000010006 */
[----:B------:R-:W-:-:S06]  /*8b50*/  FMUL.FTZ R16, R15, -1.4426950216293334961 ;  /* 0xbfb8aa3b0f107820 */ /* 0x000fcc0000410000 */
[----:B------:R-:W0:Y:S02]  /*8b60*/  MUFU.EX2 R16, R16 ;  /* 0x0000001000107308 */ /* 0x000e240000000800 */
[----:B0-----:R-:W-:-:S06]  /*8b70*/  FADD.FTZ R16, R16, 1 ;  /* 0x3f80000010107421 */ /* 0x001fcc0000010000 */
[----:B------:R-:W0:Y:S01]  /*8b80*/  MUFU.RCP R16, R16 ;  /* 0x0000001000107308 */ /* 0x000e220000001000 */
[----:B------:R-:W-:Y:S01]  /*8b90*/  FFMA.FTZ R10, R10, R11, RZ ;  /* 0x0000000b0a0a7223 */ /* 0x000fe200000100ff */
[----:B------:R1:W-:Y:S01]  /*8ba0*/  STL [R1+0x484], R0 ;  /* 0x0004840001007387 */ /* 0x0003e20000100800 */
[----:B------:R-:W-:Y:S01]  /*8bb0*/  FADD.FTZ R11, RZ, R11 ;  /* 0x0000000bff0b7221 */ /* 0x000fe20000010000 */
[C---:B0-----:R-:W-:Y:S01]  /*8bc0*/  FMUL.FTZ R17, R16.reuse, R17 ;  /* 0x0000001110117220 */ /* 0x041fe20000410000 */
[----:B------:R-:W-:-:S04]  /*8bd0*/  FADD.FTZ R16, -R16, 1 ;  /* 0x3f80000010107421 */ /* 0x000fc80000010100 */
[----:B------:R-:W-:Y:S01]  /*8be0*/  FFMA.FTZ R16, R15, R16, 1 ;  /* 0x3f8000000f107423 */ /* 0x000fe20000010010 */
[----:B------:R-:W-:-:S03]  /*8bf0*/  FADD.FTZ R15, R35, -UR28 ;  /* 0x8000001c230f7e21 */ /* 0x000fc60008010000 */
[----:B------:R-:W-:Y:S01]  /*8c00*/  FMUL.FTZ R16, R17, R16 ;  /* 0x0000001011107220 */ /* 0x000fe20000410000 */
[----:B------:R-:W-:-:S03]  /*8c10*/  FMUL.FTZ R35, R15, UR16 ;  /* 0x000000100f237c20 */ /* 0x000fc60008410000 */
[----:B-1----:R-:W-:Y:S01]  /*8c20*/  FFMA.FTZ R0, R14, R16, R10 ;  /* 0x000000100e007223 */ /* 0x002fe2000001000a */
[----:B------:R-:W-:Y:S01]  /*8c30*/  FFMA.FTZ R10, R25, R35, R7 ;  /* 0x00000023190a7223 */ /* 0x000fe20000010007 */
[----:B------:R-:W-:-:S03]  /*8c40*/  FADD.FTZ R2, R11, R16 ;  /* 0x000000100b027221 */ /* 0x000fc60000010000 */
[----:B------:R-:W-:-:S06]  /*8c50*/  FMUL.FTZ R11, R10, -1.4426950216293334961 ;  /* 0xbfb8aa3b0a0b7820 */ /* 0x000fcc0000410000 */
[----:B------:R-:W0:Y:S01]  /*8c60*/  MUFU.EX2 R11, R11 ;  /* 0x0000000b000b7308 */ /* 0x000e220000000800 */
[----:B------:R-:W-:Y:S01]  /*8c70*/  FMUL.FTZ R16, R24, R16 ;  /* 0x0000001018107220 */ /* 0x000fe20000410000 */
[----:B------:R1:W-:Y:S01]  /*8c80*/  STL [R1+0x4a0], R2 ;  /* 0x0004a00201007387 */ /* 0x0003e20000100800 */
[----:B0-----:R-:W-:-:S06]  /*8c90*/  FADD.FTZ R11, R11, 1 ;  /* 0x3f8000000b0b7421 */ /* 0x001fcc0000010000 */
[----:B------:R-:W0:Y:S01]  /*8ca0*/  MUFU.RCP R11, R11 ;  /* 0x0000000b000b7308 */ /* 0x000e220000001000 */
[----:B-1----:R-:W-:Y:S01]  /*8cb0*/  FADD.FTZ R2, R13, R16 ;  /* 0x000000100d027221 */ /* 0x002fe20000010000 */
[----:B------:R1:W-:Y:S04]  /*8cc0*/  STL [R1+0x49c], R0 ;  /* 0x00049c0001007387 */ /* 0x0003e80000100800 */
[----:B------:R2:W-:Y:S01]  /*8cd0*/  STL [R1+0x494], R2 ;  /* 0x0004940201007387 */ /* 0x0005e20000100800 */
[----:B-1----:R-:W-:-:S03]  /*8ce0*/  FFMA.FTZ R0, R14, R16, R12 ;  /* 0x000000100e007223 */ /* 0x002fc6000001000c */
[----:B--2---:R-:W2:Y:S01]  /*8cf0*/  LDL.LU R2, [R1+0x264] ;  /* 0x0002640001027983 */ /* 0x004ea20000300800 */
[C---:B0-----:R-:W-:Y:S01]  /*8d00*/  FMUL.FTZ R12, R11.reuse, R5 ;  /* 0x000000050b0c7220 */ /* 0x041fe20000410000 */
[----:B------:R-:W-:Y:S02]  /*8d10*/  FADD.FTZ R11, -R11, 1 ;  /* 0x3f8000000b0b7421 */ /* 0x000fe40000010100 */
[----:B------:R0:W-:Y:S02]  /*8d20*/  STL [R1+0x498], R0 ;  /* 0x0004980001007387 */ /* 0x0001e40000100800 */
[----:B------:R-:W-:Y:S01]  /*8d30*/  FFMA.FTZ R11, R10, R11, 1 ;  /* 0x3f8000000a0b7423 */ /* 0x000fe2000001000b */
[----:B------:R-:W-:Y:S01]  /*8d40*/  FADD.FTZ R10, R34, -UR28 ;  /* 0x8000001c220a7e21 */ /* 0x000fe20008010000 */
[----:B------:R-:W3:Y:S03]  /*8d50*/  LDL.LU R5, [R1+0x3b8] ;  /* 0x0003b80001057983 */ /* 0x000ee60000300800 */
[----:B0-----:R-:W-:Y:S01]  /*8d60*/  FMUL.FTZ R0, R10, UR16 ;  /* 0x000000100a007c20 */ /* 0x001fe20008410000 */
[----:B------:R-:W-:-:S03]  /*8d70*/  FMUL.FTZ R34, R12, R11 ;  /* 0x0000000b0c227220 */ /* 0x000fc60000410000 */
[----:B------:R-:W-:-:S04]  /*8d80*/  FFMA.FTZ R10, R24, R0, R6 ;  /* 0x00000000180a7223 */ /* 0x000fc80000010006 */
[----:B------:R-:W-:-:S06]  /*8d90*/  FMUL.FTZ R11, R10, -1.4426950216293334961 ;  /* 0xbfb8aa3b0a0b7820 */ /* 0x000fcc0000410000 */
[----:B------:R-:W0:Y:S02]  /*8da0*/  MUFU.EX2 R11, R11 ;  /* 0x0000000b000b7308 */ /* 0x000e240000000800 */
[----:B0-----:R-:W-:-:S06]  /*8db0*/  FADD.FTZ R11, R11, 1 ;  /* 0x3f8000000b0b7421 */ /* 0x001fcc0000010000 */
[----:B------:R-:W0:Y:S02]  /*8dc0*/  MUFU.RCP R11, R11 ;  /* 0x0000000b000b7308 */ /* 0x000e240000001000 */
[C---:B0-----:R-:W-:Y:S01]  /*8dd0*/  FMUL.FTZ R12, R11.reuse, R3 ;  /* 0x000000030b0c7220 */ /* 0x041fe20000410000 */
[----:B------:R-:W-:-:S04]  /*8de0*/  FADD.FTZ R11, -R11, 1 ;  /* 0x3f8000000b0b7421 */ /* 0x000fc80000010100 */
[----:B------:R-:W-:-:S04]  /*8df0*/  FFMA.FTZ R11, R10, R11, 1 ;  /* 0x3f8000000a0b7423 */ /* 0x000fc8000001000b */
[----:B------:R-:W-:-:S05]  /*8e00*/  FMUL.FTZ R3, R12, R11 ;  /* 0x0000000b0c037220 */ /* 0x000fca0000410000 */
[----:B------:R0:W-:Y:S04]  /*8e10*/  STL [R1+0x318], R3 ;  /* 0x0003180301007387 */ /* 0x0001e80000100800 */
[----:B0-----:R-:W4:Y:S01]  /*8e20*/  LDL.LU R3, [R1+0x2cc] ;  /* 0x0002cc0001037983 */ /* 0x001f220000300800 */
[----:B------:R-:W-:-:S03]  /*8e30*/  FADD.FTZ R13, R18, -UR28 ;  /* 0x8000001c120d7e21 */ /* 0x000fc60008010000 */
[----:B------:R0:W-:Y:S04]  /*8e40*/  STL [R1+0x470], R0 ;  /* 0x0004700001007387 */ /* 0x0001e80000100800 */
[----:B------:R-:W4:Y:S01]  /*8e50*/  LDL.LU R18, [R1+0x3bc] ;  /* 0x0003bc0001127983 */ /* 0x000f220000300800 */
[----:B0-----:R-:W-:-:S04]  /*8e60*/  FMUL.FTZ R0, R13, UR16 ;  /* 0x000000100d007c20 */ /* 0x001fc80008410000 */
        /* <DEDUP_REMOVED lines=19> */
[----:B------:R-:W2:Y:S01]  /*8fa0*/  MUFU.RCP R11, R11 ;  /* 0x0000000b000b7308 */ /* 0x000ea20000001000 */
[----:B------:R-:W-:Y:S01]  /*8fb0*/  STL [R1+0x460], R0 ;  /* 0x0004600001007387 */ /* 0x000fe20000100800 */
[C---:B--2---:R-:W-:Y:S01]  /*8fc0*/  FMUL.FTZ R12, R11.reuse, R2 ;  /* 0x000000020b0c7220 */ /* 0x044fe20000410000 */
[----:B------:R-:W-:-:S04]  /*8fd0*/  FADD.FTZ R11, -R11, 1 ;  /* 0x3f8000000b0b7421 */ /* 0x000fc80000010100 */
[----:B------:R-:W-:-:S04]  /*8fe0*/  FFMA.FTZ R11, R10, R11, 1 ;  /* 0x3f8000000a0b7423 */ /* 0x000fc8000001000b */
[----:B------:R-:W-:-:S05]  /*8ff0*/  FMUL.FTZ R2, R12, R11 ;  /* 0x0000000b0c027220 */ /* 0x000fca0000410000 */
[----:B------:R0:W-:Y:S01]  /*9000*/  STL [R1+0x2f4], R2 ;  /* 0x0002f40201007387 */ /* 0x0001e20000100800 */
[----:B---3--:R-:W-:-:S03]  /*9010*/  FADD.FTZ R13, R5, -UR28 ;  /* 0x8000001c050d7e21 */ /* 0x008fc60008010000 */
[----:B------:R-:W2:Y:S04]  /*9020*/  LDL.LU R5, [R1+0x3dc] ;  /* 0x0003dc0001057983 */ /* 0x000ea80000300800 */
[----:B0-----:R-:W3:Y:S01]  /*9030*/  LDL.LU R2, [R1+0x2e4] ;  /* 0x0002e40001027983 */ /* 0x001ee20000300800 */
[----:B------:R-:W-:-:S04]  /*9040*/  FMUL.FTZ R0, R13, UR16 ;  /* 0x000000100d007c20 */ /* 0x000fc80008410000 */
[----:B------:R-:W-:-:S04]  /*9050*/  FFMA.FTZ R10, R25, R0, R7 ;  /* 0x00000000190a7223 */ /* 0x000fc80000010007 */
[----:B------:R-:W-:-:S06]  /*9060*/  FMUL.FTZ R11, R10, -1.4426950216293334961 ;  /* 0xbfb8aa3b0a0b7820 */ /* 0x000fcc0000410000 */
[----:B------:R-:W0:Y:S02]  /*9070*/  MUFU.EX2 R11, R11 ;  /* 0x0000000b000b7308 */ /* 0x000e240000000800 */
[----:B0-----:R-:W-:-:S06]  /*9080*/  FADD.FTZ R11, R11, 1 ;  /* 0x3f8000000b0b7421 */ /* 0x001fcc0000010000 */
[----:B------:R-:W4:Y:S02]  /*9090*/  MUFU.RCP R11, R11 ;  /* 0x0000000b000b7308 */ /* 0x000f240000001000 */
[C---:B----4-:R-:W-:Y:S01]  /*90a0*/  FMUL.FTZ R12, R11.reuse, R3 ;  /* 0x000000030b0c7220 */ /* 0x050fe20000410000 */
        /* <DEDUP_REMOVED lines=28> */
[----:B------:R-:W3:Y:S01]  /*9270*/  MUFU.RCP R11, R11 ;  /* 0x0000000b000b7308 */ /* 0x000ee20000001000 */
[----:B------:R-:W-:Y:S01]  /*9280*/  STL [R1+0x448], R0 ;  /* 0x0004480001007387 */ /* 0x000fe20000100800 */
[C---:B---3--:R-:W-:Y:S01]  /*9290*/  FMUL.FTZ R12, R11.reuse, R2 ;  /* 0x000000020b0c7220 */ /* 0x048fe20000410000 */
[----:B------:R-:W-:-:S04]  /*92a0*/  FADD.FTZ R11, -R11, 1 ;  /* 0x3f8000000b0b7421 */ /* 0x000fc80000010100 */
[----:B------:R-:W-:-:S04]  /*92b0*/  FFMA.FTZ R11, R10, R11, 1 ;  /* 0x3f8000000a0b7423 */ /* 0x000fc8000001000b */
[----:B------:R-:W-:-:S05]  /*92c0*/  FMUL.FTZ R2, R12, R11 ;  /* 0x0000000b0c027220 */ /* 0x000fca0000410000 */
[----:B------:R0:W-:Y:S01]  /*92d0*/  STL [R1+0x2d8], R2 ;  /* 0x0002d80201007387 */ /* 0x0001e20000100800 */
[----:B--2---:R-:W-:-:S03]  /*92e0*/  FADD.FTZ R13, R5, -UR28 ;  /* 0x8000001c050d7e21 */ /* 0x004fc60008010000 */
        /* <DEDUP_REMOVED lines=312> */
[----:B------:R-:W-:Y:S01]  /*a670*/  FMUL.FTZ R2, R12, R11 ;  /* 0x0000000b0c027220 */ /* 0x000fe20000410000 */
[----:B--2---:R-:W-:Y:S02]  /*a680*/  FADD.FTZ R13, R5, -UR28 ;  /* 0x8000001c050d7e21 */ /* 0x004fe40008010000 */
[----:B------:R-:W2:Y:S04]  /*a690*/  LDL.LU R5, [R1+0x380] ;  /* 0x0003800001057983 */ /* 0x000ea80000300800 */
[----:B------:R0:W-:Y:S04]  /*a6a0*/  STL [R1+0x258], R2 ;  /* 0x0002580201007387 */ /* 0x0001e80000100800 */
        /* <DEDUP_REMOVED lines=38> */
[----:B--2---:R-:W-:-:S03]  /*a910*/  FADD.FTZ R13, R5, -UR28 ;  /* 0x8000001c050d7e21 */ /* 0x004fc60008010000 */
[----:B------:R-:W2:Y:S01]  /*a920*/  LDL.LU R5, [R1+0x374] ;  /* 0x0003740001057983 */ /* 0x000ea20000300800 */
[C---:B---3--:R-:W-:Y:S01]  /*a930*/  FMUL.FTZ R12, R11.reuse, R2 ;  /* 0x000000020b0c7220 */ /* 0x048fe20000410000 */
[----:B------:R-:W-:-:S04]  /*a940*/  FADD.FTZ R11, -R11, 1 ;  /* 0x3f8000000b0b7421 */ /* 0x000fc80000010100 */
[----:B------:R-:W-:-:S04]  /*a950*/  FFMA.FTZ R11, R10, R11, 1 ;  /* 0x3f8000000a0b7423 */ /* 0x000fc8000001000b */
[----:B------:R-:W-:-:S05]  /*a960*/  FMUL.FTZ R2, R12, R11 ;  /* 0x0000000b0c027220 */ /* 0x000fca0000410000 */
        /* <DEDUP_REMOVED lines=30> */
[----:B------:R-:W4:Y:S04]  /*ab50*/  LDL.LU R19, [R1+0x3ec] ;  /* 0x0003ec0001137983 */ /* 0x000f280000300800 */
[----:B------:R0:W-:Y:S02]  /*ab60*/  STL [R1+0x33c], R0 ;  /* 0x00033c0001007387 */ /* 0x0001e40000100800 */
[----:B0-----:R-:W-:-:S04]  /*ab70*/  FMUL.FTZ R0, R13, UR16 ;  /* 0x000000100d007c20 */ /* 0x001fc80008410000 */
[----:B------:R-:W-:-:S04]  /*ab80*/  FFMA.FTZ R10, R24, R0, R6 ;  /* 0x00000000180a7223 */ /* 0x000fc80000010006 */
[----:B------:R-:W-:-:S06]  /*ab90*/  FMUL.FTZ R11, R10, -1.4426950216293334961 ;  /* 0xbfb8aa3b0a0b7820 */ /* 0x000fcc0000410000 */
[----:B------:R-:W0:Y:S02]  /*aba0*/  MUFU.EX2 R11, R11 ;  /* 0x0000000b000b7308 */ /* 0x000e240000000800 */
[----:B0-----:R-:W-:-:S06]  /*abb0*/  FADD.FTZ R11, R11, 1 ;  /* 0x3f8000000b0b7421 */ /* 0x001fcc0000010000 */
[----:B------:R-:W3:Y:S01]  /*abc0*/  MUFU.RCP R11, R11 ;  /* 0x0000000b000b7308 */ /* 0x000ee20000001000 */
[----:B--2---:R-:W-:Y:S02]  /*abd0*/  FADD.FTZ R13, R5, -UR28 ;  /* 0x8000001c050d7e21 */ /* 0x004fe40008010000 */
[----:B------:R-:W2:Y:S04]  /*abe0*/  LDL.LU R5, [R1+0x3f8] ;  /* 0x0003f80001057983 */ /* 0x000ea80000300800 */
[----:B------:R-:W-:Y:S01]  /*abf0*/  STL [R1+0x334], R0 ;  /* 0x0003340001007387 */ /* 0x000fe20000100800 */
        /* <DEDUP_REMOVED lines=26> */
[----:B------:R-:W0:Y:S02]  /*ada0*/  MUFU.RCP R11, R11 ;  /* 0x0000000b000b7308 */ /* 0x000e240000001000 */
[----:B0-----:R-:W-:Y:S02]  /*adb0*/  FMUL.FTZ R12, R11, R4 ;  /* 0x000000040b0c7220 */ /* 0x001fe40000410000 */
[----:B------:R-:W4:Y:S01]  /*adc0*/  LDL.LU R4, [R1+0x224] ;  /* 0x0002240001047983 */ /* 0x000f220000300800 */
[----:B------:R-:W-:-:S03]  /*add0*/  FADD.FTZ R13, R19, -UR28 ;  /* 0x8000001c130d7e21 */ /* 0x000fc60008010000 */
[----:B------:R-:W4:Y:S01]  /*ade0*/  LDL.LU R19, [R1+0x420] ;  /* 0x0004200001137983 */ /* 0x000f220000300800 */
[----:B------:R-:W-:-:S03]  /*adf0*/  FADD.FTZ R11, -R11, 1 ;  /* 0x3f8000000b0b7421 */ /* 0x000fc60000010100 */
[----:B------:R0:W-:Y:S01]  /*ae00*/  STL [R1+0x32c], R0 ;  /* 0x00032c0001007387 */ /* 0x0001e20000100800 */
[----:B------:R-:W-:Y:S01]  /*ae10*/  FFMA.FTZ R10, R10, R11, 1 ;  /* 0x3f8000000a0a7423 */ /* 0x000fe2000001000b */
[----:B0-----:R-:W-:-:S03]  /*ae20*/  FMUL.FTZ R0, R13, UR16 ;  /* 0x000000100d007c20 */ /* 0x001fc60008410000 */
[----:B------:R-:W-:Y:S01]  /*ae30*/  FMUL.FTZ R10, R12, R10 ;  /* 0x0000000a0c0a7220 */ /* 0x000fe20000410000 */
[----:B------:R-:W-:-:S04]  /*ae40*/  FFMA.FTZ R11, R25, R0, R7 ;  /* 0x00000000190b7223 */ /* 0x000fc80000010007 */
[----:B------:R-:W-:-:S06]  /*ae50*/  FMUL.FTZ R12, R11, -1.4426950216293334961 ;  /* 0xbfb8aa3b0b0c7820 */ /* 0x000fcc0000410000 */
[----:B------:R-:W0:Y:S02]  /*ae60*/  MUFU.EX2 R12, R12 ;  /* 0x0000000c000c7308 */ /* 0x000e240000000800 */
[----:B0-----:R-:W-:-:S06]  /*ae70*/  FADD.FTZ R12, R12, 1 ;  /* 0x3f8000000c0c7421 */ /* 0x001fcc0000010000 */
[----:B------:R-:W3:Y:S01]  /*ae80*/  MUFU.RCP R12, R12 ;  /* 0x0000000c000c7308 */ /* 0x000ee20000001000 */
[----:B--2---:R-:W-:Y:S02]  /*ae90*/  FADD.FTZ R14, R5, -UR28 ;  /* 0x8000001c050e7e21 */ /* 0x004fe40008010000 */
[----:B------:R-:W2:Y:S04]  /*aea0*/  LDL.LU R5, [R1+0x424] ;  /* 0x0004240001057983 */ /* 0x000ea80000300800 */
[----:B------:R0:W-:Y:S02]  /*aeb0*/  STL [R1+0x324], R0 ;  /* 0x0003240001007387 */ /* 0x0001e40000100800 */
[----:B0-----:R-:W-:Y:S01]  /*aec0*/  FMUL.FTZ R0, R14, UR16 ;  /* 0x000000100e007c20 */ /* 0x001fe20008410000 */
[C---:B---3--:R-:W-:Y:S01]  /*aed0*/  FMUL.FTZ R13, R12.reuse, R2 ;  /* 0x000000020c0d7220 */ /* 0x048fe20000410000 */
[----:B------:R-:W-:-:S04]  /*aee0*/  FADD.FTZ R12, -R12, 1 ;  /* 0x3f8000000c0c7421 */ /* 0x000fc80000010100 */
[----:B------:R-:W-:-:S04]  /*aef0*/  FFMA.FTZ R12, R11, R12, 1 ;  /* 0x3f8000000b0c7423 */ /* 0x000fc8000001000c */
[----:B------:R-:W-:-:S05]  /*af00*/  FMUL.FTZ R2, R13, R12 ;  /* 0x0000000c0d027220 */ /* 0x000fca0000410000 */
[----:B------:R0:W-:Y:S04]  /*af10*/  STL [R1+0x22c], R2 ;  /* 0x00022c0201007387 */ /* 0x0001e80000100800 */
[----:B0-----:R-:W3:Y:S01]  /*af20*/  LDL.LU R2, [R1+0x220] ;  /* 0x0002200001027983 */ /* 0x001ee20000300800 */
[----:B------:R-:W-:-:S04]  /*af30*/  FFMA.FTZ R11, R24, R0, R6 ;  /* 0x00000000180b7223 */ /* 0x000fc80000010006 */
[----:B------:R-:W-:-:S06]  /*af40*/  FMUL.FTZ R12, R11, -1.4426950216293334961 ;  /* 0xbfb8aa3b0b0c7820 */ /* 0x000fcc0000410000 */
[----:B------:R-:W0:Y:S02]  /*af50*/  MUFU.EX2 R12, R12 ;  /* 0x0000000c000c7308 */ /* 0x000e240000000800 */
[----:B0-----:R-:W-:-:S06]  /*af60*/  FADD.FTZ R12, R12, 1 ;  /* 0x3f8000000c0c7421 */ /* 0x001fcc0000010000 */
[----:B------:R-:W4:Y:S02]  /*af70*/  MUFU.RCP R12, R12 ;  /* 0x0000000c000c7308 */ /* 0x000f240000001000 */
[----:B----4-:R-:W-:Y:S02]  /*af80*/  FMUL.FTZ R13, R12, R3 ;  /* 0x000000030c0d7220 */ /* 0x010fe40000410000 */
[----:B------:R-:W4:Y:S01]  /*af90*/  LDL.LU R3, [R1+0x338] ;  /* 0x0003380001037983 */ /* 0x000f220000300800 */
[----:B------:R-:W-:Y:S01]  /*afa0*/  FADD.FTZ R14, R18, -UR28 ;  /* 0x8000001c120e7e21 */ /* 0x000fe20008010000 */
[----:B------:R-:W-:Y:S02]  /*afb0*/  FADD.FTZ R12, -R12, 1 ;  /* 0x3f8000000c0c7421 */ /* 0x000fe40000010100 */
[----:B------:R0:W-:Y:S02]  /*afc0*/  STL [R1+0x320], R0 ;  /* 0x0003200001007387 */ /* 0x0001e40000100800 */
[----:B------:R-:W-:-:S02]  /*afd0*/  FFMA.FTZ R11, R11, R12, 1 ;  /* 0x3f8000000b0b7423 */ /* 0x000fc4000001000c */
[----:B------:R-:W4:Y:S01]  /*afe0*/  LDL.LU R18, [R1+0x42c] ;  /* 0x00042c0001127983 */ /* 0x000f220000300800 */
        /* <DEDUP_REMOVED lines=19> */
[----:B------:R-:W0:Y:S01]  /*b120*/  MUFU.EX2 R13, R13 ;  /* 0x0000000d000d7308 */ /* 0x000e220000000800 */
[----:B--2---:R-:W-:Y:S02]  /*b130*/  FADD.FTZ R15, R5, -UR28 ;  /* 0x8000001c050f7e21 */ /* 0x004fe40008010000 */
[----:B------:R-:W2:Y:S01]  /*b140*/  LDL.LU R5, [R1+0x438] ;  /* 0x0004380001057983 */ /* 0x000ea20000300800 */
[----:B0-----:R-:W-:-:S06]  /*b150*/  FADD.FTZ R13, R13, 1 ;  /* 0x3f8000000d0d7421 */ /* 0x001fcc0000010000 */
[----:B------:R-:W3:Y:S01]  /*b160*/  MUFU.RCP R13, R13 ;  /* 0x0000000d000d7308 */ /* 0x000ee20000001000 */
[----:B------:R0:W-:Y:S02]  /*b170*/  STL [R1+0x30c], R0 ;  /* 0x00030c0001007387 */ /* 0x0001e40000100800 */
[----:B0-----:R-:W-:Y:S01]  /*b180*/  FMUL.FTZ R0, R15, UR16 ;  /* 0x000000100f007c20 */ /* 0x001fe20008410000 */
[C---:B---3--:R-:W-:Y:S01]  /*b190*/  FMUL.FTZ R14, R13.reuse, R2 ;  /* 0x000000020d0e7220 */ /* 0x048fe20000410000 */
[----:B------:R-:W-:-:S04]  /*b1a0*/  FADD.FTZ R13, -R13, 1 ;  /* 0x3f8000000d0d7421 */ /* 0x000fc80000010100 */
[----:B------:R-:W-:-:S04]  /*b1b0*/  FFMA.FTZ R13, R12, R13, 1 ;  /* 0x3f8000000c0d7423 */ /* 0x000fc8000001000d */
[----:B------:R-:W-:-:S05]  /*b1c0*/  FMUL.FTZ R2, R14, R13 ;  /* 0x0000000d0e027220 */ /* 0x000fca0000410000 */
[----:B------:R0:W-:Y:S01]  /*b1d0*/  STL [R1+0x220], R2 ;  /* 0x0002200201007387 */ /* 0x0001e20000100800 */
[----:B------:R-:W-:-:S03]  /*b1e0*/  FFMA.FTZ R12, R25, R0, R7 ;  /* 0x00000000190c7223 */ /* 0x000fc60000010007 */
[----:B0-----:R-:W3:Y:S01]  /*b1f0*/  LDL.LU R2, [R1+0x328] ;  /* 0x0003280001027983 */ /* 0x001ee20000300800 */
        /* <DEDUP_REMOVED lines=21> */
[----:B------:R-:W-:Y:S01]  /*b350*/  FFMA.FTZ R13, R12, R13, 1 ;  /* 0x3f8000000c0d7423 */ /* 0x000fe2000001000d */
[----:B------:R-:W-:Y:S02]  /*b360*/  FADD.FTZ R15, R19, -UR28 ;  /* 0x8000001c130f7e21 */ /* 0x000fe40008010000 */
[----:B------:R-:W4:Y:S01]  /*b370*/  LDL.LU R19, [R1+0x44c] ;  /* 0x00044c0001137983 */ /* 0x000f220000300800 */
[----:B------:R-:W-:-:S05]  /*b380*/  FMUL.FTZ R4, R14, R13 ;  /* 0x0000000d0e047220 */ /* 0x000fca0000410000 */
[----:B------:R0:W-:Y:S04]  /*b390*/  STL [R1+0x228], R4 ;  /* 0x0002280401007387 */ /* 0x0001e80000100800 */
[----:B0-----:R-:W4:Y:S04]  /*b3a0*/  LDL.LU R4, [R1+0x314] ;  /* 0x0003140001047983 */ /* 0x001f280000300800 */
[----:B------:R0:W-:Y:S02]  /*b3b0*/  STL [R1+0x2f8], R0 ;  /* 0x0002f80001007387 */ /* 0x0001e40000100800 */
[----:B0-----:R-:W-:-:S04]  /*b3c0*/  FMUL.FTZ R0, R15, UR16 ;  /* 0x000000100f007c20 */ /* 0x001fc80008410000 */
[----:B------:R-:W-:-:S04]  /*b3d0*/  FFMA.FTZ R12, R25, R0, R7 ;  /* 0x00000000190c7223 */ /* 0x000fc80000010007 */
[----:B------:R-:W-:Y:S01]  /*b3e0*/  FMUL.FTZ R13, R12, -1.4426950216293334961 ;  /* 0xbfb8aa3b0c0d7820 */ /* 0x000fe20000410000 */
[----:B--2---:R-:W-:Y:S02]  /*b3f0*/  FADD.FTZ R15, R5, -UR28 ;  /* 0x8000001c050f7e21 */ /* 0x004fe40008010000 */
[----:B------:R-:W2:Y:S03]  /*b400*/  LDL.LU R5, [R1+0x45c] ;  /* 0x00045c0001057983 */ /* 0x000ea60000300800 */
[----:B------:R-:W0:Y:S02]  /*b410*/  MUFU.EX2 R13, R13 ;  /* 0x0000000d000d7308 */ /* 0x000e240000000800 */
[----:B0-----:R-:W-:-:S06]  /*b420*/  FADD.FTZ R13, R13, 1 ;  /* 0x3f8000000d0d7421 */ /* 0x001fcc0000010000 */
[----:B------:R-:W3:Y:S01]  /*b430*/  MUFU.RCP R14, R13 ;  /* 0x0000000d000e7308 */ /* 0x000ee20000001000 */
[----:B------:R0:W-:Y:S02]  /*b440*/  STL [R1+0x2f0], R0 ;  /* 0x0002f00001007387 */ /* 0x0001e40000100800 */
[----:B0-----:R-:W-:Y:S01]  /*b450*/  FMUL.FTZ R0, R15, UR16 ;  /* 0x000000100f007c20 */ /* 0x001fe20008410000 */
[C---:B---3--:R-:W-:Y:S01]  /*b460*/  FMUL.FTZ R13, R14.reuse, R2 ;  /* 0x000000020e0d7220 */ /* 0x048fe20000410000 */
[----:B------:R-:W-:-:S04]  /*b470*/  FADD.FTZ R14, -R14, 1 ;  /* 0x3f8000000e0e7421 */ /* 0x000fc80000010100 */
[----:B------:R-:W-:-:S04]  /*b480*/  FFMA.FTZ R14, R12, R14, 1 ;  /* 0x3f8000000c0e7423 */ /* 0x000fc8000001000e */
[----:B------:R-:W-:Y:S01]  /*b490*/  FMUL.FTZ R2, R13, R14 ;  /* 0x0000000e0d027220 */ /* 0x000fe20000410000 */
[----:B------:R-:W-:-:S04]  /*b4a0*/  FFMA.FTZ R12, R24, R0, R6 ;  /* 0x00000000180c7223 */ /* 0x000fc80000010006 */
[----:B------:R0:W-:Y:S01]  /*b4b0*/  STL [R1+0x230], R2 ;  /* 0x0002300201007387 */ /* 0x0001e20000100800 */
[----:B------:R-:W-:-:S03]  /*b4c0*/  FMUL.FTZ R13, R12, -1.4426950216293334961 ;  /* 0xbfb8aa3b0c0d7820 */ /* 0x000fc60000410000 */
[----:B0-----:R-:W3:Y:S03]  /*b4d0*/  LDL.LU R2, [R1+0x300] ;  /* 0x0003000001027983 */ /* 0x001ee60000300800 */
[----:B------:R-:W0:Y:S02]  /*b4e0*/  MUFU.EX2 R13, R13 ;  /* 0x0000000d000d7308 */ /* 0x000e240000000800 */
[----:B0-----:R-:W-:-:S06]  /*b4f0*/  FADD.FTZ R13, R13, 1 ;  /* 0x3f8000000d0d7421 */ /* 0x001fcc0000010000 */
[----:B------:R-:W4:Y:S02]  /*b500*/  MUFU.RCP R13, R13 ;  /* 0x0000000d000d7308 */ /* 0x000f240000001000 */
[C---:B----4-:R-:W-:Y:S02]  /*b510*/  FMUL.FTZ R16, R13.reuse, R3 ;  /* 0x000000030d107220 */ /* 0x050fe40000410000 */
[----:B------:R-:W4:Y:S01]  /*b520*/  LDL.LU R3, [R1+0x304] ;  /* 0x0003040001037983 */ /* 0x000f220000300800 */
[----:B------:R-:W-:Y:S01]  /*b530*/  FADD.FTZ R13, -R13, 1 ;  /* 0x3f8000000d0d7421 */ /* 0x000fe20000010100 */
[----:B------:R-:W-:Y:S02]  /*b540*/  FADD.FTZ R14, R18, -UR28 ;  /* 0x8000001c120e7e21 */ /* 0x000fe40008010000 */
[----:B------:R-:W4:Y:S04]  /*b550*/  LDL.LU R18, [R1+0x28c] ;  /* 0x00028c0001127983 */ /* 0x000f280000300800 */
        /* <DEDUP_REMOVED lines=8> */
[----:B------:R-:W0:Y:S01]  /*b5e0*/  MUFU.RCP R13, R13 ;  /* 0x0000000d000d7308 */ /* 0x000e220000001000 */
[----:B------:R-:W-:Y:S02]  /*b5f0*/  FADD.FTZ R15, R19, -UR28 ;  /* 0x8000001c130f7e21 */ /* 0x000fe40008010000 */
[----:B------:R-:W4:Y:S01]  /*b600*/  LDL.LU R19, [R1+0x2ac] ;  /* 0x0002ac0001137983 */ /* 0x000f220000300800 */
[----:B0-----:R-:W-:-:S03]  /*b610*/  FMUL.FTZ R14, R13, R4 ;  /* 0x000000040d0e7220 */ /* 0x001fc60000410000 */
[----:B------:R-:W4:Y:S01]  /*b620*/  LDL.LU R4, [R1+0x218] ;  /* 0x0002180001047983 */ /* 0x000f220000300800 */
[----:B------:R-:W-:-:S03]  /*b630*/  FADD.FTZ R13, -R13, 1 ;  /* 0x3f8000000d0d7421 */ /* 0x000fc60000010100 */
[----:B------:R0:W-:Y:S01]  /*b640*/  STL [R1+0x2e0], R0 ;  /* 0x0002e00001007387 */ /* 0x0001e20000100800 */
[----:B------:R-:W-:Y:S01]  /*b650*/  FFMA.FTZ R13, R12, R13, 1 ;  /* 0x3f8000000c0d7423 */ /* 0x000fe2000001000d */
[----:B0-----:R-:W-:Y:S01]  /*b660*/  FMUL.FTZ R0, R15, UR16 ;  /* 0x000000100f007c20 */ /* 0x001fe20008410000 */
[----:B--2---:R-:W-:Y:S02]  /*b670*/  FADD.FTZ R17, R5, -UR28 ;  /* 0x8000001c05117e21 */ /* 0x004fe40008010000 */
[----:B------:R-:W2:Y:S01]  /*b680*/  LDL.LU R5, [R1+0x280] ;  /* 0x0002800001057983 */ /* 0x000ea20000300800 */
[----:B------:R-:W-:Y:S01]  /*b690*/  FFMA.FTZ R12, R24, R0, R6 ;  /* 0x00000000180c7223 */ /* 0x000fe20000010006 */
[----:B------:R-:W-:-:S03]  /*b6a0*/  FMUL.FTZ R14, R14, R13 ;  /* 0x0000000d0e0e7220 */ /* 0x000fc60000410000 */
[----:B------:R-:W-:-:S06]  /*b6b0*/  FMUL.FTZ R13, R12, -1.4426950216293334961 ;  /* 0xbfb8aa3b0c0d7820 */ /* 0x000fcc0000410000 */
[----:B------:R-:W0:Y:S02]  /*b6c0*/  MUFU.EX2 R13, R13 ;  /* 0x0000000d000d7308 */ /* 0x000e240000000800 */
[----:B0-----:R-:W-:-:S06]  /*b6d0*/  FADD.FTZ R13, R13, 1 ;  /* 0x3f8000000d0d7421 */ /* 0x001fcc0000010000 */
[----:B------:R-:W3:Y:S01]  /*b6e0*/  MUFU.RCP R13, R13 ;  /* 0x0000000d000d7308 */ /* 0x000ee20000001000 */
[----:B------:R0:W-:Y:S02]  /*b6f0*/  STL [R1+0x2dc], R0 ;  /* 0x0002dc0001007387 */ /* 0x0001e40000100800 */
[----:B0-----:R-:W-:Y:S01]  /*b700*/  FMUL.FTZ R0, R17, UR16 ;  /* 0x0000001011007c20 */ /* 0x001fe20008410000 */
[C---:B---3--:R-:W-:Y:S01]  /*b710*/  FMUL.FTZ R15, R13.reuse, R2 ;  /* 0x000000020d0f7220 */ /* 0x048fe20000410000 */
[----:B------:R-:W-:-:S03]  /*b720*/  FADD.FTZ R13, -R13, 1 ;  /* 0x3f8000000d0d7421 */ /* 0x000fc60000010100 */
[----:B------:R0:W-:Y:S01]  /*b730*/  STL [R1+0x2d4], R0 ;  /* 0x0002d40001007387 */ /* 0x0001e20000100800 */
[----:B------:R-:W-:Y:S01]  /*b740*/  FFMA.FTZ R13, R12, R13, 1 ;  /* 0x3f8000000c0d7423 */ /* 0x000fe2000001000d */
[----:B------:R-:W-:Y:S01]  /*b750*/  FFMA.FTZ R12, R25, R0, R7 ;  /* 0x00000000190c7223 */ /* 0x000fe20000010007 */
[----:B------:R-:W-:Y:S01]  /*b760*/  FADD.FTZ R20, R20, -UR28 ;  /* 0x8000001c14147e21 */ /* 0x000fe20008010000 */
[----:B------:R-:W3:Y:S01]  /*b770*/  LDL.LU R2, [R1+0x48c] ;  /* 0x00048c0001027983 */ /* 0x000ee20000300800 */
[----:B------:R-:W-:Y:S01]  /*b780*/  FMUL.FTZ R15, R15, R13 ;  /* 0x0000000d0f0f7220 */ /* 0x000fe20000410000 */
[----:B------:R-:W-:-:S06]  /*b790*/  FMUL.FTZ R13, R12, -1.4426950216293334961 ;  /* 0xbfb8aa3b0c0d7820 */ /* 0x000fcc0000410000 */
[----:B------:R-:W1:Y:S02]  /*b7a0*/  MUFU.EX2 R13, R13 ;  /* 0x0000000d000d7308 */ /* 0x000e640000000800 */
[----:B-1----:R-:W-:-:S06]  /*b7b0*/  FADD.FTZ R13, R13, 1 ;  /* 0x3f8000000d0d7421 */ /* 0x002fcc0000010000 */
[----:B------:R-:W4:Y:S02]  /*b7c0*/  MUFU.RCP R17, R13 ;  /* 0x0000000d00117308 */ /* 0x000f240000001000 */
[C---:B----4-:R-:W-:Y:S02]  /*b7d0*/  FMUL.FTZ R13, R17.reuse, R3 ;  /* 0x00000003110d7220 */ /* 0x050fe40000410000 */
[----:B------:R-:W4:Y:S01]  /*b7e0*/  LDL.LU R3, [R1+0x464] ;  /* 0x0004640001037983 */ /* 0x000f220000300800 */
[----:B------:R-:W-:Y:S01]  /*b7f0*/  FADD.FTZ R18, R18, -UR28 ;  /* 0x8000001c12127e21 */ /* 0x000fe20008010000 */
[----:B------:R-:W-:-:S03]  /*b800*/  FADD.FTZ R17, -R17, 1 ;  /* 0x3f80000011117421 */ /* 0x000fc60000010100 */
[----:B0-----:R-:W-:Y:S01]  /*b810*/  FMUL.FTZ R0, R18, UR16 ;  /* 0x0000001012007c20 */ /* 0x001fe20008410000 */
[----:B------:R-:W-:-:S03]  /*b820*/  FFMA.FTZ R17, R12, R17, 1 ;  /* 0x3f8000000c117423 */ /* 0x000fc60000010011 */
[----:B------:R-:W-:Y:S01]  /*b830*/  FFMA.FTZ R12, R24, R0, R6 ;  /* 0x00000000180c7223 */ /* 0x000fe20000010006 */
[----:B------:R-:W-:-:S03]  /*b840*/  FMUL.FTZ R13, R13, R17 ;  /* 0x000000110d0d7220 */ /* 0x000fc60000410000 */
[----:B------:R-:W-:-:S06]  /*b850*/  FMUL.FTZ R17, R12, -1.4426950216293334961 ;  /* 0xbfb8aa3b0c117820 */ /* 0x000fcc0000410000 */
[----:B------:R-:W0:Y:S02]  /*b860*/  MUFU.EX2 R17, R17 ;  /* 0x0000001100117308 */ /* 0x000e240000000800 */
[----:B0-----:R-:W-:-:S06]  /*b870*/  FADD.FTZ R17, R17, 1 ;  /* 0x3f80000011117421 */ /* 0x001fcc0000010000 */
[----:B------:R-:W0:Y:S01]  /*b880*/  MUFU.RCP R17, R17 ;  /* 0x0000001100117308 */ /* 0x000e220000001000 */
[----:B------:R1:W-:Y:S01]  /*b890*/  STL [R1+0x2cc], R0 ;  /* 0x0002cc0001007387 */ /* 0x0003e20000100800 */
[----:B------:R-:W-:-:S04]  /*b8a0*/  FADD.FTZ R19, R19, -UR28 ;  /* 0x8000001c13137e21 */ /* 0x000fc80008010000 */
[----:B-1----:R-:W-:Y:S01]  /*b8b0*/  FMUL.FTZ R0, R19, UR16 ;  /* 0x0000001013007c20 */ /* 0x002fe20008410000 */
[C---:B0-----:R-:W-:Y:S01]  /*b8c0*/  FMUL.FTZ R18, R17.reuse, R4 ;  /* 0x0000000411127220 */ /* 0x041fe20000410000 */
[----:B------:R-:W-:-:S03]  /*b8d0*/  FADD.FTZ R17, -R17, 1 ;  /* 0x3f80000011117421 */ /* 0x000fc60000010100 */
[----:B------:R0:W-:Y:S01]  /*b8e0*/  STL [R1+0x2bc], R0 ;  /* 0x0002bc0001007387 */ /* 0x0001e20000100800 */
[----:B------:R-:W-:Y:S01]  /*b8f0*/  FFMA.FTZ R17, R12, R17, 1 ;  /* 0x3f8000000c117423 */ /* 0x000fe20000010011 */
[----:B------:R-:W-:Y:S02]  /*b900*/  FFMA.FTZ R12, R25, R0, R7 ;  /* 0x00000000190c7223 */ /* 0x000fe40000010007 */
[----:B------:R-:W3:Y:S01]  /*b910*/  LDL.LU R4, [R1+0x474] ;  /* 0x0004740001047983 */ /* 0x000ee20000300800 */
[----:B------:R-:W-:Y:S01]  /*b920*/  FMUL.FTZ R18, R18, R17 ;  /* 0x0000001112127220 */ /* 0x000fe20000410000 */
[----:B------:R-:W-:-:S06]  /*b930*/  FMUL.FTZ R17, R12, -1.4426950216293334961 ;  /* 0xbfb8aa3b0c117820 */ /* 0x000fcc0000410000 */
[----:B------:R-:W1:Y:S02]  /*b940*/  MUFU.EX2 R17, R17 ;  /* 0x0000001100117308 */ /* 0x000e640000000800 */
[----:B-1----:R-:W-:-:S06]  /*b950*/  FADD.FTZ R17, R17, 1 ;  /* 0x3f80000011117421 */ /* 0x002fcc0000010000 */
[----:B------:R-:W2:Y:S01]  /*b960*/  MUFU.RCP R19, R17 ;  /* 0x0000001100137308 */ /* 0x000ea20000001000 */
[----:B0-----:R-:W-:Y:S01]  /*b970*/  FMUL.FTZ R0, R20, UR16 ;  /* 0x0000001014007c20 */ /* 0x001fe20008410000 */
[C---:B--2---:R-:W-:Y:S01]  /*b980*/  FMUL.FTZ R17, R19.reuse, R5 ;  /* 0x0000000513117220 */ /* 0x044fe20000410000 */
[----:B------:R-:W-:Y:S01]  /*b990*/  FADD.FTZ R19, -R19, 1 ;  /* 0x3f80000013137421 */ /* 0x000fe20000010100 */
[----:B------:R-:W2:Y:S03]  /*b9a0*/  LDL.LU R5, [R1+0x46c] ;  /* 0x00046c0001057983 */ /* 0x000ea60000300800 */
        /* <DEDUP_REMOVED lines=8> */
[----:B------:R1:W-:Y:S03]  /*ba30*/  STL [R1+0x2b4], R0 ;  /* 0x0002b40001007387 */ /* 0x0003e60000100800 */
[----:B-1----:R-:W-:Y:S01]  /*ba40*/  FMUL.FTZ R0, R20, UR16 ;  /* 0x0000001014007c20 */ /* 0x002fe20008410000 */
[C---:B0-----:R-:W-:Y:S01]  /*ba50*/  FMUL.FTZ R8, R19.reuse, R8 ;  /* 0x0000000813087220 */ /* 0x041fe20000410000 */
        /* <DEDUP_REMOVED lines=12> */
[----:B----4-:R-:W-:Y:S02]  /*bb20*/  FADD.FTZ R19, R3, -UR28 ;  /* 0x8000001c03137e21 */ /* 0x010fe40008010000 */
[----:B------:R-:W4:Y:S01]  /*bb30*/  LDL.LU R3, [R1+0x478] ;  /* 0x0004780001037983 */ /* 0x000f220000300800 */
[----:B------:R-:W-:-:S03]  /*bb40*/  FADD.FTZ R9, R29, -UR28 ;  /* 0x8000001c1d097e21 */ /* 0x000fc60008010000 */
[----:B------:R0:W-:Y:S02]  /*bb50*/  STL [R1+0x2ac], R0 ;  /* 0x0002ac0001007387 */ /* 0x0001e40000100800 */
[----:B0-----:R-:W-:-:S04]  /*bb60*/  FMUL.FTZ R0, R9, UR16 ;  /* 0x0000001009007c20 */ /* 0x001fc80008410000 */
[----:B------:R-:W-:Y:S01]  /*bb70*/  FFMA.FTZ R9, R24, R0, R6 ;  /* 0x0000000018097223 */ /* 0x000fe20000010006 */
[----:B------:R0:W-:Y:S03]  /*bb80*/  STL [R1+0x2a0], R0 ;  /* 0x0002a00001007387 */ /* 0x0001e60000100800 */
[----:B------:R-:W-:Y:S01]  /*bb90*/  FMUL.FTZ R12, R9, -1.4426950216293334961 ;  /* 0xbfb8aa3b090c7820 */ /* 0x000fe20000410000 */
[----:B0-----:R-:W-:-:S05]  /*bba0*/  FMUL.FTZ R0, R19, UR16 ;  /* 0x0000001013007c20 */ /* 0x001fca0008410000 */
[----:B------:R-:W0:Y:S02]  /*bbb0*/  MUFU.EX2 R12, R12 ;  /* 0x0000000c000c7308 */ /* 0x000e240000000800 */
[----:B0-----:R-:W-:-:S06]  /*bbc0*/  FADD.FTZ R12, R12, 1 ;  /* 0x3f8000000c0c7421 */ /* 0x001fcc0000010000 */
[----:B------:R-:W0:Y:S01]  /*bbd0*/  MUFU.RCP R12, R12 ;  /* 0x0000000c000c7308 */ /* 0x000e220000001000 */
[----:B------:R-:W-:Y:S01]  /*bbe0*/  STL [R1+0x28c], R0 ;  /* 0x00028c0001007387 */ /* 0x000fe20000100800 */
[C---:B0-----:R-:W-:Y:S01]  /*bbf0*/  FMUL.FTZ R29, R12.reuse, R36 ;  /* 0x000000240c1d7220 */ /* 0x041fe20000410000 */
[----:B------:R-:W-:Y:S02]  /*bc00*/  FADD.FTZ R12, -R12, 1 ;  /* 0x3f8000000c0c7421 */ /* 0x000fe40000010100 */
[----:B------:R0:W-:Y:S02]  /*bc10*/  STL [R1+0x4d0], R11 ;  /* 0x0004d00b01007387 */ /* 0x0001e40000100800 */
[----:B------:R-:W-:Y:S01]  /*bc20*/  FFMA.FTZ R12, R9, R12, 1 ;  /* 0x3f800000090c7423 */ /* 0x000fe2000001000c */
[----:B------:R-:W-:Y:S01]  /*bc30*/  FFMA.FTZ R9, R25, R0, R7 ;  /* 0x0000000019097223 */ /* 0x000fe20000010007 */
[----:B------:R1:W-:Y:S02]  /*bc40*/  STL [R1+0x4d8], R18 ;  /* 0x0004d81201007387 */ /* 0x0003e40000100800 */
[----:B------:R-:W-:Y:S01]  /*bc50*/  FMUL.FTZ R29, R29, R12 ;  /* 0x0000000c1d1d7220 */ /* 0x000fe20000410000 */
[----:B------:R-:W-:Y:S01]  /*bc60*/  FMUL.FTZ R12, R9, -1.4426950216293334961 ;  /* 0xbfb8aa3b090c7820 */ /* 0x000fe20000410000 */
[----:B------:R1:W-:Y:S04]  /*bc70*/  STL [R1+0x4d4], R10 ;  /* 0x0004d40a01007387 */ /* 0x0003e80000100800 */
[----:B0-----:R-:W4:Y:S01]  /*bc80*/  LDL.LU R11, [R1+0x484] ;  /* 0x00048400010b7983 */ /* 0x001f220000300800 */
[----:B--2---:R-:W-:Y:S01]  /*bc90*/  FADD.FTZ R19, R5, -UR28 ;  /* 0x8000001c05137e21 */ /* 0x004fe20008010000 */
[----:B------:R-:W0:Y:S02]  /*bca0*/  MUFU.EX2 R12, R12 ;  /* 0x0000000c000c7308 */ /* 0x000e240000000800 */
[----:B------:R-:W2:Y:S01]  /*bcb0*/  LDL.LU R5, [R1+0x47c] ;  /* 0x00047c0001057983 */ /* 0x000ea20000300800 */
[----:B------:R-:W-:Y:S01]  /*bcc0*/  FMUL.FTZ R0, R19, UR16 ;  /* 0x0000001013007c20 */ /* 0x000fe20008410000 */
[----:B---3--:R-:W-:-:S02]  /*bcd0*/  FADD.FTZ R19, R4, -UR28 ;  /* 0x8000001c04137e21 */ /* 0x008fc40008010000 */
[----:B------:R3:W-:Y:S04]  /*bce0*/  STL [R1+0x4c8], R15 ;  /* 0x0004c80f01007387 */ /* 0x0007e80000100800 */
[----:B------:R-:W2:Y:S04]  /*bcf0*/  LDL.LU R4, [R1+0x480] ;  /* 0x0004800001047983 */ /* 0x000ea80000300800 */
[----:B-1----:R-:W2:Y:S01]  /*bd00*/  LDL.LU R18, [R1+0x498] ;  /* 0x0004980001127983 */ /* 0x002ea20000300800 */
[----:B0-----:R-:W-:-:S03]  /*bd10*/  FADD.FTZ R12, R12, 1 ;  /* 0x3f8000000c0c7421 */ /* 0x001fc60000010000 */
[----:B------:R0:W-:Y:S04]  /*bd20*/  STL [R1+0x284], R0 ;  /* 0x0002840001007387 */ /* 0x0001e80000100800 */
[----:B------:R-:W2:Y:S01]  /*bd30*/  LDL.LU R10, [R1+0x4a0] ;  /* 0x0004a000010a7983 */ /* 0x000ea20000300800 */
[----:B------:R-:W1:Y:S03]  /*bd40*/  MUFU.RCP R12, R12 ;  /* 0x0000000c000c7308 */ /* 0x000e660000001000 */
[----:B------:R-:W2:Y:S04]  /*bd50*/  LDL.LU R36, [R1+0x318] ;  /* 0x0003180001247983 */ /* 0x000ea80000300800 */
[----:B---3--:R-:W3:Y:S01]  /*bd60*/  LDL.LU R15, [R1+0x470] ;  /* 0x00047000010f7983 */ /* 0x008ee20000300800 */
[C---:B-1----:R-:W-:Y:S01]  /*bd70*/  FMUL.FTZ R20, R12.reuse, R37 ;  /* 0x000000250c147220 */ /* 0x042fe20000410000 */
[----:B------:R-:W-:-:S04]  /*bd80*/  FADD.FTZ R12, -R12, 1 ;  /* 0x3f8000000c0c7421 */ /* 0x000fc80000010100 */
[----:B------:R-:W-:Y:S01]  /*bd90*/  FFMA.FTZ R12, R9, R12, 1 ;  /* 0x3f800000090c7423 */ /* 0x000fe2000001000c */
[----:B------:R-:W-:Y:S01]  /*bda0*/  FFMA.FTZ R9, R24, R0, R6 ;  /* 0x0000000018097223 */ /* 0x000fe20000010006 */
[----:B0-----:R-:W-:Y:S02]  /*bdb0*/  FMUL.FTZ R0, R19, UR16 ;  /* 0x0000001013007c20 */ /* 0x001fe40008410000 */
[----:B------:R-:W-:Y:S01]  /*bdc0*/  FMUL.FTZ R20, R20, R12 ;  /* 0x0000000c14147220 */ /* 0x000fe20000410000 */
[----:B------:R-:W-:-:S06]  /*bdd0*/  FMUL.FTZ R12, R9, -1.4426950216293334961 ;  /* 0xbfb8aa3b090c7820 */ /* 0x000fcc0000410000 */
[----:B------:R-:W0:Y:S02]  /*bde0*/  MUFU.EX2 R12, R12 ;  /* 0x0000000c000c7308 */ /* 0x000e240000000800 */
[----:B0-----:R-:W-:-:S06]  /*bdf0*/  FADD.FTZ R12, R12, 1 ;  /* 0x3f8000000c0c7421 */ /* 0x001fcc0000010000 */
[----:B------:R-:W0:Y:S02]  /*be00*/  MUFU.RCP R12, R12 ;  /* 0x0000000c000c7308 */ /* 0x000e240000001000 */
[C---:B0-----:R-:W-:Y:S01]  /*be10*/  FMUL.FTZ R28, R12.reuse, R28 ;  /* 0x0000001c0c1c7220 */ /* 0x041fe20000410000 */
[----:B------:R-:W-:Y:S01]  /*be20*/  FADD.FTZ R12, -R12, 1 ;  /* 0x3f8000000c0c7421 */ /* 0x000fe20000010100 */
[----:B----4-:R-:W-:Y:S02]  /*be30*/  FADD.FTZ R19, R3, -UR28 ;  /* 0x8000001c03137e21 */ /* 0x010fe40008010000 */
[----:B------:R-:W4:Y:S01]  /*be40*/  LDL.LU R3, [R1+0x488] ;  /* 0x0004880001037983 */ /* 0x000f220000300800 */
[----:B------:R-:W-:Y:S01]  /*be50*/  FFMA.FTZ R12, R9, R12, 1 ;  /* 0x3f800000090c7423 */ /* 0x000fe2000001000c */
[----:B------:R-:W-:-:S03]  /*be60*/  FFMA.FTZ R9, R25, R0, R7 ;  /* 0x0000000019097223 */ /* 0x000fc60000010007 */
[----:B------:R-:W-:Y:S01]  /*be70*/  FMUL.FTZ R28, R28, R12 ;  /* 0x0000000c1c1c7220 */ /* 0x000fe20000410000 */
[----:B------:R-:W-:-:S06]  /*be80*/  FMUL.FTZ R12, R9, -1.4426950216293334961 ;  /* 0xbfb8aa3b090c7820 */ /* 0x000fcc0000410000 */
[----:B------:R-:W0:Y:S02]  /*be90*/  MUFU.EX2 R12, R12 ;  /* 0x0000000c000c7308 */ /* 0x000e240000000800 */
[----:B0-----:R-:W-:-:S06]  /*bea0*/  FADD.FTZ R12, R12, 1 ;  /* 0x3f8000000c0c7421 */ /* 0x001fcc0000010000 */
[----:B------:R-:W0:Y:S01]  /*beb0*/  MUFU.RCP R12, R12 ;  /* 0x0000000c000c7308 */ /* 0x000e220000001000 */
[----:B------:R1:W-:Y:S02]  /*bec0*/  STL [R1+0x280], R0 ;  /* 0x0002800001007387 */ /* 0x0003e40000100800 */
[----:B-1----:R-:W-:Y:S01]  /*bed0*/  FMUL.FTZ R0, R19, UR16 ;  /* 0x0000001013007c20 */ /* 0x002fe20008410000 */
[C---:B0-----:R-:W-:Y:S01]  /*bee0*/  FMUL.FTZ R27, R12.reuse, R27 ;  /* 0x0000001b0c1b7220 */ /* 0x041fe20000410000 */
[----:B------:R-:W-:-:S03]  /*bef0*/  FADD.FTZ R12, -R12, 1 ;  /* 0x3f8000000c0c7421 */ /* 0x000fc60000010100 */
[----:B------:R0:W-:Y:S01]  /*bf00*/  STL [R1+0x27c], R0 ;  /* 0x00027c0001007387 */ /* 0x0001e20000100800 */
[----:B------:R-:W-:Y:S01]  /*bf10*/  FFMA.FTZ R12, R9, R12, 1 ;  /* 0x3f800000090c7423 */ /* 0x000fe2000001000c */
[----:B------:R-:W-:Y:S02]  /*bf20*/  FFMA.FTZ R9, R24, R0, R6 ;  /* 0x0000000018097223 */ /* 0x000fe40000010006 */
[----:B0-----:R-:W3:Y:S01]  /*bf30*/  LDL.LU R0, [R1+0x490] ;  /* 0x0004900001007983 */ /* 0x001ee20000300800 */
[----:B------:R-:W-:Y:S01]  /*bf40*/  FMUL.FTZ R27, R27, R12 ;  /* 0x0000000c1b1b7220 */ /* 0x000fe20000410000 */
[----:B------:R-:W-:-:S06]  /*bf50*/  FMUL.FTZ R12, R9, -1.4426950216293334961 ;  /* 0xbfb8aa3b090c7820 */ /* 0x000fcc0000410000 */
[----:B------:R-:W0:Y:S01]  /*bf60*/  MUFU.EX2 R12, R12 ;  /* 0x0000000c000c7308 */ /* 0x000e220000000800 */
[----:B------:R1:W-:Y:S04]  /*bf70*/  STL [R1+0x4ec], R20 ;  /* 0x0004ec1401007387 */ /* 0x0003e80000100800 */
[----:B------:R0:W-:Y:S04]  /*bf80*/  STL [R1+0x4cc], R13 ;  /* 0x0004cc0d01007387 */ /* 0x0001e80000100800 */
[----:B-1----:R-:W3:Y:S04]  /*bf90*/  LDL.LU R20, [R1+0x49c] ;  /* 0x00049c0001147983 */ /* 0x002ee80000300800 */
[----:B0-----:R-:W3:Y:S01]  /*bfa0*/  LDL.LU R13, [R1+0x494] ;  /* 0x00049400010d7983 */ /* 0x001ee20000300800 */
[----:B------:R-:W-:-:S06]  /*bfb0*/  FADD.FTZ R12, R12, 1 ;  /* 0x3f8000000c0c7421 */ /* 0x000fcc0000010000 */
[----:B------:R-:W0:Y:S01]  /*bfc0*/  MUFU.RCP R12, R12 ;  /* 0x0000000c000c7308 */ /* 0x000e220000001000 */
[----:B------:R1:W-:Y:S04]  /*bfd0*/  STL [R1+0x4c4], R14 ;  /* 0x0004c40e01007387 */ /* 0x0003e80000100800 */
[----:B------:R0:W-:Y:S04]  /*bfe0*/  STL [R1+0x4e8], R29 ;  /* 0x0004e81d01007387 */ /* 0x0001e80000100800 */
[----:B-1----:R-:W3:Y:S04]  /*bff0*/  LDL.LU R14, [R1+0x468] ;  /* 0x00046800010e7983 */ /* 0x002ee80000300800 */
[----:B0-----:R-:W3:Y:S01]  /*c000*/  LDL.LU R29, [R1+0x2fc] ;  /* 0x0002fc00011d7983 */ /* 0x001ee20000300800 */
[C---:B------:R-:W-:Y:S01]  /*c010*/  FMUL.FTZ R19, R12.reuse, R21 ;  /* 0x000000150c137220 */ /* 0x040fe20000410000 */
[----:B------:R-:W-:-:S04]  /*c020*/  FADD.FTZ R12, -R12, 1 ;  /* 0x3f8000000c0c7421 */ /* 0x000fc80000010100 */
[----:B------:R-:W-:-:S04]  /*c030*/  FFMA.FTZ R12, R9, R12, 1 ;  /* 0x3f800000090c7423 */ /* 0x000fc8000001000c */
[----:B------:R-:W-:Y:S01]  /*c040*/  FMUL.FTZ R19, R19, R12 ;  /* 0x0000000c13137220 */ /* 0x000fe20000410000 */
[----:B--2---:R-:W-:-:S04]  /*c050*/  FADD.FTZ R21, R5, -UR28 ;  /* 0x8000001c05157e21 */ /* 0x004fc80008010000 */
[----:B------:R-:W-:-:S04]  /*c060*/  FMUL.FTZ R5, R21, UR16 ;  /* 0x0000001015057c20 */ /* 0x000fc80008410000 */
[----:B------:R-:W-:-:S04]  /*c070*/  FFMA.FTZ R9, R25, R5, R7 ;  /* 0x0000000519097223 */ /* 0x000fc80000010007 */
[----:B------:R-:W-:-:S06]  /*c080*/  FMUL.FTZ R12, R9, -1.4426950216293334961 ;  /* 0xbfb8aa3b090c7820 */ /* 0x000fcc0000410000 */
[----:B------:R-:W0:Y:S02]  /*c090*/  MUFU.EX2 R12, R12 ;  /* 0x0000000c000c7308 */ /* 0x000e240000000800 */
[----:B0-----:R-:W-:-:S06]  /*c0a0*/  FADD.FTZ R12, R12, 1 ;  /* 0x3f8000000c0c7421 */ /* 0x001fcc0000010000 */
[----:B------:R-:W0:Y:S01]  /*c0b0*/  MUFU.RCP R12, R12 ;  /* 0x0000000c000c7308 */ /* 0x000e220000001000 */
[----:B------:R-:W-:-:S04]  /*c0c0*/  FADD.FTZ R21, R4, -UR28 ;  /* 0x8000001c04157e21 */ /* 0x000fc80008010000 */
[----:B------:R-:W-:Y:S01]  /*c0d0*/  FMUL.FTZ R4, R21, UR16 ;  /* 0x0000001015047c20 */ /* 0x000fe20008410000 */
        /* <DEDUP_REMOVED lines=13> */
[----:B----4-:R-:W-:-:S04]  /*c1b0*/  FADD.FTZ R21, R3, -UR28 ;  /* 0x8000001c03157e21 */ /* 0x010fc80008010000 */
[----:B------:R-:W-:-:S04]  /*c1c0*/  FMUL.FTZ R3, R21, UR16 ;  /* 0x0000001015037c20 */ /* 0x000fc80008410000 */
[----:B------:R-:W-:-:S04]  /*c1d0*/  FFMA.FTZ R9, R25, R3, R7 ;  /* 0x0000000319097223 */ /* 0x000fc80000010007 */
[----:B------:R-:W-:-:S06]  /*c1e0*/  FMUL.FTZ R12, R9, -1.4426950216293334961 ;  /* 0xbfb8aa3b090c7820 */ /* 0x000fcc0000410000 */
[----:B------:R-:W0:Y:S02]  /*c1f0*/  MUFU.EX2 R12, R12 ;  /* 0x0000000c000c7308 */ /* 0x000e240000000800 */
[----:B0-----:R-:W-:-:S06]  /*c200*/  FADD.FTZ R12, R12, 1 ;  /* 0x3f8000000c0c7421 */ /* 0x001fcc0000010000 */
[----:B------:R-:W0:Y:S02]  /*c210*/  MUFU.RCP R12, R12 ;  /* 0x0000000c000c7308 */ /* 0x000e240000001000 */
[----:B0-----:R-:W-:Y:S01]  /*c220*/  FMUL.FTZ R21, R12, R30 ;  /* 0x0000001e0c157220 */ /* 0x001fe20000410000 */
[----:B------:R-:W-:Y:S01]  /*c230*/  FADD.FTZ R30, R2, -UR28 ;  /* 0x8000001c021e7e21 */ /* 0x000fe20008010000 */
[----:B------:R-:W-:-:S03]  /*c240*/  FADD.FTZ R12, -R12, 1 ;  /* 0x3f8000000c0c7421 */ /* 0x000fc60000010100 */
[----:B------:R-:W-:Y:S01]  /*c250*/  FMUL.FTZ R2, R30, UR16 ;  /* 0x000000101e027c20 */ /* 0x000fe20008410000 */
[----:B------:R-:W-:-:S03]  /*c260*/  FFMA.FTZ R12, R9, R12, 1 ;  /* 0x3f800000090c7423 */ /* 0x000fc6000001000c */
[----:B------:R-:W-:Y:S01]  /*c270*/  FFMA.FTZ R9, R24, R2, R6 ;  /* 0x0000000218097223 */ /* 0x000fe20000010006 */
[----:B------:R-:W-:-:S03]  /*c280*/  FMUL.FTZ R21, R21, R12 ;  /* 0x0000000c15157220 */ /* 0x000fc60000410000 */
[----:B------:R-:W-:-:S06]  /*c290*/  FMUL.FTZ R12, R9, -1.4426950216293334961 ;  /* 0xbfb8aa3b090c7820 */ /* 0x000fcc0000410000 */
[----:B------:R-:W0:Y:S02]  /*c2a0*/  MUFU.EX2 R12, R12 ;  /* 0x0000000c000c7308 */ /* 0x000e240000000800 */
[----:B0-----:R-:W-:-:S06]  /*c2b0*/  FADD.FTZ R12, R12, 1 ;  /* 0x3f8000000c0c7421 */ /* 0x001fcc0000010000 */
[----:B------:R-:W0:Y:S02]  /*c2c0*/  MUFU.RCP R30, R12 ;  /* 0x0000000c001e7308 */ /* 0x000e240000001000 */
[----:B0-----:R-:W-:Y:S01]  /*c2d0*/  FMUL.FTZ R12, R30, R31 ;  /* 0x0000001f1e0c7220 */ /* 0x001fe20000410000 */
[----:B---3--:R-:W-:Y:S01]  /*c2e0*/  FADD.FTZ R31, R0, -UR28 ;  /* 0x8000001c001f7e21 */ /* 0x008fe20008010000 */
        /* <DEDUP_REMOVED lines=10> */
[----:B------:R-:W-:-:S03]  /*c390*/  FMUL.FTZ R37, R25, R34 ;  /* 0x0000002219257220 */ /* 0x000fc60000410000 */
[----:B------:R2:W-:Y:S04]  /*c3a0*/  STL [R1+0x4c0], R16 ;  /* 0x0004c01001007387 */ /* 0x0005e80000100800 */
[----:B-1----:R-:W3:Y:S04]  /*c3b0*/  LDL.LU R22, [R1+0x2f4] ;  /* 0x0002f40001167983 */ /* 0x002ee80000300800 */
[----:B------:R1:W-:Y:S01]  /*c3c0*/  STL [R1+0x4dc], R17 ;  /* 0x0004dc1101007387 */ /* 0x0003e20000100800 */
[----:B0-----:R-:W-:Y:S01]  /*c3d0*/  FMUL.FTZ R12, R31, R32 ;  /* 0x000000201f0c7220 */ /* 0x001fe20000410000 */
[----:B------:R-:W-:-:S02]  /*c3e0*/  FFMA.FTZ R32, R11, R33, RZ ;  /* 0x000000210b207223 */ /* 0x000fc400000100ff */
[----:B--2---:R-:W2:Y:S01]  /*c3f0*/  LDL.LU R16, [R1+0x2ec] ;  /* 0x0002ec0001107983 */ /* 0x004ea20000300800 */
[----:B------:R-:W-:Y:S01]  /*c400*/  FADD.FTZ R33, RZ, R33 ;  /* 0x00000021ff217221 */ /* 0x000fe20000010000 */
[----:B------:R-:W-:Y:S02]  /*c410*/  FADD.FTZ R31, -R31, 1 ;  /* 0x3f8000001f1f7421 */ /* 0x000fe40000010100 */
[----:B-1----:R-:W4:Y:S01]  /*c420*/  LDL.LU R17, [R1+0x460] ;  /* 0x0004600001117983 */ /* 0x002f220000300800 */
[----:B------:R-:W-:Y:S01]  /*c430*/  FADD.FTZ R33, R33, R34 ;  /* 0x0000002221217221 */ /* 0x000fe20000010000 */
[C---:B------:R-:W-:Y:S02]  /*c440*/  FFMA.FTZ R32, R35.reuse, R34, R32 ;  /* 0x0000002223207223 */ /* 0x040fe40000010020 */
[----:B------:R0:W-:Y:S01]  /*c450*/  STL [R1+0x4e0], R8 ;  /* 0x0004e00801007387 */ /* 0x0001e20000100800 */
[----:B------:R-:W-:Y:S01]  /*c460*/  FFMA.FTZ R30, R30, R31, 1 ;  /* 0x3f8000001e1e7423 */ /* 0x000fe2000001001f */
[----:B------:R-:W-:-:S02]  /*c470*/  FFMA.FTZ R34, R35, R37, R18 ;  /* 0x0000002523227223 */ /* 0x000fc40000010012 */
[----:B------:R-:W4:Y:S01]  /*c480*/  LDL.LU R11, [R1+0x2e8] ;  /* 0x0002e800010b7983 */ /* 0x000f220000300800 */
[----:B------:R-:W-:Y:S01]  /*c490*/  FADD.FTZ R31, R10, R36 ;  /* 0x000000240a1f7221 */ /* 0x000fe20000010000 */
[-C--:B------:R-:W-:Y:S01]  /*c4a0*/  FFMA.FTZ R35, R15, R36.reuse, R20 ;  /* 0x000000240f237223 */ /* 0x080fe20000010014 */
[----:B------:R-:W-:Y:S01]  /*c4b0*/  FMUL.FTZ R36, R24, R36 ;  /* 0x0000002418247220 */ /* 0x000fe20000410000 */
[----:B------:R-:W4:Y:S04]  /*c4c0*/  LDL.LU R18, [R1+0x450] ;  /* 0x0004500001127983 */ /* 0x000f280000300800 */
[----:B0-----:R-:W4:Y:S01]  /*c4d0*/  LDL.LU R8, [R1+0x454] ;  /* 0x0004540001087983 */ /* 0x001f220000300800 */
[----:B------:R-:W-:-:S03]  /*c4e0*/  FADD.FTZ R37, R37, R13 ;  /* 0x0000000d25257221 */ /* 0x000fc60000010000 */
[----:B------:R-:W4:Y:S01]  /*c4f0*/  LDL.LU R10, [R1+0x2d8] ;  /* 0x0002d800010a7983 */ /* 0x000f220000300800 */
[----:B------:R-:W-:Y:S01]  /*c500*/  FFMA.FTZ R34, R15, R36, R34 ;  /* 0x000000240f227223 */ /* 0x000fe20000010022 */
[----:B------:R-:W-:Y:S02]  /*c510*/  FMUL.FTZ R12, R12, R30 ;  /* 0x0000001e0c0c7220 */ /* 0x000fe40000410000 */
[----:B------:R-:W4:Y:S01]  /*c520*/  LDL.LU R13, [R1+0x448] ;  /* 0x00044800010d7983 */ /* 0x000f220000300800 */
[----:B------:R-:W-:-:S03]  /*c530*/  FADD.FTZ R33, R33, R29 ;  /* 0x0000001d21217221 */ /* 0x000fc60000010000 */
[----:B------:R-:W4:Y:S01]  /*c540*/  LDL.LU R15, [R1+0x2d0] ;  /* 0x0002d000010f7983 */ /* 0x000f220000300800 */
[CC--:B------:R-:W-:Y:S01]  /*c550*/  FFMA.FTZ R32, R14.reuse, R29.reuse, R32 ;  /* 0x0000001d0e207223 */ /* 0x0c0fe20000010020 */
[----:B------:R-:W-:Y:S02]  /*c560*/  FMUL.FTZ R30, R25, R29 ;  /* 0x0000001d191e7220 */ /* 0x000fe40000410000 */
[----:B------:R-:W4:Y:S01]  /*c570*/  LDL.LU R29, [R1+0x440] ;  /* 0x00044000011d7983 */ /* 0x000f220000300800 */
[----:B------:R-:W-:Y:S01]  /*c580*/  FADD.FTZ R36, R37, R36 ;  /* 0x0000002425247221 */ /* 0x000fe20000010000 */
[----:B------:R-:W-:Y:S02]  /*c590*/  FFMA.FTZ R34, R14, R30, R34 ;  /* 0x0000001e0e227223 */ /* 0x000fe40000010022 */
[----:B------:R-:W4:Y:S01]  /*c5a0*/  LDL.LU R14, [R1+0x2c8] ;  /* 0x0002c800010e7983 */ /* 0x000f220000300800 */
[----:B------:R-:W-:-:S03]  /*c5b0*/  FADD.FTZ R30, R30, R36 ;  /* 0x000000241e1e7221 */ /* 0x000fc60000010000 */
[----:B------:R-:W4:Y:S01]  /*c5c0*/  LDL.LU R20, [R1+0x288] ;  /* 0x0002880001147983 */ /* 0x000f220000300800 */
[----:B---3--:R-:W-:Y:S01]  /*c5d0*/  FMUL.FTZ R37, R24, R22 ;  /* 0x0000001618257220 */ /* 0x008fe20000410000 */
[----:B------:R-:W-:Y:S01]  /*c5e0*/  FADD.FTZ R31, R31, R22 ;  /* 0x000000161f1f7221 */ /* 0x000fe20000010000 */
[----:B--2---:R-:W-:Y:S01]  /*c5f0*/  FMUL.FTZ R36, R25, R16 ;  /* 0x0000001019247220 */ /* 0x004fe20000410000 */
[----:B------:R-:W-:Y:S01]  /*c600*/  FADD.FTZ R33, R33, R16 ;  /* 0x0000001021217221 */ /* 0x000fe20000010000 */
[C---:B----4-:R-:W-:Y:S01]  /*c610*/  FFMA.FTZ R35, R17.reuse, R22, R35 ;  /* 0x0000001611237223 */ /* 0x050fe20000010023 */
[----:B------:R-:W-:Y:S01]  /*c620*/  FFMA.FTZ R34, R17, R37, R34 ;  /* 0x0000002511227223 */ /* 0x000fe20000010022 */
[----:B------:R-:W2:Y:S01]  /*c630*/  LDL.LU R22, [R1+0x43c] ;  /* 0x00043c0001167983 */ /* 0x000ea20000300800 */
[----:B------:R-:W-:-:S03]  /*c640*/  FADD.FTZ R37, R30, R37 ;  /* 0x000000251e257221 */ /* 0x000fc60000010000 */
[----:B------:R-:W3:Y:S01]  /*c650*/  LDL.LU R17, [R1+0x2c0] ;  /* 0x0002c00001117983 */ /* 0x000ee20000300800 */
[-C--:B------:R-:W-:Y:S01]  /*c660*/  FMUL.FTZ R30, R24, R11.reuse ;  /* 0x0000000b181e7220 */ /* 0x080fe20000410000 */
[----:B------:R-:W-:Y:S01]  /*c670*/  FADD.FTZ R31, R31, R11 ;  /* 0x0000000b1f1f7221 */ /* 0x000fe20000010000 */
[----:B------:R-:W-:Y:S02]  /*c680*/  FFMA.FTZ R35, R18, R11, R35 ;  /* 0x0000000b12237223 */ /* 0x000fe40000010023 */
[----:B------:R-:W4:Y:S01]  /*c690*/  LDL.LU R11, [R1+0x2b0] ;  /* 0x0002b000010b7983 */ /* 0x000f220000300800 */
[C---:B------:R-:W-:Y:S01]  /*c6a0*/  FFMA.FTZ R32, R8.reuse, R16, R32 ;  /* 0x0000001008207223 */ /* 0x040fe20000010020 */
[----:B------:R-:W-:Y:S02]  /*c6b0*/  FFMA.FTZ R34, R8, R36, R34 ;  /* 0x0000002408227223 */ /* 0x000fe40000010022 */
[----:B------:R-:W4:Y:S01]  /*c6c0*/  LDL.LU R16, [R1+0x2b8] ;  /* 0x0002b80001107983 */ /* 0x000f220000300800 */
[----:B------:R-:W-:-:S03]  /*c6d0*/  FADD.FTZ R36, R36, R37 ;  /* 0x0000002524247221 */ /* 0x000fc60000010000 */
[----:B------:R-:W4:Y:S01]  /*c6e0*/  LDL.LU R8, [R1+0x434] ;  /* 0x0004340001087983 */ /* 0x000f220000300800 */
[----:B------:R-:W-:Y:S01]  /*c6f0*/  FFMA.FTZ R34, R18, R30, R34 ;  /* 0x0000001e12227223 */ /* 0x000fe20000010022 */
[-C--:B------:R-:W-:Y:S02]  /*c700*/  FMUL.FTZ R37, R25, R10.reuse ;  /* 0x0000000a19257220 */ /* 0x080fe40000410000 */
[----:B------:R-:W4:Y:S01]  /*c710*/  LDL.LU R18, [R1+0x428] ;  /* 0x0004280001127983 */ /* 0x000f220000300800 */
[----:B------:R-:W-:Y:S01]  /*c720*/  FADD.FTZ R30, R36, R30 ;  /* 0x0000001e241e7221 */ /* 0x000fe20000010000 */
[C---:B------:R-:W-:Y:S01]  /*c730*/  FFMA.FTZ R32, R13.reuse, R10, R32 ;  /* 0x0000000a0d207223 */ /* 0x040fe20000010020 */
[----:B------:R-:W-:Y:S01]  /*c740*/  FFMA.FTZ R34, R13, R37, R34 ;  /* 0x000000250d227223 */ /* 0x000fe20000010022 */
[-C--:B------:R-:W-:Y:S01]  /*c750*/  FMUL.FTZ R36, R24, R15.reuse ;  /* 0x0000000f18247220 */ /* 0x080fe20000410000 */
[----:B------:R-:W4:Y:S01]  /*c760*/  LDL.LU R13, [R1+0x404] ;  /* 0x00040400010d7983 */ /* 0x000f220000300800 */
[----:B------:R-:W-:Y:S01]  /*c770*/  FADD.FTZ R33, R33, R10 ;  /* 0x0000000a21217221 */ /* 0x000fe20000010000 */
[C---:B------:R-:W-:Y:S01]  /*c780*/  FFMA.FTZ R35, R29.reuse, R15, R35 ;  /* 0x0000000f1d237223 */ /* 0x040fe20000010023 */
[----:B------:R-:W-:Y:S01]  /*c790*/  FFMA.FTZ R34, R29, R36, R34 ;  /* 0x000000241d227223 */ /* 0x000fe20000010022 */
[----:B------:R-:W4:Y:S04]  /*c7a0*/  LDL.LU R10, [R1+0x2a8] ;  /* 0x0002a800010a7983 */ /* 0x000f280000300800 */
[----:B------:R-:W4:Y:S01]  /*c7b0*/  LDL.LU R29, [R1+0x400] ;  /* 0x00040000011d7983 */ /* 0x000f220000300800 */
[----:B------:R-:W-:Y:S01]  /*c7c0*/  FADD.FTZ R37, R37, R30 ;  /* 0x0000001e25257221 */ /* 0x000fe20000010000 */
[----:B------:R-:W-:Y:S01]  /*c7d0*/  FMUL.FTZ R30, R25, R14 ;  /* 0x0000000e191e7220 */ /* 0x000fe20000410000 */
[----:B------:R-:W-:-:S02]  /*c7e0*/  FADD.FTZ R31, R31, R15 ;  /* 0x0000000f1f1f7221 */ /* 0x000fc40000010000 */
[----:B------:R-:W4:Y:S01]  /*c7f0*/  LDL.LU R15, [R1+0x2a4] ;  /* 0x0002a400010f7983 */ /* 0x000f220000300800 */
[----:B------:R-:W-:Y:S01]  /*c800*/  FADD.FTZ R36, R37, R36 ;  /* 0x0000002425247221 */ /* 0x000fe20000010000 */
[----:B------:R-:W-:Y:S01]  /*c810*/  FADD.FTZ R33, R33, R14 ;  /* 0x0000000e21217221 */ /* 0x000fe20000010000 */
[C---:B--2---:R-:W-:Y:S01]  /*c820*/  FFMA.FTZ R32, R22.reuse, R14, R32 ;  /* 0x0000000e16207223 */ /* 0x044fe20000010020 */
[----:B------:R-:W-:Y:S01]  /*c830*/  FFMA.FTZ R34, R22, R30, R34 ;  /* 0x0000001e16227223 */ /* 0x000fe20000010022 */
[----:B------:R-:W2:Y:S01]  /*c840*/  LDL.LU R14, [R1+0x29c] ;  /* 0x00029c00010e7983 */ /* 0x000ea20000300800 */
[----:B---3--:R-:W-:-:S03]  /*c850*/  FMUL.FTZ R37, R24, R17 ;  /* 0x0000001118257220 */ /* 0x008fc60000410000 */
[----:B------:R-:W3:Y:S01]  /*c860*/  LDL.LU R22, [R1+0x3dc] ;  /* 0x0003dc0001167983 */ /* 0x000ee20000300800 */
[----:B------:R-:W-:Y:S01]  /*c870*/  FADD.FTZ R30, R30, R36 ;  /* 0x000000241e1e7221 */ /* 0x000fe20000010000 */
[----:B------:R-:W-:Y:S01]  /*c880*/  FADD.FTZ R31, R31, R17 ;  /* 0x000000111f1f7221 */ /* 0x000fe20000010000 */
[----:B----4-:R-:W-:Y:S01]  /*c890*/  FMUL.FTZ R36, R25, R16 ;  /* 0x0000001019247220 */ /* 0x010fe20000410000 */
[C---:B------:R-:W-:Y:S01]  /*c8a0*/  FFMA.FTZ R35, R8.reuse, R17, R35 ;  /* 0x0000001108237223 */ /* 0x040fe20000010023 */
[----:B------:R-:W-:Y:S01]  /*c8b0*/  FFMA.FTZ R34, R8, R37, R34 ;  /* 0x0000002508227223 */ /* 0x000fe20000010022 */
[----:B------:R-:W4:Y:S01]  /*c8c0*/  LDL.LU R17, [R1+0x298] ;  /* 0x0002980001117983 */ /* 0x000f220000300800 */
[----:B------:R-:W-:-:S03]  /*c8d0*/  FADD.FTZ R37, R30, R37 ;  /* 0x000000251e257221 */ /* 0x000fc60000010000 */
[----:B------:R-:W4:Y:S01]  /*c8e0*/  LDL.LU R8, [R1+0x3d8] ;  /* 0x0003d80001087983 */ /* 0x000f220000300800 */
[C---:B------:R-:W-:Y:S01]  /*c8f0*/  FFMA.FTZ R32, R18.reuse, R16, R32 ;  /* 0x0000001012207223 */ /* 0x040fe20000010020 */
[----:B------:R-:W-:Y:S01]  /*c900*/  FFMA.FTZ R34, R18, R36, R34 ;  /* 0x0000002412227223 */ /* 0x000fe20000010022 */
[-C--:B------:R-:W-:Y:S01]  /*c910*/  FMUL.FTZ R30, R24, R11.reuse ;  /* 0x0000000b181e7220 */ /* 0x080fe20000410000 */
[----:B------:R-:W-:Y:S01]  /*c920*/  FADD.FTZ R33, R33, R16 ;  /* 0x0000001021217221 */ /* 0x000fe20000010000 */
[----:B------:R-:W4:Y:S01]  /*c930*/  LDL.LU R18, [R1+0x294] ;  /* 0x0002940001127983 */ /* 0x000f220000300800 */
[----:B------:R-:W-:-:S03]  /*c940*/  FFMA.FTZ R35, R13, R11, R35 ;  /* 0x0000000b0d237223 */ /* 0x000fc60000010023 */
[----:B------:R-:W4:Y:S01]  /*c950*/  LDL.LU R16, [R1+0x3bc] ;  /* 0x0003bc0001107983 */ /* 0x000f220000300800 */
[----:B------:R-:W-:Y:S01]  /*c960*/  FFMA.FTZ R34, R13, R30, R34 ;  /* 0x0000001e0d227223 */ /* 0x000fe20000010022 */
[----:B------:R-:W-:Y:S02]  /*c970*/  FADD.FTZ R31, R31, R11 ;  /* 0x0000000b1f1f7221 */ /* 0x000fe40000010000 */
[----:B------:R-:W4:Y:S01]  /*c980*/  LDL.LU R11, [R1+0x3b8] ;  /* 0x0003b800010b7983 */ /* 0x000f220000300800 */
[----:B------:R-:W-:-:S03]  /*c990*/  FADD.FTZ R37, R36, R37 ;  /* 0x0000002524257221 */ /* 0x000fc60000010000 */
[----:B------:R-:W4:Y:S01]  /*c9a0*/  LDL.LU R13, [R1+0x290] ;  /* 0x00029000010d7983 */ /* 0x000f220000300800 */
[-C--:B------:R-:W-:Y:S01]  /*c9b0*/  FMUL.FTZ R36, R25, R10.reuse ;  /* 0x0000000a19247220 */ /* 0x080fe20000410000 */
[----:B------:R-:W-:Y:S01]  /*c9c0*/  FFMA.FTZ R32, R29, R10, R32 ;  /* 0x0000000a1d207223 */ /* 0x000fe20000010020 */
[----:B------:R-:W-:Y:S02]  /*c9d0*/  FADD.FTZ R33, R33, R10 ;  /* 0x0000000a21217221 */ /* 0x000fe40000010000 */
[----:B------:R-:W4:Y:S01]  /*c9e0*/  LDL.LU R10, [R1+0x39c] ;  /* 0x00039c00010a7983 */ /* 0x000f220000300800 */
[----:B------:R-:W-:Y:S01]  /*c9f0*/  FADD.FTZ R37, R37, R30 ;  /* 0x0000001e25257221 */ /* 0x000fe20000010000 */
[----:B------:R-:W-:Y:S01]  /*ca00*/  FFMA.FTZ R34, R29, R36, R34 ;  /* 0x000000241d227223 */ /* 0x000fe20000010022 */
[-C--:B------:R-:W-:Y:S01]  /*ca10*/  FMUL.FTZ R30, R24, R15.reuse ;  /* 0x0000000f181e7220 */ /* 0x080fe20000410000 */
[----:B------:R-:W-:Y:S01]  /*ca20*/  FADD.FTZ R31, R31, R15 ;  /* 0x0000000f1f1f7221 */ /* 0x000fe20000010000 */
[----:B------:R-:W-:Y:S01]  /*ca30*/  FADD.FTZ R37, R36, R37 ;  /* 0x0000002524257221 */ /* 0x000fe20000010000 */
[----:B------:R-:W4:Y:S03]  /*ca40*/  LDL.LU R29, [R1+0x210] ;  /* 0x00021000011d7983 */ /* 0x000f260000300800 */
[----:B------:R-:W-:Y:S01]  /*ca50*/  FADD.FTZ R37, R37, R30 ;  /* 0x0000001e25257221 */ /* 0x000fe20000010000 */
[----:B--2---:R-:W-:Y:S01]  /*ca60*/  FMUL.FTZ R36, R25, R14 ;  /* 0x0000000e19247220 */ /* 0x004fe20000410000 */
[C---:B---3--:R-:W-:Y:S01]  /*ca70*/  FFMA.FTZ R34, R22.reuse, R30, R34 ;  /* 0x0000001e16227223 */ /* 0x048fe20000010022 */
[----:B------:R-:W-:-:S02]  /*ca80*/  FFMA.FTZ R35, R22, R15, R35 ;  /* 0x0000000f16237223 */ /* 0x000fc40000010023 */
[----:B------:R-:W2:Y:S01]  /*ca90*/  LDL.LU R15, [R1+0x38c] ;  /* 0x00038c00010f7983 */ /* 0x000ea20000300800 */
[----:B------:R-:W-:Y:S01]  /*caa0*/  FADD.FTZ R33, R33, R14 ;  /* 0x0000000e21217221 */ /* 0x000fe20000010000 */
[----:B------:R-:W-:Y:S02]  /*cab0*/  FADD.FTZ R37, R36, R37 ;  /* 0x0000002524257221 */ /* 0x000fe40000010000 */
[----:B------:R-:W3:Y:S01]  /*cac0*/  LDL.LU R22, [R1+0x214] ;  /* 0x0002140001167983 */ /* 0x000ee20000300800 */
[----:B----4-:R-:W-:Y:S01]  /*cad0*/  FMUL.FTZ R30, R24, R17 ;  /* 0x00000011181e7220 */ /* 0x010fe20000410000 */
[C---:B------:R-:W-:Y:S01]  /*cae0*/  FFMA.FTZ R34, R8.reuse, R36, R34 ;  /* 0x0000002408227223 */ /* 0x040fe20000010022 */
[----:B------:R-:W-:Y:S02]  /*caf0*/  FFMA.FTZ R32, R8, R14, R32 ;  /* 0x0000000e08207223 */ /* 0x000fe40000010020 */
[----:B------:R-:W4:Y:S01]  /*cb00*/  LDL.LU R14, [R1+0x378] ;  /* 0x00037800010e7983 */ /* 0x000f220000300800 */
[----:B------:R-:W-:Y:S01]  /*cb10*/  FMUL.FTZ R36, R25, R18 ;  /* 0x0000001219247220 */ /* 0x000fe20000410000 */
[----:B------:R-:W-:-:S02]  /*cb20*/  FADD.FTZ R37, R37, R30 ;  /* 0x0000001e25257221 */ /* 0x000fc40000010000 */
[----:B------:R-:W4:Y:S01]  /*cb30*/  LDL.LU R8, [R1+0x238] ;  /* 0x0002380001087983 */ /* 0x000f220000300800 */
[C---:B------:R-:W-:Y:S01]  /*cb40*/  FFMA.FTZ R34, R16.reuse, R30, R34 ;  /* 0x0000001e10227223 */ /* 0x040fe20000010022 */
[----:B------:R-:W-:Y:S02]  /*cb50*/  FFMA.FTZ R35, R16, R17, R35 ;  /* 0x0000001110237223 */ /* 0x000fe40000010023 */
[----:B------:R-:W4:Y:S01]  /*cb60*/  LDL.LU R16, [R1+0x36c] ;  /* 0x00036c0001107983 */ /* 0x000f220000300800 */
[----:B------:R-:W-:Y:S01]  /*cb70*/  FFMA.FTZ R34, R11, R36, R34 ;  /* 0x000000240b227223 */ /* 0x000fe20000010022 */
[----:B------:R-:W-:Y:S01]  /*cb80*/  FADD.FTZ R31, R31, R17 ;  /* 0x000000111f1f7221 */ /* 0x000fe20000010000 */
[----:B------:R-:W-:Y:S01]  /*cb90*/  FFMA.FTZ R32, R11, R18, R32 ;  /* 0x000000120b207223 */ /* 0x000fe20000010020 */
[----:B------:R-:W4:Y:S01]  /*cba0*/  LDL.LU R17, [R1+0x23c] ;  /* 0x00023c0001117983 */ /* 0x000f220000300800 */
[----:B------:R-:W-:-:S03]  /*cbb0*/  FMUL.FTZ R30, R24, R13 ;  /* 0x0000000d181e7220 */ /* 0x000fc60000410000 */
[----:B------:R-:W4:Y:S01]  /*cbc0*/  LDL.LU R11, [R1+0x368] ;  /* 0x00036800010b7983 */ /* 0x000f220000300800 */
[----:B------:R-:W-:Y:S01]  /*cbd0*/  FADD.FTZ R33, R33, R18 ;  /* 0x0000001221217221 */ /* 0x000fe20000010000 */
[C---:B------:R-:W-:Y:S01]  /*cbe0*/  FFMA.FTZ R35, R10.reuse, R13, R35 ;  /* 0x0000000d0a237223 */ /* 0x040fe20000010023 */
[----:B------:R-:W-:Y:S01]  /*cbf0*/  FFMA.FTZ R34, R10, R30, R34 ;  /* 0x0000001e0a227223 */ /* 0x000fe20000010022 */
[----:B------:R-:W4:Y:S04]  /*cc00*/  LDL.LU R18, [R1+0x364] ;  /* 0x0003640001127983 */ /* 0x000f280000300800 */
[----:B------:R-:W4:Y:S01]  /*cc10*/  LDL.LU R10, [R1+0x260] ;  /* 0x00026000010a7983 */ /* 0x000f220000300800 */
[----:B------:R-:W-:-:S03]  /*cc20*/  FADD.FTZ R31, R31, R13 ;  /* 0x0000000d1f1f7221 */ /* 0x000fc60000010000 */
[----:B------:R-:W4:Y:S01]  /*cc30*/  LDL.LU R13, [R1+0x360] ;  /* 0x00036000010d7983 */ /* 0x000f220000300800 */
[----:B------:R-:W-:Y:S01]  /*cc40*/  FADD.FTZ R37, R36, R37 ;  /* 0x0000002524257221 */ /* 0x000fe20000010000 */
[----:B------:R-:W-:-:S03]  /*cc50*/  FMUL.FTZ R36, R25, R20 ;  /* 0x0000001419247220 */ /* 0x000fc60000410000 */
[----:B------:R-:W-:Y:S01]  /*cc60*/  FADD.FTZ R37, R37, R30 ;  /* 0x0000001e25257221 */ /* 0x000fe20000010000 */
[----:B------:R-:W-:-:S03]  /*cc70*/  FMUL.FTZ R30, R24, R29 ;  /* 0x0000001d181e7220 */ /* 0x000fc60000410000 */
[----:B------:R-:W-:-:S04]  /*cc80*/  FADD.FTZ R37, R36, R37 ;  /* 0x0000002524257221 */ /* 0x000fc80000010000 */
[----:B------:R-:W-:Y:S01]  /*cc90*/  FADD.FTZ R37, R37, R30 ;  /* 0x0000001e25257221 */ /* 0x000fe20000010000 */
[----:B--2---:R-:W-:Y:S01]  /*cca0*/  FFMA.FTZ R34, R15, R36, R34 ;  /* 0x000000240f227223 */ /* 0x004fe20000010022 */
[----:B---3--:R-:W-:-:S04]  /*ccb0*/  FMUL.FTZ R36, R25, R22 ;  /* 0x0000001619247220 */ /* 0x008fc80000410000 */
[----:B------:R-:W-:Y:S01]  /*ccc0*/  FADD.FTZ R37, R36, R37 ;  /* 0x0000002524257221 */ /* 0x000fe20000010000 */
[----:B------:R-:W-:Y:S02]  /*ccd0*/  FFMA.FTZ R32, R15, R20, R32 ;  /* 0x000000140f207223 */ /* 0x000fe40000010020 */
[----:B------:R-:W2:Y:S01]  /*cce0*/  LDL.LU R15, [R1+0x264] ;  /* 0x00026400010f7983 */ /* 0x000ea20000300800 */
[----:B----4-:R-:W-:Y:S01]  /*ccf0*/  FFMA.FTZ R34, R14, R30, R34 ;  /* 0x0000001e0e227223 */ /* 0x010fe20000010022 */
[----:B------:R-:W-:-:S03]  /*cd00*/  FMUL.FTZ R30, R24, R8 ;  /* 0x00000008181e7220 */ /* 0x000fc60000410000 */
[----:B------:R-:W-:Y:S01]  /*cd10*/  FFMA.FTZ R34, R16, R36, R34 ;  /* 0x0000002410227223 */ /* 0x000fe20000010022 */
[----:B------:R-:W-:Y:S01]  /*cd20*/  FADD.FTZ R37, R37, R30 ;  /* 0x0000001e25257221 */ /* 0x000fe20000010000 */
[----:B------:R-:W-:Y:S02]  /*cd30*/  FMUL.FTZ R36, R25, R17 ;  /* 0x0000001119247220 */ /* 0x000fe40000410000 */
[----:B------:R-:W-:Y:S02]  /*cd40*/  FFMA.FTZ R34, R11, R30, R34 ;  /* 0x0000001e0b227223 */ /* 0x000fe40000010022 */
[----:B------:R-:W-:Y:S02]  /*cd50*/  FADD.FTZ R37, R36, R37 ;  /* 0x0000002524257221 */ /* 0x000fe40000010000 */
[----:B------:R-:W-:Y:S01]  /*cd60*/  FFMA.FTZ R34, R18, R36, R34 ;  /* 0x0000002412227223 */ /* 0x000fe20000010022 */
[----:B------:R-:W-:-:S04]  /*cd70*/  FMUL.FTZ R30, R24, R10 ;  /* 0x0000000a181e7220 */ /* 0x000fc80000410000 */
[----:B------:R-:W-:Y:S01]  /*cd80*/  FFMA.FTZ R34, R13, R30, R34 ;  /* 0x0000001e0d227223 */ /* 0x000fe20000010022 */
[----:B------:R-:W-:Y:S02]  /*cd90*/  FADD.FTZ R37, R37, R30 ;  /* 0x0000001e25257221 */ /* 0x000fe40000010000 */
[----:B------:R-:W3:Y:S01]  /*cda0*/  LDL.LU R30, [R1+0x35c] ;  /* 0x00035c00011e7983 */ /* 0x000ee20000300800 */
[----:B------:R-:W-:-:S03]  /*cdb0*/  FFMA.FTZ R35, R14, R29, R35 ;  /* 0x0000001d0e237223 */ /* 0x000fc60000010023 */
[----:B------:R-:W4:Y:S01]  /*cdc0*/  LDL.LU R14, [R1+0x25c] ;  /* 0x00025c00010e7983 */ /* 0x000f220000300800 */
[----:B--2---:R-:W-:-:S04]  /*cdd0*/  FMUL.FTZ R36, R25, R15 ;  /* 0x0000000f19247220 */ /* 0x004fc80000410000 */
[----:B------:R-:W-:Y:S01]  /*cde0*/  FADD.FTZ R37, R36, R37 ;  /* 0x0000002524257221 */ /* 0x000fe20000010000 */
[----:B---3--:R-:W-:Y:S02]  /*cdf0*/  FFMA.FTZ R34, R30, R36, R34 ;  /* 0x000000241e227223 */ /* 0x008fe40000010022 */
[----:B------:R-:W2:Y:S01]  /*ce00*/  LDL.LU R36, [R1+0x358] ;  /* 0x0003580001247983 */ /* 0x000ea20000300800 */
[----:B------:R-:W-:-:S03]  /*ce10*/  FFMA.FTZ R32, R16, R22, R32 ;  /* 0x0000001610207223 */ /* 0x000fc60000010020 */
[----:B------:R-:W3:Y:S01]  /*ce20*/  LDL.LU R16, [R1+0x268] ;  /* 0x0002680001107983 */ /* 0x000ee20000300800 */
[----:B------:R-:W-:Y:S01]  /*ce30*/  FFMA.FTZ R32, R18, R17, R32 ;  /* 0x0000001112207223 */ /* 0x000fe20000010020 */
[----:B------:R-:W-:Y:S02]  /*ce40*/  FFMA.FTZ R35, R11, R8, R35 ;  /* 0x000000080b237223 */ /* 0x000fe40000010023 */
[----:B------:R-:W3:Y:S01]  /*ce50*/  LDL.LU R11, [R1+0x258] ;  /* 0x00025800010b7983 */ /* 0x000ee20000300800 */
[----:B------:R-:W-:Y:S01]  /*ce60*/  FFMA.FTZ R32, R30, R15, R32 ;  /* 0x0000000f1e207223 */ /* 0x000fe20000010020 */
[----:B----4-:R-:W-:Y:S02]  /*ce70*/  FMUL.FTZ R30, R24, R14 ;  /* 0x0000000e181e7220 */ /* 0x010fe40000410000 */
[----:B------:R-:W4:Y:S02]  /*ce80*/  LDL.LU R18, [R1+0x254] ;  /* 0x0002540001127983 */ /* 0x000f240000300800 */
[----:B------:R-:W-:Y:S01]  /*ce90*/  FADD.FTZ R37, R37, R30 ;  /* 0x0000001e25257221 */ /* 0x000fe20000010000 */
[----:B--2---:R-:W-:-:S02]  /*cea0*/  FFMA.FTZ R34, R36, R30, R34 ;  /* 0x0000001e24227223 */ /* 0x004fc40000010022 */
[----:B------:R-:W2:Y:S01]  /*ceb0*/  LDL.LU R30, [R1+0x354] ;  /* 0x00035400011e7983 */ /* 0x000ea20000300800 */
[----:B------:R-:W-:-:S03]  /*cec0*/  FFMA.FTZ R35, R13, R10, R35 ;  /* 0x0000000a0d237223 */ /* 0x000fc60000010023 */
[----:B------:R-:W4:Y:S01]  /*ced0*/  LDL.LU R13, [R1+0x250] ;  /* 0x00025000010d7983 */ /* 0x000f220000300800 */
[----:B------:R-:W-:Y:S01]  /*cee0*/  FFMA.FTZ R35, R36, R14, R35 ;  /* 0x0000000e24237223 */ /* 0x000fe20000010023 */
[----:B---3--:R-:W-:-:S04]  /*cef0*/  FMUL.FTZ R36, R25, R16 ;  /* 0x0000001019247220 */ /* 0x008fc80000410000 */
[----:B------:R-:W-:Y:S01]  /*cf00*/  FADD.FTZ R37, R36, R37 ;  /* 0x0000002524257221 */ /* 0x000fe20000010000 */
[C---:B--2---:R-:W-:Y:S02]  /*cf10*/  FFMA.FTZ R34, R30.reuse, R36, R34 ;  /* 0x000000241e227223 */ /* 0x044fe40000010022 */
[----:B------:R-:W2:Y:S01]  /*cf20*/  LDL.LU R36, [R1+0x350] ;  /* 0x0003500001247983 */ /* 0x000ea20000300800 */
[----:B------:R-:W-:Y:S01]  /*cf30*/  FFMA.FTZ R32, R30, R16, R32 ;  /* 0x000000101e207223 */ /* 0x000fe20000010020 */
[----:B------:R-:W-:-:S04]  /*cf40*/  FMUL.FTZ R30, R24, R11 ;  /* 0x0000000b181e7220 */ /* 0x000fc80000410000 */
[----:B------:R-:W-:Y:S01]  /*cf50*/  FADD.FTZ R37, R37, R30 ;  /* 0x0000001e25257221 */ /* 0x000fe20000010000 */
[C---:B--2---:R-:W-:Y:S02]  /*cf60*/  FFMA.FTZ R34, R36.reuse, R30, R34 ;  /* 0x0000001e24227223 */ /* 0x044fe40000010022 */
[----:B------:R-:W2:Y:S01]  /*cf70*/  LDL.LU R30, [R1+0x34c] ;  /* 0x00034c00011e7983 */ /* 0x000ea20000300800 */
[----:B------:R-:W-:Y:S01]  /*cf80*/  FFMA.FTZ R35, R36, R11, R35 ;  /* 0x0000000b24237223 */ /* 0x000fe20000010023 */
[----:B----4-:R-:W-:-:S04]  /*cf90*/  FMUL.FTZ R36, R25, R18 ;  /* 0x0000001219247220 */ /* 0x010fc80000410000 */
[----:B------:R-:W-:Y:S01]  /*cfa0*/  FADD.FTZ R37, R36, R37 ;  /* 0x0000002524257221 */ /* 0x000fe20000010000 */
[----:B------:R-:W-:Y:S01]  /*cfb0*/  FADD.FTZ R31, R31, R29 ;  /* 0x0000001d1f1f7221 */ /* 0x000fe20000010000 */
[----:B------:R-:W-:Y:S01]  /*cfc0*/  FADD.FTZ R33, R33, R20 ;  /* 0x0000001421217221 */ /* 0x000fe20000010000 */
[----:B------:R-:W3:Y:S01]  /*cfd0*/  LDL.LU R29, [R1+0x4e8] ;  /* 0x0004e800011d7983 */ /* 0x000ee20000300800 */
[C---:B--2---:R-:W-:Y:S01]  /*cfe0*/  FFMA.FTZ R34, R30.reuse, R36, R34 ;  /* 0x000000241e227223 */ /* 0x044fe20000010022 */
[----:B------:R-:W-:Y:S02]  /*cff0*/  FADD.FTZ R31, R31, R8 ;  /* 0x000000081f1f7221 */ /* 0x000fe40000010000 */
[----:B------:R-:W2:Y:S01]  /*d000*/  LDL.LU R36, [R1+0x348] ;  /* 0x0003480001247983 */ /* 0x000ea20000300800 */
[----:B------:R-:W-:Y:S01]  /*d010*/  FFMA.FTZ R32, R30, R18, R32 ;  /* 0x000000121e207223 */ /* 0x000fe20000010020 */
[----:B------:R-:W-:Y:S01]  /*d020*/  FMUL.FTZ R30, R24, R13 ;  /* 0x0000000d181e7220 */ /* 0x000fe20000410000 */
[----:B------:R-:W-:Y:S01]  /*d030*/  FADD.FTZ R31, R31, R10 ;  /* 0x0000000a1f1f7221 */ /* 0x000fe20000010000 */
[----:B------:R-:W-:Y:S01]  /*d040*/  FADD.FTZ R33, R33, R22 ;  /* 0x0000001621217221 */ /* 0x000fe20000010000 */
[----:B------:R-:W4:Y:S01]  /*d050*/  LDL.LU R10, [R1+0x24c] ;  /* 0x00024c00010a7983 */ /* 0x000f220000300800 */
[----:B------:R-:W-:-:S02]  /*d060*/  FADD.FTZ R37, R37, R30 ;  /* 0x0000001e25257221 */ /* 0x000fc40000010000 */
[----:B------:R-:W-:Y:S01]  /*d070*/  FADD.FTZ R33, R33, R17 ;  /* 0x0000001121217221 */ /* 0x000fe20000010000 */
[----:B------:R-:W3:Y:S04]  /*d080*/  LDL.LU R8, [R1+0x4e0] ;  /* 0x0004e00001087983 */ /* 0x000ee80000300800 */
[----:B------:R-:W3:Y:S01]  /*d090*/  LDL.LU R20, [R1+0x4ec] ;  /* 0x0004ec0001147983 */ /* 0x000ee20000300800 */
[C---:B--2---:R-:W-:Y:S01]  /*d0a0*/  FFMA.FTZ R34, R36.reuse, R30, R34 ;  /* 0x0000001e24227223 */ /* 0x044fe20000010022 */
[----:B------:R-:W-:Y:S02]  /*d0b0*/  FFMA.FTZ R35, R36, R13, R35 ;  /* 0x0000000d24237223 */ /* 0x000fe40000010023 */
[----:B------:R-:W2:Y:S01]  /*d0c0*/  LDL.LU R30, [R1+0x344] ;  /* 0x00034400011e7983 */ /* 0x000ea20000300800 */
[----:B------:R-:W-:Y:S01]  /*d0d0*/  FADD.FTZ R33, R33, R15 ;  /* 0x0000000f21217221 */ /* 0x000fe20000010000 */
[----:B----4-:R-:W-:-:S02]  /*d0e0*/  FMUL.FTZ R36, R25, R10 ;  /* 0x0000000a19247220 */ /* 0x010fc40000410000 */
[----:B------:R-:W4:Y:S02]  /*d0f0*/  LDL.LU R15, [R1+0x248] ;  /* 0x00024800010f7983 */ /* 0x000f240000300800 */
[----:B------:R-:W-:Y:S01]  /*d100*/  FADD.FTZ R37, R36, R37 ;  /* 0x0000002524257221 */ /* 0x000fe20000010000 */
[----:B------:R-:W-:Y:S01]  /*d110*/  FADD.FTZ R31, R31, R14 ;  /* 0x0000000e1f1f7221 */ /* 0x000fe20000010000 */
[----:B------:R-:W3:Y:S04]  /*d120*/  LDL.LU R17, [R1+0x4dc] ;  /* 0x0004dc0001117983 */ /* 0x000ee80000300800 */
[----:B------:R-:W3:Y:S04]  /*d130*/  LDL.LU R14, [R1+0x244] ;  /* 0x00024400010e7983 */ /* 0x000ee80000300800 */
[----:B------:R-:W3:Y:S01]  /*d140*/  LDL.LU R22, [R1+0x4e4] ;  /* 0x0004e40001167983 */ /* 0x000ee20000300800 */
[----:B--2---:R-:W-:-:S03]  /*d150*/  FFMA.FTZ R34, R30, R36, R34 ;  /* 0x000000241e227223 */ /* 0x004fc60000010022 */
[----:B------:R-:W2:Y:S01]  /*d160*/  LDL.LU R36, [R1+0x340] ;  /* 0x0003400001247983 */ /* 0x000ea20000300800 */
[----:B------:R-:W-:Y:S01]  /*d170*/  FFMA.FTZ R32, R30, R10, R32 ;  /* 0x0000000a1e207223 */ /* 0x000fe20000010020 */
[----:B----4-:R-:W-:-:S04]  /*d180*/  FMUL.FTZ R30, R24, R15 ;  /* 0x0000000f181e7220 */ /* 0x010fc80000410000 */
[----:B------:R-:W-:Y:S01]  /*d190*/  FADD.FTZ R37, R37, R30 ;  /* 0x0000001e25257221 */ /* 0x000fe20000010000 */
[C---:B--2---:R-:W-:Y:S02]  /*d1a0*/  FFMA.FTZ R34, R36.reuse, R30, R34 ;  /* 0x0000001e24227223 */ /* 0x044fe40000010022 */
[----:B------:R-:W2:Y:S01]  /*d1b0*/  LDL.LU R30, [R1+0x33c] ;  /* 0x00033c00011e7983 */ /* 0x000ea20000300800 */
[----:B------:R-:W-:Y:S01]  /*d1c0*/  FFMA.FTZ R35, R36, R15, R35 ;  /* 0x0000000f24237223 */ /* 0x000fe20000010023 */
[----:B------:R-:W-:Y:S01]  /*d1d0*/  FADD.FTZ R33, R33, R16 ;  /* 0x0000001021217221 */ /* 0x000fe20000010000 */
[----:B---3--:R-:W-:Y:S01]  /*d1e0*/  FMUL.FTZ R36, R25, R14 ;  /* 0x0000000e19247220 */ /* 0x008fe20000410000 */
[----:B------:R-:W3:Y:S03]  /*d1f0*/  LDL.LU R16, [R1+0x240] ;  /* 0x0002400001107983 */ /* 0x000ee60000300800 */
[----:B------:R-:W-:Y:S01]  /*d200*/  FADD.FTZ R37, R36, R37 ;  /* 0x0000002524257221 */ /* 0x000fe20000010000 */
[----:B--2---:R-:W-:-:S02]  /*d210*/  FFMA.FTZ R34, R30, R36, R34 ;  /* 0x000000241e227223 */ /* 0x004fc40000010022 */
[----:B------:R-:W2:Y:S01]  /*d220*/  LDL.LU R36, [R1+0x334] ;  /* 0x0003340001247983 */ /* 0x000ea20000300800 */
[----:B------:R-:W-:Y:S01]  /*d230*/  FFMA.FTZ R32, R30, R14, R32 ;  /* 0x0000000e1e207223 */ /* 0x000fe20000010020 */
[----:B------:R-:W-:Y:S01]  /*d240*/  FADD.FTZ R31, R31, R11 ;  /* 0x0000000b1f1f7221 */ /* 0x000fe20000010000 */
[----:B---3--:R-:W-:Y:S01]  /*d250*/  FMUL.FTZ R30, R24, R16 ;  /* 0x00000010181e7220 */ /* 0x008fe20000410000 */
[----:B------:R-:W3:Y:S03]  /*d260*/  LDL.LU R11, [R1+0x234] ;  /* 0x00023400010b7983 */ /* 0x000ee60000300800 */
[----:B------:R-:W-:Y:S01]  /*d270*/  FADD.FTZ R37, R37, R30 ;  /* 0x0000001e25257221 */ /* 0x000fe20000010000 */
[C---:B--2---:R-:W-:Y:S02]  /*d280*/  FFMA.FTZ R34, R36.reuse, R30, R34 ;  /* 0x0000001e24227223 */ /* 0x044fe40000010022 */
[----:B------:R-:W2:Y:S01]  /*d290*/  LDL.LU R30, [R1+0x330] ;  /* 0x00033000011e7983 */ /* 0x000ea20000300800 */
[----:B------:R-:W-:Y:S01]  /*d2a0*/  FFMA.FTZ R35, R36, R16, R35 ;  /* 0x0000001024237223 */ /* 0x000fe20000010023 */
[----:B---3--:R-:W-:Y:S01]  /*d2b0*/  FMUL.FTZ R36, R25, R11 ;  /* 0x0000000b19247220 */ /* 0x008fe20000410000 */
[----:B------:R-:W-:Y:S01]  /*d2c0*/  FADD.FTZ R33, R33, R18 ;  /* 0x0000001221217221 */ /* 0x000fe20000010000 */
[----:B------:R-:W-:Y:S01]  /*d2d0*/  FADD.FTZ R31, R31, R13 ;  /* 0x0000000d1f1f7221 */ /* 0x000fe20000010000 */
[----:B------:R-:W3:Y:S01]  /*d2e0*/  LDL.LU R18, [R1+0x4d8] ;  /* 0x0004d80001127983 */ /* 0x000ee20000300800 */
[----:B------:R-:W-:Y:S01]  /*d2f0*/  FADD.FTZ R37, R36, R37 ;  /* 0x0000002524257221 */ /* 0x000fe20000010000 */
[----:B------:R-:W-:-:S02]  /*d300*/  FADD.FTZ R33, R33, R10 ;  /* 0x0000000a21217221 */ /* 0x000fc40000010000 */
[----:B------:R-:W4:Y:S01]  /*d310*/  LDL.LU R10, [R1+0x4d4] ;  /* 0x0004d400010a7983 */ /* 0x000f220000300800 */
[----:B--2---:R-:W-:-:S03]  /*d320*/  FFMA.FTZ R34, R30, R36, R34 ;  /* 0x000000241e227223 */ /* 0x004fc60000010022 */
[----:B------:R-:W2:Y:S04]  /*d330*/  LDL.LU R13, [R1+0x22c] ;  /* 0x00022c00010d7983 */ /* 0x000ea80000300800 */
[----:B------:R-:W3:Y:S01]  /*d340*/  LDL.LU R36, [R1+0x32c] ;  /* 0x00032c0001247983 */ /* 0x000ee20000300800 */
[----:B------:R-:W-:Y:S01]  /*d350*/  FADD.FTZ R31, R31, R15 ;  /* 0x0000000f1f1f7221 */ /* 0x000fe20000010000 */
[----:B------:R-:W-:Y:S01]  /*d360*/  FADD.FTZ R33, R33, R14 ;  /* 0x0000000e21217221 */ /* 0x000fe20000010000 */
[----:B------:R-:W-:Y:S01]  /*d370*/  FFMA.FTZ R32, R30, R11, R32 ;  /* 0x0000000b1e207223 */ /* 0x000fe20000010020 */
[----:B------:R-:W2:Y:S01]  /*d380*/  LDL.LU R15, [R1+0x224] ;  /* 0x00022400010f7983 */ /* 0x000ea20000300800 */
[----:B------:R-:W-:Y:S01]  /*d390*/  FADD.FTZ R31, R31, R16 ;  /* 0x000000101f1f7221 */ /* 0x000fe20000010000 */
[----:B----4-:R-:W-:Y:S01]  /*d3a0*/  FMUL.FTZ R30, R24, R10 ;  /* 0x0000000a181e7220 */ /* 0x010fe20000410000 */
[----:B------:R-:W-:Y:S01]  /*d3b0*/  FADD.FTZ R33, R33, R11 ;  /* 0x0000000b21217221 */ /* 0x000fe20000010000 */
[----:B------:R-:W4:Y:S01]  /*d3c0*/  LDL.LU R14, [R1+0x220] ;  /* 0x00022000010e7983 */ /* 0x000f220000300800 */
[----:B------:R-:W-:-:S03]  /*d3d0*/  FADD.FTZ R31, R31, R10 ;  /* 0x0000000a1f1f7221 */ /* 0x000fc60000010000 */
[----:B------:R-:W4:Y:S01]  /*d3e0*/  LDL.LU R11, [R1+0x4d0] ;  /* 0x0004d000010b7983 */ /* 0x000f220000300800 */
[----:B------:R-:W-:-:S03]  /*d3f0*/  FADD.FTZ R37, R37, R30 ;  /* 0x0000001e25257221 */ /* 0x000fc60000010000 */
[----:B------:R-:W4:Y:S01]  /*d400*/  LDL.LU R16, [R1+0x270] ;  /* 0x0002700001107983 */ /* 0x000f220000300800 */
[----:B---3--:R-:W-:-:S03]  /*d410*/  FFMA.FTZ R35, R36, R10, R35 ;  /* 0x0000000a24237223 */ /* 0x008fc60000010023 */
[----:B------:R-:W3:Y:S01]  /*d420*/  LDL.LU R10, [R1+0x324] ;  /* 0x00032400010a7983 */ /* 0x000ee20000300800 */
[----:B------:R-:W-:-:S03]  /*d430*/  FFMA.FTZ R34, R36, R30, R34 ;  /* 0x0000001e24227223 */ /* 0x000fc60000010022 */
[----:B------:R-:W3:Y:S01]  /*d440*/  LDL.LU R30, [R1+0x320] ;  /* 0x00032000011e7983 */ /* 0x000ee20000300800 */
[----:B--2---:R-:W-:-:S04]  /*d450*/  FMUL.FTZ R36, R25, R13 ;  /* 0x0000000d19247220 */ /* 0x004fc80000410000 */
[----:B------:R-:W-:Y:S01]  /*d460*/  FADD.FTZ R37, R36, R37 ;  /* 0x0000002524257221 */ /* 0x000fe20000010000 */
[----:B----4-:R-:W-:Y:S01]  /*d470*/  FADD.FTZ R31, R31, R11 ;  /* 0x0000000b1f1f7221 */ /* 0x010fe20000010000 */
[C---:B---3--:R-:W-:Y:S01]  /*d480*/  FFMA.FTZ R32, R10.reuse, R13, R32 ;  /* 0x0000000d0a207223 */ /* 0x048fe20000010020 */
[----:B------:R-:W-:Y:S01]  /*d490*/  FFMA.FTZ R34, R10, R36, R34 ;  /* 0x000000240a227223 */ /* 0x000fe20000010022 */
[-C--:B------:R-:W-:Y:S01]  /*d4a0*/  FMUL.FTZ R10, R24, R11.reuse ;  /* 0x0000000b180a7220 */ /* 0x080fe20000410000 */
[----:B------:R-:W2:Y:S03]  /*d4b0*/  LDL.LU R36, [R1+0x230] ;  /* 0x0002300001247983 */ /* 0x000ea60000300800 */
[C---:B------:R-:W-:Y:S01]  /*d4c0*/  FFMA.FTZ R34, R30.reuse, R10, R34 ;  /* 0x0000000a1e227223 */ /* 0x040fe20000010022 */
[----:B------:R-:W-:Y:S02]  /*d4d0*/  FADD.FTZ R37, R37, R10 ;  /* 0x0000000a25257221 */ /* 0x000fe40000010000 */
[----:B------:R-:W3:Y:S01]  /*d4e0*/  LDL.LU R10, [R1+0x31c] ;  /* 0x00031c00010a7983 */ /* 0x000ee20000300800 */
[----:B------:R-:W-:-:S03]  /*d4f0*/  FFMA.FTZ R35, R30, R11, R35 ;  /* 0x0000000b1e237223 */ /* 0x000fc60000010023 */
[----:B------:R-:W4:Y:S01]  /*d500*/  LDL.LU R11, [R1+0x30c] ;  /* 0x00030c00010b7983 */ /* 0x000f220000300800 */
[----:B------:R-:W-:-:S04]  /*d510*/  FMUL.FTZ R30, R25, R15 ;  /* 0x0000000f191e7220 */ /* 0x000fc80000410000 */
[----:B------:R-:W-:Y:S01]  /*d520*/  FADD.FTZ R37, R30, R37 ;  /* 0x000000251e257221 */ /* 0x000fe20000010000 */
[C---:B---3--:R-:W-:Y:S01]  /*d530*/  FFMA.FTZ R32, R10.reuse, R15, R32 ;  /* 0x0000000f0a207223 */ /* 0x048fe20000010020 */
[----:B------:R-:W-:Y:S01]  /*d540*/  FFMA.FTZ R34, R10, R30, R34 ;  /* 0x0000001e0a227223 */ /* 0x000fe20000010022 */
[----:B------:R-:W-:Y:S01]  /*d550*/  FMUL.FTZ R10, R24, R14 ;  /* 0x0000000e180a7220 */ /* 0x000fe20000410000 */
[----:B------:R-:W3:Y:S03]  /*d560*/  LDL.LU R30, [R1+0x228] ;  /* 0x00022800011e7983 */ /* 0x000ee60000300800 */
[----:B----4-:R-:W-:Y:S01]  /*d570*/  FFMA.FTZ R34, R11, R10, R34 ;  /* 0x0000000a0b227223 */ /* 0x010fe20000010022 */
[----:B------:R-:W-:Y:S02]  /*d580*/  FADD.FTZ R37, R37, R10 ;  /* 0x0000000a25257221 */ /* 0x000fe40000010000 */
[----:B------:R-:W4:Y:S01]  /*d590*/  LDL.LU R10, [R1+0x308] ;  /* 0x00030800010a7983 */ /* 0x000f220000300800 */
[----:B------:R-:W-:Y:S01]  /*d5a0*/  FFMA.FTZ R35, R11, R14, R35 ;  /* 0x0000000e0b237223 */ /* 0x000fe20000010023 */
[----:B------:R-:W-:-:S04]  /*d5b0*/  FMUL.FTZ R11, R25, R16 ;  /* 0x00000010190b7220 */ /* 0x000fc80000410000 */
[----:B------:R-:W-:Y:S01]  /*d5c0*/  FADD.FTZ R37, R11, R37 ;  /* 0x000000250b257221 */ /* 0x000fe20000010000 */
[C---:B----4-:R-:W-:Y:S02]  /*d5d0*/  FFMA.FTZ R34, R10.reuse, R11, R34 ;  /* 0x0000000b0a227223 */ /* 0x050fe40000010022 */
[----:B------:R-:W4:Y:S01]  /*d5e0*/  LDL.LU R11, [R1+0x2f8] ;  /* 0x0002f800010b7983 */ /* 0x000f220000300800 */
[----:B------:R-:W-:Y:S01]  /*d5f0*/  FFMA.FTZ R32, R10, R16, R32 ;  /* 0x000000100a207223 */ /* 0x000fe20000010020 */
[----:B---3--:R-:W-:-:S04]  /*d600*/  FMUL.FTZ R10, R24, R30 ;  /* 0x0000001e180a7220 */ /* 0x008fc80000410000 */
[----:B------:R-:W-:Y:S01]  /*d610*/  FADD.FTZ R37, R37, R10 ;  /* 0x0000000a25257221 */ /* 0x000fe20000010000 */
[----:B------:R-:W-:Y:S01]  /*d620*/  FADD.FTZ R33, R33, R13 ;  /* 0x0000000d21217221 */ /* 0x000fe20000010000 */
[----:B------:R-:W-:Y:S01]  /*d630*/  FADD.FTZ R31, R31, R14 ;  /* 0x0000000e1f1f7221 */ /* 0x000fe20000010000 */
[----:B------:R-:W3:Y:S01]  /*d640*/  LDL.LU R13, [R1+0x4cc] ;  /* 0x0004cc00010d7983 */ /* 0x000ee20000300800 */
[----:B----4-:R-:W-:Y:S01]  /*d650*/  FFMA.FTZ R34, R11, R10, R34 ;  /* 0x0000000a0b227223 */ /* 0x010fe20000010022 */
[----:B------:R-:W-:Y:S02]  /*d660*/  FADD.FTZ R33, R33, R15 ;  /* 0x0000000f21217221 */ /* 0x000fe40000010000 */
[----:B------:R-:W4:Y:S01]  /*d670*/  LDL.LU R10, [R1+0x2f0] ;  /* 0x0002f000010a7983 */ /* 0x000f220000300800 */
[----:B------:R-:W-:Y:S01]  /*d680*/  FFMA.FTZ R35, R11, R30, R35 ;  /* 0x0000001e0b237223 */ /* 0x000fe20000010023 */
[----:B--2---:R-:W-:Y:S01]  /*d690*/  FMUL.FTZ R11, R25, R36 ;  /* 0x00000024190b7220 */ /* 0x004fe20000410000 */
[----:B------:R-:W-:Y:S01]  /*d6a0*/  FADD.FTZ R33, R33, R16 ;  /* 0x0000001021217221 */ /* 0x000fe20000010000 */
[----:B------:R-:W2:Y:S04]  /*d6b0*/  LDL.LU R14, [R1+0x4c4] ;  /* 0x0004c400010e7983 */ /* 0x000ea80000300800 */
[----:B------:R-:W3:Y:S01]  /*d6c0*/  LDL.LU R16, [R1+0x4c0] ;  /* 0x0004c00001107983 */ /* 0x000ee20000300800 */
[----:B------:R-:W-:-:S03]  /*d6d0*/  FADD.FTZ R37, R11, R37 ;  /* 0x000000250b257221 */ /* 0x000fc60000010000 */
[----:B------:R-:W2:Y:S01]  /*d6e0*/  LDL.LU R15, [R1+0x4c8] ;  /* 0x0004c800010f7983 */ /* 0x000ea20000300800 */
[----:B----4-:R-:W-:-:S03]  /*d6f0*/  FFMA.FTZ R34, R10, R11, R34 ;  /* 0x0000000b0a227223 */ /* 0x010fc60000010022 */
[----:B------:R-:W4:Y:S01]  /*d700*/  LDL.LU R11, [R1+0x2e4] ;  /* 0x0002e400010b7983 */ /* 0x000f220000300800 */
[----:B------:R-:W-:Y:S01]  /*d710*/  FFMA.FTZ R32, R10, R36, R32 ;  /* 0x000000240a207223 */ /* 0x000fe20000010020 */
[----:B---3--:R-:W-:-:S04]  /*d720*/  FMUL.FTZ R10, R24, R16 ;  /* 0x00000010180a7220 */ /* 0x008fc80000410000 */
[----:B------:R-:W-:Y:S01]  /*d730*/  FADD.FTZ R37, R37, R10 ;  /* 0x0000000a25257221 */ /* 0x000fe20000010000 */
[----:B----4-:R-:W-:Y:S02]  /*d740*/  FFMA.FTZ R34, R11, R10, R34 ;  /* 0x0000000a0b227223 */ /* 0x010fe40000010022 */
[----:B------:R-:W3:Y:S01]  /*d750*/  LDL.LU R10, [R1+0x2e0] ;  /* 0x0002e000010a7983 */ /* 0x000ee20000300800 */
[----:B------:R-:W-:Y:S01]  /*d760*/  FADD.FTZ R33, R33, R36 ;  /* 0x0000002421217221 */ /* 0x000fe20000010000 */
[----:B------:R-:W-:Y:S01]  /*d770*/  FFMA.FTZ R35, R11, R16, R35 ;  /* 0x000000100b237223 */ /* 0x000fe20000010023 */
[----:B--2---:R-:W-:Y:S01]  /*d780*/  FMUL.FTZ R11, R25, R14 ;  /* 0x0000000e190b7220 */ /* 0x004fe20000410000 */
[----:B------:R-:W-:Y:S01]  /*d790*/  FADD.FTZ R31, R31, R30 ;  /* 0x0000001e1f1f7221 */ /* 0x000fe20000010000 */
[----:B------:R-:W-:Y:S01]  /*d7a0*/  FADD.FTZ R33, R33, R14 ;  /* 0x0000000e21217221 */ /* 0x000fe20000010000 */
[----:B------:R-:W2:Y:S02]  /*d7b0*/  LDL.LU R30, [R1+0x2cc] ;  /* 0x0002cc00011e7983 */ /* 0x000ea40000300800 */
[----:B------:R-:W-:-:S02]  /*d7c0*/  FADD.FTZ R31, R31, R16 ;  /* 0x000000101f1f7221 */ /* 0x000fc40000010000 */
[----:B------:R-:W4:Y:S04]  /*d7d0*/  LDL.LU R16, [R1+0x2d4] ;  /* 0x0002d40001107983 */ /* 0x000f280000300800 */
[----:B------:R-:W2:Y:S01]  /*d7e0*/  LDL.LU R36, [R1+0x2bc] ;  /* 0x0002bc0001247983 */ /* 0x000ea20000300800 */
[----:B---3--:R-:W-:-:S03]  /*d7f0*/  FFMA.FTZ R32, R10, R14, R32 ;  /* 0x0000000e0a207223 */ /* 0x008fc60000010020 */
[----:B------:R-:W3:Y:S01]  /*d800*/  LDL.LU R14, [R1+0x2dc] ;  /* 0x0002dc00010e7983 */ /* 0x000ee20000300800 */
[----:B------:R-:W-:Y:S01]  /*d810*/  FFMA.FTZ R34, R10, R11, R34 ;  /* 0x0000000b0a227223 */ /* 0x000fe20000010022 */
[----:B------:R-:W-:Y:S01]  /*d820*/  FMUL.FTZ R10, R24, R15 ;  /* 0x0000000f180a7220 */ /* 0x000fe20000410000 */
[----:B------:R-:W-:Y:S01]  /*d830*/  FADD.FTZ R37, R11, R37 ;  /* 0x000000250b257221 */ /* 0x000fe20000010000 */
[----:B------:R-:W-:-:S03]  /*d840*/  FADD.FTZ R31, R31, R15 ;  /* 0x0000000f1f1f7221 */ /* 0x000fc60000010000 */
[----:B------:R-:W-:Y:S01]  /*d850*/  FADD.FTZ R37, R37, R10 ;  /* 0x0000000a25257221 */ /* 0x000fe20000010000 */
[----:B------:R-:W-:Y:S01]  /*d860*/  FADD.FTZ R31, R31, R18 ;  /* 0x000000121f1f7221 */ /* 0x000fe20000010000 */
[-C--:B------:R-:W-:Y:S01]  /*d870*/  FMUL.FTZ R11, R25, R13.reuse ;  /* 0x0000000d190b7220 */ /* 0x080fe20000410000 */
[----:B----4-:R-:W-:Y:S01]  /*d880*/  FFMA.FTZ R32, R16, R13, R32 ;  /* 0x0000000d10207223 */ /* 0x010fe20000010020 */
[----:B------:R-:W-:Y:S02]  /*d890*/  FADD.FTZ R33, R33, R13 ;  /* 0x0000000d21217221 */ /* 0x000fe40000010000 */
[----:B------:R-:W4:Y:S01]  /*d8a0*/  LDL.LU R13, [R1+0x2ac] ;  /* 0x0002ac00010d7983 */ /* 0x000f220000300800 */
[----:B------:R-:W-:Y:S01]  /*d8b0*/  FADD.FTZ R37, R11, R37 ;  /* 0x000000250b257221 */ /* 0x000fe20000010000 */
[----:B--2---:R-:W-:Y:S01]  /*d8c0*/  FFMA.FTZ R32, R36, R17, R32 ;  /* 0x0000001124207223 */ /* 0x004fe20000010020 */
[C---:B---3--:R-:W-:Y:S01]  /*d8d0*/  FFMA.FTZ R35, R14.reuse, R15, R35 ;  /* 0x0000000f0e237223 */ /* 0x048fe20000010023 */
[----:B------:R-:W-:Y:S01]  /*d8e0*/  FFMA.FTZ R34, R14, R10, R34 ;  /* 0x0000000a0e227223 */ /* 0x000fe20000010022 */
[-C--:B------:R-:W-:Y:S01]  /*d8f0*/  FMUL.FTZ R10, R24, R18.reuse ;  /* 0x00000012180a7220 */ /* 0x080fe20000410000 */
[----:B------:R-:W2:Y:S01]  /*d900*/  LDL.LU R15, [R1+0x2a0] ;  /* 0x0002a000010f7983 */ /* 0x000ea20000300800 */
[----:B------:R-:W-:-:S03]  /*d910*/  FFMA.FTZ R35, R30, R18, R35 ;  /* 0x000000121e237223 */ /* 0x000fc60000010023 */
[----:B------:R-:W3:Y:S01]  /*d920*/  LDL.LU R18, [R1+0x2b4] ;  /* 0x0002b40001127983 */ /* 0x000ee20000300800 */
[----:B------:R-:W-:-:S03]  /*d930*/  FFMA.FTZ R34, R16, R11, R34 ;  /* 0x0000000b10227223 */ /* 0x000fc60000010022 */
[----:B------:R-:W2:Y:S04]  /*d940*/  LDL.LU R14, [R1+0x28c] ;  /* 0x00028c00010e7983 */ /* 0x000ea80000300800 */
[----:B------:R-:W2:Y:S01]  /*d950*/  LDL.LU R16, [R1+0x284] ;  /* 0x0002840001107983 */ /* 0x000ea20000300800 */
[----:B------:R-:W-:Y:S01]  /*d960*/  FFMA.FTZ R34, R30, R10, R34 ;  /* 0x0000000a1e227223 */ /* 0x000fe20000010022 */
[----:B------:R-:W-:Y:S02]  /*d970*/  FMUL.FTZ R11, R25, R17 ;  /* 0x00000011190b7220 */ /* 0x000fe40000410000 */
[----:B------:R-:W2:Y:S02]  /*d980*/  LDL.LU R30, [R1+0x280] ;  /* 0x00028000011e7983 */ /* 0x000ea40000300800 */
[----:B------:R-:W-:-:S02]  /*d990*/  FFMA.FTZ R34, R36, R11, R34 ;  /* 0x0000000b24227223 */ /* 0x000fc40000010022 */
[----:B------:R-:W2:Y:S01]  /*d9a0*/  LDL.LU R36, [R1+0x27c] ;  /* 0x00027c0001247983 */ /* 0x000ea20000300800 */
[----:B------:R-:W-:Y:S01]  /*d9b0*/  FADD.FTZ R37, R37, R10 ;  /* 0x0000000a25257221 */ /* 0x000fe20000010000 */
[----:B------:R-:W-:-:S03]  /*d9c0*/  FMUL.FTZ R10, R24, R8 ;  /* 0x00000008180a7220 */ /* 0x000fc60000410000 */
[----:B------:R-:W-:Y:S01]  /*d9d0*/  FADD.FTZ R37, R11, R37 ;  /* 0x000000250b257221 */ /* 0x000fe20000010000 */
[----:B------:R-:W-:Y:S01]  /*d9e0*/  FMUL.FTZ R11, R25, R22 ;  /* 0x00000016190b7220 */ /* 0x000fe20000410000 */
[----:B------:R-:W-:Y:S02]  /*d9f0*/  FADD.FTZ R31, R31, R8 ;  /* 0x000000081f1f7221 */ /* 0x000fe40000010000 */
[----:B------:R-:W-:-:S04]  /*da00*/  FADD.FTZ R37, R37, R10 ;  /* 0x0000000a25257221 */ /* 0x000fc80000010000 */
[----:B------:R-:W-:Y:S01]  /*da10*/  FADD.FTZ R37, R11, R37 ;  /* 0x000000250b257221 */ /* 0x000fe20000010000 */
[----:B----4-:R-:W-:Y:S01]  /*da20*/  FFMA.FTZ R32, R13, R22, R32 ;  /* 0x000000160d207223 */ /* 0x010fe20000010020 */
[----:B------:R-:W-:Y:S01]  /*da30*/  FADD.FTZ R31, R31, R29 ;  /* 0x0000001d1f1f7221 */ /* 0x000fe20000010000 */
[C---:B---3--:R-:W-:Y:S01]  /*da40*/  FFMA.FTZ R34, R18.reuse, R10, R34 ;  /* 0x0000000a12227223 */ /* 0x048fe20000010022 */
[----:B------:R-:W-:Y:S01]  /*da50*/  FFMA.FTZ R35, R18, R8, R35 ;  /* 0x0000000812237223 */ /* 0x000fe20000010023 */
[----:B------:R-:W-:Y:S02]  /*da60*/  FMUL.FTZ R8, R24, R29 ;  /* 0x0000001d18087220 */ /* 0x000fe40000410000 */
[----:B------:R-:W-:Y:S01]  /*da70*/  FFMA.FTZ R34, R13, R11, R34 ;  /* 0x0000000b0d227223 */ /* 0x000fe20000010022 */
[----:B------:R-:W-:-:S03]  /*da80*/  FMUL.FTZ R10, R25, R20 ;  /* 0x00000014190a7220 */ /* 0x000fc60000410000 */
[----:B--2---:R-:W-:Y:S01]  /*da90*/  FFMA.FTZ R34, R15, R8, R34 ;  /* 0x000000080f227223 */ /* 0x004fe20000010022 */
[----:B------:R-:W-:Y:S01]  /*daa0*/  FADD.FTZ R37, R37, R8 ;  /* 0x0000000825257221 */ /* 0x000fe20000010000 */
[----:B------:R-:W-:Y:S02]  /*dab0*/  FMUL.FTZ R8, R24, R28 ;  /* 0x0000001c18087220 */ /* 0x000fe40000410000 */
[C---:B------:R-:W-:Y:S01]  /*dac0*/  FFMA.FTZ R11, R14.reuse, R10, R34 ;  /* 0x0000000a0e0b7223 */ /* 0x040fe20000010022 */
[----:B------:R-:W-:Y:S01]  /*dad0*/  FFMA.FTZ R35, R15, R29, R35 ;  /* 0x0000001d0f237223 */ /* 0x000fe20000010023 */
[----:B------:R-:W-:Y:S01]  /*dae0*/  FFMA.FTZ R32, R14, R20, R32 ;  /* 0x000000140e207223 */ /* 0x000fe20000010020 */
[----:B------:R-:W-:Y:S01]  /*daf0*/  FADD.FTZ R37, R10, R37 ;  /* 0x000000250a257221 */ /* 0x000fe20000010000 */
[C---:B------:R-:W-:Y:S01]  /*db00*/  FFMA.FTZ R14, R16.reuse, R8, R11 ;  /* 0x00000008100e7223 */ /* 0x040fe2000001000b */
[----:B------:R-:W-:Y:S01]  /*db10*/  FMUL.FTZ R11, R25, R27 ;  /* 0x0000001b190b7220 */ /* 0x000fe20000410000 */
[----:B------:R-:W-:Y:S01]  /*db20*/  FFMA.FTZ R10, R16, R28, R35 ;  /* 0x0000001c100a7223 */ /* 0x000fe20000010023 */
[----:B------:R-:W-:Y:S01]  /*db30*/  FADD.FTZ R16, R37, R8 ;  /* 0x0000000825107221 */ /* 0x000fe20000010000 */
[----:B------:R-:W-:Y:S01]  /*db40*/  FMUL.FTZ R8, R24, R19 ;  /* 0x0000001318087220 */ /* 0x000fe20000410000 */
[----:B------:R-:W-:Y:S01]  /*db50*/  FFMA.FTZ R15, R30, R11, R14 ;  /* 0x0000000b1e0f7223 */ /* 0x000fe2000001000e */
[----:B------:R-:W-:Y:S01]  /*db60*/  FMUL.FTZ R14, R25, R26 ;  /* 0x0000001a190e7220 */ /* 0x000fe20000410000 */
[----:B------:R-:W-:-:S02]  /*db70*/  FADD.FTZ R11, R11, R16 ;  /* 0x000000100b0b7221 */ /* 0x000fc40000010000 */
[----:B------:R-:W-:Y:S01]  /*db80*/  FFMA.FTZ R15, R36, R8, R15 ;  /* 0x00000008240f7223 */ /* 0x000fe2000001000f */
[----:B------:R-:W-:Y:S01]  /*db90*/  FFMA.FTZ R13, R30, R27, R32 ;  /* 0x0000001b1e0d7223 */ /* 0x000fe20000010020 */
[----:B------:R-:W-:Y:S01]  /*dba0*/  FADD.FTZ R11, R11, R8 ;  /* 0x000000080b0b7221 */ /* 0x000fe20000010000 */
[----:B------:R-:W-:Y:S01]  /*dbb0*/  FMUL.FTZ R16, R24, R23 ;  /* 0x0000001718107220 */ /* 0x000fe20000410000 */
[----:B------:R-:W-:Y:S01]  /*dbc0*/  FFMA.FTZ R15, R5, R14, R15 ;  /* 0x0000000e050f7223 */ /* 0x000fe2000001000f */
[----:B------:R-:W-:Y:S01]  /*dbd0*/  FADD.FTZ R28, R31, R28 ;  /* 0x0000001c1f1c7221 */ /* 0x000fe20000010000 */
[----:B------:R-:W-:Y:S01]  /*dbe0*/  FFMA.FTZ R8, R5, R26, R13 ;  /* 0x0000001a05087223 */ /* 0x000fe2000001000d */
[----:B------:R-:W-:Y:S01]  /*dbf0*/  FADD.FTZ R11, R14, R11 ;  /* 0x0000000b0e0b7221 */ /* 0x000fe20000010000 */
[----:B------:R-:W-:Y:S01]  /*dc00*/  FMUL.FTZ R13, R25, R21 ;  /* 0x00000015190d7220 */ /* 0x000fe20000410000 */
[----:B------:R-:W-:Y:S01]  /*dc10*/  FFMA.FTZ R14, R4, R16, R15 ;  /* 0x00000010040e7223 */ /* 0x000fe2000001000f */
[----:B------:R-:W-:Y:S01]  /*dc20*/  FFMA.FTZ R10, R36, R19, R10 ;  /* 0x00000013240a7223 */ /* 0x000fe2000001000a */
[----:B------:R-:W-:Y:S01]  /*dc30*/  FADD.FTZ R28, R28, R19 ;  /* 0x000000131c1c7221 */ /* 0x000fe20000010000 */
[----:B------:R-:W-:Y:S01]  /*dc40*/  FADD.FTZ R16, R11, R16 ;  /* 0x000000100b107221 */ /* 0x000fe20000010000 */
[----:B------:R-:W-:Y:S01]  /*dc50*/  FMUL.FTZ R11, R24, R9 ;  /* 0x00000009180b7220 */ /* 0x000fe20000410000 */
[----:B------:R-:W-:Y:S01]  /*dc60*/  FFMA.FTZ R14, R3, R13, R14 ;  /* 0x0000000d030e7223 */ /* 0x000fe2000001000e */
[----:B------:R-:W-:Y:S01]  /*dc70*/  FFMA.FTZ R10, R4, R23, R10 ;  /* 0x00000017040a7223 */ /* 0x000fe2000001000a */
[----:B------:R-:W-:Y:S01]  /*dc80*/  FADD.FTZ R16, R13, R16 ;  /* 0x000000100d107221 */ /* 0x000fe20000010000 */
[----:B------:R-:W-:Y:S01]  /*dc90*/  FADD.FTZ R28, R28, R23 ;  /* 0x000000171c1c7221 */ /* 0x000fe20000010000 */
[----:B------:R-:W-:Y:S01]  /*dca0*/  FMUL.FTZ R18, R25, R12 ;  /* 0x0000000c19127220 */ /* 0x000fe20000410000 */
[C---:B------:R-:W-:Y:S01]  /*dcb0*/  FFMA.FTZ R15, R2.reuse, R11, R14 ;  /* 0x0000000b020f7223 */ /* 0x040fe2000001000e */
[----:B------:R-:W-:Y:S01]  /*dcc0*/  FFMA.FTZ R13, R3, R21, R8 ;  /* 0x00000015030d7223 */ /* 0x000fe20000010008 */
[----:B------:R-:W-:Y:S01]  /*dcd0*/  FFMA.FTZ R8, R2, R9, R10 ;  /* 0x0000000902087223 */ /* 0x000fe2000001000a */
[----:B------:R-:W-:Y:S01]  /*dce0*/  FADD.FTZ R10, R28, R9 ;  /* 0x000000091c0a7221 */ /* 0x000fe20000010000 */
[C---:B------:R-:W-:Y:S01]  /*dcf0*/  FFMA.FTZ R15, R0.reuse, R18, R15 ;  /* 0x00000012000f7223 */ /* 0x040fe2000001000f */
[----:B------:R-:W-:Y:S01]  /*dd00*/  FFMA.FTZ R9, R0, R12, R13 ;  /* 0x0000000c00097223 */ /* 0x000fe2000001000d */
[----:B------:R0:W5:Y:S04]  /*dd10*/  LDL.LU R5, [R1+0x4bc] ;  /* 0x0004bc0001057983 */ /* 0x0001680000300800 */
[----:B------:R0:W5:Y:S04]  /*dd20*/  LDL.LU R4, [R1+0x4b8] ;  /* 0x0004b80001047983 */ /* 0x0001680000300800 */
[----:B------:R0:W5:Y:S04]  /*dd30*/  LDL.LU R3, [R1+0x4b4] ;  /* 0x0004b40001037983 */ /* 0x0001680000300800 */
[----:B------:R0:W5:Y:S04]  /*dd40*/  LDL.LU R2, [R1+0x4b0] ;  /* 0x0004b00001027983 */ /* 0x0001680000300800 */
[----:B------:R0:W5:Y:S01]  /*dd50*/  LDL.LU R0, [R1+0x4ac] ;  /* 0x0004ac0001007983 */ /* 0x0001620000300800 */
[----:B------:R-:W-:-:S04]  /*dd60*/  FADD.FTZ R33, R33, R17 ;  /* 0x0000001121217221 */ /* 0x000fc80000010000 */
[----:B------:R-:W-:-:S04]  /*dd70*/  FADD.FTZ R33, R33, R22 ;  /* 0x0000001621217221 */ /* 0x000fc80000010000 */
[----:B------:R-:W-:-:S04]  /*dd80*/  FADD.FTZ R20, R33, R20 ;  /* 0x0000001421147221 */ /* 0x000fc80000010000 */
[----:B------:R-:W-:Y:S01]  /*dd90*/  FADD.FTZ R27, R20, R27 ;  /* 0x0000001b141b7221 */ /* 0x000fe20000010000 */
[----:B------:R-:W-:-:S03]  /*dda0*/  FADD.FTZ R17, R16, R11 ;  /* 0x0000000b10117221 */ /* 0x000fc60000010000 */
[----:B------:R-:W-:-:S04]  /*ddb0*/  FADD.FTZ R26, R27, R26 ;  /* 0x0000001a1b1a7221 */ /* 0x000fc80000010000 */
[----:B------:R-:W-:Y:S01]  /*ddc0*/  FADD.FTZ R11, R26, R21 ;  /* 0x000000151a0b7221 */ /* 0x000fe20000010000 */
[----:B------:R-:W-:-:S03]  /*ddd0*/  FADD.FTZ R18, R18, R17 ;  /* 0x0000001112127221 */ /* 0x000fc60000010000 */
[----:B0-----:R-:W-:-:S07]  /*dde0*/  FADD.FTZ R11, R11, R12 ;  /* 0x0000000c0b0b7221 */ /* 0x001fce0000010000 */
.L_x_1416:
        /* <DEDUP_REMOVED lines=9> */
[----:B------:R-:W2:Y:S01]  /*de80*/  S2R R37, SR_TID.X ;  /* 0x0000000000257919 */ /* 0x000ea20000002100 */
[----:B-1----:R-:W-:Y:S01]  /*de90*/  ULEA UR5, UR7, UR5, 0x18 ;  /* 0x0000000507057291 */ /* 0x002fe2000f8ec0ff */
[----:B0-----:R-:W-:-:S02]  /*dea0*/  ISETP.GT.AND P0, PT, R17, 0x1e, PT ;  /* 0x0000001e1100780c */ /* 0x001fc40003f04270 */
[C---:B------:R-:W-:Y:S02]  /*deb0*/  ISETP.GT.AND P2, PT, R17.reuse, 0xf, PT ;  /* 0x0000000f1100780c */ /* 0x040fe40003f44270 */
[----:B------:R-:W-:Y:S02]  /*dec0*/  ISETP.GT.AND P1, PT, R17, 0x17, PT ;  /* 0x000000171100780c */ /* 0x000fe40003f24270 */
[----:B--2---:R-:W-:-:S07]  /*ded0*/  LEA R36, R37, UR5, 0x4 ;  /* 0x0000000525247c11 */ /* 0x004fce000f8e20ff */
        /* <DEDUP_REMOVED lines=32> */
.L_x_1418:
[----:B------:R-:W-:Y:S05]  /*e0e0*/  BSYNC.RECONVERGENT B0 ;  /* 0x0000000000007941 */ /* 0x000fea0003800200 */
.L_x_1417:
        /* <DEDUP_REMOVED lines=8> */
[----:B--2---:R-:W2:Y:S04]  /*e170*/  LDS.128 R16, [UR5+0x20] ;  /* 0x00002005ff107984 */ /* 0x004ea80008000c00 */
[----:B-1-3--:R-:W1:Y:S04]  /*e180*/  LDS.128 R12, [UR5+0x30] ;  /* 0x00003005ff0c7984 */ /* 0x00ae680008000c00 */
[----:B------:R3:W-:Y:S04]  /*e190*/  STL.128 [R1+0x4c0], R4 ;  /* 0x0004c00401007387 */ /* 0x0007e80000100c00 */
[----:B------:R-:W1:Y:S04]  /*e1a0*/  LDS.128 R32, [UR5+0x40] ;  /* 0x00004005ff207984 */ /* 0x000e680008000c00 */
[----:B------:R1:W-:Y:S01]  /*e1b0*/  STL [R1+0x4b0], R2 ;  /* 0x0004b00201007387 */ /* 0x0003e20000100800 */
[----:B----4-:R-:W-:-:S02]  /*e1c0*/  MOV R0, R31 ;  /* 0x0000001f00007202 */ /* 0x010fc40000000f00 */
[----:B---3--:R-:W-:Y:S02]  /*e1d0*/  MOV R4, R30 ;  /* 0x0000001e00047202 */ /* 0x008fe40000000f00 */
[----:B0-----:R-:W-:Y:S02]  /*e1e0*/  MOV R5, R8 ;  /* 0x0000000800057202 */ /* 0x001fe40000000f00 */
[----:B------:R-:W-:Y:S02]  /*e1f0*/  MOV R31, R9 ;  /* 0x00000009001f7202 */ /* 0x000fe40000000f00 */
[----:B------:R-:W-:Y:S01]  /*e200*/  MOV R26, R10 ;  /* 0x0000000a001a7202 */ /* 0x000fe20000000f00 */
[----:B--2---:R-:W-:Y:S01]  /*e210*/  FADD.FTZ R16, R20, R16 ;  /* 0x0000001014107221 */ /* 0x004fe20000010000 */
        /* <DEDUP_REMOVED lines=15> */
[----:B------:R-:W-:Y:S01]  /*e310*/  FADD.FTZ R32, R12, R32 ;  /* 0x000000200c207221 */ /* 0x000fe20000010000 */
        /* <DEDUP_REMOVED lines=66> */
.L_x_1420:
[----:B------:R-:W-:Y:S05]  /*e740*/  BSYNC.RECONVERGENT B0 ;  /* 0x0000000000007941 */ /* 0x000fea0003800200 */
.L_x_1419:
        /* <DEDUP_REMOVED lines=15> */
[----:B-1-3--:R-:W1:Y:S04]  /*e840*/  LDS.128 R12, [R36+0x300] ;  /* 0x00030000240c7984 */ /* 0x00ae680000000c00 */
[----:B------:R-:W-:Y:S01]  /*e850*/  STL [R1+0x4b4], R3 ;  /* 0x0004b40301007387 */ /* 0x000fe20000100800 */
[----:B----4-:R-:W-:-:S03]  /*e860*/  MOV R28, R4 ;  /* 0x00000004001c7202 */ /* 0x010fc60000000f00 */
[----:B--2---:R-:W-:Y:S01]  /*e870*/  LDS.128 R16, [R36+0x600] ;  /* 0x0006000024107984 */ /* 0x004fe20000000c00 */
        /* <DEDUP_REMOVED lines=143> */
.L_x_1422:
[----:B------:R-:W-:Y:S05]  /*f170*/  BSYNC.RECONVERGENT B0 ;  /* 0x0000000000007941 */ /* 0x000fea0003800200 */
.L_x_1421:
[----:B------:R-:W-:Y:S04]  /*f180*/  BSSY.RECONVERGENT B0, `(.L_x_1423) ;  /* 0x000001e000007945 */ /* 0x000fe80003800200 */
[----:B------:R-:W-:Y:S05]  /*f190*/  @P3 BRA `(.L_x_1424) ;  /* 0x0000000000703947 */ /* 0x000fea0003800000 */
[----:B-1----:R-:W2:Y:S01]  /*f1a0*/  LDC.64 R14, c[0x0][0x3f8] ;  /* 0x0000fe00ff0e7b82 */ /* 0x002ea20000000a00 */
[----:B------:R-:W-:-:S05]  /*f1b0*/  MOV R18, UR13 ;  /* 0x0000000d00127c02 */ /* 0x000fca0008000f00 */
[----:B----4-:R-:W-:Y:S02]  /*f1c0*/  IMAD R19, R18, 0x30, R37 ;  /* 0x0000003012137824 */ /* 0x010fe400078e0225 */
[----:B---3--:R-:W1:Y:S01]  /*f1d0*/  LDC.64 R12, c[0x0][0x3d8] ;  /* 0x0000f600ff0c7b82 */ /* 0x008e620000000a00 */
        /* <DEDUP_REMOVED lines=24> */
.L_x_1424:
[----:B------:R-:W-:Y:S05]  /*f360*/  BSYNC.RECONVERGENT B0 ;  /* 0x0000000000007941 */ /* 0x000fea0003800200 */
.L_x_1423:
        /* <DEDUP_REMOVED lines=34> */
.L_x_1428:
[----:B------:R-:W3:Y:S04]  /*f590*/  LDG.E.STRONG.GPU R8, desc[UR10][R14.64] ;  /* 0x0000000a0e087981 */ /* 0x000ee8000c1ef900 */
[----:B---3--:R-:W-:Y:S04]  /*f5a0*/  CCTL.IVALL ;  /* 0x00000000ff00798f */ /* 0x008fe80002000000 */
[----:B------:R0:W-:Y:S01]  /*f5b0*/  STL [R1], R8 ;  /* 0x0000000801007387 */ /* 0x0001e20000100800 */
[----:B------:R-:W-:-:S13]  /*f5c0*/  ISETP.NE.AND P0, PT, R8, UR5, PT ;  /* 0x0000000508007c0c */ /* 0x000fda000bf05270 */
[----:B0-----:R-:W-:Y:S05]  /*f5d0*/  @P0 BRA `(.L_x_1428) ;  /* 0xfffffffc00ec0947 */ /* 0x001fea000383ffff */
.L_x_1427:
[----:B------:R-:W-:Y:S05]  /*f5e0*/  BSYNC.RECONVERGENT B0 ;  /* 0x0000000000007941 */ /* 0x000fea0003800200 */
.L_x_1426:
        /* <DEDUP_REMOVED lines=15> */
.L_x_1430:
        /* <DEDUP_REMOVED lines=30> */
[----:B--2---:R-:W-:Y:S01]  /*f8c0*/  @!P2 IMAD.WIDE.U32 R16, R17, 0x8, R10 ;  /* 0x000000081110a825 */ /* 0x004fe200078e000a */
        /* <DEDUP_REMOVED lines=46> */
.L_x_1429:
        /* <DEDUP_REMOVED lines=35> */
[----:B------:R-:W-:-:S04]  /*fde0*/  MOV R15, UR7 ;  /* 0x00000007000f7c02 */ /* 0x000fc80008000f00 */
[----:B------:R-:W4:Y:S01]  /*fdf0*/  @!P0 LDG.E.64 R8, desc[UR10][R8.64] ;  /* 0x0000000a08088981 */ /* 0x000f22000c1e1b00 */
[----:B------:R-:W-:-:S04]  /*fe00*/  @!P2 IMAD.WIDE.U32 R14, R15, 0x8, R10 ;  /* 0x000000080f0ea825 */ /* 0x000fc800078e000a */
[----:B--2---:R-:W-:Y:S02]  /*fe10*/  @!P3 IMAD.WIDE.U32 R16, R17, 0x8, R10 ;  /* 0x000000081110b825 */ /* 0x004fe400078e000a */
[----:B------:R-:W2:Y:S04]  /*fe20*/  @!P2 LDG.E.64 R14, desc[UR10][R14.64] ;  /* 0x0000000a0e0ea981 */ /* 0x000ea8000c1e1b00 */
[----:B------:R-:W5:Y:S01]  /*fe30*/  @!P3 LDG.E.64 R16, desc[UR10][R16.64] ;  /* 0x0000000a1010b981 */ /* 0x000f62000c1e1b00 */
[----:B------:R-:W-:-:S04]  /*fe40*/  MOV R18, UR5 ;  /* 0x0000000500127c02 */ /* 0x000fc80008000f00 */
[----:B------:R-:W-:-:S04]  /*fe50*/  IADD3 R18, PT, PT, R18, 0x4, RZ ;  /* 0x0000000412127810 */ /* 0x000fc80007ffe0ff */
[----:B------:R-:W-:Y:S01]  /*fe60*/  R2UR UR5, R18 ;  /* 0x00000000120572ca */ /* 0x000fe200000e0000 */
        /* <DEDUP_REMOVED lines=8> */
.L_x_1431:
        /* <DEDUP_REMOVED lines=17> */
[----:B------:R-:W-:-:S05]  /*10000*/  MOV R13, UR5 ;  /* 0x00000005000d7c02 */ /* 0x000fca0008000f00 */
[----:B---3--:R-:W-:Y:S01]  /*10010*/  @!P1 IMAD.WIDE.U32 R12, R13, 0x8, R10 ;  /* 0x000000080d0c9825 */ /* 0x008fe200078e000a */
[----:B------:R-:W3:Y:S05]  /*10020*/  @!P0 LDG.E.64 R8, desc[UR10][R8.64] ;  /* 0x0000000a08088981 */ /* 0x000eea000c1e1b00 */
[----:B------:R-:W4:Y:S01]  /*10030*/  @!P1 LDG.E.64 R12, desc[UR10][R12.64] ;  /* 0x0000000a0c0c9981 */ /* 0x000f22000c1e1b00 */
[----:B------:R-:W-:-:S04]  /*10040*/  IADD3 R14, PT, PT, R14, 0x2, RZ ;  /* 0x000000020e0e7810 */ /* 0x000fc80007ffe0ff */
[----:B------:R-:W-:Y:S01]  /*10050*/  R2UR UR5, R14 ;  /* 0x000000000e0572ca */ /* 0x000fe200000e0000 */
[----:B----4-:R-:W-:Y:S01]  /*10060*/  @!P1 FADD.FTZ R20, R20, R12 ;  /* 0x0000000c14149221 */ /* 0x010fe20000010000 */
[----:B------:R-:W-:-:S03]  /*10070*/  @!P1 FADD.FTZ R21, R21, R13 ;  /* 0x0000000d15159221 */ /* 0x000fc60000010000 */
[----:B---3--:R-:W-:Y:S01]  /*10080*/  @!P0 FADD.FTZ R20, R20, R8 ;  /* 0x0000000814148221 */ /* 0x008fe20000010000 */
[----:B------:R-:W-:-:S09]  /*10090*/  @!P0 FADD.FTZ R21, R21, R9 ;  /* 0x0000000915158221 */ /* 0x000fd20000010000 */
.L_x_1432:
        /* <DEDUP_REMOVED lines=12> */
.L_x_1433:
[----:B------:R-:W-:Y:S05]  /*10160*/  BSYNC.RECONVERGENT B0 ;  /* 0x0000000000007941 */ /* 0x000fea0003800200 */
.L_x_1425:
        /* <DEDUP_REMOVED lines=17> */
.L_x_1439:
[----:B---3--:R-:W-:-:S05]  /*10280*/  LEA R21, R17, UR15, 0x3 ;  /* 0x0000000f11157c11 */ /* 0x008fca000f8e18ff */
[----:B0-----:R-:W2:Y:S04]  /*10290*/  LDL.128 R8, [R21+0x10] ;  /* 0x0000100015087983 */ /* 0x001ea80000100c00 */
[----:B------:R0:W3:Y:S01]  /*102a0*/  LDL.128 R12, [R21+0x110] ;  /* 0x00011000150c7983 */ /* 0x0000e20000100c00 */
[----:B------:R-:W-:Y:S01]  /*102b0*/  BSSY.RECONVERGENT B0, `(.L_x_1434) ;  /* 0x0000037000007945 */ /* 0x000fe20003800200 */
[----:B--2---:R-:W-:Y:S01]  /*102c0*/  FADD.FTZ R8, R8, -UR28 ;  /* 0x8000001c08087e21 */ /* 0x004fe20008010000 */
[----:B------:R-:W-:Y:S01]  /*102d0*/  FADD.FTZ R10, R10, -UR28 ;  /* 0x8000001c0a0a7e21 */ /* 0x000fe20008010000 */
[----:B------:R-:W-:Y:S02]  /*102e0*/  FADD.FTZ R11, R11, -UR28 ;  /* 0x8000001c0b0b7e21 */ /* 0x000fe40008010000 */
[----:B------:R-:W-:Y:S01]  /*102f0*/  FMUL.FTZ R23, R8, UR16 ;  /* 0x0000001008177c20 */ /* 0x000fe20008410000 */
[----:B------:R-:W-:-:S03]  /*10300*/  FADD.FTZ R8, R9, -UR28 ;  /* 0x8000001c09087e21 */ /* 0x000fc60008010000 */
[-C--:B------:R-:W-:Y:S01]  /*10310*/  @P2 FFMA.FTZ R18, R24, R23.reuse, R6 ;  /* 0x0000001718122223 */ /* 0x080fe20000010006 */
[----:B------:R-:W-:Y:S01]  /*10320*/  FMUL.FTZ R8, R8, UR16 ;  /* 0x0000001008087c20 */ /* 0x000fe20008410000 */
[--C-:B------:R-:W-:Y:S02]  /*10330*/  FFMA.FTZ R23, R19, R23, R16.reuse ;  /* 0x0000001713177223 */ /* 0x100fe40000010010 */
[----:B------:R-:W-:Y:S01]  /*10340*/  @P2 FMUL.FTZ R20, R18, -1.4426950216293334961 ;  /* 0xbfb8aa3b12142820 */ /* 0x000fe20000410000 */
[-C--:B------:R-:W-:Y:S01]  /*10350*/  @P2 FFMA.FTZ R9, R25, R8.reuse, R7 ;  /* 0x0000000819092223 */ /* 0x080fe20000010007 */
[----:B------:R-:W-:-:S03]  /*10360*/  FFMA.FTZ R8, R19, R8, R16 ;  /* 0x0000000813087223 */ /* 0x000fc60000010010 */
[----:B------:R-:W-:Y:S01]  /*10370*/  @P2 FMUL.FTZ R26, R9, -1.4426950216293334961 ;  /* 0xbfb8aa3b091a2820 */ /* 0x000fe20000410000 */
[----:B------:R-:W1:Y:S08]  /*10380*/  @P2 MUFU.EX2 R20, R20 ;  /* 0x0000001400142308 */ /* 0x000e700000000800 */
[----:B------:R-:W2:Y:S01]  /*10390*/  @P2 MUFU.EX2 R26, R26 ;  /* 0x0000001a001a2308 */ /* 0x000ea20000000800 */
[----:B-1----:R-:W-:-:S07]  /*103a0*/  @P2 FADD.FTZ R22, R20, 1 ;  /* 0x3f80000014162421 */ /* 0x002fce0000010000 */
[----:B0-----:R0:W1:Y:S01]  /*103b0*/  @P2 MUFU.RCP R21, R22 ;  /* 0x0000001600152308 */ /* 0x0010620000001000 */
[----:B--2---:R-:W-:-:S07]  /*103c0*/  @P2 FADD.FTZ R27, R26, 1 ;  /* 0x3f8000001a1b2421 */ /* 0x004fce0000010000 */
[----:B------:R2:W4:Y:S01]  /*103d0*/  @P2 MUFU.RCP R28, R27 ;  /* 0x0000001b001c2308 */ /* 0x0005220000001000 */
[----:B0-----:R-:W-:-:S04]  /*103e0*/  FMUL.FTZ R22, R11, UR16 ;  /* 0x000000100b167c20 */ /* 0x001fc80008410000 */
[----:B------:R-:W-:Y:S01]  /*103f0*/  FFMA.FTZ R26, R19, R22, R16 ;  /* 0x00000016131a7223 */ /* 0x000fe20000010010 */
[----:B-1----:R-:W-:Y:S01]  /*10400*/  @P2 FADD.FTZ R31, -R21, 1 ;  /* 0x3f800000151f2421 */ /* 0x002fe20000010100 */
[----:B---3--:R-:W-:Y:S01]  /*10410*/  @P2 FMUL.FTZ R29, R12, R21 ;  /* 0x000000150c1d2220 */ /* 0x008fe20000410000 */
[----:B------:R-:W-:Y:S01]  /*10420*/  LEA R21, R17, R0, 0x4 ;  /* 0x0000000011157211 */ /* 0x000fe200078e20ff */
[----:B--2---:R-:W-:Y:S01]  /*10430*/  FMUL.FTZ R27, R10, UR16 ;  /* 0x000000100a1b7c20 */ /* 0x004fe20008410000 */
[----:B------:R-:W-:Y:S02]  /*10440*/  @P2 FFMA.FTZ R18, R18, R31, 1 ;  /* 0x3f80000012122423 */ /* 0x000fe4000001001f */
[----:B------:R-:W-:Y:S02]  /*10450*/  ISETP.GE.U32.AND P0, PT, R21, UR18, PT ;  /* 0x0000001215007c0c */ /* 0x000fe4000bf06070 */
[----:B------:R-:W-:Y:S01]  /*10460*/  @P2 FMUL.FTZ R12, R29, R18 ;  /* 0x000000121d0c2220 */ /* 0x000fe20000410000 */
[----:B------:R-:W-:Y:S01]  /*10470*/  SHF.R.S32.HI R29, RZ, 0x1f, R21 ;  /* 0x0000001fff1d7819 */ /* 0x000fe20000011415 */
[----:B----4-:R-:W-:Y:S01]  /*10480*/  @P2 FADD.FTZ R20, -R28, 1 ;  /* 0x3f8000001c142421 */ /* 0x010fe20000010100 */
[----:B------:R-:W-:Y:S01]  /*10490*/  IADD3 R18, PT, PT, R21, 0x10, RZ ;  /* 0x0000001015127810 */ /* 0x000fe20007ffe0ff */
[----:B------:R-:W-:Y:S01]  /*104a0*/  @P2 FMUL.FTZ R28, R13, R28 ;  /* 0x0000001c0d1c2220 */ /* 0x000fe20000410000 */
[----:B------:R-:W-:Y:S01]  /*104b0*/  ISETP.GE.AND.EX P0, PT, R29, UR19, PT, P0 ;  /* 0x000000131d007c0c */ /* 0x000fe2000bf06300 */
[----:B------:R-:W-:Y:S01]  /*104c0*/  @P2 FFMA.FTZ R9, R9, R20, 1 ;  /* 0x3f80000009092423 */ /* 0x000fe20000010014 */
[----:B------:R-:W-:Y:S01]  /*104d0*/  ISETP.GE.U32.AND P1, PT, R18, UR18, PT ;  /* 0x0000001212007c0c */ /* 0x000fe2000bf26070 */
[----:B------:R-:W-:Y:S01]  /*104e0*/  FFMA.FTZ R12, R24, R12, -R23 ;  /* 0x0000000c180c7223 */ /* 0x000fe20000010817 */
[----:B------:R-:W-:Y:S01]  /*104f0*/  SHF.R.S32.HI R20, RZ, 0x1f, R18 ;  /* 0x0000001fff147819 */ /* 0x000fe20000011412 */
[----:B------:R-:W-:Y:S01]  /*10500*/  @P2 FMUL.FTZ R13, R28, R9 ;  /* 0x000000091c0d2220 */ /* 0x000fe20000410000 */
[----:B------:R-:W-:Y:S01]  /*10510*/  MOV R23, R15 ;  /* 0x0000000f00177202 */ /* 0x000fe20000000f00 */
[----:B------:R-:W-:Y:S01]  /*10520*/  FFMA.FTZ R15, R19, R27, R16 ;  /* 0x0000001b130f7223 */ /* 0x000fe20000010010 */
[----:B------:R-:W-:Y:S01]  /*10530*/  ISETP.GE.AND.EX P1, PT, R20, UR19, PT, P1 ;  /* 0x0000001314007c0c */ /* 0x000fe2000bf26310 */
[----:B------:R-:W-:Y:S01]  /*10540*/  FFMA.FTZ R13, R25, R13, -R8 ;  /* 0x0000000d190d7223 */ /* 0x000fe20000010808 */
[----:B------:R-:W-:-:S03]  /*10550*/  ISETP.NE.AND P2, PT, RZ, UR12, PT ;  /* 0x0000000cff007c0c */ /* 0x000fc6000bf45270 */
[----:B------:R-:W-:Y:S10]  /*10560*/  @P0 BRA `(.L_x_1435) ;  /* 0x00000000002c0947 */ /* 0x000ff40003800000 */
        /* <DEDUP_REMOVED lines=9> */
[----:B------:R-:W-:-:S05]  /*10600*/  LEA.HI.X R11, R8, UR7, R9, 0x2, P0 ;  /* 0x00000007080b7c11 */ /* 0x000fca00080f1409 */
[----:B------:R0:W-:Y:S04]  /*10610*/  STG.E.64 desc[UR10][R10.64], R12 ;  /* 0x0000000c0a007986 */ /* 0x0001e8000c101b0a */
.L_x_1435:
[----:B------:R-:W-:Y:S05]  /*10620*/  BSYNC.RECONVERGENT B0 ;  /* 0x0000000000007941 */ /* 0x000fea0003800200 */
.L_x_1434:
        /* <DEDUP_REMOVED lines=19> */
.L_x_1436:
[----:B------:R-:W-:Y:S01]  /*10760*/  BSSY.RECONVERGENT B0, `(.L_x_1437) ;  /* 0x000000f000007945 */ /* 0x000fe20003800200 */
[----:B------:R-:W-:Y:S01]  /*10770*/  FFMA.FTZ R15, R24, R14, -R15 ;  /* 0x0000000e180f7223 */ /* 0x000fe2000001080f */
[----:B0-----:R-:W-:Y:S02]  /*10780*/  FFMA.FTZ R13, R25, R23, -R26 ;  /* 0x00000017190d7223 */ /* 0x001fe4000001081a */
[----:B------:R-:W-:Y:S05]  /*10790*/  @P1 BRA `(.L_x_1438) ;  /* 0x00000000002c1947 */ /* 0x000fea0003800000 */
        /* <DEDUP_REMOVED lines=11> */
.L_x_1438:
[----:B------:R-:W-:Y:S05]  /*10850*/  BSYNC.RECONVERGENT B0 ;  /* 0x0000000000007941 */ /* 0x000fea0003800200 */
.L_x_1437:
        /* <DEDUP_REMOVED lines=10> */
.L_x_1414:
        /* <DEDUP_REMOVED lines=16> */
.L_x_1442:
[----:B------:R-:W-:Y:S05]  /*10a00*/  BSYNC.RECONVERGENT B0 ;  /* 0x0000000000007941 */ /* 0x000fea0003800200 */
.L_x_1441:
        /* <DEDUP_REMOVED lines=11> */
.L_x_1444:
[----:B------:R-:W2:Y:S04]  /*10ac0*/  LDG.E.STRONG.GPU R5, desc[UR10][R2.64] ;  /* 0x0000000a02057981 */ /* 0x000ea8000c1ef900 */
[----:B--2---:R-:W-:Y:S01]  /*10ad0*/  CCTL.IVALL ;  /* 0x00000000ff00798f */ /* 0x004fe20002000000 */
[----:B------:R-:W-:Y:S05]  /*10ae0*/  YIELD ;  /* 0x0000000000007946 */ /* 0x000fea0003800000 */
[----:B------:R-:W-:-:S13]  /*10af0*/  ISETP.NE.AND P0, PT, R5, R0, PT ;  /* 0x000000000500720c */ /* 0x000fda0003f05270 */
[----:B------:R-:W-:Y:S05]  /*10b00*/  @P0 BRA `(.L_x_1444) ;  /* 0xfffffffc00ec0947 */ /* 0x000fea000383ffff */
.L_x_1443:
        /* <DEDUP_REMOVED lines=74> */
.L_x_1447:
        /* <DEDUP_REMOVED lines=27> */
.L_x_1446:
[----:B------:R-:W-:Y:S05]  /*11160*/  BSYNC.RECONVERGENT B0 ;  /* 0x0000000000007941 */ /* 0x000fea0003800200 */
.L_x_1445:
        /* <DEDUP_REMOVED lines=10> */
.L_x_1448:
        /* <DEDUP_REMOVED lines=82> */
.L_x_1449:
        /* <DEDUP_REMOVED lines=13> */
.L_x_4520:


//--------------------- .text._Z35group_norm_nhwc_bwd_one_pass_kernelI11Fp32IOBf16WLi64ELi96ELi768EEv26Group_norm_nhwc_bwd_params --------------------------
	.section	.text._Z35group_norm_nhwc_bwd_one_pass_kernelI11Fp32IOBf16WLi64ELi96ELi768EEv26Group_norm_nhwc_bwd_params,"ax",@progbits
	.align	128
        .global         _Z35group_norm_nhwc_bwd_one_pass_kernelI11Fp32IOBf16WLi64ELi96ELi768EEv26Group_norm_nhwc_bwd_params
        .type           _Z35group_norm_nhwc_bwd_one_pass_kernelI11Fp32IOBf16WLi64ELi96ELi768EEv26Group_norm_nhwc_bwd_params,@function
        .size           _Z35group_norm_nhwc_bwd_one_pass_kernelI11Fp32IOBf16WLi64ELi96ELi768EEv26Group_norm_nhwc_bwd_params,(.L_x_4521 - _Z35group_norm_nhwc_bwd_one_pass_kernelI11Fp32IOBf16WLi64ELi96ELi768EEv26Group_norm_nhwc_bwd_params)
        .other          _Z35group_norm_nhwc_bwd_one_pass_kernelI11Fp32IOBf16WLi64ELi96ELi768EEv26Group_norm_nhwc_bwd_params,@"STO_CUDA_ENTRY STV_DEFAULT"
_Z35group_norm_nhwc_bwd_one_pass_kernelI11Fp32IOBf16WLi64ELi96ELi768EEv26Group_norm_nhwc_bwd_params:
.text._Z35group_norm_nhwc_bwd_one_pass_kernelI11Fp32IOBf16WLi64ELi96ELi768EEv26Group_norm_nhwc_bwd_params:
        /* <DEDUP_REMOVED lines=18> */
[----:B------:R-:W2:Y:S01]  /*0120*/  S2UR UR7, SR_CgaCtaId ;  /* 0x00000000000779c3 */ /* 0x000ea20000008800 */
[----:B------:R-:W-:Y:S01]  /*0130*/  MOV R47, R45 ;  /* 0x0000002d002f7202 */ /* 0x000fe20000000f00 */
[----:B------:R-:W3:Y:S01]  /*0140*/  LDCU.U8 UR11, c[0x0][0x414] ;  /* 0x00008280ff0b77ac */ /* 0x000ee20008000000 */
[----:B------:R-:W-:-:S02]  /*0150*/  SHF.R.U32.HI R0, RZ, 0x10, R0 ;  /* 0x00000010ff007819 */ /* 0x000fc40000011600 */
[----:B------:R-:W-:-:S03]  /*0160*/  LOP3.LUT R63, R63, 0xf8, RZ, 0xc0, !PT ;  /* 0x000000f83f3f7812 */ /* 0x000fc600078ec0ff */
[----:B------:R-:W4:Y:S01]  /*0170*/  LDC R44, c[0x0][0x374] ;  /* 0x0000dd00ff2c7b82 */ /* 0x000f220000000800 */
[----:B0-----:R-:W-:Y:S01]  /*0180*/  IMAD R65, R65, UR10, R0 ;  /* 0x0000000a41417c24 */ /* 0x001fe2000f8e0200 */
[----:B------:R-:W-:-:S06]  /*0190*/  PRMT R0, R0, 0x9910, RZ ;  /* 0x0000991000007816 */ /* 0x000fcc00000000ff */
[----:B------:R-:W0:Y:S01]  /*01a0*/  LDC R42, c[0x0][0x370] ;  /* 0x0000dc00ff2a7b82 */ /* 0x000e220000000800 */
[C---:B------:R-:W-:Y:S01]  /*01b0*/  IADD3 R59, PT, PT, R65.reuse, 0x10, RZ ;  /* 0x00000010413b7810 */ /* 0x040fe20007ffe0ff */
[----:B------:R-:W-:Y:S01]  /*01c0*/  IMAD R0, R0, 0x30, RZ ;  /* 0x0000003000007824 */ /* 0x000fe200078e02ff */
[C---:B------:R-:W-:Y:S01]  /*01d0*/  IADD3 R58, PT, PT, R65.reuse, 0x20, RZ ;  /* 0x00000020413a7810 */ /* 0x040fe20007ffe0ff */
[----:B--2---:R-:W-:Y:S01]  /*01e0*/  ULEA UR6, UR7, UR6, 0x18 ;  /* 0x0000000607067291 */ /* 0x004fe2000f8ec0ff */
[----:B------:R-:W-:Y:S01]  /*01f0*/  IADD3 R57, PT, PT, R65, 0x30, RZ ;  /* 0x0000003041397810 */ /* 0x000fe20007ffe0ff */
[----:B------:R-:W-:Y:S01]  /*0200*/  ULEA UR5, UR7, UR5, 0x18 ;  /* 0x0000000507057291 */ /* 0x000fe2000f8ec0ff */
[----:B------:R-:W-:Y:S02]  /*0210*/  IADD3 R0, PT, PT, RZ, -R0, RZ ;  /* 0x80000000ff007210 */ /* 0x000fe40007ffe0ff */
[----:B------:R-:W-:Y:S02]  /*0220*/  SHF.R.S32.HI R4, RZ, 0x1f, R59 ;  /* 0x0000001fff047819 */ /* 0x000fe4000001143b */
[----:B------:R-:W-:Y:S01]  /*0230*/  PRMT R3, R0, 0x7710, RZ ;  /* 0x0000771000037816 */ /* 0x000fe200000000ff */
[C-C-:B----4-:R-:W-:Y:S01]  /*0240*/  IMAD R62, R44.reuse, UR10, R45.reuse ;  /* 0x0000000a2c3e7c24 */ /* 0x150fe2000f8e022d */
[CC--:B------:R-:W-:Y:S01]  /*0250*/  LEA R52, R44.reuse, R45.reuse, 0x2 ;  /* 0x0000002d2c347211 */ /* 0x0c0fe200078e10ff */
[C-C-:B------:R-:W-:Y:S01]  /*0260*/  IMAD R55, R44.reuse, 0x7, R45.reuse ;  /* 0x000000072c377824 */ /* 0x140fe200078e022d */
[----:B------:R-:W-:Y:S01]  /*0270*/  IADD3 R2, PT, PT, R3, R46, RZ ;  /* 0x0000002e03027210 */ /* 0x000fe20007ffe0ff */
[C-C-:B------:R-:W-:Y:S01]  /*0280*/  IMAD R54, R44.reuse, 0x6, R45.reuse ;  /* 0x000000062c367824 */ /* 0x140fe200078e022d */
[C---:B------:R-:W-:Y:S01]  /*0290*/  LEA R50, R44.reuse, R45, 0x1 ;  /* 0x0000002d2c327211 */ /* 0x040fe200078e08ff */
[--C-:B------:R-:W-:Y:S01]  /*02a0*/  IMAD R53, R44, 0x5, R45.reuse ;  /* 0x000000052c357824 */ /* 0x100fe200078e022d */
[----:B------:R-:W-:Y:S01]  /*02b0*/  SHF.L.U32 R2, R2, 0x1, RZ ;  /* 0x0000000102027819 */ /* 0x000fe200000006ff */
[----:B------:R-:W-:Y:S01]  /*02c0*/  IMAD R51, R44, 0x3, R45 ;  /* 0x000000032c337824 */ /* 0x000fe200078e022d */
[----:B------:R-:W-:-:S02]  /*02d0*/  IADD3 R49, PT, PT, R45, R44, RZ ;  /* 0x0000002c2d317210 */ /* 0x000fc40007ffe0ff */
[C---:B0-----:R-:W-:Y:S02]  /*02e0*/  LOP3.LUT R61, R42.reuse, 0x7, RZ, 0xc0, !PT ;  /* 0x000000072a3d7812 */ /* 0x041fe400078ec0ff */
[C---:B------:R-:W-:Y:S02]  /*02f0*/  LOP3.LUT R60, R42.reuse, 0x3, RZ, 0xc0, !PT ;  /* 0x000000032a3c7812 */ /* 0x040fe400078ec0ff */
[----:B------:R-:W-:Y:S02]  /*0300*/  LOP3.LUT R56, R42, 0x7ffffff8, RZ, 0xc0, !PT ;  /* 0x7ffffff82a387812 */ /* 0x000fe400078ec0ff */
[----:B------:R-:W-:Y:S02]  /*0310*/  LEA R64, R46, UR6, 0x4 ;  /* 0x000000062e407c11 */ /* 0x000fe4000f8e20ff */
[----:B------:R-:W-:Y:S02]  /*0320*/  SHF.R.S32.HI R0, RZ, 0x1f, R65 ;  /* 0x0000001fff007819 */ /* 0x000fe40000011441 */
[----:B------:R-:W-:-:S02]  /*0330*/  SHF.R.S32.HI R5, RZ, 0x1f, R58 ;  /* 0x0000001fff057819 */ /* 0x000fc4000001143a */
[----:B------:R-:W-:Y:S02]  /*0340*/  SHF.R.S32.HI R6, RZ, 0x1f, R57 ;  /* 0x0000001fff067819 */ /* 0x000fe40000011439 */
[----:B-1-3--:R-:W-:-:S07]  /*0350*/  LOP3.LUT R7, R2, 0xffff, RZ, 0xc0, !PT ;  /* 0x0000ffff02077812 */ /* 0x00afce00078ec0ff */
.L_x_1481:
[----:B01----:R-:W0:Y:S01]  /*0360*/  LDC R12, c[0x0][0x410] ;  /* 0x00010400ff0c7b82 */ /* 0x003e220000000800 */
[----:B------:R-:W1:Y:S01]  /*0370*/  LDCU.128 UR12, c[0x0][0x400] ;  /* 0x00008000ff0c77ac */ /* 0x000e620008000c00 */
[----:B------:R-:W-:-:S06]  /*0380*/  ISETP.GE.AND P0, PT, R47, RZ, PT ;  /* 0x000000ff2f00720c */ /* 0x000fcc0003f06270 */
[----:B--2---:R-:W2:Y:S08]  /*0390*/  LDC.64 R26, c[0x0][0x3b8] ;  /* 0x0000ee00ff1a7b82 */ /* 0x004eb00000000a00 */
[----:B---3--:R-:W3:Y:S01]  /*03a0*/  LDC.64 R38, c[0x0][0x3a8] ;  /* 0x0000ea00ff267b82 */ /* 0x008ee20000000a00 */
[----:B-1----:R-:W-:-:S04]  /*03b0*/  ISETP.GE.U32.AND P1, PT, R59, UR12, PT ;  /* 0x0000000c3b007c0c */ /* 0x002fc8000bf26070 */
[----:B------:R-:W-:Y:S02]  /*03c0*/  ISETP.GE.AND.EX P1, PT, R4, UR13, PT, P1 ;  /* 0x0000000d04007c0c */ /* 0x000fe4000bf26310 */
[----:B0-----:R-:W-:-:S04]  /*03d0*/  IABS R9, R12 ;  /* 0x0000000c00097213 */ /* 0x001fc80000000000 */
[----:B------:R-:W0:Y:S01]  /*03e0*/  I2F.RP R8, R9 ;  /* 0x0000000900087306 */ /* 0x000e220000209400 */
[----:B--2---:R-:W-:-:S06]  /*03f0*/  IMAD.WIDE R26, R47, 0x8, R26 ;  /* 0x000000082f1a7825 */ /* 0x004fcc00078e021a */
[----:B------:R-:W1:Y:S01]  /*0400*/  @!P1 LDC.64 R14, c[0x0][0x3a0] ;  /* 0x0000e800ff0e9b82 */ /* 0x000e620000000a00 */
[----:B0-----:R-:W0:Y:S07]  /*0410*/  MUFU.RCP R8, R8 ;  /* 0x0000000800087308 */ /* 0x001e2e0000001000 */
[----:B------:R-:W2:Y:S01]  /*0420*/  @!P1 LDC.64 R16, c[0x0][0x398] ;  /* 0x0000e600ff109b82 */ /* 0x000ea20000000a00 */
[----:B0-----:R-:W-:-:S04]  /*0430*/  IADD3 R2, PT, PT, R8, 0xffffffe, RZ ;  /* 0x0ffffffe08027810 */ /* 0x001fc80007ffe0ff */
[----:B------:R0:W4:Y:S02]  /*0440*/  F2I.FTZ.U32.TRUNC.NTZ R3, R2 ;  /* 0x0000000200037305 */ /* 0x000124000021f000 */
[----:B0-----:R-:W-:Y:S02]  /*0450*/  MOV R2, RZ ;  /* 0x000000ff00027202 */ /* 0x001fe40000000f00 */
[----:B----4-:R-:W-:-:S05]  /*0460*/  IADD3 R10, PT, PT, RZ, -R3, RZ ;  /* 0x80000003ff0a7210 */ /* 0x010fca0007ffe0ff */
        /* <DEDUP_REMOVED lines=17> */
[----:B------:R-:W-:Y:S02]  /*0580*/  @P3 IADD3 R3, PT, PT, R3, 0x1, RZ ;  /* 0x0000000103033810 */ /* 0x000fe40007ffe0ff */
[----:B------:R-:W-:Y:S02]  /*0590*/  ISETP.NE.AND P3, PT, R12, RZ, PT ;  /* 0x000000ff0c00720c */ /* 0x000fe40003f65270 */
[----:B------:R-:W-:-:S02]  /*05a0*/  MOV R10, R3 ;  /* 0x00000003000a7202 */ /* 0x000fc40000000f00 */
[C---:B------:R-:W-:Y:S01]  /*05b0*/  SEL R70, R9.reuse, R8, !P3 ;  /* 0x0000000809467207 */ /* 0x040fe20005800000 */
[----:B------:R-:W0:Y:S01]  /*05c0*/  @!P1 LDC.64 R2, c[0x0][0x3f8] ;  /* 0x0000fe00ff029b82 */ /* 0x000e220000000a00 */
[----:B------:R-:W-:Y:S02]  /*05d0*/  @!P2 IADD3 R10, PT, PT, -R10, RZ, RZ ;  /* 0x000000ff0a0aa210 */ /* 0x000fe40007ffe1ff */
[----:B------:R-:W-:Y:S01]  /*05e0*/  ISETP.GE.U32.AND P2, PT, R58, UR12, PT ;  /* 0x0000000c3a007c0c */ /* 0x000fe2000bf46070 */
[----:B------:R-:W-:Y:S01]  /*05f0*/  IMAD R29, R70, 0x60, RZ ;  /* 0x00000060461d7824 */ /* 0x000fe200078e02ff */
[----:B------:R-:W-:Y:S02]  /*0600*/  SEL R9, R9, R10, !P3 ;  /* 0x0000000a09097207 */ /* 0x000fe40005800000 */
[----:B------:R-:W-:Y:S02]  /*0610*/  ISETP.GE.AND.EX P2, PT, R5, UR13, PT, P2 ;  /* 0x0000000d05007c0c */ /* 0x000fe4000bf46320 */
[----:B------:R-:W-:-:S02]  /*0620*/  IADD3 R74, P0, PT, R29, R7, RZ ;  /* 0x000000071d4a7210 */ /* 0x000fc40007f1e0ff */
[----:B------:R-:W-:Y:S02]  /*0630*/  SHF.R.S32.HI R8, RZ, 0x1f, R9 ;  /* 0x0000001fff087819 */ /* 0x000fe40000011409 */
[----:B------:R-:W-:Y:S02]  /*0640*/  LEA.HI.X.SX32 R75, R29, RZ, 0x1, P0 ;  /* 0x000000ff1d4b7211 */ /* 0x000fe400000f0eff */
[----:B------:R-:W-:Y:S01]  /*0650*/  ISETP.GE.U32.AND P0, PT, R65, UR12, PT ;  /* 0x0000000c41007c0c */ /* 0x000fe2000bf06070 */
[----:B------:R-:W-:Y:S01]  /*0660*/  IMAD R8, R8, UR14, RZ ;  /* 0x0000000e08087c24 */ /* 0x000fe2000f8e02ff */
[----:B------:R-:W-:Y:S01]  /*0670*/  ISETP.GE.U32.AND P3, PT, R57, UR12, PT ;  /* 0x0000000c39007c0c */ /* 0x000fe2000bf66070 */
[C---:B------:R-:W-:Y:S01]  /*0680*/  IMAD.WIDE.U32 R74, R9.reuse, UR14, R74 ;  /* 0x0000000e094a7c25 */ /* 0x040fe2000f8e004a */
[----:B------:R-:W-:Y:S01]  /*0690*/  ISETP.GE.AND.EX P0, PT, R0, UR13, PT, P0 ;  /* 0x0000000d00007c0c */ /* 0x000fe2000bf06300 */
[----:B------:R-:W4:Y:S01]  /*06a0*/  @!P2 LDC.64 R18, c[0x0][0x3f8] ;  /* 0x0000fe00ff12ab82 */ /* 0x000f220000000a00 */
[----:B------:R-:W-:Y:S01]  /*06b0*/  ISETP.GE.AND.EX P3, PT, R6, UR13, PT, P3 ;  /* 0x0000000d06007c0c */ /* 0x000fe2000bf66330 */
[----:B------:R-:W-:Y:S01]  /*06c0*/  IMAD R73, R9, UR15, R8 ;  /* 0x0000000f09497c24 */ /* 0x000fe2000f8e0208 */
[----:B------:R-:W-:Y:S01]  /*06d0*/  @!P1 MOV R72, R74 ;  /* 0x0000004a00489202 */ /* 0x000fe20000000f00 */
[----:B0-----:R-:W-:Y:S01]  /*06e0*/  @!P1 IMAD R8, R4, R2, RZ ;  /* 0x0000000204089224 */ /* 0x001fe200078e02ff */
[----:B------:R-:W-:-:S02]  /*06f0*/  @!P2 MOV R20, R74 ;  /* 0x0000004a0014a202 */ /* 0x000fc40000000f00 */
[----:B------:R-:W-:Y:S01]  /*0700*/  IADD3 R73, PT, PT, R75, R73, RZ ;  /* 0x000000494b497210 */ /* 0x000fe20007ffe0ff */
[C---:B------:R-:W-:Y:S01]  /*0710*/  @!P1 IMAD R11, R59.reuse, R3, R8 ;  /* 0x000000033b0b9224 */ /* 0x040fe200078e0208 */
[----:B------:R-:W-:Y:S02]  /*0720*/  ISETP.NE.AND P4, PT, RZ, UR11, PT ;  /* 0x0000000bff007c0c */ /* 0x000fe4000bf85270 */
[----:B------:R-:W-:Y:S01]  /*0730*/  @!P2 MOV R21, R73 ;  /* 0x000000490015a202 */ /* 0x000fe20000000f00 */
[----:B------:R-:W0:Y:S01]  /*0740*/  @!P0 LDC.64 R8, c[0x0][0x3f8] ;  /* 0x0000fe00ff088b82 */ /* 0x000e220000000a00 */
[----:B------:R-:W-:Y:S01]  /*0750*/  @!P1 IMAD.WIDE.U32 R2, R59, R2, R72 ;  /* 0x000000023b029225 */ /* 0x000fe200078e0048 */
[----:B------:R-:W-:Y:S02]  /*0760*/  @!P0 MOV R30, R74 ;  /* 0x0000004a001e8202 */ /* 0x000fe40000000f00 */
[----:B------:R-:W-:Y:S02]  /*0770*/  @!P1 SHF.L.U32 R23, R2, 0x2, RZ ;  /* 0x0000000202179819 */ /* 0x000fe400000006ff */
[----:B------:R-:W-:-:S02]  /*0780*/  @!P1 IADD3 R3, PT, PT, R3, R11, RZ ;  /* 0x0000000b03039210 */ /* 0x000fc40007ffe0ff */
[----:B------:R-:W3:Y:S01]  /*0790*/  @!P3 LDC.64 R12, c[0x0][0x3f8] ;  /* 0x0000fe00ff0cbb82 */ /* 0x000ee20000000a00 */
[----:B-1----:R-:W-:Y:S01]  /*07a0*/  @!P1 IADD3 R24, P5, PT, R23, R14, RZ ;  /* 0x0000000e17189210 */ /* 0x002fe20007fbe0ff */
[----:B----4-:R-:W-:Y:S01]  /*07b0*/  @!P2 IMAD R14, R5, R18, RZ ;  /* 0x00000012050ea224 */ /* 0x010fe200078e02ff */
[----:B------:R-:W-:Y:S02]  /*07c0*/  @!P1 SHF.L.U64.HI R28, R2, 0x2, R3 ;  /* 0x00000002021c9819 */ /* 0x000fe40000010203 */
[----:B--2---:R-:W-:Y:S01]  /*07d0*/  @!P1 IADD3 R22, P6, PT, R23, R16, RZ ;  /* 0x0000001017169210 */ /* 0x004fe20007fde0ff */
[C---:B------:R-:W-:Y:S02]  /*07e0*/  @!P2 IMAD R31, R58.reuse, R19, R14 ;  /* 0x000000133a1fa224 */ /* 0x040fe400078e020e */
[----:B------:R-:W1:Y:S01]  /*07f0*/  @!P2 LDC.64 R2, c[0x0][0x3a0] ;  /* 0x0000e800ff02ab82 */ /* 0x000e620000000a00 */
[----:B------:R-:W-:Y:S01]  /*0800*/  @!P2 IMAD.WIDE.U32 R18, R58, R18, R20 ;  /* 0x000000123a12a225 */ /* 0x000fe200078e0014 */
[----:B------:R-:W-:-:S02]  /*0810*/  @!P1 IADD3.X R25, PT, PT, R28, R15, RZ, P5, !PT ;  /* 0x0000000f1c199210 */ /* 0x000fc40002ffe4ff */
[----:B------:R-:W-:Y:S02]  /*0820*/  @!P1 IADD3.X R23, PT, PT, R28, R17, RZ, P6, !PT ;  /* 0x000000111c179210 */ /* 0x000fe400037fe4ff */
[----:B------:R-:W-:Y:S01]  /*0830*/  @!P2 IADD3 R19, PT, PT, R19, R31, RZ ;  /* 0x0000001f1313a210 */ /* 0x000fe20007ffe0ff */
[-C--:B0-----:R-:W-:Y:S01]  /*0840*/  @!P0 IMAD R20, R0, R8.reuse, RZ ;  /* 0x0000000800148224 */ /* 0x081fe200078e02ff */
[----:B------:R-:W-:Y:S01]  /*0850*/  @!P0 MOV R31, R73 ;  /* 0x00000049001f8202 */ /* 0x000fe20000000f00 */
[----:B------:R-:W0:Y:S01]  /*0860*/  @!P2 LDC.64 R10, c[0x0][0x398] ;  /* 0x0000e600ff0aab82 */ /* 0x000e220000000a00 */
[C---:B------:R-:W-:Y:S01]  /*0870*/  @!P2 SHF.L.U32 R33, R18.reuse, 0x2, RZ ;  /* 0x000000021221a819 */ /* 0x040fe200000006ff */
[C---:B------:R-:W-:Y:S01]  /*0880*/  @!P0 IMAD R35, R65.reuse, R9, R20 ;  /* 0x0000000941238224 */ /* 0x040fe200078e0214 */
[----:B------:R-:W-:Y:S01]  /*0890*/  @!P2 SHF.L.U64.HI R28, R18, 0x2, R19 ;  /* 0x00000002121ca819 */ /* 0x000fe20000010213 */
[----:B------:R-:W-:Y:S02]  /*08a0*/  @!P0 IMAD.WIDE.U32 R30, R65, R8, R30 ;  /* 0x00000008411e8225 */ /* 0x000fe400078e001e */
[----:B------:R1:W2:Y:S02]  /*08b0*/  LDG.E.64 R8, desc[UR8][R26.64] ;  /* 0x000000081a087981 */ /* 0x0002a4000c1e1b00 */
[----:B------:R-:W4:Y:S08]  /*08c0*/  @!P0 LDC.64 R14, c[0x0][0x3a0] ;  /* 0x0000e800ff0e8b82 */ /* 0x000f300000000a00 */
[----:B------:R-:W4:Y:S01]  /*08d0*/  @!P0 LDC.64 R16, c[0x0][0x398] ;  /* 0x0000e600ff108b82 */ /* 0x000f220000000a00 */
[----:B------:R-:W-:-:S07]  /*08e0*/  @!P0 IADD3 R31, PT, PT, R31, R35, RZ ;  /* 0x000000231f1f8210 */ /* 0x000fce0007ffe0ff */
[----:B------:R-:W4:Y:S01]  /*08f0*/  @!P3 LDC.64 R18, c[0x0][0x3a0] ;  /* 0x0000e800ff12bb82 */ /* 0x000f220000000a00 */
[----:B-1----:R-:W-:-:S07]  /*0900*/  @!P2 IADD3 R26, P5, PT, R33, R2, RZ ;  /* 0x00000002211aa210 */ /* 0x002fce0007fbe0ff */
[----:B------:R-:W1:Y:S01]  /*0910*/  @!P3 LDC.64 R20, c[0x0][0x398] ;  /* 0x0000e600ff14bb82 */ /* 0x000e620000000a00 */
[----:B0-----:R-:W-:Y:S01]  /*0920*/  @!P2 IADD3 R2, P6, PT, R33, R10, RZ ;  /* 0x0000000a2102a210 */ /* 0x001fe20007fde0ff */
[----:B---3--:R-:W-:Y:S01]  /*0930*/  @!P3 IMAD R32, R6, R12, RZ ;  /* 0x0000000c0620b224 */ /* 0x008fe200078e02ff */
[----:B------:R-:W-:-:S05]  /*0940*/  @!P0 SHF.L.U32 R33, R30, 0x2, RZ ;  /* 0x000000021e218819 */ /* 0x000fca00000006ff */
[----:B------:R-:W0:Y:S01]  /*0950*/  @P4 LDC.64 R36, c[0x0][0x3b0] ;  /* 0x0000ec00ff244b82 */ /* 0x000e220000000a00 */
[----:B------:R-:W-:Y:S02]  /*0960*/  @!P0 SHF.L.U64.HI R10, R30, 0x2, R31 ;  /* 0x000000021e0a8819 */ /* 0x000fe4000001021f */
[----:B------:R-:W-:Y:S02]  /*0970*/  @!P3 MOV R30, R74 ;  /* 0x0000004a001eb202 */ /* 0x000fe40000000f00 */
[----:B------:R-:W-:Y:S01]  /*0980*/  @!P3 MOV R31, R73 ;  /* 0x00000049001fb202 */ /* 0x000fe20000000f00 */
[C---:B------:R-:W-:Y:S01]  /*0990*/  @!P3 IMAD R41, R57.reuse, R13, R32 ;  /* 0x0000000d3929b224 */ /* 0x040fe200078e0220 */
[C---:B------:R-:W-:Y:S01]  /*09a0*/  @!P2 IADD3.X R27, PT, PT, R28.reuse, R3, RZ, P5, !PT ;  /* 0x000000031c1ba210 */ /* 0x040fe20002ffe4ff */
[----:B------:R-:W-:Y:S01]  /*09b0*/  @!P3 IMAD.WIDE.U32 R12, R57, R12, R30 ;  /* 0x0000000c390cb225 */ /* 0x000fe200078e001e */
[----:B------:R-:W-:Y:S02]  /*09c0*/  @!P2 IADD3.X R3, PT, PT, R28, R11, RZ, P6, !PT ;  /* 0x0000000b1c03a210 */ /* 0x000fe400037fe4ff */
[----:B----4-:R-:W-:-:S02]  /*09d0*/  @!P0 IADD3 R34, P5, PT, R33, R14, RZ ;  /* 0x0000000e21228210 */ /* 0x010fc40007fbe0ff */
[----:B------:R-:W-:Y:S02]  /*09e0*/  @!P0 IADD3 R28, P6, PT, R33, R16, RZ ;  /* 0x00000010211c8210 */ /* 0x000fe40007fde0ff */
[----:B------:R-:W-:Y:S02]  /*09f0*/  @!P3 IADD3 R11, PT, PT, R13, R41, RZ ;  /* 0x000000290d0bb210 */ /* 0x000fe40007ffe0ff */
[----:B------:R-:W-:Y:S02]  /*0a00*/  @!P3 SHF.L.U32 R31, R12, 0x2, RZ ;  /* 0x000000020c1fb819 */ /* 0x000fe400000006ff */
[----:B------:R-:W-:Y:S02]  /*0a10*/  IADD3 R13, PT, PT, R29, R7, RZ ;  /* 0x000000071d0d7210 */ /* 0x000fe40007ffe0ff */
[C---:B------:R-:W-:Y:S02]  /*0a20*/  @!P0 IADD3.X R35, PT, PT, R10.reuse, R15, RZ, P5, !PT ;  /* 0x0000000f0a238210 */ /* 0x040fe40002ffe4ff */
[----:B------:R-:W-:-:S02]  /*0a30*/  @!P0 IADD3.X R29, PT, PT, R10, R17, RZ, P6, !PT ;  /* 0x000000110a1d8210 */ /* 0x000fc400037fe4ff */
[----:B------:R-:W-:Y:S02]  /*0a40*/  @!P3 SHF.L.U64.HI R12, R12, 0x2, R11 ;  /* 0x000000020c0cb819 */ /* 0x000fe4000001020b */
[C---:B------:R-:W-:Y:S02]  /*0a50*/  @!P3 IADD3 R32, P5, PT, R31.reuse, R18, RZ ;  /* 0x000000121f20b210 */ /* 0x040fe40007fbe0ff */
[----:B-1----:R-:W-:Y:S01]  /*0a60*/  @!P3 IADD3 R30, P6, PT, R31, R20, RZ ;  /* 0x000000141f1eb210 */ /* 0x002fe20007fde0ff */
[C---:B0-----:R-:W-:Y:S01]  /*0a70*/  @P4 IMAD.WIDE R36, R13.reuse, 0x2, R36 ;  /* 0x000000020d244825 */ /* 0x041fe200078e0224 */
[C---:B------:R-:W-:Y:S02]  /*0a80*/  @!P3 IADD3.X R33, PT, PT, R12.reuse, R19, RZ, P5, !PT ;  /* 0x000000130c21b210 */ /* 0x040fe40002ffe4ff */
[----:B------:R-:W-:Y:S02]  /*0a90*/  CS2R R16, SRZ ;  /* 0x0000000000107805 */ /* 0x000fe4000001ff00 */
[----:B------:R-:W-:Y:S01]  /*0aa0*/  @!P3 IADD3.X R31, PT, PT, R12, R21, RZ, P6, !PT ;  /* 0x000000150c1fb210 */ /* 0x000fe200037fe4ff */
[----:B------:R-:W-:Y:S01]  /*0ab0*/  IMAD.WIDE R38, R13, 0x2, R38 ;  /* 0x000000020d267825 */ /* 0x000fe200078e0226 */
[----:B------:R-:W-:-:S02]  /*0ac0*/  CS2R R12, SRZ ;  /* 0x00000000000c7805 */ /* 0x000fc4000001ff00 */
[----:B------:R-:W-:Y:S02]  /*0ad0*/  CS2R R14, SRZ ;  /* 0x00000000000e7805 */ /* 0x000fe4000001ff00 */
[----:B------:R-:W-:Y:S01]  /*0ae0*/  CS2R R18, SRZ ;  /* 0x0000000000127805 */ /* 0x000fe2000001ff00 */
[----:B------:R0:W5:Y:S01]  /*0af0*/  @!P2 LDG.E.64 R16, desc[UR8][R2.64] ;  /* 0x000000080210a981 */ /* 0x000162000c1e1b00 */
[----:B------:R-:W-:-:S03]  /*0b00*/  CS2R R20, SRZ ;  /* 0x0000000000147805 */ /* 0x000fc6000001ff00 */
[----:B------:R1:W5:Y:S04]  /*0b10*/  @!P1 LDG.E.64 R12, desc[UR8][R22.64] ;  /* 0x00000008160c9981 */ /* 0x000368000c1e1b00 */
[----:B------:R-:W3:Y:S01]  /*0b20*/  @P4 LDG.E.U16 R40, desc[UR8][R36.64] ;  /* 0x0000000824284981 */ /* 0x000ee2000c1e1500 */
[----:B0-----:R-:W-:Y:S02]  /*0b30*/  MOV R3, RZ ;  /* 0x000000ff00037202 */ /* 0x001fe40000000f00 */
[----:B------:R-:W-:Y:S01]  /*0b40*/  MOV R2, RZ ;  /* 0x000000ff00027202 */ /* 0x000fe20000000f00 */
[----:B------:R-:W4:Y:S01]  /*0b50*/  @P4 LDG.E.U16 R41, desc[UR8][R36.64+0x2] ;  /* 0x0000020824294981 */ /* 0x000f22000c1e1500 */
[----:B-1----:R-:W-:-:S03]  /*0b60*/  CS2R R22, SRZ ;  /* 0x0000000000167805 */ /* 0x002fc6000001ff00 */
[----:B------:R-:W4:Y:S04]  /*0b70*/  LDG.E.U16 R66, desc[UR8][R38.64] ;  /* 0x0000000826427981 */ /* 0x000f28000c1e1500 */
[----:B------:R-:W4:Y:S04]  /*0b80*/  LDG.E.U16 R71, desc[UR8][R38.64+0x2] ;  /* 0x0000020826477981 */ /* 0x000f28000c1e1500 */
[----:B------:R-:W5:Y:S04]  /*0b90*/  @!P2 LDG.E.64 R14, desc[UR8][R26.64] ;  /* 0x000000081a0ea981 */ /* 0x000f68000c1e1b00 */
[----:B------:R-:W5:Y:S04]  /*0ba0*/  @!P0 LDG.E.64 R18, desc[UR8][R34.64] ;  /* 0x0000000822128981 */ /* 0x000f68000c1e1b00 */
[----:B------:R-:W5:Y:S04]  /*0bb0*/  @!P0 LDG.E.64 R2, desc[UR8][R28.64] ;  /* 0x000000081c028981 */ /* 0x000f68000c1e1b00 */
[----:B------:R-:W5:Y:S04]  /*0bc0*/  @!P3 LDG.E.64 R20, desc[UR8][R32.64] ;  /* 0x000000082014b981 */ /* 0x000f68000c1e1b00 */
[----:B------:R-:W5:Y:S01]  /*0bd0*/  @!P3 LDG.E.64 R22, desc[UR8][R30.64] ;  /* 0x000000081e16b981 */ /* 0x000f62000c1e1b00 */
[----:B------:R-:W-:-:S06]  /*0be0*/  CS2R R10, SRZ ;  /* 0x00000000000a7805 */ /* 0x000fcc000001ff00 */
[----:B------:R0:W5:Y:S01]  /*0bf0*/  @!P1 LDG.E.64 R10, desc[UR8][R24.64] ;  /* 0x00000008180a9981 */ /* 0x000162000c1e1b00 */
[----:B------:R-:W-:Y:S01]  /*0c00*/  MOV R69, 0x3f800000 ;  /* 0x3f80000000457802 */ /* 0x000fe20000000f00 */
[----:B------:R-:W-:Y:S01]  /*0c10*/  UISETP.NE.AND UP0, UPT, UR11, URZ, UPT ;  /* 0x000000ff0b00728c */ /* 0x000fe2000bf05270 */
[----:B------:R-:W-:Y:S02]  /*0c20*/  MOV R68, RZ ;  /* 0x000000ff00447202 */ /* 0x000fe40000000f00 */
[----:B------:R-:W-:Y:S01]  /*0c30*/  MOV R67, RZ ;  /* 0x000000ff00437202 */ /* 0x000fe20000000f00 */
[----:B--2---:R-:W-:-:S05]  /*0c40*/  FFMA.FTZ R9, -R8, R8, R9 ;  /* 0x0000000808097223 */ /* 0x004fca0000010109 */
[----:B------:R-:W-:-:S13]  /*0c50*/  FSETP.GTU.FTZ.AND P1, PT, R9, RZ, PT ;  /* 0x000000ff0900720b */ /* 0x000fda0003f3c000 */
[----:B0-----:R-:W0:Y:S02]  /*0c60*/  @P1 LDC R24, c[0x0][0x3c0] ;  /* 0x0000f000ff181b82 */ /* 0x001e240000000800 */
[----:B0-----:R-:W-:-:S04]  /*0c70*/  @P1 FADD.FTZ R24, R9, R24 ;  /* 0x0000001809181221 */ /* 0x001fc80000010000 */
[----:B------:R0:W1:Y:S01]  /*0c80*/  @P1 MUFU.RSQ R69, R24 ;  /* 0x0000001800451308 */ /* 0x0000620000001400 */
[----:B---3--:R-:W-:Y:S02]  /*0c90*/  @P4 SHF.L.U32 R68, R40, 0x10, RZ ;  /* 0x0000001028444819 */ /* 0x008fe400000006ff */
[----:B----4-:R-:W-:Y:S02]  /*0ca0*/  @P4 SHF.L.U32 R67, R41, 0x10, RZ ;  /* 0x0000001029434819 */ /* 0x010fe400000006ff */
[----:B------:R-:W-:Y:S02]  /*0cb0*/  SHF.L.U32 R66, R66, 0x10, RZ ;  /* 0x0000001042427819 */ /* 0x000fe400000006ff */
[----:B------:R-:W-:Y:S01]  /*0cc0*/  SHF.L.U32 R9, R71, 0x10, RZ ;  /* 0x0000001047097819 */ /* 0x000fe200000006ff */
[----:B01----:R-:W-:Y:S06]  /*0cd0*/  BRA.U UP0, `(.L_x_1451) ;  /* 0x0000000100e47547 */ /* 0x003fec000b800000 */
[C---:B-----5:R-:W-:Y:S01]  /*0ce0*/  FADD.FTZ R24, -R8.reuse, R18 ;  /* 0x0000001208187221 */ /* 0x060fe20000010100 */
[----:B------:R-:W-:Y:S01]  /*0cf0*/  FADD.FTZ R26, -R8, R19 ;  /* 0x00000013081a7221 */ /* 0x000fe20000010100 */
[----:B------:R-:W-:Y:S01]  /*0d00*/  FMUL.FTZ R28, R2, R66 ;  /* 0x00000042021c7220 */ /* 0x000fe20000410000 */
[----:B------:R-:W-:Y:S01]  /*0d10*/  FMUL.FTZ R27, R3, R9 ;  /* 0x00000009031b7220 */ /* 0x000fe20000410000 */
[-C--:B------:R-:W-:Y:S01]  /*0d20*/  FMUL.FTZ R25, R24, R69.reuse ;  /* 0x0000004518197220 */ /* 0x080fe20000410000 */
[----:B------:R-:W-:Y:S01]  /*0d30*/  FMUL.FTZ R24, R26, R69 ;  /* 0x000000451a187220 */ /* 0x000fe20000410000 */
[----:B------:R-:W-:Y:S01]  /*0d40*/  FADD.FTZ R26, RZ, R28 ;  /* 0x0000001cff1a7221 */ /* 0x000fe20000010000 */
[C---:B------:R-:W-:Y:S01]  /*0d50*/  FADD.FTZ R34, -R8.reuse, R20 ;  /* 0x0000001408227221 */ /* 0x040fe20000010100 */
        /* <DEDUP_REMOVED lines=25> */
[----:B------:R-:W-:Y:S01]  /*0ef0*/  FMUL.FTZ R36, R22, R66 ;  /* 0x0000004216247220 */ /* 0x000fe20000410000 */
[----:B------:R-:W-:Y:S01]  /*0f00*/  FFMA.FTZ R33, R16, R32, R25 ;  /* 0x0000002010217223 */ /* 0x000fe20000010019 */
[----:B------:R-:W-:Y:S01]  /*0f10*/  FADD.FTZ R31, R27, R26 ;  /* 0x0000001a1b1f7221 */ /* 0x000fe20000010000 */
[----:B------:R-:W-:Y:S01]  /*0f20*/  FFMA.FTZ R28, R30, R27, R29 ;  /* 0x0000001b1e1c7223 */ /* 0x000fe2000001001d */
[----:B------:R-:W-:Y:S01]  /*0f30*/  FMUL.FTZ R27, R34, R69 ;  /* 0x00000045221b7220 */ /* 0x000fe20000410000 */
[----:B------:R-:W-:Y:S01]  /*0f40*/  FFMA.FTZ R26, R17, R30, R24 ;  /* 0x0000001e111a7223 */ /* 0x000fe20000010018 */
[----:B------:R-:W-:Y:S01]  /*0f50*/  FADD.FTZ R30, R31, R36 ;  /* 0x000000241f1e7221 */ /* 0x000fe20000010000 */
[----:B------:R-:W-:Y:S01]  /*0f60*/  FADD.FTZ R25, RZ, R2 ;  /* 0x00000002ff197221 */ /* 0x000fe20000010000 */
[----:B------:R-:W-:Y:S01]  /*0f70*/  FFMA.FTZ R31, R27, R36, R28 ;  /* 0x000000241b1f7223 */ /* 0x000fe2000001001c */
[----:B------:R-:W-:Y:S01]  /*0f80*/  FADD.FTZ R28, -R8, R21 ;  /* 0x00000015081c7221 */ /* 0x000fe20000010100 */
[----:B------:R-:W-:Y:S01]  /*0f90*/  FADD.FTZ R24, RZ, R3 ;  /* 0x00000003ff187221 */ /* 0x000fe20000010000 */
[----:B------:R-:W-:Y:S01]  /*0fa0*/  FMUL.FTZ R29, R23, R9 ;  /* 0x00000009171d7220 */ /* 0x000fe20000410000 */
[----:B------:R-:W-:Y:S01]  /*0fb0*/  FADD.FTZ R25, R12, R25 ;  /* 0x000000190c197221 */ /* 0x000fe20000010000 */
[----:B------:R-:W-:Y:S01]  /*0fc0*/  FMUL.FTZ R32, R28, R69 ;  /* 0x000000451c207220 */ /* 0x000fe20000410000 */
[----:B------:R-:W-:Y:S01]  /*0fd0*/  FADD.FTZ R24, R13, R24 ;  /* 0x000000180d187221 */ /* 0x000fe20000010000 */
[----:B------:R-:W-:-:S02]  /*0fe0*/  FADD.FTZ R28, R29, R30 ;  /* 0x0000001e1d1c7221 */ /* 0x000fc40000010000 */
        /* <DEDUP_REMOVED lines=8> */
.L_x_1451:
[C---:B-----5:R-:W-:Y:S01]  /*1070*/  FADD.FTZ R24, -R8.reuse, R18 ;  /* 0x0000001208187221 */ /* 0x060fe20000010100 */
[C---:B------:R-:W-:Y:S01]  /*1080*/  FADD.FTZ R26, -R8.reuse, R10 ;  /* 0x0000000a081a7221 */ /* 0x040fe20000010100 */
[----:B------:R-:W-:Y:S02]  /*1090*/  FADD.FTZ R28, -R8, R11 ;  /* 0x0000000b081c7221 */ /* 0x000fe40000010100 */
[-C--:B------:R-:W-:Y:S01]  /*10a0*/  FMUL.FTZ R25, R24, R69.reuse ;  /* 0x0000004518197220 */ /* 0x080fe20000410000 */
[----:B------:R-:W-:Y:S01]  /*10b0*/  FADD.FTZ R24, -R8, R19 ;  /* 0x0000001308187221 */ /* 0x000fe20000010100 */
[-C--:B------:R-:W-:Y:S01]  /*10c0*/  FMUL.FTZ R31, R26, R69.reuse ;  /* 0x000000451a1f7220 */ /* 0x080fe20000410000 */
[----:B------:R-:W-:Y:S01]  /*10d0*/  FMUL.FTZ R28, R28, R69 ;  /* 0x000000451c1c7220 */ /* 0x000fe20000410000 */
[--C-:B------:R-:W-:Y:S01]  /*10e0*/  FFMA.FTZ R30, R66, R25, R68.reuse ;  /* 0x00000019421e7223 */ /* 0x100fe20000010044 */
[----:B------:R-:W-:Y:S01]  /*10f0*/  FMUL.FTZ R24, R24, R69 ;  /* 0x0000004518187220 */ /* 0x000fe20000410000 */
[----:B------:R-:W-:Y:S01]  /*1100*/  FFMA.FTZ R26, R66, R31, R68 ;  /* 0x0000001f421a7223 */ /* 0x000fe20000010044 */
[C-C-:B------:R-:W-:Y:S01]  /*1110*/  FFMA.FTZ R27, R9.reuse, R28, R67.reuse ;  /* 0x0000001c091b7223 */ /* 0x140fe20000010043 */
[----:B------:R-:W-:Y:S01]  /*1120*/  FMUL.FTZ R32, R30, -1.4426950216293334961 ;  /* 0xbfb8aa3b1e207820 */ /* 0x000fe20000410000 */
[----:B------:R-:W-:Y:S01]  /*1130*/  FFMA.FTZ R29, R9, R24, R67 ;  /* 0x00000018091d7223 */ /* 0x000fe20000010043 */
[----:B------:R-:W-:Y:S01]  /*1140*/  FMUL.FTZ R36, R26, -1.4426950216293334961 ;  /* 0xbfb8aa3b1a247820 */ /* 0x000fe20000410000 */
[----:B------:R-:W-:-:S02]  /*1150*/  FMUL.FTZ R38, R27, -1.4426950216293334961 ;  /* 0xbfb8aa3b1b267820 */ /* 0x000fc40000410000 */
[----:B------:R-:W-:Y:S01]  /*1160*/  FMUL.FTZ R33, R29, -1.4426950216293334961 ;  /* 0xbfb8aa3b1d217820 */ /* 0x000fe20000410000 */
[----:B------:R-:W0:Y:S08]  /*1170*/  MUFU.EX2 R32, R32 ;  /* 0x0000002000207308 */ /* 0x000e300000000800 */
[----:B------:R-:W1:Y:S08]  /*1180*/  MUFU.EX2 R33, R33 ;  /* 0x0000002100217308 */ /* 0x000e700000000800 */
[----:B------:R-:W2:Y:S01]  /*1190*/  MUFU.EX2 R36, R36 ;  /* 0x0000002400247308 */ /* 0x000ea20000000800 */
[----:B0-----:R-:W-:-:S07]  /*11a0*/  FADD.FTZ R35, R32, 1 ;  /* 0x3f80000020237421 */ /* 0x001fce0000010000 */
[----:B------:R-:W0:Y:S01]  /*11b0*/  MUFU.RCP R35, R35 ;  /* 0x0000002300237308 */ /* 0x000e220000001000 */
[----:B-1----:R-:W-:-:S07]  /*11c0*/  FADD.FTZ R34, R33, 1 ;  /* 0x3f80000021227421 */ /* 0x002fce0000010000 */
[----:B------:R-:W1:Y:S01]  /*11d0*/  MUFU.RCP R34, R34 ;  /* 0x0000002200227308 */ /* 0x000e620000001000 */
[----:B--2---:R-:W-:-:S07]  /*11e0*/  FADD.FTZ R33, R36, 1 ;  /* 0x3f80000024217421 */ /* 0x004fce0000010000 */
[----:B------:R-:W2:Y:S01]  /*11f0*/  MUFU.RCP R33, R33 ;  /* 0x0000002100217308 */ /* 0x000ea20000001000 */
[----:B0-----:R-:W-:-:S04]  /*1200*/  FADD.FTZ R37, -R35, 1 ;  /* 0x3f80000023257421 */ /* 0x001fc80000010100 */
[----:B------:R-:W-:Y:S01]  /*1210*/  FFMA.FTZ R30, R30, R37, 1 ;  /* 0x3f8000001e1e7423 */ /* 0x000fe20000010025 */
[----:B------:R-:W-:Y:S02]  /*1220*/  FMUL.FTZ R37, R2, R35 ;  /* 0x0000002302257220 */ /* 0x000fe40000410000 */
[----:B------:R-:W0:Y:S01]  /*1230*/  MUFU.EX2 R38, R38 ;  /* 0x0000002600267308 */ /* 0x000e220000000800 */
[----:B-1----:R-:W-:Y:S01]  /*1240*/  FADD.FTZ R36, -R34, 1 ;  /* 0x3f80000022247421 */ /* 0x002fe20000010100 */
[----:B------:R-:W-:Y:S01]  /*1250*/  FMUL.FTZ R34, R3, R34 ;  /* 0x0000002203227220 */ /* 0x000fe20000410000 */
[----:B------:R-:W-:Y:S02]  /*1260*/  FMUL.FTZ R37, R37, R30 ;  /* 0x0000001e25257220 */ /* 0x000fe40000410000 */
[----:B------:R-:W-:Y:S01]  /*1270*/  FFMA.FTZ R39, R29, R36, 1 ;  /* 0x3f8000001d277423 */ /* 0x000fe20000010024 */
[----:B------:R-:W-:Y:S01]  /*1280*/  FADD.FTZ R36, -R8, R14 ;  /* 0x0000000e08247221 */ /* 0x000fe20000010100 */
[----:B--2---:R-:W-:Y:S01]  /*1290*/  FADD.FTZ R41, -R33, 1 ;  /* 0x3f80000021297421 */ /* 0x004fe20000010100 */
[----:B------:R-:W-:-:S02]  /*12a0*/  FMUL.FTZ R35, R12, R33 ;  /* 0x000000210c237220 */ /* 0x000fc40000410000 */
[----:B------:R-:W-:Y:S01]  /*12b0*/  FMUL.FTZ R29, R36, R69 ;  /* 0x00000045241d7220 */ /* 0x000fe20000410000 */
[----:B------:R-:W-:Y:S01]  /*12c0*/  FMUL.FTZ R30, R34, R39 ;  /* 0x00000027221e7220 */ /* 0x000fe20000410000 */
[----:B------:R-:W-:Y:S02]  /*12d0*/  FFMA.FTZ R26, R26, R41, 1 ;  /* 0x3f8000001a1a7423 */ /* 0x000fe40000010029 */
[----:B------:R-:W-:Y:S01]  /*12e0*/  FFMA.FTZ R33, R66, R29, R68 ;  /* 0x0000001d42217223 */ /* 0x000fe20000010044 */
[----:B0-----:R-:W-:Y:S01]  /*12f0*/  FADD.FTZ R32, R38, 1 ;  /* 0x3f80000026207421 */ /* 0x001fe20000010000 */
[----:B------:R-:W-:Y:S01]  /*1300*/  FADD.FTZ R38, -R8, R15 ;  /* 0x0000000f08267221 */ /* 0x000fe20000010100 */
[----:B------:R-:W-:Y:S01]  /*1310*/  FMUL.FTZ R35, R35, R26 ;  /* 0x0000001a23237220 */ /* 0x000fe20000410000 */
[----:B------:R-:W-:Y:S02]  /*1320*/  FMUL.FTZ R36, R33, -1.4426950216293334961 ;  /* 0xbfb8aa3b21247820 */ /* 0x000fe40000410000 */
[----:B------:R-:W-:Y:S01]  /*1330*/  FMUL.FTZ R26, R38, R69 ;  /* 0x00000045261a7220 */ /* 0x000fe20000410000 */
[----:B------:R-:W0:Y:S01]  /*1340*/  MUFU.RCP R32, R32 ;  /* 0x0000002000207308 */ /* 0x000e220000001000 */
[----:B------:R-:W-:-:S02]  /*1350*/  FADD.FTZ R38, -R8, R20 ;  /* 0x0000001408267221 */ /* 0x000fc40000010100 */
[----:B------:R-:W-:-:S04]  /*1360*/  FFMA.FTZ R40, R9, R26, R67 ;  /* 0x0000001a09287223 */ /* 0x000fc80000010043 */
[----:B------:R-:W-:Y:S01]  /*1370*/  FMUL.FTZ R76, R40, -1.4426950216293334961 ;  /* 0xbfb8aa3b284c7820 */ /* 0x000fe20000410000 */
[----:B------:R-:W1:Y:S08]  /*1380*/  MUFU.EX2 R36, R36 ;  /* 0x0000002400247308 */ /* 0x000e700000000800 */
[----:B------:R-:W2:Y:S01]  /*1390*/  MUFU.EX2 R76, R76 ;  /* 0x0000004c004c7308 */ /* 0x000ea20000000800 */
[----:B0-----:R-:W-:Y:S01]  /*13a0*/  FADD.FTZ R34, -R32, 1 ;  /* 0x3f80000020227421 */ /* 0x001fe20000010100 */
[----:B------:R-:W-:-:S03]  /*13b0*/  FMUL.FTZ R71, R13, R32 ;  /* 0x000000200d477220 */ /* 0x000fc60000410000 */
[----:B------:R-:W-:Y:S01]  /*13c0*/  FFMA.FTZ R34, R27, R34, 1 ;  /* 0x3f8000001b227423 */ /* 0x000fe20000010022 */
[----:B------:R-:W-:Y:S01]  /*13d0*/  FMUL.FTZ R27, R38, R69 ;  /* 0x00000045261b7220 */ /* 0x000fe20000410000 */
[----:B-1----:R-:W-:-:S03]  /*13e0*/  FADD.FTZ R39, R36, 1 ;  /* 0x3f80000024277421 */ /* 0x002fc60000010000 */
[----:B------:R-:W-:Y:S01]  /*13f0*/  FFMA.FTZ R38, R66, R27, R68 ;  /* 0x0000001b42267223 */ /* 0x000fe20000010044 */
[----:B------:R-:W-:Y:S01]  /*1400*/  FMUL.FTZ R34, R71, R34 ;  /* 0x0000002247227220 */ /* 0x000fe20000410000 */
[----:B------:R-:W-:Y:S02]  /*1410*/  FMUL.FTZ R71, R9, R30 ;  /* 0x0000001e09477220 */ /* 0x000fe40000410000 */
[----:B------:R-:W-:Y:S01]  /*1420*/  FMUL.FTZ R77, R38, -1.4426950216293334961 ;  /* 0xbfb8aa3b264d7820 */ /* 0x000fe20000410000 */
[----:B------:R-:W0:Y:S01]  /*1430*/  MUFU.RCP R39, R39 ;  /* 0x0000002700277308 */ /* 0x000e220000001000 */
[----:B--2---:R-:W-:-:S07]  /*1440*/  FADD.FTZ R36, R76, 1 ;  /* 0x3f8000004c247421 */ /* 0x004fce0000010000 */
[----:B------:R-:W1:Y:S08]  /*1450*/  MUFU.EX2 R41, R77 ;  /* 0x0000004d00297308 */ /* 0x000e700000000800 */
[----:B------:R-:W2:Y:S01]  /*1460*/  MUFU.RCP R36, R36 ;  /* 0x0000002400247308 */ /* 0x000ea20000001000 */
[----:B0-----:R-:W-:-:S04]  /*1470*/  FADD.FTZ R32, -R39, 1 ;  /* 0x3f80000027207421 */ /* 0x001fc80000010100 */
[----:B------:R-:W-:Y:S01]  /*1480*/  FFMA.FTZ R33, R33, R32, 1 ;  /* 0x3f80000021217423 */ /* 0x000fe20000010020 */
[----:B------:R-:W-:Y:S01]  /*1490*/  FMUL.FTZ R32, R16, R39 ;  /* 0x0000002710207220 */ /* 0x000fe20000410000 */
[----:B-1----:R-:W-:-:S03]  /*14a0*/  FADD.FTZ R76, R41, 1 ;  /* 0x3f800000294c7421 */ /* 0x002fc60000010000 */
[----:B------:R-:W-:Y:S01]  /*14b0*/  FMUL.FTZ R33, R32, R33 ;  /* 0x0000002120217220 */ /* 0x000fe20000410000 */
[----:B--2---:R-:W-:Y:S01]  /*14c0*/  FADD.FTZ R41, -R36, 1 ;  /* 0x3f80000024297421 */ /* 0x004fe20000010100 */
[----:B------:R-:W-:Y:S01]  /*14d0*/  FMUL.FTZ R39, R17, R36 ;  /* 0x0000002411277220 */ /* 0x000fe20000410000 */
[----:B------:R-:W-:Y:S02]  /*14e0*/  FMUL.FTZ R36, R66, R37 ;  /* 0x0000002542247220 */ /* 0x000fe40000410000 */
[----:B------:R-:W-:Y:S02]  /*14f0*/  FFMA.FTZ R40, R40, R41, 1 ;  /* 0x3f80000028287423 */ /* 0x000fe40000010029 */
[----:B------:R0:W1:Y:S02]  /*1500*/  MUFU.RCP R41, R76 ;  /* 0x0000004c00297308 */ /* 0x0000640000001000 */
[----:B------:R-:W-:Y:S01]  /*1510*/  FMUL.FTZ R32, R39, R40 ;  /* 0x0000002827207220 */ /* 0x000fe20000410000 */
[C---:B------:R-:W-:Y:S01]  /*1520*/  FFMA.FTZ R39, R25.reuse, R36, RZ ;  /* 0x0000002419277223 */ /* 0x040fe200000100ff */
[----:B------:R-:W-:Y:S01]  /*1530*/  FADD.FTZ R36, RZ, R36 ;  /* 0x00000024ff247221 */ /* 0x000fe20000010000 */
[----:B------:R-:W-:-:S02]  /*1540*/  FFMA.FTZ R40, R25, R37, RZ ;  /* 0x0000002519287223 */ /* 0x000fc400000100ff */
[----:B------:R-:W-:Y:S01]  /*1550*/  FFMA.FTZ R39, R24, R71, R39 ;  /* 0x0000004718277223 */ /* 0x000fe20000010027 */
[----:B------:R-:W-:Y:S01]  /*1560*/  FADD.FTZ R36, R71, R36 ;  /* 0x0000002447247221 */ /* 0x000fe20000010000 */
[----:B0-----:R-:W-:Y:S01]  /*1570*/  FADD.FTZ R76, RZ, R37 ;  /* 0x00000025ff4c7221 */ /* 0x001fe20000010000 */
[----:B------:R-:W-:-:S03]  /*1580*/  FFMA.FTZ R40, R31, R35, R40 ;  /* 0x000000231f287223 */ /* 0x000fc60000010028 */
[----:B------:R-:W-:Y:S01]  /*1590*/  FADD.FTZ R76, R76, R35 ;  /* 0x000000234c4c7221 */ /* 0x000fe20000010000 */
[----:B------:R-:W-:Y:S01]  /*15a0*/  FMUL.FTZ R35, R66, R35 ;  /* 0x0000002342237220 */ /* 0x000fe20000410000 */
[----:B------:R-:W-:Y:S01]  /*15b0*/  FFMA.FTZ R40, R29, R33, R40 ;  /* 0x000000211d287223 */ /* 0x000fe20000010028 */
[----:B-1----:R-:W-:Y:S01]  /*15c0*/  FADD.FTZ R71, -R41, 1 ;  /* 0x3f80000029477421 */ /* 0x002fe20000010100 */
[----:B------:R-:W-:Y:S01]  /*15d0*/  FMUL.FTZ R41, R22, R41 ;  /* 0x0000002916297220 */ /* 0x000fe20000410000 */
[----:B------:R-:W-:Y:S01]  /*15e0*/  FFMA.FTZ R39, R31, R35, R39 ;  /* 0x000000231f277223 */ /* 0x000fe20000010027 */
[----:B------:R-:W-:Y:S01]  /*15f0*/  FADD.FTZ R36, R36, R35 ;  /* 0x0000002324247221 */ /* 0x000fe20000010000 */
[----:B------:R-:W-:Y:S01]  /*1600*/  FFMA.FTZ R38, R38, R71, 1 ;  /* 0x3f80000026267423 */ /* 0x000fe20000010047 */
[----:B------:R-:W-:Y:S01]  /*1610*/  FFMA.FTZ R35, R24, R30, RZ ;  /* 0x0000001e18237223 */ /* 0x000fe200000100ff */
[----:B------:R-:W-:Y:S02]  /*1620*/  FADD.FTZ R76, R76, R33 ;  /* 0x000000214c4c7221 */ /* 0x000fe40000010000 */
[----:B------:R-:W-:Y:S01]  /*1630*/  FMUL.FTZ R25, R41, R38 ;  /* 0x0000002629197220 */ /* 0x000fe20000410000 */
[----:B------:R-:W-:Y:S01]  /*1640*/  FADD.FTZ R38, -R8, R21 ;  /* 0x0000001508267221 */ /* 0x000fe20000010100 */
[----:B------:R-:W-:Y:S01]  /*1650*/  FADD.FTZ R41, RZ, R30 ;  /* 0x0000001eff297221 */ /* 0x000fe20000010000 */
[----:B------:R-:W-:-:S02]  /*1660*/  FFMA.FTZ R35, R28, R34, R35 ;  /* 0x000000221c237223 */ /* 0x000fc40000010023 */
[----:B------:R-:W-:Y:S02]  /*1670*/  FMUL.FTZ R38, R38, R69 ;  /* 0x0000004526267220 */ /* 0x000fe40000410000 */
[----:B------:R-:W-:Y:S02]  /*1680*/  FFMA.FTZ R35, R26, R32, R35 ;  /* 0x000000201a237223 */ /* 0x000fe40000010023 */
        /* <DEDUP_REMOVED lines=10> */
[----:B------:R-:W-:Y:S02]  /*1730*/  FMUL.FTZ R34, R9, R34 ;  /* 0x0000002209227220 */ /* 0x000fe40000410000 */
[----:B------:R-:W-:Y:S01]  /*1740*/  FMUL.FTZ R30, R30, R77 ;  /* 0x0000004d1e1e7220 */ /* 0x000fe20000410000 */
[----:B------:R-:W-:Y:S01]  /*1750*/  FADD.FTZ R31, R31, R32 ;  /* 0x000000201f1f7221 */ /* 0x000fe20000010000 */
[----:B------:R-:W-:Y:S01]  /*1760*/  FFMA.FTZ R28, R28, R34, R39 ;  /* 0x000000221c1c7223 */ /* 0x000fe20000010027 */
[----:B------:R-:W-:Y:S01]  /*1770*/  FADD.FTZ R36, R34, R36 ;  /* 0x0000002422247221 */ /* 0x000fe20000010000 */
[----:B------:R-:W-:-:S02]  /*1780*/  FMUL.FTZ R33, R9, R30 ;  /* 0x0000001e09217220 */ /* 0x000fc40000410000 */
[----:B------:R-:W-:Y:S01]  /*1790*/  FFMA.FTZ R39, R29, R37, R28 ;  /* 0x000000251d277223 */ /* 0x000fe2000001001c */
[----:B------:R-:W-:Y:S01]  /*17a0*/  FADD.FTZ R36, R36, R37 ;  /* 0x0000002524247221 */ /* 0x000fe20000010000 */
[----:B------:R-:W-:-:S04]  /*17b0*/  FMUL.FTZ R29, R9, R32 ;  /* 0x00000020091d7220 */ /* 0x000fc80000410000 */
[----:B------:R-:W-:Y:S01]  /*17c0*/  FFMA.FTZ R24, R26, R29, R39 ;  /* 0x0000001d1a187223 */ /* 0x000fe20000010027 */
[----:B------:R-:W-:Y:S01]  /*17d0*/  FADD.FTZ R36, R29, R36 ;  /* 0x000000241d247221 */ /* 0x000fe20000010000 */
[----:B------:R-:W-:Y:S01]  /*17e0*/  FMUL.FTZ R29, R66, R25 ;  /* 0x00000019421d7220 */ /* 0x000fe20000410000 */
[----:B------:R-:W-:-:S03]  /*17f0*/  FADD.FTZ R26, R76, R25 ;  /* 0x000000194c1a7221 */ /* 0x000fc60000010000 */
[C---:B------:R-:W-:Y:S01]  /*1800*/  FFMA.FTZ R37, R27.reuse, R29, R24 ;  /* 0x0000001d1b257223 */ /* 0x040fe20000010018 */
[----:B------:R-:W-:Y:S01]  /*1810*/  FADD.FTZ R36, R36, R29 ;  /* 0x0000001d24247221 */ /* 0x000fe20000010000 */
[----:B------:R-:W-:Y:S01]  /*1820*/  FFMA.FTZ R24, R27, R25, R40 ;  /* 0x000000191b187223 */ /* 0x000fe20000010028 */
[C---:B------:R-:W-:Y:S01]  /*1830*/  FFMA.FTZ R25, R38.reuse, R30, R35 ;  /* 0x0000001e26197223 */ /* 0x040fe20000010023 */
[----:B------:R-:W-:Y:S01]  /*1840*/  FFMA.FTZ R29, R38, R33, R37 ;  /* 0x00000021261d7223 */ /* 0x000fe20000010025 */
[----:B------:R-:W-:Y:S01]  /*1850*/  FADD.FTZ R28, R33, R36 ;  /* 0x00000024211c7221 */ /* 0x000fe20000010000 */
[----:B------:R-:W-:-:S07]  /*1860*/  FADD.FTZ R27, R31, R30 ;  /* 0x0000001e1f1b7221 */ /* 0x000fce0000010000 */
.L_x_1452:
        /* <DEDUP_REMOVED lines=9> */
[----:B------:R-:W-:-:S02]  /*1900*/  ISETP.NE.AND P3, PT, R46, RZ, PT ;  /* 0x000000ff2e00720c */ /* 0x000fc40003f65270 */
[----:B------:R-:W-:-:S05]  /*1910*/  ISETP.GE.U32.AND P2, PT, R42, 0x2, PT ;  /* 0x000000022a00780c */ /* 0x000fca0003f46070 */
        /* <DEDUP_REMOVED lines=25> */
[----:B------:R3:W-:Y:S02]  /*1ab0*/  @!P5 STS.64 [R63+UR5+0x18], R40 ;  /* 0x000018283f00d988 */ /* 0x0007e40008000a05 */
.L_x_1454:
[----:B------:R-:W-:Y:S05]  /*1ac0*/  BSYNC.RECONVERGENT B0 ;  /* 0x0000000000007941 */ /* 0x000fea0003800200 */
.L_x_1453:
[----:B------:R-:W-:Y:S06]  /*1ad0*/  BAR.SYNC.DEFER_BLOCKING 0x0 ;  /* 0x0000000000007b1d */ /* 0x000fec0000010000 */
[----:B------:R-:W-:Y:S04]  /*1ae0*/  BSSY.RECONVERGENT B0, `(.L_x_1455) ;  /* 0x000003f000007945 */ /* 0x000fe80003800200 */
[----:B------:R-:W-:Y:S05]  /*1af0*/  @P3 BRA `(.L_x_1456) ;  /* 0x0000000000f43947 */ /* 0x000fea0003800000 */
[----:B------:R-:W4:Y:S01]  /*1b00*/  S2UR UR7, SR_CgaCtaId ;  /* 0x00000000000779c3 */ /* 0x000f220000008800 */
[----:B------:R-:W-:Y:S02]  /*1b10*/  UMOV UR6, 0x400 ;  /* 0x0000040000067882 */ /* 0x000fe40000000000 */
[----:B----4-:R-:W-:-:S09]  /*1b20*/  ULEA UR6, UR7, UR6, 0x18 ;  /* 0x0000000607067291 */ /* 0x010fd2000f8ec0ff */
[----:B-12---:R-:W1:Y:S04]  /*1b30*/  LDS.128 R28, [UR6+0x20] ;  /* 0x00002006ff1c7984 */ /* 0x006e680008000c00 */
[----:B------:R-:W2:Y:S04]  /*1b40*/  LDS.128 R32, [UR6+0x30] ;  /* 0x00003006ff207984 */ /* 0x000ea80008000c00 */
[----:B------:R-:W4:Y:S01]  /*1b50*/  LDS.128 R36, [UR6+0x40] ;  /* 0x00004006ff247984 */ /* 0x000f220008000c00 */
[----:B-1----:R-:W-:Y:S01]  /*1b60*/  FADD.FTZ R71, R40, R28 ;  /* 0x0000001c28477221 */ /* 0x002fe20000010000 */
[----:B------:R-:W-:-:S03]  /*1b70*/  FADD.FTZ R28, R41, R29 ;  /* 0x0000001d291c7221 */ /* 0x000fc60000010000 */
[----:B------:R-:W-:Y:S01]  /*1b80*/  FADD.FTZ R71, R71, R30 ;  /* 0x0000001e47477221 */ /* 0x000fe20000010000 */
[----:B------:R-:W-:-:S03]  /*1b90*/  FADD.FTZ R28, R28, R31 ;  /* 0x0000001f1c1c7221 */ /* 0x000fc60000010000 */
[----:B--2---:R-:W-:Y:S01]  /*1ba0*/  FADD.FTZ R71, R71, R32 ;  /* 0x0000002047477221 */ /* 0x004fe20000010000 */
[----:B------:R-:W-:-:S03]  /*1bb0*/  FADD.FTZ R28, R28, R33 ;  /* 0x000000211c1c7221 */ /* 0x000fc60000010000 */
[----:B------:R-:W-:Y:S01]  /*1bc0*/  FADD.FTZ R71, R71, R34 ;  /* 0x0000002247477221 */ /* 0x000fe20000010000 */
[----:B------:R-:W-:Y:S02]  /*1bd0*/  FADD.FTZ R28, R28, R35 ;  /* 0x000000231c1c7221 */ /* 0x000fe40000010000 */
[----:B------:R-:W1:Y:S01]  /*1be0*/  LDS.128 R32, [UR6+0x50] ;  /* 0x00005006ff207984 */ /* 0x000e620008000c00 */
[----:B----4-:R-:W-:Y:S01]  /*1bf0*/  FADD.FTZ R71, R71, R36 ;  /* 0x0000002447477221 */ /* 0x010fe20000010000 */
[----:B------:R-:W-:Y:S02]  /*1c00*/  FADD.FTZ R36, R28, R37 ;  /* 0x000000251c247221 */ /* 0x000fe40000010000 */
[----:B------:R-:W2:Y:S01]  /*1c10*/  LDS.128 R28, [UR6+0x60] ;  /* 0x00006006ff1c7984 */ /* 0x000ea20008000c00 */
[----:B------:R-:W-:Y:S01]  /*1c20*/  FADD.FTZ R71, R71, R38 ;  /* 0x0000002647477221 */ /* 0x000fe20000010000 */
[----:B0--3--:R-:W-:Y:S02]  /*1c30*/  FADD.FTZ R40, R36, R39 ;  /* 0x0000002724287221 */ /* 0x009fe40000010000 */
        /* <DEDUP_REMOVED lines=20> */
[----:B------:R-:W-:Y:S01]  /*1d80*/  LDS.128 R32, [UR6+0xc0] ;  /* 0x0000c006ff207984 */ /* 0x000fe20008000c00 */
[----:B--2---:R-:W-:Y:S01]  /*1d90*/  FADD.FTZ R71, R71, R28 ;  /* 0x0000001c47477221 */ /* 0x004fe20000010000 */
        /* <DEDUP_REMOVED lines=17> */
[----:B0-----:R-:W-:Y:S01]  /*1eb0*/  FADD.FTZ R40, R71, R40 ;  /* 0x0000002847287221 */ /* 0x001fe20000010000 */
[----:B------:R-:W-:-:S07]  /*1ec0*/  FADD.FTZ R41, R36, R41 ;  /* 0x0000002924297221 */ /* 0x000fce0000010000 */
.L_x_1456:
[----:B------:R-:W-:Y:S05]  /*1ed0*/  BSYNC.RECONVERGENT B0 ;  /* 0x0000000000007941 */ /* 0x000fea0003800200 */
.L_x_1455:
[----:B------:R-:W-:Y:S06]  /*1ee0*/  BAR.SYNC.DEFER_BLOCKING 0x0 ;  /* 0x0000000000007b1d */ /* 0x000fec0000010000 */
[----:B------:R-:W-:Y:S04]  /*1ef0*/  BSSY.RECONVERGENT B0, `(.L_x_1457) ;  /* 0x000004d000007945 */ /* 0x000fe80003800200 */
[----:B------:R-:W-:Y:S05]  /*1f00*/  @P1 BRA `(.L_x_1458) ;  /* 0x00000004002c1947 */ /* 0x000fea0003800000 */
[----:B-12---:R-:W1:Y:S04]  /*1f10*/  LDS.128 R28, [R64+0x300] ;  /* 0x00030000401c7984 */ /* 0x006e680000000c00 */
[----:B------:R-:W2:Y:S04]  /*1f20*/  LDS.128 R32, [R64+0x600] ;  /* 0x0006000040207984 */ /* 0x000ea80000000c00 */
[----:B------:R-:W4:Y:S01]  /*1f30*/  LDS.128 R36, [R64+0x900] ;  /* 0x0009000040247984 */ /* 0x000f220000000c00 */
        /* <DEDUP_REMOVED lines=13> */
[----:B------:R-:W2:Y:S04]  /*2010*/  LDS.128 R32, [R64+0xf00] ;  /* 0x000f000040207984 */ /* 0x000ea80000000c00 */
[----:B------:R-:W4:Y:S01]  /*2020*/  LDS.128 R28, [R64+0x1200] ;  /* 0x00120000401c7984 */ /* 0x000f220000000c00 */
        /* <DEDUP_REMOVED lines=9> */
[----:B----4-:R-:W-:Y:S01]  /*20c0*/  FADD.FTZ R37, R71, R28 ;  /* 0x0000001c47257221 */ /* 0x010fe20000010000 */
[----:B------:R-:W2:Y:S01]  /*20d0*/  LDS.128 R32, [R64+0x1800] ;  /* 0x0018000040207984 */ /* 0x000ea20000000c00 */
[----:B------:R-:W-:Y:S01]  /*20e0*/  FADD.FTZ R36, R36, R29 ;  /* 0x0000001d24247221 */ /* 0x000fe20000010000 */
[----:B------:R-:W-:Y:S01]  /*20f0*/  FADD.FTZ R39, R39, R30 ;  /* 0x0000001e27277221 */ /* 0x000fe20000010000 */
[----:B------:R-:W-:-:S02]  /*2100*/  FADD.FTZ R38, R38, R31 ;  /* 0x0000001f26267221 */ /* 0x000fc40000010000 */
[----:B------:R-:W4:Y:S01]  /*2110*/  LDS.128 R28, [R64+0x1b00] ;  /* 0x001b0000401c7984 */ /* 0x000f220000000c00 */
        /* <DEDUP_REMOVED lines=42> */
.L_x_1458:
[----:B------:R-:W-:Y:S05]  /*23c0*/  BSYNC.RECONVERGENT B0 ;  /* 0x0000000000007941 */ /* 0x000fea0003800200 */
.L_x_1457:
[----:B------:R-:W-:Y:S04]  /*23d0*/  BSSY.RECONVERGENT B0, `(.L_x_1459) ;  /* 0x000001d000007945 */ /* 0x000fe80003800200 */
[----:B------:R-:W-:Y:S05]  /*23e0*/  @P1 BRA `(.L_x_1460) ;  /* 0x00000000006c1947 */ /* 0x000fea0003800000 */
[----:B------:R-:W1:Y:S08]  /*23f0*/  LDC.64 R28, c[0x0][0x3f8] ;  /* 0x0000fe00ff1c7b82 */ /* 0x000e700000000a00 */
[----:B------:R-:W4:Y:S01]  /*2400*/  LDC.64 R34, c[0x0][0x3d8] ;  /* 0x0000f600ff227b82 */ /* 0x000f220000000a00 */
[----:B-12---:R-:W-:Y:S01]  /*2410*/  IMAD.WIDE.U32 R30, R28, 0x3, RZ ;  /* 0x000000031c1e7825 */ /* 0x006fe200078e00ff */
[----:B------:R-:W-:-:S02]  /*2420*/  LEA R37, R29, R29, 0x1 ;  /* 0x0000001d1d257211 */ /* 0x000fc400078e08ff */
[----:B------:R-:W-:Y:S02]  /*2430*/  LEA.HI R39, P1, R29, R28, RZ, 0x1 ;  /* 0x0000001c1d277211 */ /* 0x000fe400078308ff */
[----:B------:R-:W-:Y:S01]  /*2440*/  IADD3 R37, PT, PT, R31, R37, RZ ;  /* 0x000000251f257210 */ /* 0x000fe20007ffe0ff */
[----:B------:R-:W-:Y:S01]  /*2450*/  IMAD R31, R70, 0x30, R46 ;  /* 0x00000030461f7824 */ /* 0x000fe200078e022e */
[----:B------:R-:W-:Y:S02]  /*2460*/  IADD3.X R32, PT, PT, RZ, R29, RZ, P1, !PT ;  /* 0x0000001dff207210 */ /* 0x000fe40000ffe4ff */
[----:B------:R-:W-:Y:S01]  /*2470*/  LEA.HI R30, P5, R37, R30, RZ, 0x1 ;  /* 0x0000001e251e7211 */ /* 0x000fe200078b08ff */
[----:B----4-:R-:W-:Y:S01]  /*2480*/  IMAD.WIDE R34, R31, 0x4, R34 ;  /* 0x000000041f227825 */ /* 0x010fe200078e0222 */
[----:B------:R-:W-:Y:S02]  /*2490*/  SHF.L.U32 R31, R39, 0x1, RZ ;  /* 0x00000001271f7819 */ /* 0x000fe400000006ff */
[----:B------:R-:W-:-:S02]  /*24a0*/  IADD3.X R37, PT, PT, RZ, R37, RZ, P5, !PT ;  /* 0x00000025ff257210 */ /* 0x000fc40002ffe4ff */
[C---:B------:R-:W-:Y:S01]  /*24b0*/  SHF.L.U32 R33, R30.reuse, 0x1, RZ ;  /* 0x000000011e217819 */ /* 0x040fe200000006ff */
[----:B------:R4:W-:Y:S01]  /*24c0*/  REDG.E.ADD.F32.FTZ.RN.STRONG.GPU desc[UR8][R34.64], R24 ;  /* 0x00000018220079a6 */ /* 0x0009e2000c12f308 */
[----:B------:R-:W-:Y:S02]  /*24d0*/  SHF.L.U64.HI R37, R30, 0x1, R37 ;  /* 0x000000011e257819 */ /* 0x000fe40000010225 */
[----:B------:R-:W-:Y:S02]  /*24e0*/  LOP3.LUT R31, R31, 0xfffffffc, RZ, 0xc0, !PT ;  /* 0xfffffffc1f1f7812 */ /* 0x000fe400078ec0ff */
[----:B------:R-:W-:Y:S02]  /*24f0*/  LEA R30, P5, R28, R34, 0x2 ;  /* 0x000000221c1e7211 */ /* 0x000fe400078a10ff */
[----:B------:R-:W-:Y:S02]  /*2500*/  LOP3.LUT R33, R33, 0xfffffffc, RZ, 0xc0, !PT ;  /* 0xfffffffc21217812 */ /* 0x000fe400078ec0ff */
[----:B------:R-:W-:-:S02]  /*2510*/  SHF.L.U64.HI R39, R39, 0x1, R32 ;  /* 0x0000000127277819 */ /* 0x000fc40000010220 */
[----:B------:R-:W-:Y:S02]  /*2520*/  IADD3 R32, P1, PT, R34, R31, RZ ;  /* 0x0000001f22207210 */ /* 0x000fe40007f3e0ff */
[----:B------:R-:W-:Y:S02]  /*2530*/  LEA.HI.X R31, R28, R35, R29, 0x2, P5 ;  /* 0x000000231c1f7211 */ /* 0x000fe400028f141d */
[----:B------:R-:W-:Y:S02]  /*2540*/  IADD3 R28, P5, PT, R34, R33, RZ ;  /* 0x00000021221c7210 */ /* 0x000fe40007fbe0ff */
[C---:B------:R-:W-:Y:S02]  /*2550*/  IADD3.X R33, PT, PT, R35.reuse, R39, RZ, P1, !PT ;  /* 0x0000002723217210 */ /* 0x040fe40000ffe4ff */
[----:B------:R-:W-:-:S03]  /*2560*/  IADD3.X R29, PT, PT, R35, R37, RZ, P5, !PT ;  /* 0x00000025231d7210 */ /* 0x000fc60002ffe4ff */
[----:B------:R4:W-:Y:S04]  /*2570*/  REDG.E.ADD.F32.FTZ.RN.STRONG.GPU desc[UR8][R32.64], R25 ;  /* 0x00000019200079a6 */ /* 0x0009e8000c12f308 */
[----:B------:R4:W-:Y:S04]  /*2580*/  REDG.E.ADD.F32.FTZ.RN.STRONG.GPU desc[UR8][R30.64], R26 ;  /* 0x0000001a1e0079a6 */ /* 0x0009e8000c12f308 */
[----:B------:R4:W-:Y:S02]  /*2590*/  REDG.E.ADD.F32.FTZ.RN.STRONG.GPU desc[UR8][R28.64], R27 ;  /* 0x0000001b1c0079a6 */ /* 0x0009e4000c12f308 */
.L_x_1460:
[----:B------:R-:W-:Y:S05]  /*25a0*/  BSYNC.RECONVERGENT B0 ;  /* 0x0000000000007941 */ /* 0x000fea0003800200 */
.L_x_1459:
[----:B------:R-:W-:Y:S05]  /*25b0*/  @!P2 BRA `(.L_x_1461) ;  /* 0x00000008008ca947 */ /* 0x000fea0003800000 */
[----:B------:R-:W5:Y:S01]  /*25c0*/  LDC.64 R70, c[0x0][0x3d0] ;  /* 0x0000f400ff467b82 */ /* 0x000f620000000a00 */
[----:B----4-:R-:W-:Y:S02]  /*25d0*/  LOP3.LUT R25, R48, 0x1, RZ, 0xc0, !PT ;  /* 0x0000000130197812 */ /* 0x010fe400078ec0ff */
[----:B------:R-:W-:-:S03]  /*25e0*/  ISETP.GE.U32.AND P2, PT, R42, 0x8, PT ;  /* 0x000000082a00780c */ /* 0x000fc60003f46070 */
[----:B------:R-:W-:-:S04]  /*25f0*/  IMAD R29, R25, R44, RZ ;  /* 0x0000002c191d7224 */ /* 0x000fc800078e02ff */
[----:B------:R-:W-:-:S05]  /*2600*/  IMAD R24, R29, R42, RZ ;  /* 0x0000002a1d187224 */ /* 0x000fca00078e02ff */
[----:B------:R-:W-:-:S05]  /*2610*/  SHF.L.U32 R25, R24, 0x1, RZ ;  /* 0x0000000118197819 */ /* 0x000fca00000006ff */
[----:B-----5:R-:W-:Y:S01]  /*2620*/  IMAD.WIDE R70, R25, 0x4, R70 ;  /* 0x0000000419467825 */ /* 0x020fe200078e0246 */
[----:B------:R-:W-:Y:S06]  /*2630*/  @P3 BRA `(.L_x_1462) ;  /* 0x00000000004c3947 */ /* 0x000fec0003800000 */
[----:B------:R-:W4:Y:S01]  /*2640*/  LDC.64 R24, c[0x0][0x3c8] ;  /* 0x0000f200ff187b82 */ /* 0x000f220000000a00 */
[----:B------:R-:W-:Y:S01]  /*2650*/  LOP3.LUT P1, R28, R48, 0x2, RZ, 0xc0, !PT ;  /* 0x00000002301c7812 */ /* 0x000fe2000782c0ff */
[----:B------:R-:W-:Y:S01]  /*2660*/  IMAD.WIDE.U32 R26, R62, 0x8, R70 ;  /* 0x000000083e1a7825 */ /* 0x000fe200078e0046 */
[----:B------:R-:W-:Y:S02]  /*2670*/  IADD3 R29, PT, PT, R29, R45, RZ ;  /* 0x0000002d1d1d7210 */ /* 0x000fe40007ffe0ff */
[----:B-1----:R-:W-:Y:S02]  /*2680*/  SEL R31, R42, RZ, !P1 ;  /* 0x000000ff2a1f7207 */ /* 0x002fe40004800000 */
[----:B------:R1:W-:Y:S02]  /*2690*/  STG.E.64 desc[UR8][R26.64], R40 ;  /* 0x000000281a007986 */ /* 0x0003e4000c101b08 */
[----:B------:R-:W-:Y:S01]  /*26a0*/  ISETP.NE.AND P1, PT, R31, -0x1, PT ;  /* 0xffffffff1f00780c */ /* 0x000fe20003f25270 */
[----:B----4-:R-:W-:Y:S01]  /*26b0*/  IMAD.WIDE.U32 R24, R29, 0x4, R24 ;  /* 0x000000041d187825 */ /* 0x010fe200078e0018 */
[----:B------:R-:W-:Y:S01]  /*26c0*/  IADD3 R29, PT, PT, -R28, 0x1, RZ ;  /* 0x000000011c1d7810 */ /* 0x000fe20007ffe1ff */
[----:B------:R-:W-:Y:S06]  /*26d0*/  MEMBAR.ALL.GPU ;  /* 0x0000000000007992 */ /* 0x000fec000000a000 */
[----:B------:R-:W-:-:S00]  /*26e0*/  ERRBAR ;  /* 0x00000000000079ab */ /* 0x000fc00000000000 */
[----:B------:R-:W-:Y:S06]  /*26f0*/  CGAERRBAR ;  /* 0x00000000000075ab */ /* 0x000fec0000000000 */
[----:B------:R1:W-:Y:S01]  /*2700*/  REDG.E.ADD.S32.STRONG.GPU desc[UR8][R24.64], R29 ;  /* 0x0000001d1800798e */ /* 0x0003e2000c12e308 */
[----:B------:R-:W-:Y:S05]  /*2710*/  @!P1 BRA `(.L_x_1462) ;  /* 0x0000000000149947 */ /* 0x000fea0003800000 */
.L_x_1463:
[----:B-1----:R-:W4:Y:S04]  /*2720*/  LDG.E.STRONG.GPU R26, desc[UR8][R24.64] ;  /* 0x00000008181a7981 */ /* 0x002f28000c1ef900 */
[----:B----4-:R-:W-:Y:S01]  /*2730*/  CCTL.IVALL ;  /* 0x00000000ff00798f */ /* 0x010fe20002000000 */
[----:B------:R-:W-:Y:S05]  /*2740*/  YIELD ;  /* 0x0000000000007946 */ /* 0x000fea0003800000 */
[----:B------:R-:W-:-:S13]  /*2750*/  ISETP.NE.AND P1, PT, R26, R31, PT ;  /* 0x0000001f1a00720c */ /* 0x000fda0003f25270 */
[----:B------:R-:W-:Y:S05]  /*2760*/  @P1 BRA `(.L_x_1463) ;  /* 0xfffffffc00ec1947 */ /* 0x000fea000383ffff */
.L_x_1462:
[----:B------:R-:W-:Y:S05]  /*2770*/  WARPSYNC.ALL ;  /* 0x0000000000007948 */ /* 0x000fea0003800000 */
[----:B------:R-:W-:Y:S01]  /*2780*/  BAR.SYNC.DEFER_BLOCKING 0x0 ;  /* 0x0000000000007b1d */ /* 0x000fe20000010000 */
[----:B--2---:R-:W-:-:S05]  /*2790*/  HFMA2 R30, -RZ, RZ, 0, 0 ;  /* 0x00000000ff1e7431 */ /* 0x004fca00000001ff */
[----:B------:R-:W-:Y:S05]  /*27a0*/  @!P2 BRA `(.L_x_1464) ;  /* 0x000000040018a947 */ /* 0x000fea0003800000 */
[----:B------:R-:W-:Y:S01]  /*27b0*/  MOV R38, RZ ;  /* 0x000000ff00267202 */ /* 0x000fe20000000f00 */
[----:B------:R-:W-:Y:S01]  /*27c0*/  UIADD3 UR6, UPT, UPT, -UR10, URZ, URZ ;  /* 0x000000ff0a067290 */ /* 0x000fe2000fffe1ff */
[----:B------:R-:W-:Y:S02]  /*27d0*/  MOV R37, R45 ;  /* 0x0000002d00257202 */ /* 0x000fe40000000f00 */
[----:B------:R-:W-:Y:S02]  /*27e0*/  MOV R36, R49 ;  /* 0x0000003100247202 */ /* 0x000fe40000000f00 */
[----:B------:R-:W-:Y:S02]  /*27f0*/  MOV R35, R50 ;  /* 0x0000003200237202 */ /* 0x000fe40000000f00 */
[----:B------:R-:W-:Y:S02]  /*2800*/  MOV R34, R51 ;  /* 0x0000003300227202 */ /* 0x000fe40000000f00 */
[----:B------:R-:W-:-:S02]  /*2810*/  MOV R30, R52 ;  /* 0x00000034001e7202 */ /* 0x000fc40000000f00 */
[----:B-1----:R-:W-:Y:S02]  /*2820*/  MOV R31, R53 ;  /* 0x00000035001f7202 */ /* 0x002fe40000000f00 */
[----:B------:R-:W-:Y:S02]  /*2830*/  MOV R32, R54 ;  /* 0x0000003600207202 */ /* 0x000fe40000000f00 */
[----:B------:R-:W-:-:S07]  /*2840*/  MOV R33, R55 ;  /* 0x0000003700217202 */ /* 0x000fce0000000f00 */
.L_x_1465:
[----:B------:R-:W-:Y:S02]  /*2850*/  ISETP.EQ.OR P1, PT, RZ, UR6, P3 ;  /* 0x00000006ff007c0c */ /* 0x000fe40009f22670 */
[----:B------:R-:W-:-:S04]  /*2860*/  IADD3 R24, PT, PT, R38, 0x1, RZ ;  /* 0x0000000126187810 */ /* 0x000fc80007ffe0ff */
[----:B------:R-:W-:-:S07]  /*2870*/  ISETP.EQ.OR P5, PT, R24, UR10, P3 ;  /* 0x0000000a18007c0c */ /* 0x000fce0009fa2670 */
[----:B------:R-:W-:-:S06]  /*2880*/  @!P1 IMAD.WIDE.U32 R24, R37, 0x8, R70 ;  /* 0x0000000825189825 */ /* 0x000fcc00078e0046 */
[----:B------:R-:W0:Y:S01]  /*2890*/  @!P1 LDG.E.64 R24, desc[UR8][R24.64] ;  /* 0x0000000818189981 */ /* 0x000e22000c1e1b00 */
[----:B------:R-:W-:-:S06]  /*28a0*/  @!P5 IMAD.WIDE.U32 R28, R36, 0x8, R70 ;  /* 0x00000008241cd825 */ /* 0x000fcc00078e0046 */
[----:B------:R-:W2:Y:S01]  /*28b0*/  @!P5 LDG.E.64 R28, desc[UR8][R28.64] ;  /* 0x000000081c1cd981 */ /* 0x000ea2000c1e1b00 */
[----:B------:R-:W-:-:S04]  /*28c0*/  IADD3 R26, PT, PT, R38, 0x2, RZ ;  /* 0x00000002261a7810 */ /* 0x000fc80007ffe0ff */
[----:B------:R-:W-:Y:S02]  /*28d0*/  ISETP.EQ.OR P6, PT, R26, UR10, P3 ;  /* 0x0000000a1a007c0c */ /* 0x000fe40009fc2670 */
[----:B------:R-:W-:-:S04]  /*28e0*/  IADD3 R26, PT, PT, R38, 0x3, RZ ;  /* 0x00000003261a7810 */ /* 0x000fc80007ffe0ff */
[----:B------:R-:W-:Y:S02]  /*28f0*/  ISETP.EQ.OR P2, PT, R26, UR10, P3 ;  /* 0x0000000a1a007c0c */ /* 0x000fe40009f42670 */
[----:B------:R-:W-:Y:S01]  /*2900*/  IADD3 R26, PT, PT, R38, 0x4, RZ ;  /* 0x00000004261a7810 */ /* 0x000fe20007ffe0ff */
[----:B0--3--:R-:W-:Y:S01]  /*2910*/  @!P1 FADD.FTZ R40, R40, R24 ;  /* 0x0000001828289221 */ /* 0x009fe20000010000 */
[----:B------:R-:W-:Y:S02]  /*2920*/  @!P1 FADD.FTZ R41, R41, R25 ;  /* 0x0000001929299221 */ /* 0x000fe40000010000 */
[----:B------:R-:W-:Y:S01]  /*2930*/  ISETP.EQ.OR P1, PT, R26, UR10, P3 ;  /* 0x0000000a1a007c0c */ /* 0x000fe20009f22670 */
[----:B------:R-:W-:-:S06]  /*2940*/  @!P6 IMAD.WIDE.U32 R26, R35, 0x8, R70 ;  /* 0x00000008231ae825 */ /* 0x000fcc00078e0046 */
[----:B------:R-:W-:-:S04]  /*2950*/  @!P2 IMAD.WIDE.U32 R24, R34, 0x8, R70 ;  /* 0x000000082218a825 */ /* 0x000fc800078e0046 */
[----:B--2---:R-:W-:Y:S01]  /*2960*/  @!P5 FADD.FTZ R40, R40, R28 ;  /* 0x0000001c2828d221 */ /* 0x004fe20000010000 */
[----:B------:R-:W2:Y:S04]  /*2970*/  @!P6 LDG.E.64 R26, desc[UR8][R26.64] ;  /* 0x000000081a1ae981 */ /* 0x000ea8000c1e1b00 */
[----:B------:R-:W3:Y:S01]  /*2980*/  @!P2 LDG.E.64 R24, desc[UR8][R24.64] ;  /* 0x000000081818a981 */ /* 0x000ee2000c1e1b00 */
[----:B------:R-:W-:Y:S01]  /*2990*/  @!P5 FADD.FTZ R41, R41, R29 ;  /* 0x0000001d2929d221 */ /* 0x000fe20000010000 */
[----:B------:R-:W-:-:S06]  /*29a0*/  @!P1 IMAD.WIDE.U32 R28, R30, 0x8, R70 ;  /* 0x000000081e1c9825 */ /* 0x000fcc00078e0046 */
[----:B------:R-:W4:Y:S01]  /*29b0*/  @!P1 LDG.E.64 R28, desc[UR8][R28.64] ;  /* 0x000000081c1c9981 */ /* 0x000f22000c1e1b00 */
[----:B------:R-:W-:-:S04]  /*29c0*/  IADD3 R39, PT, PT, R38, 0x5, RZ ;  /* 0x0000000526277810 */ /* 0x000fc80007ffe0ff */
[----:B------:R-:W-:Y:S01]  /*29d0*/  ISETP.EQ.OR P5, PT, R39, UR10, P3 ;  /* 0x0000000a27007c0c */ /* 0x000fe20009fa2670 */
[----:B--2---:R-:W-:Y:S01]  /*29e0*/  @!P6 FADD.FTZ R40, R40, R26 ;  /* 0x0000001a2828e221 */ /* 0x004fe20000010000 */
[----:B------:R-:W-:Y:S01]  /*29f0*/  @!P6 FADD.FTZ R41, R41, R27 ;  /* 0x0000001b2929e221 */ /* 0x000fe20000010000 */
[----:B------:R-:W-:Y:S02]  /*2a00*/  IADD3 R26, PT, PT, R38, 0x6, RZ ;  /* 0x00000006261a7810 */ /* 0x000fe40007ffe0ff */
[----:B---3--:R-:W-:Y:S01]  /*2a10*/  @!P2 FADD.FTZ R40, R40, R24 ;  /* 0x000000182828a221 */ /* 0x008fe20000010000 */
[----:B------:R-:W-:Y:S01]  /*2a20*/  @!P2 FADD.FTZ R41, R41, R25 ;  /* 0x000000192929a221 */ /* 0x000fe20000010000 */
[----:B------:R-:W-:Y:S02]  /*2a30*/  ISETP.EQ.OR P2, PT, R26, UR10, P3 ;  /* 0x0000000a1a007c0c */ /* 0x000fe40009f42670 */
[----:B------:R-:W-:-:S04]  /*2a40*/  IADD3 R24, PT, PT, R38, 0x7, RZ ;  /* 0x0000000726187810 */ /* 0x000fc80007ffe0ff */
[----:B------:R-:W-:Y:S01]  /*2a50*/  ISETP.EQ.OR P6, PT, R24, UR10, P3 ;  /* 0x0000000a18007c0c */ /* 0x000fe20009fc2670 */
[----:B------:R-:W-:-:S04]  /*2a60*/  @!P5 IMAD.WIDE.U32 R24, R31, 0x8, R70 ;  /* 0x000000081f18d825 */ /* 0x000fc800078e0046 */
[----:B----4-:R-:W-:Y:S01]  /*2a70*/  @!P1 FADD.FTZ R40, R40, R28 ;  /* 0x0000001c28289221 */ /* 0x010fe20000010000 */
[----:B------:R-:W-:Y:S01]  /*2a80*/  @!P1 FADD.FTZ R41, R41, R29 ;  /* 0x0000001d29299221 */ /* 0x000fe20000010000 */
[--C-:B------:R-:W-:Y:S01]  /*2a90*/  @!P2 IMAD.WIDE.U32 R26, R32, 0x8, R70.reuse ;  /* 0x00000008201aa825 */ /* 0x100fe200078e0046 */
[----:B------:R-:W2:Y:S05]  /*2aa0*/  @!P5 LDG.E.64 R24, desc[UR8][R24.64] ;  /* 0x000000081818d981 */ /* 0x000eaa000c1e1b00 */
[----:B------:R-:W-:Y:S01]  /*2ab0*/  @!P6 IMAD.WIDE.U32 R28, R33, 0x8, R70 ;  /* 0x00000008211ce825 */ /* 0x000fe200078e0046 */
[----:B------:R-:W3:Y:S05]  /*2ac0*/  @!P2 LDG.E.64 R26, desc[UR8][R26.64] ;  /* 0x000000081a1aa981 */ /* 0x000eea000c1e1b00 */
[----:B------:R-:W4:Y:S01]  /*2ad0*/  @!P6 LDG.E.64 R28, desc[UR8][R28.64] ;  /* 0x000000081c1ce981 */ /* 0x000f22000c1e1b00 */
[----:B------:R-:W-:Y:S01]  /*2ae0*/  IADD3 R38, PT, PT, R38, 0x8, RZ ;  /* 0x0000000826267810 */ /* 0x000fe20007ffe0ff */
[----:B------:R-:W-:Y:S01]  /*2af0*/  UIADD3 UR6, UPT, UPT, UR6, 0x8, URZ ;  /* 0x0000000806067890 */ /* 0x000fe2000fffe0ff */
[----:B------:R-:W-:-:S02]  /*2b00*/  LEA R37, R44, R37, 0x3 ;  /* 0x000000252c257211 */ /* 0x000fc400078e18ff */
[----:B------:R-:W-:Y:S02]  /*2b10*/  ISETP.NE.AND P1, PT, R38, R56, PT ;  /* 0x000000382600720c */ /* 0x000fe40003f25270 */
[C---:B------:R-:W-:Y:S02]  /*2b20*/  LEA R36, R44.reuse, R36, 0x3 ;  /* 0x000000242c247211 */ /* 0x040fe400078e18ff */
[C---:B------:R-:W-:Y:S02]  /*2b30*/  LEA R35, R44.reuse, R35, 0x3 ;  /* 0x000000232c237211 */ /* 0x040fe400078e18ff */
[C---:B------:R-:W-:Y:S02]  /*2b40*/  LEA R34, R44.reuse, R34, 0x3 ;  /* 0x000000222c227211 */ /* 0x040fe400078e18ff */
[C---:B------:R-:W-:Y:S02]  /*2b50*/  LEA R30, R44.reuse, R30, 0x3 ;  /* 0x0000001e2c1e7211 */ /* 0x040fe400078e18ff */
[----:B------:R-:W-:-:S02]  /*2b60*/  LEA R31, R44, R31, 0x3 ;  /* 0x0000001f2c1f7211 */ /* 0x000fc400078e18ff */
[C---:B------:R-:W-:Y:S02]  /*2b70*/  LEA R32, R44.reuse, R32, 0x3 ;  /* 0x000000202c207211 */ /* 0x040fe400078e18ff */
[----:B------:R-:W-:Y:S01]  /*2b80*/  LEA R33, R44, R33, 0x3 ;  /* 0x000000212c217211 */ /* 0x000fe200078e18ff */
[----:B--2---:R-:W-:Y:S01]  /*2b90*/  @!P5 FADD.FTZ R40, R40, R24 ;  /* 0x000000182828d221 */ /* 0x004fe20000010000 */
[----:B------:R-:W-:-:S03]  /*2ba0*/  @!P5 FADD.FTZ R41, R41, R25 ;  /* 0x000000192929d221 */ /* 0x000fc60000010000 */
[----:B---3--:R-:W-:Y:S01]  /*2bb0*/  @!P2 FADD.FTZ R40, R40, R26 ;  /* 0x0000001a2828a221 */ /* 0x008fe20000010000 */
[----:B------:R-:W-:-:S03]  /*2bc0*/  @!P2 FADD.FTZ R41, R41, R27 ;  /* 0x0000001b2929a221 */ /* 0x000fc60000010000 */
[----:B----4-:R-:W-:Y:S01]  /*2bd0*/  @!P6 FADD.FTZ R40, R40, R28 ;  /* 0x0000001c2828e221 */ /* 0x010fe20000010000 */
[----:B------:R-:W-:Y:S01]  /*2be0*/  @!P6 FADD.FTZ R41, R41, R29 ;  /* 0x0000001d2929e221 */ /* 0x000fe20000010000 */
[----:B------:R-:W-:Y:S06]  /*2bf0*/  @P1 BRA `(.L_x_1465) ;  /* 0xfffffffc00141947 */ /* 0x000fec000383ffff */
[----:B------:R-:W-:-:S07]  /*2c00*/  MOV R30, R56 ;  /* 0x00000038001e7202 */ /* 0x000fce0000000f00 */
.L_x_1464:
[----:B------:R-:W-:-:S13]  /*2c10*/  ISETP.NE.AND P1, PT, R61, RZ, PT ;  /* 0x000000ff3d00720c */ /* 0x000fda0003f25270 */
[----:B------:R-:W-:Y:S05]  /*2c20*/  @!P1 BRA `(.L_x_1461) ;  /* 0x0000000000f09947 */ /* 0x000fea0003800000 */
[----:B-1----:R-:W-:Y:S02]  /*2c30*/  IADD3 R24, PT, PT, R61, -0x1, RZ ;  /* 0xffffffff3d187810 */ /* 0x002fe40007ffe0ff */
[----:B------:R-:W-:Y:S02]  /*2c40*/  ISETP.NE.AND P1, PT, R60, RZ, PT ;  /* 0x000000ff3c00720c */ /* 0x000fe40003f25270 */
[----:B------:R-:W-:-:S13]  /*2c50*/  ISETP.GE.U32.AND P2, PT, R24, 0x3, PT ;  /* 0x000000031800780c */ /* 0x000fda0003f46070 */
[----:B------:R-:W-:Y:S05]  /*2c60*/  @!P2 BRA `(.L_x_1466) ;  /* 0x000000000070a947 */ /* 0x000fea0003800000 */
[----:B------:R-:W-:-:S13]  /*2c70*/  ISETP.EQ.OR P6, PT, R30, UR10, P3 ;  /* 0x0000000a1e007c0c */ /* 0x000fda0009fc2670 */
[----:B------:R-:W-:-:S04]  /*2c80*/  @!P6 IMAD R25, R30, R44, R45 ;  /* 0x0000002c1e19e224 */ /* 0x000fc800078e022d */
[----:B------:R-:W-:-:S06]  /*2c90*/  @!P6 IMAD.WIDE.U32 R24, R25, 0x8, R70 ;  /* 0x000000081918e825 */ /* 0x000fcc00078e0046 */
[----:B------:R-:W0:Y:S01]  /*2ca0*/  @!P6 LDG.E.64 R24, desc[UR8][R24.64] ;  /* 0x000000081818e981 */ /* 0x000e22000c1e1b00 */
[C---:B------:R-:W-:Y:S02]  /*2cb0*/  IADD3 R27, PT, PT, R30.reuse, 0x1, RZ ;  /* 0x000000011e1b7810 */ /* 0x040fe40007ffe0ff */
[C---:B------:R-:W-:Y:S02]  /*2cc0*/  IADD3 R29, PT, PT, R30.reuse, 0x2, RZ ;  /* 0x000000021e1d7810 */ /* 0x040fe40007ffe0ff */
        /* <DEDUP_REMOVED lines=22> */
.L_x_1466:
[----:B------:R-:W-:Y:S05]  /*2e30*/  @!P1 BRA `(.L_x_1461) ;  /* 0x00000000006c9947 */ /* 0x000fea0003800000 */
[----:B------:R-:W-:Y:S02]  /*2e40*/  ISETP.NE.AND P2, PT, R60, 0x1, PT ;  /* 0x000000013c00780c */ /* 0x000fe40003f45270 */
[----:B------:R-:W-:-:S11]  /*2e50*/  LOP3.LUT P1, RZ, R42, 0x1, RZ, 0xc0, !PT ;  /* 0x000000012aff7812 */ /* 0x000fd6000782c0ff */
        /* <DEDUP_REMOVED lines=15> */
.L_x_1467:
[----:B------:R-:W-:Y:S01]  /*2f50*/  ISETP.EQ.OR P2, PT, R30, UR10, P3 ;  /* 0x0000000a1e007c0c */ /* 0x000fe20009f42670 */
[----:B------:R-:W-:Y:S03]  /*2f60*/  BSSY.RECONVERGENT B0, `(.L_x_1461) ;  /* 0x0000008000007945 */ /* 0x000fe60003800200 */
[----:B------:R-:W-:-:S13]  /*2f70*/  PLOP3.LUT P1, PT, P1, P2, PT, 0x8f, 0xf8 ;  /* 0x0000000000f8781c */ /* 0x000fda0000f25177 */
[----:B------:R-:W-:Y:S05]  /*2f80*/  @P1 BRA `(.L_x_1468) ;  /* 0x0000000000141947 */ /* 0x000fea0003800000 */
[----:B------:R-:W-:-:S04]  /*2f90*/  IMAD R25, R44, R30, R45 ;  /* 0x0000001e2c197224 */ /* 0x000fc800078e022d */
[----:B------:R-:W-:-:S06]  /*2fa0*/  IMAD.WIDE.U32 R24, R25, 0x8, R70 ;  /* 0x0000000819187825 */ /* 0x000fcc00078e0046 */
[----:B------:R-:W0:Y:S02]  /*2fb0*/  LDG.E.64 R24, desc[UR8][R24.64] ;  /* 0x0000000818187981 */ /* 0x000e24000c1e1b00 */
[----:B0--3--:R-:W-:Y:S01]  /*2fc0*/  FADD.FTZ R40, R40, R24 ;  /* 0x0000001828287221 */ /* 0x009fe20000010000 */
[----:B------:R-:W-:-:S07]  /*2fd0*/  FADD.FTZ R41, R41, R25 ;  /* 0x0000001929297221 */ /* 0x000fce0000010000 */
.L_x_1468:
[----:B------:R-:W-:Y:S05]  /*2fe0*/  BSYNC.RECONVERGENT B0 ;  /* 0x0000000000007941 */ /* 0x000fea0003800200 */
.L_x_1461:
[----:B------:R-:W5:Y:S01]  /*2ff0*/  S2UR UR7, SR_CgaCtaId ;  /* 0x00000000000779c3 */ /* 0x000f620000008800 */
[----:B------:R-:W-:Y:S01]  /*3000*/  UMOV UR6, 0x400 ;  /* 0x0000040000067882 */ /* 0x000fe20000000000 */
[C---:B----4-:R-:W-:Y:S01]  /*3010*/  FADD.FTZ R32, -R8.reuse, R18 ;  /* 0x0000001208207221 */ /* 0x050fe20000010100 */
[C---:B------:R-:W-:Y:S01]  /*3020*/  FADD.FTZ R34, -R8.reuse, R19 ;  /* 0x0000001308227221 */ /* 0x040fe20000010100 */
[----:B------:R-:W4:Y:S01]  /*3030*/  LDCU.64 UR14, c[0x0][0x400] ;  /* 0x00008000ff0e77ac */ /* 0x000f220008000a00 */
[C---:B------:R-:W-:Y:S01]  /*3040*/  FADD.FTZ R18, -R8.reuse, R10 ;  /* 0x0000000a08127221 */ /* 0x040fe20000010100 */
[C---:B-1----:R-:W-:Y:S01]  /*3050*/  FADD.FTZ R26, -R8.reuse, R11 ;  /* 0x0000000b081a7221 */ /* 0x042fe20000010100 */
[C---:B------:R-:W-:Y:S01]  /*3060*/  FADD.FTZ R28, -R8.reuse, R14 ;  /* 0x0000000e081c7221 */ /* 0x040fe20000010100 */
[C---:B--2---:R-:W-:Y:S01]  /*3070*/  FADD.FTZ R30, -R8.reuse, R15 ;  /* 0x0000000f081e7221 */ /* 0x044fe20000010100 */
[C---:B------:R-:W-:Y:S01]  /*3080*/  FADD.FTZ R20, -R8.reuse, R20 ;  /* 0x0000001408147221 */ /* 0x040fe20000010100 */
[----:B------:R-:W-:Y:S01]  /*3090*/  FADD.FTZ R8, -R8, R21 ;  /* 0x0000001508087221 */ /* 0x000fe20000010100 */
[-C--:B------:R-:W-:Y:S01]  /*30a0*/  FMUL.FTZ R31, R32, R69.reuse ;  /* 0x00000045201f7220 */ /* 0x080fe20000410000 */
[----:B------:R-:W-:Y:S01]  /*30b0*/  FMUL.FTZ R14, R34, R69 ;  /* 0x00000045220e7220 */ /* 0x000fe20000410000 */
[----:B-----5:R-:W-:-:S09]  /*30c0*/  ULEA UR6, UR7, UR6, 0x18 ;  /* 0x0000000607067291 */ /* 0x020fd2000f8ec0ff */
[----:B------:R-:W-:Y:S01]  /*30d0*/  @!P3 STS.64 [UR6+0xe0], R40 ;  /* 0x0000e028ff00b988 */ /* 0x000fe20008000a06 */
[----:B------:R-:W-:Y:S06]  /*30e0*/  BAR.SYNC.DEFER_BLOCKING 0x0 ;  /* 0x0000000000007b1d */ /* 0x000fec0000010000 */
[----:B------:R-:W1:Y:S01]  /*30f0*/  LDS.64 R24, [UR6+0xe0] ;  /* 0x0000e006ff187984 */ /* 0x000e620008000a00 */
[----:B------:R-:W1:Y:S02]  /*3100*/  LDCU UR6, c[0x0][0x42c] ;  /* 0x00008580ff0677ac */ /* 0x000e640008000800 */
[----:B-1----:R-:W-:Y:S01]  /*3110*/  FMUL.FTZ R24, R24, UR6 ;  /* 0x0000000618187c20 */ /* 0x002fe20008410000 */
[----:B------:R-:W-:Y:S01]  /*3120*/  FMUL.FTZ R25, R25, UR6 ;  /* 0x0000000619197c20 */ /* 0x000fe20008410000 */
[----:B----4-:R-:W-:Y:S06]  /*3130*/  @!P4 BRA `(.L_x_1469) ;  /* 0x000000000048c947 */ /* 0x010fec0003800000 */
[----:B------:R-:W-:Y:S01]  /*3140*/  FFMA.FTZ R10, R66, R31, R68 ;  /* 0x0000001f420a7223 */ /* 0x000fe20000010044 */
[----:B------:R-:W-:-:S03]  /*3150*/  FFMA.FTZ R11, R9, R14, R67 ;  /* 0x0000000e090b7223 */ /* 0x000fc60000010043 */
[----:B------:R-:W-:Y:S01]  /*3160*/  FMUL.FTZ R15, R10, -1.4426950216293334961 ;  /* 0xbfb8aa3b0a0f7820 */ /* 0x000fe20000410000 */
[----:B------:R-:W-:-:S05]  /*3170*/  FMUL.FTZ R21, R11, -1.4426950216293334961 ;  /* 0xbfb8aa3b0b157820 */ /* 0x000fca0000410000 */
        /* <DEDUP_REMOVED lines=14> */
.L_x_1469:
[----:B------:R-:W-:Y:S04]  /*3260*/  BSSY.RECONVERGENT B0, `(.L_x_1470) ;  /* 0x0000013000007945 */ /* 0x000fe80003800200 */
[----:B------:R-:W-:Y:S05]  /*3270*/  @P0 BRA `(.L_x_1471) ;  /* 0x0000000000440947 */ /* 0x000fea0003800000 */
[----:B------:R-:W1:Y:S01]  /*3280*/  LDCU.64 UR12, c[0x0][0x3f8] ;  /* 0x00007f00ff0c77ac */ /* 0x000e620008000a00 */
[----:B------:R-:W-:Y:S01]  /*3290*/  MOV R10, R74 ;  /* 0x0000004a000a7202 */ /* 0x000fe20000000f00 */
[----:B------:R-:W-:Y:S01]  /*32a0*/  FFMA.FTZ R15, R24, R31, R25 ;  /* 0x0000001f180f7223 */ /* 0x000fe20000010019 */
[----:B------:R-:W-:Y:S01]  /*32b0*/  MOV R11, R73 ;  /* 0x00000049000b7202 */ /* 0x000fe20000000f00 */
[----:B------:R-:W2:Y:S02]  /*32c0*/  LDCU.64 UR6, c[0x0][0x380] ;  /* 0x00007000ff0677ac */ /* 0x000ea40008000a00 */
[----:B------:R-:W-:-:S04]  /*32d0*/  FFMA.FTZ R2, R66, R2, -R15 ;  /* 0x0000000242027223 */ /* 0x000fc8000001080f */
[----:B------:R-:W-:Y:S01]  /*32e0*/  FMUL.FTZ R2, R2, R69 ;  /* 0x0000004502027220 */ /* 0x000fe20000410000 */
[----:B-1----:R-:W-:Y:S02]  /*32f0*/  IMAD R32, R0, UR12, RZ ;  /* 0x0000000c00207c24 */ /* 0x002fe4000f8e02ff */
[----:B------:R-:W-:-:S04]  /*3300*/  IMAD.WIDE.U32 R10, R65, UR12, R10 ;  /* 0x0000000c410a7c25 */ /* 0x000fc8000f8e000a */
[----:B------:R-:W-:Y:S02]  /*3310*/  IMAD R19, R65, UR13, R32 ;  /* 0x0000000d41137c24 */ /* 0x000fe4000f8e0220 */
[----:B------:R-:W-:Y:S01]  /*3320*/  FFMA.FTZ R32, R24, R14, R25 ;  /* 0x0000000e18207223 */ /* 0x000fe20000010019 */
[----:B--2---:R-:W-:Y:S02]  /*3330*/  LEA R14, P0, R10, UR6, 0x2 ;  /* 0x000000060a0e7c11 */ /* 0x004fe4000f8010ff */
[----:B------:R-:W-:Y:S01]  /*3340*/  IADD3 R19, PT, PT, R11, R19, RZ ;  /* 0x000000130b137210 */ /* 0x000fe20007ffe0ff */
[----:B------:R-:W-:-:S03]  /*3350*/  FFMA.FTZ R32, R9, R3, -R32 ;  /* 0x0000000309207223 */ /* 0x000fc60000010820 */
[----:B------:R-:W-:Y:S01]  /*3360*/  LEA.HI.X R15, R10, UR7, R19, 0x2, P0 ;  /* 0x000000070a0f7c11 */ /* 0x000fe200080f1413 */
[----:B------:R-:W-:-:S05]  /*3370*/  FMUL.FTZ R3, R32, R69 ;  /* 0x0000004520037220 */ /* 0x000fca0000410000 */
[----:B------:R1:W-:Y:S02]  /*3380*/  STG.E.64 desc[UR8][R14.64], R2 ;  /* 0x000000020e007986 */ /* 0x0003e4000c101b08 */
.L_x_1471:
[----:B------:R-:W-:Y:S05]  /*3390*/  BSYNC.RECONVERGENT B0 ;  /* 0x0000000000007941 */ /* 0x000fea0003800200 */
.L_x_1470:
[----:B------:R-:W-:Y:S01]  /*33a0*/  UISETP.NE.AND UP0, UPT, UR11, URZ, UPT ;  /* 0x000000ff0b00728c */ /* 0x000fe2000bf05270 */
[-C--:B-1----:R-:W-:Y:S01]  /*33b0*/  FMUL.FTZ R3, R18, R69.reuse ;  /* 0x0000004512037220 */ /* 0x082fe20000410000 */
        /* <DEDUP_REMOVED lines=8> */
[C-C-:B------:R-:W-:Y:S01]  /*3440*/  FFMA.FTZ R34, R24.reuse, R26, R25.reuse ;  /* 0x0000001a18227223 */ /* 0x140fe20000010019 */
[C-C-:B------:R-:W-:Y:S01]  /*3450*/  FFMA.FTZ R19, R24.reuse, R28, R25.reuse ;  /* 0x0000001c18137223 */ /* 0x140fe20000010019 */
[C-C-:B------:R-:W-:Y:S01]  /*3460*/  FFMA.FTZ R14, R24.reuse, R30, R25.reuse ;  /* 0x0000001e180e7223 */ /* 0x140fe20000010019 */
[C-C-:B------:R-:W-:Y:S01]  /*3470*/  FFMA.FTZ R15, R24.reuse, R20, R25.reuse ;  /* 0x00000014180f7223 */ /* 0x140fe20000010019 */
        /* <DEDUP_REMOVED lines=23> */
.L_x_1472:
[----:B------:R-:W-:Y:S01]  /*35f0*/  BSSY.RECONVERGENT B0, `(.L_x_1473) ;  /* 0x0000011000007945 */ /* 0x000fe20003800200 */
[----:B------:R-:W-:Y:S01]  /*3600*/  FFMA.FTZ R2, R66, R12, -R27 ;  /* 0x0000000c42027223 */ /* 0x000fe2000001081b */
[----:B------:R-:W-:Y:S02]  /*3610*/  FFMA.FTZ R34, R9, R13, -R34 ;  /* 0x0000000d09227223 */ /* 0x000fe40000010822 */
[----:B------:R-:W-:Y:S05]  /*3620*/  @P0 BRA `(.L_x_1474) ;  /* 0x0000000000340947 */ /* 0x000fea0003800000 */
[----:B------:R-:W1:Y:S01]  /*3630*/  LDCU.64 UR6, c[0x0][0x3f8] ;  /* 0x00007f00ff0677ac */ /* 0x000e620008000a00 */
[----:B------:R-:W-:Y:S01]  /*3640*/  MOV R10, R74 ;  /* 0x0000004a000a7202 */ /* 0x000fe20000000f00 */
[----:B------:R-:W-:Y:S01]  /*3650*/  FMUL.FTZ R2, R2, R69 ;  /* 0x0000004502027220 */ /* 0x000fe20000410000 */
[----:B------:R-:W-:Y:S01]  /*3660*/  MOV R11, R73 ;  /* 0x00000049000b7202 */ /* 0x000fe20000000f00 */
[----:B------:R-:W2:Y:S01]  /*3670*/  LDCU.64 UR12, c[0x0][0x380] ;  /* 0x00007000ff0c77ac */ /* 0x000ea20008000a00 */
[----:B-1----:R-:W-:Y:S02]  /*3680*/  IMAD R12, R4, UR6, RZ ;  /* 0x00000006040c7c24 */ /* 0x002fe4000f8e02ff */
[----:B------:R-:W-:-:S04]  /*3690*/  IMAD.WIDE.U32 R10, R59, UR6, R10 ;  /* 0x000000063b0a7c25 */ /* 0x000fc8000f8e000a */
[----:B------:R-:W-:Y:S01]  /*36a0*/  IMAD R3, R59, UR7, R12 ;  /* 0x000000073b037c24 */ /* 0x000fe2000f8e020c */
[----:B--2---:R-:W-:-:S04]  /*36b0*/  LEA R12, P0, R10, UR12, 0x2 ;  /* 0x0000000c0a0c7c11 */ /* 0x004fc8000f8010ff */
[----:B------:R-:W-:-:S04]  /*36c0*/  IADD3 R3, PT, PT, R11, R3, RZ ;  /* 0x000000030b037210 */ /* 0x000fc80007ffe0ff */
[----:B------:R-:W-:Y:S01]  /*36d0*/  LEA.HI.X R13, R10, UR13, R3, 0x2, P0 ;  /* 0x0000000d0a0d7c11 */ /* 0x000fe200080f1403 */
[----:B------:R-:W-:-:S05]  /*36e0*/  FMUL.FTZ R3, R34, R69 ;  /* 0x0000004522037220 */ /* 0x000fca0000410000 */
[----:B------:R1:W-:Y:S02]  /*36f0*/  STG.E.64 desc[UR8][R12.64], R2 ;  /* 0x000000020c007986 */ /* 0x0003e4000c101b08 */
.L_x_1474:
[----:B------:R-:W-:Y:S05]  /*3700*/  BSYNC.RECONVERGENT B0 ;  /* 0x0000000000007941 */ /* 0x000fea0003800200 */
.L_x_1473:
[----:B------:R-:W-:Y:S05]  /*3710*/  BRA.U !UP0, `(.L_x_1475) ;  /* 0x0000000108487547 */ /* 0x000fea000b800000 */
[----:B------:R-:W-:Y:S01]  /*3720*/  FFMA.FTZ R28, R66, R28, R68 ;  /* 0x0000001c421c7223 */ /* 0x000fe20000010044 */
[----:B------:R-:W-:-:S03]  /*3730*/  FFMA.FTZ R30, R9, R30, R67 ;  /* 0x0000001e091e7223 */ /* 0x000fc60000010043 */
[----:B-1----:R-:W-:Y:S01]  /*3740*/  FMUL.FTZ R2, R28, -1.4426950216293334961 ;  /* 0xbfb8aa3b1c027820 */ /* 0x002fe20000410000 */
        /* <DEDUP_REMOVED lines=15> */
.L_x_1475:
[----:B------:R-:W-:Y:S01]  /*3840*/  BSSY.RECONVERGENT B0, `(.L_x_1476) ;  /* 0x0000011000007945 */ /* 0x000fe20003800200 */
[----:B-1----:R-:W-:Y:S01]  /*3850*/  FFMA.FTZ R2, R66, R16, -R19 ;  /* 0x0000001042027223 */ /* 0x002fe20000010813 */
        /* <DEDUP_REMOVED lines=15> */
.L_x_1477:
[----:B------:R-:W-:Y:S05]  /*3950*/  BSYNC.RECONVERGENT B0 ;  /* 0x0000000000007941 */ /* 0x000fea0003800200 */
.L_x_1476:
        /* <DEDUP_REMOVED lines=19> */
.L_x_1478:
        /* <DEDUP_REMOVED lines=17> */
.L_x_1480:
[----:B------:R-:W-:Y:S05]  /*3ba0*/  BSYNC.RECONVERGENT B0 ;  /* 0x0000000000007941 */ /* 0x000fea0003800200 */
.L_x_1479:
[----:B------:R-:W-:Y:S02]  /*3bb0*/  IADD3 R47, PT, PT, R44, R47, RZ ;  /* 0x0000002f2c2f7210 */ /* 0x000fe40007ffe0ff */
[----:B------:R-:W-:Y:S02]  /*3bc0*/  IADD3 R48, PT, PT, R48, 0x1, RZ ;  /* 0x0000000130307810 */ /* 0x000fe40007ffe0ff */
[----:B------:R-:W-:-:S13]  /*3bd0*/  ISETP.GE.AND P0, PT, R47, UR4, PT ;  /* 0x000000042f007c0c */ /* 0x000fda000bf06270 */
[----:B------:R-:W-:Y:S05]  /*3be0*/  @!P0 BRA `(.L_x_1481) ;  /* 0xffffffc400dc8947 */ /* 0x000fea000383ffff */
.L_x_1450:
[----:B------:R-:W4:Y:S01]  /*3bf0*/  LDC R4, c[0x0][0x370] ;  /* 0x0000dc00ff047b82 */ /* 0x000f220000000800 */
[----:B------:R-:W-:Y:S01]  /*3c00*/  ISETP.NE.AND P2, PT, R46, RZ, PT ;  /* 0x000000ff2e00720c */ /* 0x000fe20003f45270 */
[----:B------:R-:W-:Y:S06]  /*3c10*/  BSSY.RECONVERGENT B0, `(.L_x_1482) ;  /* 0x0000011000007945 */ /* 0x000fec0003800200 */
[----:B------:R-:W5:Y:S08]  /*3c20*/  LDC R7, c[0x0][0x374] ;  /* 0x0000dd00ff077b82 */ /* 0x000f700000000800 */
[----:B-12---:R-:W1:Y:S01]  /*3c30*/  LDC.64 R2, c[0x0][0x3c8] ;  /* 0x0000f200ff027b82 */ /* 0x006e620000000a00 */
[----:B----4-:R-:W-:-:S02]  /*3c40*/  IADD3 R5, PT, PT, R4, -0x1, RZ ;  /* 0xffffffff04057810 */ /* 0x010fc40007ffe0ff */
[----:B------:R-:W-:Y:S02]  /*3c50*/  ISETP.NE.AND P1, PT, R4, 0x1, PT ;  /* 0x000000010400780c */ /* 0x000fe40003f25270 */
[----:B-----5:R-:W-:-:S04]  /*3c60*/  IADD3 R0, PT, PT, R7, -0x1, RZ ;  /* 0xffffffff07007810 */ /* 0x020fc80007ffe0ff */
[----:B------:R-:W-:Y:S02]  /*3c70*/  ISETP.NE.AND P0, PT, R45, R0, PT ;  /* 0x000000002d00720c */ /* 0x000fe40003f05270 */
[----:B------:R-:W-:Y:S02]  /*3c80*/  SHF.L.U32 R0, R7, 0x1, RZ ;  /* 0x0000000107007819 */ /* 0x000fe400000006ff */
[----:B------:R-:W-:Y:S02]  /*3c90*/  ISETP.NE.OR P0, PT, R5, UR10, P0 ;  /* 0x0000000a05007c0c */ /* 0x000fe40008705670 */
        /* <DEDUP_REMOVED lines=8> */
.L_x_1483:
[----:B------:R-:W-:Y:S05]  /*3d20*/  BSYNC.RECONVERGENT B0 ;  /* 0x0000000000007941 */ /* 0x000fea0003800200 */
.L_x_1482:
[----:B------:R-:W-:Y:S05]  /*3d30*/  @P0 EXIT ;  /* 0x000000000000094d */ /* 0x000fea0003800000 */
[----:B------:R-:W-:Y:S05]  /*3d40*/  @P2 BRA `(.L_x_1484) ;  /* 0x0000000000202947 */ /* 0x000fea0003800000 */
[----:B------:R-:W-:-:S05]  /*3d50*/  IMAD R0, R4, R7, RZ ;  /* 0x0000000704007224 */ /* 0x000fca00078e02ff */
[----:B------:R-:W-:-:S13]  /*3d60*/  ISETP.NE.AND P0, PT, R0, -0x1, PT ;  /* 0xffffffff0000780c */ /* 0x000fda0003f05270 */
[----:B------:R-:W-:Y:S05]  /*3d70*/  @!P0 BRA `(.L_x_1484) ;  /* 0x0000000000148947 */ /* 0x000fea0003800000 */
.L_x_1485:
[----:B-1----:R-:W2:Y:S04]  /*3d80*/  LDG.E.STRONG.GPU R5, desc[UR8][R2.64] ;  /* 0x0000000802057981 */ /* 0x002ea8000c1ef900 */
[----:B--2---:R-:W-:Y:S01]  /*3d90*/  CCTL.IVALL ;  /* 0x00000000ff00798f */ /* 0x004fe20002000000 */
[----:B------:R-:W-:Y:S05]  /*3da0*/  YIELD ;  /* 0x0000000000007946 */ /* 0x000fea0003800000 */
[----:B------:R-:W-:-:S13]  /*3db0*/  ISETP.NE.AND P0, PT, R5, R0, PT ;  /* 0x000000000500720c */ /* 0x000fda0003f05270 */
[----:B------:R-:W-:Y:S05]  /*3dc0*/  @P0 BRA `(.L_x_1485) ;  /* 0xfffffffc00ec0947 */ /* 0x000fea000383ffff */
.L_x_1484:
        /* <DEDUP_REMOVED lines=48> */
[----:B------:R-:W1:Y:S01]  /*40d0*/  LDCU.64 UR10, c[0x0][0x390] ;  /* 0x00007200ff0a77ac */ /* 0x000e620008000a00 */
[----:B------:R-:W-:Y:S02]  /*40e0*/  IADD3 R7, PT, PT, R2, 0x1, RZ ;  /* 0x0000000102077810 */ /* 0x000fe40007ffe0ff */
[C---:B------:R-:W-:Y:S01]  /*40f0*/  SHF.L.U32 R20, R46.reuse, 0x2, RZ ;  /* 0x000000022e147819 */ /* 0x040fe200000006ff */
[----:B------:R-:W2:Y:S01]  /*4100*/  LDCU.64 UR6, c[0x0][0x3d8] ;  /* 0x00007b00ff0677ac */ /* 0x000ea20008000a00 */
[----:B------:R-:W-:Y:S02]  /*4110*/  LOP3.LUT R7, R7, 0x3, RZ, 0xc0, !PT ;  /* 0x0000000307077812 */ /* 0x000fe400078ec0ff */
[--C-:B------:R-:W-:Y:S01]  /*4120*/  SHF.L.U64.HI R21, R46, 0x2, R47.reuse ;  /* 0x000000022e157819 */ /* 0x100fe2000001022f */
[----:B------:R-:W4:Y:S01]  /*4130*/  LDCU.64 UR12, c[0x0][0x388] ;  /* 0x00007100ff0c77ac */ /* 0x000f220008000a00 */
[----:B------:R-:W-:Y:S01]  /*4140*/  SHF.L.U64.HI R30, R3, 0x2, R0 ;  /* 0x00000002031e7819 */ /* 0x000fe20000010200 */
[----:B------:R-:W-:Y:S01]  /*4150*/  IMAD.WIDE.U32 R4, R7, 0x300, R46 ;  /* 0x0000030007047825 */ /* 0x000fe200078e002e */
[----:B------:R-:W-:Y:S01]  /*4160*/  SHF.L.U64.HI R26, R27, 0x2, R32 ;  /* 0x000000021b1a7819 */ /* 0x000fe20000010220 */
[----:B------:R-:W-:-:S03]  /*4170*/  UMOV UR4, URZ ;  /* 0x000000ff00047c82 */ /* 0x000fc60008000000 */
[----:B------:R-:W-:Y:S02]  /*4180*/  IADD3 R47, PT, PT, R5, UR4, RZ ;  /* 0x00000004052f7c10 */ /* 0x000fe4000fffe0ff */
[----:B------:R-:W-:Y:S01]  /*4190*/  MOV R46, R4 ;  /* 0x00000004002e7202 */ /* 0x000fe20000000f00 */
[----:B------:R-:W-:Y:S01]  /*41a0*/  IMAD.WIDE.U32 R4, R10, 0x4, RZ ;  /* 0x000000040a047825 */ /* 0x000fe200078e00ff */
[C---:B-1----:R-:W-:Y:S02]  /*41b0*/  IADD3 R22, P2, PT, R20.reuse, UR10, RZ ;  /* 0x0000000a14167c10 */ /* 0x042fe4000ff5e0ff */
[----:B--2---:R-:W-:Y:S02]  /*41c0*/  IADD3 R24, P1, PT, R20, UR6, RZ ;  /* 0x0000000614187c10 */ /* 0x004fe4000ff3e0ff */
[C---:B------:R-:W-:Y:S02]  /*41d0*/  IADD3.X R23, PT, PT, R21.reuse, UR11, RZ, P2, !PT ;  /* 0x0000000b15177c10 */ /* 0x040fe400097fe4ff */
[----:B------:R-:W-:-:S02]  /*41e0*/  IADD3.X R25, PT, PT, R21, UR7, RZ, P1, !PT ;  /* 0x0000000715197c10 */ /* 0x000fc40008ffe4ff */
[----:B------:R-:W-:Y:S02]  /*41f0*/  IADD3 R16, P2, PT, RZ, -R7, RZ ;  /* 0x80000007ff107210 */ /* 0x000fe40007f5e0ff */
[----:B----4-:R-:W-:Y:S02]  /*4200*/  IADD3 R20, P1, PT, R20, UR12, RZ ;  /* 0x0000000c14147c10 */ /* 0x010fe4000ff3e0ff */
[----:B------:R-:W-:Y:S02]  /*4210*/  SHF.L.U32 R7, R11, 0x2, RZ ;  /* 0x000000020b077819 */ /* 0x000fe400000006ff */
[----:B------:R-:W-:Y:S02]  /*4220*/  IADD3.X R21, PT, PT, R21, UR13, RZ, P1, !PT ;  /* 0x0000000d15157c10 */ /* 0x000fe40008ffe4ff */
[----:B------:R-:W-:Y:S02]  /*4230*/  IADD3 R28, PT, PT, R5, R7, RZ ;  /* 0x00000007051c7210 */ /* 0x000fe40007ffe0ff */
[----:B------:R-:W-:-:S07]  /*4240*/  IADD3.X R18, PT, PT, RZ, -0x1, RZ, P2, !PT ;  /* 0xffffffffff127810 */ /* 0x000fce00017fe4ff */
.L_x_1488:
        /* <DEDUP_REMOVED lines=10> */
[----:B------:R-:W5:Y:S04]  /*42f0*/  LDG.E R12, desc[UR8][R12.64] ;  /* 0x000000080c0c7981 */ /* 0x000f68000c1e1900 */
[----:B------:R-:W5:Y:S01]  /*4300*/  LDG.E R15, desc[UR8][R14.64] ;  /* 0x000000080e0f7981 */ /* 0x000f62000c1e1900 */
[----:B-1----:R-:W-:Y:S02]  /*4310*/  MOV R8, R22 ;  /* 0x0000001600087202 */ /* 0x002fe40000000f00 */
[----:B----4-:R-:W-:-:S02]  /*4320*/  MOV R6, R20 ;  /* 0x0000001400067202 */ /* 0x010fc40000000f00 */
        /* <DEDUP_REMOVED lines=12> */
[----:B-----5:R-:W-:Y:S01]  /*43f0*/  F2FP.BF16.F32.PACK_AB R19, R15, R12 ;  /* 0x0000000c0f13723e */ /* 0x020fe200000010ff */
[----:B------:R1:W-:Y:S04]  /*4400*/  STG.E desc[UR8][R6.64], R17 ;  /* 0x0000001106007986 */ /* 0x0003e8000c101908 */
[----:B------:R1:W-:Y:S01]  /*4410*/  STG.E desc[UR8][R8.64], R19 ;  /* 0x0000001308007986 */ /* 0x0003e2000c101908 */
[----:B------:R-:W-:Y:S01]  /*4420*/  IADD3.X R23, PT, PT, RZ, R23, RZ, P3, !PT ;  /* 0x00000017ff177210 */ /* 0x000fe20001ffe4ff */
[----:B------:R-:W-:Y:S06]  /*4430*/  @P1 BRA `(.L_x_1488) ;  /* 0xfffffffc00841947 */ /* 0x000fec000383ffff */
.L_x_1487:
[----:B------:R-:W-:Y:S05]  /*4440*/  BSYNC.RECONVERGENT B0 ;  /* 0x0000000000007941 */ /* 0x000fea0003800200 */
.L_x_1486:
[----:B------:R-:W-:Y:S05]  /*4450*/  @!P0 EXIT ;  /* 0x000000000000894d */ /* 0x000fea0003800000 */
[C---:B------:R-:W-:Y:S01]  /*4460*/  SHF.L.U64.HI R11, R10.reuse, 0x2, R11 ;  /* 0x000000020a0b7819 */ /* 0x040fe2000001020b */
[----:B------:R-:W2:Y:S01]  /*4470*/  LDCU.64 UR4, c[0x0][0x3d8] ;  /* 0x00007b00ff0477ac */ /* 0x000ea20008000a00 */
[----:B-1----:R-:W-:Y:S02]  /*4480*/  SHF.L.U32 R19, R10, 0x2, RZ ;  /* 0x000000020a137819 */ /* 0x002fe400000006ff */
[C---:B------:R-:W-:Y:S01]  /*4490*/  SHF.L.U64.HI R21, R27.reuse, 0x2, R32 ;  /* 0x000000021b157819 */ /* 0x040fe20000010220 */
[----:B------:R-:W1:Y:S01]  /*44a0*/  LDCU.64 UR6, c[0x0][0x388] ;  /* 0x00007100ff0677ac */ /* 0x000e620008000a00 */
[----:B------:R-:W-:Y:S02]  /*44b0*/  SHF.L.U32 R23, R27, 0x2, RZ ;  /* 0x000000021b177819 */ /* 0x000fe400000006ff */
[C---:B------:R-:W-:Y:S01]  /*44c0*/  SHF.L.U64.HI R15, R3.reuse, 0x2, R0 ;  /* 0x00000002030f7819 */ /* 0x040fe20000010200 */
[----:B------:R-:W4:Y:S01]  /*44d0*/  LDCU.64 UR10, c[0x0][0x390] ;  /* 0x00007200ff0a77ac */ /* 0x000f220008000a00 */
[----:B------:R-:W-:-:S07]  /*44e0*/  SHF.L.U32 R17, R3, 0x2, RZ ;  /* 0x0000000203117819 */ /* 0x000fce00000006ff */
.L_x_1489:
[C---:B------:R-:W-:Y:S02]  /*44f0*/  SHF.L.U32 R18, R46.reuse, 0x2, RZ ;  /* 0x000000022e127819 */ /* 0x040fe400000006ff */
[----:B------:R-:W-:Y:S02]  /*4500*/  SHF.L.U64.HI R47, R46, 0x2, R47 ;  /* 0x000000022e2f7819 */ /* 0x000fe4000001022f */
[----:B--2---:R-:W-:-:S04]  /*4510*/  IADD3 R4, P0, PT, R18, UR4, RZ ;  /* 0x0000000412047c10 */ /* 0x004fc8000ff1e0ff */
[----:B------:R-:W-:Y:S02]  /*4520*/  IADD3.X R5, PT, PT, R47, UR5, RZ, P0, !PT ;  /* 0x000000052f057c10 */ /* 0x000fe400087fe4ff */
[C---:B------:R-:W-:Y:S02]  /*4530*/  IADD3 R6, P0, PT, R4.reuse, R17, RZ ;  /* 0x0000001104067210 */ /* 0x040fe40007f1e0ff */
[C---:B------:R-:W-:Y:S01]  /*4540*/  IADD3 R24, P2, PT, R4.reuse, R23, RZ ;  /* 0x0000001704187210 */ /* 0x040fe20007f5e0ff */
[----:B------:R2:W5:Y:S01]  /*4550*/  LDG.E R2, desc[UR8][R4.64] ;  /* 0x0000000804027981 */ /* 0x000562000c1e1900 */
[C---:B------:R-:W-:Y:S02]  /*4560*/  IADD3.X R7, PT, PT, R5.reuse, R15, RZ, P0, !PT ;  /* 0x0000000f05077210 */ /* 0x040fe400007fe4ff */
[----:B------:R-:W-:Y:S02]  /*4570*/  IADD3 R12, P1, PT, R4, R19, RZ ;  /* 0x00000013040c7210 */ /* 0x000fe40007f3e0ff */
[----:B------:R-:W-:-:S02]  /*4580*/  IADD3.X R25, PT, PT, R5, R21, RZ, P2, !PT ;  /* 0x0000001505197210 */ /* 0x000fc400017fe4ff */
[----:B------:R-:W-:Y:S01]  /*4590*/  IADD3.X R13, PT, PT, R5, R11, RZ, P1, !PT ;  /* 0x0000000b050d7210 */ /* 0x000fe20000ffe4ff */
[----:B------:R-:W5:Y:S04]  /*45a0*/  LDG.E R7, desc[UR8][R6.64] ;  /* 0x0000000806077981 */ /* 0x000f68000c1e1900 */
[----:B------:R-:W3:Y:S04]  /*45b0*/  LDG.E R12, desc[UR8][R12.64] ;  /* 0x000000080c0c7981 */ /* 0x000ee8000c1e1900 */
[----:B------:R-:W3:Y:S01]  /*45c0*/  LDG.E R25, desc[UR8][R24.64] ;  /* 0x0000000818197981 */ /* 0x000ee2000c1e1900 */
[----:B------:R-:W-:-:S02]  /*45d0*/  LOP3.LUT R8, R18, 0xfffffffc, RZ, 0xc0, !PT ;  /* 0xfffffffc12087812 */ /* 0x000fc400078ec0ff */
[----:B------:R-:W-:Y:S02]  /*45e0*/  LOP3.LUT R9, R47, 0x1, RZ, 0xc0, !PT ;  /* 0x000000012f097812 */ /* 0x000fe400078ec0ff */
[----:B-1----:R-:W-:-:S04]  /*45f0*/  IADD3 R26, P0, PT, R8, UR6, RZ ;  /* 0x00000006081a7c10 */ /* 0x002fc8000ff1e0ff */
[C---:B------:R-:W-:Y:S02]  /*4600*/  IADD3.X R27, PT, PT, R9.reuse, UR7, RZ, P0, !PT ;  /* 0x00000007091b7c10 */ /* 0x040fe400087fe4ff */
[C---:B----4-:R-:W-:Y:S02]  /*4610*/  IADD3 R28, P0, PT, R8.reuse, UR10, RZ ;  /* 0x0000000a081c7c10 */ /* 0x050fe4000ff1e0ff */
[----:B------:R-:W-:Y:S02]  /*4620*/  IADD3 R8, P1, PT, R8, UR4, RZ ;  /* 0x0000000408087c10 */ /* 0x000fe4000ff3e0ff */
[----:B------:R-:W-:Y:S02]  /*4630*/  IADD3.X R29, PT, PT, R9, UR11, RZ, P0, !PT ;  /* 0x0000000b091d7c10 */ /* 0x000fe400087fe4ff */
[----:B--2---:R-:W-:Y:S02]  /*4640*/  IADD3 R4, P2, PT, R8, R23, RZ ;  /* 0x0000001708047210 */ /* 0x004fe40007f5e0ff */
[----:B-----5:R-:W-:-:S02]  /*4650*/  F2FP.BF16.F32.PACK_AB R31, R7, R2 ;  /* 0x00000002071f723e */ /* 0x020fc400000010ff */
[----:B------:R-:W-:-:S04]  /*4660*/  LOP3.LUT R2, R47, 0x3, RZ, 0xc0, !PT ;  /* 0x000000032f027812 */ /* 0x000fc800078ec0ff */
[----:B------:R-:W-:Y:S02]  /*4670*/  IADD3.X R9, PT, PT, R2, UR5, RZ, P1, !PT ;  /* 0x0000000502097c10 */ /* 0x000fe40008ffe4ff */
[----:B---3--:R-:W-:Y:S02]  /*4680*/  F2FP.BF16.F32.PACK_AB R33, R25, R12 ;  /* 0x0000000c1921723e */ /* 0x008fe400000010ff */
[C---:B------:R-:W-:Y:S02]  /*4690*/  IADD3 R12, P0, PT, R8.reuse, R17, RZ ;  /* 0x00000011080c7210 */ /* 0x040fe40007f1e0ff */
[----:B------:R-:W-:Y:S02]  /*46a0*/  IADD3 R6, P1, PT, R8, R19, RZ ;  /* 0x0000001308067210 */ /* 0x000fe40007f3e0ff */
[C---:B------:R-:W-:Y:S02]  /*46b0*/  IADD3.X R13, PT, PT, R9.reuse, R15, RZ, P0, !PT ;  /* 0x0000000f090d7210 */ /* 0x040fe400007fe4ff */
[----:B------:R-:W-:-:S02]  /*46c0*/  IADD3.X R7, PT, PT, R9, R11, RZ, P1, !PT ;  /* 0x0000000b09077210 */ /* 0x000fc40000ffe4ff */
[----:B------:R-:W-:Y:S01]  /*46d0*/  IADD3.X R5, PT, PT, R9, R21, RZ, P2, !PT ;  /* 0x0000001509057210 */ /* 0x000fe200017fe4ff */
        /* <DEDUP_REMOVED lines=14> */
[----:B---3--:R-:W-:Y:S02]  /*47c0*/  F2FP.BF16.F32.PACK_AB R31, R31, R2 ;  /* 0x000000021f1f723e */ /* 0x008fe400000010ff */
[----:B----4-:R-:W-:-:S03]  /*47d0*/  F2FP.BF16.F32.PACK_AB R35, R35, R10 ;  /* 0x0000000a2323723e */ /* 0x010fc600000010ff */
[----:B------:R1:W-:Y:S04]  /*47e0*/  STG.E desc[UR8][R24.64], R31 ;  /* 0x0000001f18007986 */ /* 0x0003e8000c101908 */
[----:B------:R3:W-:Y:S04]  /*47f0*/  STG.E desc[UR8][R26.64], R35 ;  /* 0x000000231a007986 */ /* 0x0007e8000c101908 */
[----:B------:R-:W4:Y:S04]  /*4800*/  LDG.E R2, desc[UR8][R8.64+0x1800] ;  /* 0x0018000808027981 */ /* 0x000f28000c1e1900 */
[----:B--2---:R-:W4:Y:S04]  /*4810*/  LDG.E R33, desc[UR8][R12.64+0x1800] ;  /* 0x001800080c217981 */ /* 0x004f28000c1e1900 */
[----:B------:R-:W2:Y:S04]  /*4820*/  LDG.E R10, desc[UR8][R6.64+0x1800] ;  /* 0x00180008060a7981 */ /* 0x000ea8000c1e1900 */
[----:B------:R-:W2:Y:S01]  /*4830*/  LDG.E R37, desc[UR8][R4.64+0x1800] ;  /* 0x0018000804257981 */ /* 0x000ea2000c1e1900 */
[----:B------:R-:W-:-:S04]  /*4840*/  IADD3 R14, P0, PT, R18, 0x1800, RZ ;  /* 0x00001800120e7810 */ /* 0x000fc80007f1e0ff */
[----:B------:R-:W-:Y:S02]  /*4850*/  IADD3.X R16, PT, PT, RZ, R47, RZ, P0, !PT ;  /* 0x0000002fff107210 */ /* 0x000fe400007fe4ff */
[----:B------:R-:W-:Y:S02]  /*4860*/  LOP3.LUT R14, R14, 0xfffffffc, RZ, 0xc0, !PT ;  /* 0xfffffffc0e0e7812 */ /* 0x000fe400078ec0ff */
[----:B------:R-:W-:Y:S02]  /*4870*/  LOP3.LUT R16, R16, 0x1, RZ, 0xc0, !PT ;  /* 0x0000000110107812 */ /* 0x000fe400078ec0ff */
[C---:B------:R-:W-:Y:S02]  /*4880*/  IADD3 R28, P0, PT, R14.reuse, UR6, RZ ;  /* 0x000000060e1c7c10 */ /* 0x040fe4000ff1e0ff */
[----:B-1----:R-:W-:Y:S02]  /*4890*/  IADD3 R24, P1, PT, R14, UR10, RZ ;  /* 0x0000000a0e187c10 */ /* 0x002fe4000ff3e0ff */
[----:B------:R-:W-:-:S02]  /*48a0*/  IADD3.X R29, PT, PT, R16, UR7, RZ, P0, !PT ;  /* 0x00000007101d7c10 */ /* 0x000fc400087fe4ff */
[----:B------:R-:W-:Y:S02]  /*48b0*/  IADD3.X R25, PT, PT, R16, UR11, RZ, P1, !PT ;  /* 0x0000000b10197c10 */ /* 0x000fe40008ffe4ff */
[----:B----4-:R-:W-:Y:S02]  /*48c0*/  F2FP.BF16.F32.PACK_AB R33, R33, R2 ;  /* 0x000000022121723e */ /* 0x010fe400000010ff */
[----:B--2---:R-:W-:-:S03]  /*48d0*/  F2FP.BF16.F32.PACK_AB R37, R37, R10 ;  /* 0x0000000a2525723e */ /* 0x004fc600000010ff */
        /* <DEDUP_REMOVED lines=10> */
[C---:B---3--:R-:W-:Y:S02]  /*4980*/  IADD3 R26, P0, PT, R2.reuse, UR6, RZ ;  /* 0x00000006021a7c10 */ /* 0x048fe4000ff1e0ff */
[----:B-1----:R-:W-:Y:S02]  /*4990*/  IADD3 R28, P1, PT, R2, UR10, RZ ;  /* 0x0000000a021c7c10 */ /* 0x002fe4000ff3e0ff */
        /* <DEDUP_REMOVED lines=12> */
.L_x_1490:
        /* <DEDUP_REMOVED lines=10> */
.L_x_4521:


//--------------------- .text._Z35group_norm_nhwc_bwd_one_pass_kernelI11Fp32IOBf16WLi128ELi96ELi768EEv26Group_norm_nhwc_bwd_params --------------------------
	.section	.text._Z35group_norm_nhwc_bwd_one_pass_kernelI11Fp32IOBf16WLi128ELi96ELi768EEv26Group_norm_nhwc_bwd_params,"ax",@progbits
	.align	128
        .global         _Z35group_norm_nhwc_bwd_one_pass_kernelI11Fp32IOBf16WLi128ELi96ELi768EEv26Group_norm_nhwc_bwd_params
        .type           _Z35group_norm_nhwc_bwd_one_pass_kernelI11Fp32IOBf16WLi128ELi96ELi768EEv26Group_norm_nhwc_bwd_params,@function
        .size           _Z35group_norm_nhwc_bwd_one_pass_kernelI11Fp32IOBf16WLi128ELi96ELi768EEv26Group_norm_nhwc_bwd_params,(.L_x_4522 - _Z35group_norm_nhwc_bwd_one_pass_kernelI11Fp32IOBf16WLi128ELi96ELi768EEv26Group_norm_nhwc_bwd_params)
        .other          _Z35group_norm_nhwc_bwd_one_pass_kernelI11Fp32IOBf16WLi128ELi96ELi768EEv26Group_norm_nhwc_bwd_params,@"STO_CUDA_ENTRY STV_DEFAULT"
_Z35group_norm_nhwc_bwd_one_pass_kernelI11Fp32IOBf16WLi128ELi96ELi768EEv26Group_norm_nhwc_bwd_params:
.text._Z35group_norm_nhwc_bwd_one_pass_kernelI11Fp32IOBf16WLi128ELi96ELi768EEv26Group_norm_nhwc_bwd_params:
        /* <DEDUP_REMOVED lines=33> */
.L_x_1534:
[----:B0-----:R-:W0:Y:S01]  /*0210*/  LDC R9, c[0x0][0x410] ;  /* 0x00010400ff097b82 */ /* 0x001e220000000800 */
[----:B-1----:R-:W1:Y:S01]  /*0220*/  LDCU.128 UR12, c[0x0][0x400] ;  /* 0x00008000ff0c77ac */ /* 0x002e620008000c00 */
[----:B------:R-:W-:Y:S02]  /*0230*/  ISETP.GE.AND P1, PT, R60, RZ, PT ;  /* 0x000000ff3c00720c */ /* 0x000fe40003f26270 */
[----:B------:R-:W-:Y:S02]  /*0240*/  CS2R R30, SRZ ;  /* 0x00000000001e7805 */ /* 0x000fe4000001ff00 */
[----:B------:R-:W-:Y:S02]  /*0250*/  LOP3.LUT R39, R62, 0xffff, RZ, 0xc0, !PT ;  /* 0x0000ffff3e277812 */ /* 0x000fe400078ec0ff */
[----:B--2---:R-:W2:Y:S01]  /*0260*/  LDC R42, c[0x0][0x41c] ;  /* 0x00010700ff2a7b82 */ /* 0x004ea20000000800 */
[----:B-1----:R-:W-:Y:S02]  /*0270*/  ISETP.GE.U32.AND P4, PT, R66, UR12, PT ;  /* 0x0000000c42007c0c */ /* 0x002fe4000bf86070 */
[----:B0-----:R-:W-:-:S04]  /*0280*/  IABS R5, R9 ;  /* 0x0000000900057213 */ /* 0x001fc80000000000 */
[----:B------:R-:W0:Y:S01]  /*0290*/  I2F.RP R4, R5 ;  /* 0x0000000500047306 */ /* 0x000e220000209400 */
[----:B--2---:R-:W-:-:S05]  /*02a0*/  IMAD R42, R42, UR7, R67 ;  /* 0x000000072a2a7c24 */ /* 0x004fca000f8e0243 */
[C---:B------:R-:W-:Y:S02]  /*02b0*/  IADD3 R24, PT, PT, R42.reuse, 0x30, RZ ;  /* 0x000000302a187810 */ /* 0x040fe40007ffe0ff */
[----:B------:R-:W-:Y:S02]  /*02c0*/  IADD3 R18, PT, PT, R42, 0x40, RZ ;  /* 0x000000402a127810 */ /* 0x000fe40007ffe0ff */
[----:B------:R-:W-:Y:S01]  /*02d0*/  SHF.R.S32.HI R25, RZ, 0x1f, R24 ;  /* 0x0000001fff197819 */ /* 0x000fe20000011418 */
[----:B0-----:R-:W0:Y:S01]  /*02e0*/  MUFU.RCP R4, R4 ;  /* 0x0000000400047308 */ /* 0x001e220000001000 */
[----:B------:R-:W-:Y:S02]  /*02f0*/  SHF.R.S32.HI R19, RZ, 0x1f, R18 ;  /* 0x0000001fff137819 */ /* 0x000fe40000011412 */
[----:B0--3--:R-:W-:-:S05]  /*0300*/  IADD3 R2, PT, PT, R4, 0xffffffe, RZ ;  /* 0x0ffffffe04027810 */ /* 0x009fca0007ffe0ff */
[----:B------:R0:W1:Y:S02]  /*0310*/  F2I.FTZ.U32.TRUNC.NTZ R3, R2 ;  /* 0x0000000200037305 */ /* 0x000064000021f000 */
[----:B0-----:R-:W-:Y:S02]  /*0320*/  MOV R2, RZ ;  /* 0x000000ff00027202 */ /* 0x001fe40000000f00 */
[----:B-1----:R-:W-:-:S05]  /*0330*/  IADD3 R6, PT, PT, RZ, -R3, RZ ;  /* 0x80000003ff067210 */ /* 0x002fca0007ffe0ff */
[----:B------:R-:W-:Y:S01]  /*0340*/  IMAD R7, R6, R5, RZ ;  /* 0x0000000506077224 */ /* 0x000fe200078e02ff */
[----:B------:R-:W-:-:S03]  /*0350*/  IABS R6, R60 ;  /* 0x0000003c00067213 */ /* 0x000fc60000000000 */
[----:B------:R-:W-:Y:S01]  /*0360*/  IMAD.HI.U32 R3, R3, R7, R2 ;  /* 0x0000000703037227 */ /* 0x000fe200078e0002 */
[----:B------:R-:W-:Y:S02]  /*0370*/  SHF.R.S32.HI R7, RZ, 0x1f, R66 ;  /* 0x0000001fff077819 */ /* 0x000fe40000011442 */
[----:B------:R-:W-:Y:S02]  /*0380*/  LOP3.LUT R2, R60, R9, RZ, 0x3c, !PT ;  /* 0x000000093c027212 */ /* 0x000fe400078e3cff */
[----:B------:R-:W-:Y:S01]  /*0390*/  ISETP.GE.AND.EX P4, PT, R7, UR13, PT, P4 ;  /* 0x0000000d07007c0c */ /* 0x000fe2000bf86340 */
[----:B------:R-:W-:Y:S01]  /*03a0*/  IMAD.HI.U32 R3, R3, R6, RZ ;  /* 0x0000000603037227 */ /* 0x000fe200078e00ff */
[----:B------:R-:W-:-:S04]  /*03b0*/  ISETP.GE.AND P0, PT, R2, RZ, PT ;  /* 0x000000ff0200720c */ /* 0x000fc80003f06270 */
[----:B------:R-:W-:-:S05]  /*03c0*/  IADD3 R4, PT, PT, -R3, RZ, RZ ;  /* 0x000000ff03047210 */ /* 0x000fca0007ffe1ff */
[C---:B------:R-:W-:Y:S02]  /*03d0*/  IMAD R4, R5.reuse, R4, R6 ;  /* 0x0000000405047224 */ /* 0x040fe400078e0206 */
[----:B------:R-:W0:Y:S03]  /*03e0*/  @!P4 LDC.64 R22, c[0x0][0x3f8] ;  /* 0x0000fe00ff16cb82 */ /* 0x000e260000000a00 */
[----:B------:R-:W-:-:S05]  /*03f0*/  ISETP.GT.U32.AND P3, PT, R5, R4, PT ;  /* 0x000000040500720c */ /* 0x000fca0003f64070 */
[----:B------:R-:W1:Y:S08]  /*0400*/  @!P4 LDC.64 R12, c[0x0][0x3a0] ;  /* 0x0000e800ff0ccb82 */ /* 0x000e700000000a00 */
[----:B------:R-:W-:Y:S01]  /*0410*/  @!P3 IADD3 R4, PT, PT, R4, -R5, RZ ;  /* 0x800000050404b210 */ /* 0x000fe20007ffe0ff */
[----:B------:R-:W2:Y:S01]  /*0420*/  @!P4 LDC.64 R14, c[0x0][0x398] ;  /* 0x0000e600ff0ecb82 */ /* 0x000ea20000000a00 */
[----:B------:R-:W-:-:S02]  /*0430*/  @!P3 IADD3 R3, PT, PT, R3, 0x1, RZ ;  /* 0x000000010303b810 */ /* 0x000fc40007ffe0ff */
[CC--:B------:R-:W-:Y:S02]  /*0440*/  ISETP.GE.U32.AND P2, PT, R4.reuse, R5.reuse, PT ;  /* 0x000000050400720c */ /* 0x0c0fe40003f46070 */
[----:B------:R-:W-:Y:S02]  /*0450*/  ISETP.GT.U32.AND P5, PT, R5, R4, PT ;  /* 0x000000040500720c */ /* 0x000fe40003fa4070 */
[----:B------:R-:W-:-:S04]  /*0460*/  IADD3 R5, PT, PT, R4, -R5, RZ ;  /* 0x8000000504057210 */ /* 0x000fc80007ffe0ff */
[----:B------:R-:W-:Y:S02]  /*0470*/  SEL R4, R5, R4, !P5 ;  /* 0x0000000405047207 */ /* 0x000fe40006800000 */
[----:B------:R-:W-:Y:S02]  /*0480*/  ISETP.GE.U32.AND P5, PT, R42, UR12, PT ;  /* 0x0000000c2a007c0c */ /* 0x000fe4000bfa6070 */
[----:B------:R-:W-:Y:S02]  /*0490*/  SHF.R.S32.HI R5, RZ, 0x1f, R42 ;  /* 0x0000001fff057819 */ /* 0x000fe4000001142a */
[----:B------:R-:W-:Y:S02]  /*04a0*/  @P2 IADD3 R3, PT, PT, R3, 0x1, RZ ;  /* 0x0000000103032810 */ /* 0x000fe40007ffe0ff */
[----:B------:R-:W-:Y:S02]  /*04b0*/  ISETP.GE.AND.EX P5, PT, R5, UR13, PT, P5 ;  /* 0x0000000d05007c0c */ /* 0x000fe4000bfa6350 */
[----:B------:R-:W-:-:S02]  /*04c0*/  MOV R2, R3 ;  /* 0x0000000300027202 */ /* 0x000fc40000000f00 */
[----:B------:R-:W-:Y:S02]  /*04d0*/  ISETP.NE.AND P2, PT, R9, RZ, PT ;  /* 0x000000ff0900720c */ /* 0x000fe40003f45270 */
[----:B------:R-:W-:Y:S02]  /*04e0*/  LOP3.LUT R3, RZ, R9, RZ, 0x33, !PT ;  /* 0x00000009ff037212 */ /* 0x000fe400078e33ff */
[----:B------:R-:W-:Y:S02]  /*04f0*/  @!P1 IADD3 R4, PT, PT, -R4, RZ, RZ ;  /* 0x000000ff04049210 */ /* 0x000fe40007ffe1ff */
[----:B------:R-:W-:Y:S02]  /*0500*/  @!P0 IADD3 R2, PT, PT, -R2, RZ, RZ ;  /* 0x000000ff02028210 */ /* 0x000fe40007ffe1ff */
[----:B------:R-:W-:Y:S01]  /*0510*/  SEL R72, R3, R4, !P2 ;  /* 0x0000000403487207 */ /* 0x000fe20005000000 */
[----:B------:R-:W3:Y:S01]  /*0520*/  @!P5 LDC.64 R20, c[0x0][0x3f8] ;  /* 0x0000fe00ff14db82 */ /* 0x000ee20000000a00 */
[----:B------:R-:W-:-:S02]  /*0530*/  ISETP.GE.U32.AND P0, PT, R24, UR12, PT ;  /* 0x0000000c18007c0c */ /* 0x000fc4000bf06070 */
[----:B------:R-:W-:Y:S01]  /*0540*/  SEL R3, R3, R2, !P2 ;  /* 0x0000000203037207 */ /* 0x000fe20005000000 */
[----:B------:R-:W-:Y:S01]  /*0550*/  IMAD R38, R72, 0x60, RZ ;  /* 0x0000006048267824 */ /* 0x000fe200078e02ff */
[----:B------:R-:W-:Y:S02]  /*0560*/  ISETP.GE.AND.EX P0, PT, R25, UR13, PT, P0 ;  /* 0x0000000d19007c0c */ /* 0x000fe4000bf06300 */
[----:B------:R-:W-:Y:S02]  /*0570*/  SHF.R.S32.HI R2, RZ, 0x1f, R3 ;  /* 0x0000001fff027819 */ /* 0x000fe40000011403 */
[----:B------:R-:W-:-:S03]  /*0580*/  IADD3 R76, P1, PT, R38, R39, RZ ;  /* 0x00000027264c7210 */ /* 0x000fc60007f3e0ff */
[----:B------:R-:W-:Y:S01]  /*0590*/  IMAD R2, R2, UR14, RZ ;  /* 0x0000000e02027c24 */ /* 0x000fe2000f8e02ff */
[----:B------:R-:W-:Y:S02]  /*05a0*/  LEA.HI.X.SX32 R77, R38, RZ, 0x1, P1 ;  /* 0x000000ff264d7211 */ /* 0x000fe400008f0eff */
[----:B------:R-:W-:Y:S01]  /*05b0*/  ISETP.GE.U32.AND P1, PT, R18, UR12, PT ;  /* 0x0000000c12007c0c */ /* 0x000fe2000bf26070 */
[----:B------:R-:W-:Y:S02]  /*05c0*/  IMAD R75, R3, UR15, R2 ;  /* 0x0000000f034b7c24 */ /* 0x000fe4000f8e0202 */
[----:B0-----:R-:W-:Y:S01]  /*05d0*/  @!P4 IMAD R2, R7, R22, RZ ;  /* 0x000000160702c224 */ /* 0x001fe200078e02ff */
[----:B------:R-:W0:Y:S01]  /*05e0*/  @!P0 LDC.64 R8, c[0x0][0x3f8] ;  /* 0x0000fe00ff088b82 */ /* 0x000e220000000a00 */
[----:B------:R-:W-:Y:S01]  /*05f0*/  IMAD.WIDE.U32 R76, R3, UR14, R76 ;  /* 0x0000000e034c7c25 */ /* 0x000fe2000f8e004c */
[----:B------:R-:W-:-:S03]  /*0600*/  ISETP.GE.AND.EX P1, PT, R19, UR13, PT, P1 ;  /* 0x0000000d13007c0c */ /* 0x000fc6000bf26310 */
[----:B------:R-:W-:Y:S01]  /*0610*/  @!P4 IMAD R27, R66, R23, R2 ;  /* 0x00000017421bc224 */ /* 0x000fe200078e0202 */
[----:B------:R-:W-:Y:S01]  /*0620*/  IADD3 R75, PT, PT, R77, R75, RZ ;  /* 0x0000004b4d4b7210 */ /* 0x000fe20007ffe0ff */
[----:B---3--:R-:W-:Y:S01]  /*0630*/  @!P5 IMAD R2, R5, R20, RZ ;  /* 0x000000140502d224 */ /* 0x008fe200078e02ff */
[----:B------:R-:W3:Y:S01]  /*0640*/  @!P5 LDC.64 R6, c[0x0][0x3a0] ;  /* 0x0000e800ff06db82 */ /* 0x000ee20000000a00 */
[-C--:B------:R-:W-:Y:S02]  /*0650*/  @!P4 MOV R74, R76.reuse ;  /* 0x0000004c004ac202 */ /* 0x080fe40000000f00 */
[----:B------:R-:W-:Y:S01]  /*0660*/  @!P5 IMAD R29, R42, R21, R2 ;  /* 0x000000152a1dd224 */ /* 0x000fe200078e0202 */
[----:B------:R-:W-:Y:S02]  /*0670*/  @!P5 MOV R2, R76 ;  /* 0x0000004c0002d202 */ /* 0x000fe40000000f00 */
[----:B------:R-:W-:Y:S01]  /*0680*/  @!P5 MOV R3, R75 ;  /* 0x0000004b0003d202 */ /* 0x000fe20000000f00 */
[----:B------:R-:W-:Y:S01]  /*0690*/  @!P4 IMAD.WIDE.U32 R22, R66, R22, R74 ;  /* 0x000000164216c225 */ /* 0x000fe200078e004a */
[----:B------:R-:W4:Y:S03]  /*06a0*/  @!P5 LDC.64 R4, c[0x0][0x398] ;  /* 0x0000e600ff04db82 */ /* 0x000f260000000a00 */
[----:B------:R-:W-:Y:S01]  /*06b0*/  @!P5 IMAD.WIDE.U32 R20, R42, R20, R2 ;  /* 0x000000142a14d225 */ /* 0x000fe200078e0002 */
[----:B------:R-:W-:-:S02]  /*06c0*/  @!P4 IADD3 R27, PT, PT, R23, R27, RZ ;  /* 0x0000001b171bc210 */ /* 0x000fc40007ffe0ff */
[----:B------:R-:W-:Y:S02]  /*06d0*/  @!P4 SHF.L.U32 R23, R22, 0x2, RZ ;  /* 0x000000021617c819 */ /* 0x000fe400000006ff */
[----:B------:R-:W4:Y:S01]  /*06e0*/  @!P0 LDC.64 R16, c[0x0][0x3a0] ;  /* 0x0000e800ff108b82 */ /* 0x000f220000000a00 */
[----:B------:R-:W-:Y:S01]  /*06f0*/  @!P5 IADD3 R21, PT, PT, R21, R29, RZ ;  /* 0x0000001d1515d210 */ /* 0x000fe20007ffe0ff */
[----:B0-----:R-:W-:Y:S01]  /*0700*/  @!P0 IMAD R25, R25, R8, RZ ;  /* 0x0000000819198224 */ /* 0x001fe200078e02ff */
[C---:B-1----:R-:W-:Y:S02]  /*0710*/  @!P4 IADD3 R12, P3, PT, R23.reuse, R12, RZ ;  /* 0x0000000c170cc210 */ /* 0x042fe40007f7e0ff */
[----:B--2---:R-:W-:Y:S01]  /*0720*/  @!P4 IADD3 R14, P6, PT, R23, R14, RZ ;  /* 0x0000000e170ec210 */ /* 0x004fe20007fde0ff */
[----:B------:R-:W-:Y:S01]  /*0730*/  @!P0 IMAD R25, R24, R9, R25 ;  /* 0x0000000918198224 */ /* 0x000fe200078e0219 */
[C---:B------:R-:W-:Y:S01]  /*0740*/  @!P5 SHF.L.U32 R23, R20.reuse, 0x2, RZ ;  /* 0x000000021417d819 */ /* 0x040fe200000006ff */
[----:B------:R-:W0:Y:S01]  /*0750*/  @!P0 LDC.64 R10, c[0x0][0x398] ;  /* 0x0000e600ff0a8b82 */ /* 0x000e220000000a00 */
[----:B------:R-:W-:-:S02]  /*0760*/  @!P5 SHF.L.U64.HI R26, R20, 0x2, R21 ;  /* 0x00000002141ad819 */ /* 0x000fc40000010215 */
[----:B------:R-:W-:Y:S02]  /*0770*/  @!P0 MOV R20, R76 ;  /* 0x0000004c00148202 */ /* 0x000fe40000000f00 */
[----:B------:R-:W-:Y:S02]  /*0780*/  @!P0 MOV R21, R75 ;  /* 0x0000004b00158202 */ /* 0x000fe40000000f00 */
[----:B---3--:R-:W-:Y:S01]  /*0790*/  @!P5 IADD3 R6, P2, PT, R23, R6, RZ ;  /* 0x000000061706d210 */ /* 0x008fe20007f5e0ff */
[----:B------:R-:W1:Y:S01]  /*07a0*/  @!P1 LDC.64 R2, c[0x0][0x3f8] ;  /* 0x0000fe00ff029b82 */ /* 0x000e620000000a00 */
[----:B------:R-:W-:Y:S01]  /*07b0*/  @!P4 SHF.L.U64.HI R22, R22, 0x2, R27 ;  /* 0x000000021616c819 */ /* 0x000fe2000001021b */
[----:B------:R-:W-:Y:S01]  /*07c0*/  @!P0 IMAD.WIDE.U32 R8, R24, R8, R20 ;  /* 0x0000000818088225 */ /* 0x000fe200078e0014 */
[----:B------:R-:W-:Y:S02]  /*07d0*/  @!P5 IADD3.X R7, PT, PT, R26, R7, RZ, P2, !PT ;  /* 0x000000071a07d210 */ /* 0x000fe400017fe4ff */
[----:B------:R-:W-:-:S02]  /*07e0*/  @!P4 IADD3.X R13, PT, PT, R22, R13, RZ, P3, !PT ;  /* 0x0000000d160dc210 */ /* 0x000fc40001ffe4ff */
[----:B------:R-:W-:Y:S02]  /*07f0*/  ISETP.GE.U32.AND P2, PT, R64, UR12, PT ;  /* 0x0000000c40007c0c */ /* 0x000fe4000bf46070 */
[----:B----4-:R-:W-:Y:S02]  /*0800*/  @!P5 IADD3 R4, P3, PT, R23, R4, RZ ;  /* 0x000000041704d210 */ /* 0x010fe40007f7e0ff */
[----:B------:R-:W-:Y:S02]  /*0810*/  CS2R R48, SRZ ;  /* 0x0000000000307805 */ /* 0x000fe4000001ff00 */
[----:B------:R-:W-:Y:S02]  /*0820*/  @!P0 IADD3 R21, PT, PT, R9, R25, RZ ;  /* 0x0000001909158210 */ /* 0x000fe40007ffe0ff */
[----:B------:R-:W-:Y:S02]  /*0830*/  CS2R R50, SRZ ;  /* 0x0000000000327805 */ /* 0x000fe4000001ff00 */
[----:B------:R-:W-:Y:S01]  /*0840*/  @!P0 SHF.L.U32 R9, R8, 0x2, RZ ;  /* 0x0000000208098819 */ /* 0x000fe200000006ff */
[----:B------:R-:W5:Y:S01]  /*0850*/  @!P4 LDG.E.64 R30, desc[UR8][R12.64] ;  /* 0x000000080c1ec981 */ /* 0x000f62000c1e1b00 */
[----:B------:R-:W-:-:S02]  /*0860*/  ISETP.GE.AND.EX P2, PT, R54, UR13, PT, P2 ;  /* 0x0000000d36007c0c */ /* 0x000fc4000bf46320 */
[----:B------:R-:W-:Y:S01]  /*0870*/  @!P4 IADD3.X R15, PT, PT, R22, R15, RZ, P6, !PT ;  /* 0x0000000f160fc210 */ /* 0x000fe200037fe4ff */
[----:B------:R-:W5:Y:S01]  /*0880*/  @!P5 LDG.E.64 R50, desc[UR8][R6.64] ;  /* 0x000000080632d981 */ /* 0x000f62000c1e1b00 */
[----:B------:R-:W-:Y:S01]  /*0890*/  @!P5 IADD3.X R5, PT, PT, R26, R5, RZ, P3, !PT ;  /* 0x000000051a05d210 */ /* 0x000fe20001ffe4ff */
[----:B------:R-:W2:Y:S01]  /*08a0*/  @!P1 LDC.64 R22, c[0x0][0x398] ;  /* 0x0000e600ff169b82 */ /* 0x000ea20000000a00 */
[----:B------:R-:W-:Y:S02]  /*08b0*/  @!P0 SHF.L.U64.HI R8, R8, 0x2, R21 ;  /* 0x0000000208088819 */ /* 0x000fe40000010215 */
[----:B------:R-:W-:Y:S01]  /*08c0*/  @!P0 IADD3 R16, P3, PT, R9, R16, RZ ;  /* 0x0000001009108210 */ /* 0x000fe20007f7e0ff */
[----:B-1----:R-:W-:Y:S01]  /*08d0*/  @!P1 IMAD R19, R19, R2, RZ ;  /* 0x0000000213139224 */ /* 0x002fe200078e02ff */
[----:B0-----:R-:W-:Y:S01]  /*08e0*/  @!P0 IADD3 R10, P6, PT, R9, R10, RZ ;  /* 0x0000000a090a8210 */ /* 0x001fe20007fde0ff */
[----:B------:R0:W5:Y:S01]  /*08f0*/  @!P5 LDG.E.64 R48, desc[UR8][R4.64] ;  /* 0x000000080430d981 */ /* 0x000162000c1e1b00 */
[----:B------:R-:W-:Y:S01]  /*0900*/  @!P0 IADD3.X R17, PT, PT, R8, R17, RZ, P3, !PT ;  /* 0x0000001108118210 */ /* 0x000fe20001ffe4ff */
[----:B------:R-:W-:Y:S01]  /*0910*/  @!P1 IMAD R3, R18, R3, R19 ;  /* 0x0000000312039224 */ /* 0x000fe200078e0213 */
[----:B------:R-:W-:Y:S01]  /*0920*/  @!P0 IADD3.X R11, PT, PT, R8, R11, RZ, P6, !PT ;  /* 0x0000000b080b8210 */ /* 0x000fe200037fe4ff */
[----:B------:R-:W1:Y:S01]  /*0930*/  @!P1 LDC.64 R20, c[0x0][0x3a0] ;  /* 0x0000e800ff149b82 */ /* 0x000e620000000a00 */
[----:B------:R-:W-:-:S02]  /*0940*/  @!P1 MOV R8, R76 ;  /* 0x0000004c00089202 */ /* 0x000fc40000000f00 */
[----:B------:R-:W-:Y:S02]  /*0950*/  @!P1 MOV R9, R75 ;  /* 0x0000004b00099202 */ /* 0x000fe40000000f00 */
[----:B------:R-:W-:Y:S01]  /*0960*/  ISETP.GE.U32.AND P3, PT, R63, UR12, PT ;  /* 0x0000000c3f007c0c */ /* 0x000fe2000bf66070 */
[----:B------:R-:W-:-:S03]  /*0970*/  @!P1 IMAD.WIDE.U32 R8, R18, R2, R8 ;  /* 0x0000000212089225 */ /* 0x000fc600078e0008 */
[----:B------:R-:W-:Y:S01]  /*0980*/  ISETP.GE.AND.EX P3, PT, R0, UR13, PT, P3 ;  /* 0x0000000d00007c0c */ /* 0x000fe2000bf66330 */
[----:B------:R-:W3:Y:S01]  /*0990*/  @!P2 LDC.64 R18, c[0x0][0x3f8] ;  /* 0x0000fe00ff12ab82 */ /* 0x000ee20000000a00 */
[----:B------:R-:W-:Y:S02]  /*09a0*/  MOV R2, RZ ;  /* 0x000000ff00027202 */ /* 0x000fe40000000f00 */
[----:B------:R-:W-:Y:S02]  /*09b0*/  @!P1 IADD3 R9, PT, PT, R9, R3, RZ ;  /* 0x0000000309099210 */ /* 0x000fe40007ffe0ff */
[C---:B------:R-:W-:Y:S02]  /*09c0*/  @!P1 SHF.L.U32 R25, R8.reuse, 0x2, RZ ;  /* 0x0000000208199819 */ /* 0x040fe400000006ff */
[----:B------:R-:W-:Y:S02]  /*09d0*/  @!P1 SHF.L.U64.HI R24, R8, 0x2, R9 ;  /* 0x0000000208189819 */ /* 0x000fe40000010209 */
[----:B------:R-:W-:-:S03]  /*09e0*/  MOV R3, RZ ;  /* 0x000000ff00037202 */ /* 0x000fc60000000f00 */
[----:B------:R-:W4:Y:S01]  /*09f0*/  @!P3 LDC.64 R8, c[0x0][0x3f8] ;  /* 0x0000fe00ff08bb82 */ /* 0x000f220000000a00 */
[----:B0-----:R-:W-:Y:S02]  /*0a00*/  @!P2 MOV R4, R76 ;  /* 0x0000004c0004a202 */ /* 0x001fe40000000f00 */
[----:B------:R-:W-:Y:S01]  /*0a10*/  @!P2 MOV R5, R75 ;  /* 0x0000004b0005a202 */ /* 0x000fe20000000f00 */
[----:B------:R0:W5:Y:S01]  /*0a20*/  @!P4 LDG.E.64 R2, desc[UR8][R14.64] ;  /* 0x000000080e02c981 */ /* 0x000162000c1e1b00 */
[----:B-1----:R-:W-:Y:S02]  /*0a30*/  @!P1 IADD3 R12, P5, PT, R25, R20, RZ ;  /* 0x00000014190c9210 */ /* 0x002fe40007fbe0ff */
[----:B------:R-:W-:Y:S01]  /*0a40*/  IADD3 R42, PT, PT, R42, 0x70, RZ ;  /* 0x000000702a2a7810 */ /* 0x000fe20007ffe0ff */
[----:B------:R-:W1:Y:S01]  /*0a50*/  @!P3 LDC.64 R28, c[0x0][0x3a0] ;  /* 0x0000e800ff1cbb82 */ /* 0x000e620000000a00 */
[-C--:B---3--:R-:W-:Y:S01]  /*0a60*/  @!P2 IMAD R26, R54, R18.reuse, RZ ;  /* 0x00000012361aa224 */ /* 0x088fe200078e02ff */
[----:B------:R-:W-:Y:S01]  /*0a70*/  @!P1 IADD3.X R13, PT, PT, R24, R21, RZ, P5, !PT ;  /* 0x00000015180d9210 */ /* 0x000fe20002ffe4ff */
[----:B------:R-:W-:-:S05]  /*0a80*/  @!P2 IMAD.WIDE.U32 R4, R64, R18, R4 ;  /* 0x000000124004a225 */ /* 0x000fca00078e0004 */
[----:B------:R-:W3:Y:S01]  /*0a90*/  @!P2 LDC.64 R20, c[0x0][0x3a0] ;  /* 0x0000e800ff14ab82 */ /* 0x000ee20000000a00 */
[----:B0-----:R-:W-:Y:S01]  /*0aa0*/  @!P2 IMAD R15, R64, R19, R26 ;  /* 0x00000013400fa224 */ /* 0x001fe200078e021a */
[----:B------:R-:W-:-:S06]  /*0ab0*/  ISETP.GE.U32.AND P4, PT, R65, UR12, PT ;  /* 0x0000000c41007c0c */ /* 0x000fcc000bf86070 */
[----:B------:R-:W0:Y:S01]  /*0ac0*/  @!P2 LDC.64 R18, c[0x0][0x398] ;  /* 0x0000e600ff12ab82 */ /* 0x000e220000000a00 */
[----:B--2---:R-:W-:Y:S01]  /*0ad0*/  @!P1 IADD3 R22, P6, PT, R25, R22, RZ ;  /* 0x0000001619169210 */ /* 0x004fe20007fde0ff */
[----:B----4-:R-:W-:Y:S01]  /*0ae0*/  @!P3 IMAD R6, R0, R8, RZ ;  /* 0x000000080006b224 */ /* 0x010fe200078e02ff */
[----:B------:R-:W-:Y:S02]  /*0af0*/  ISETP.GE.AND.EX P4, PT, R55, UR13, PT, P4 ;  /* 0x0000000d37007c0c */ /* 0x000fe4000bf86340 */
[----:B------:R-:W-:Y:S02]  /*0b00*/  @!P1 IADD3.X R23, PT, PT, R24, R23, RZ, P6, !PT ;  /* 0x0000001718179210 */ /* 0x000fe400037fe4ff */
[----:B------:R-:W-:Y:S01]  /*0b10*/  @!P3 MOV R24, R76 ;  /* 0x0000004c0018b202 */ /* 0x000fe20000000f00 */
[----:B------:R-:W2:Y:S01]  /*0b20*/  @!P3 LDC.64 R26, c[0x0][0x398] ;  /* 0x0000e600ff1abb82 */ /* 0x000ea20000000a00 */
[----:B------:R-:W-:Y:S02]  /*0b30*/  @!P3 MOV R25, R75 ;  /* 0x0000004b0019b202 */ /* 0x000fe40000000f00 */
[----:B------:R-:W-:Y:S01]  /*0b40*/  @!P2 IADD3 R5, PT, PT, R5, R15, RZ ;  /* 0x0000000f0505a210 */ /* 0x000fe20007ffe0ff */
[C---:B------:R-:W-:Y:S01]  /*0b50*/  @!P3 IMAD R35, R63.reuse, R9, R6 ;  /* 0x000000093f23b224 */ /* 0x040fe200078e0206 */
[C---:B------:R-:W-:Y:S01]  /*0b60*/  @!P2 SHF.L.U32 R33, R4.reuse, 0x2, RZ ;  /* 0x000000020421a819 */ /* 0x040fe200000006ff */
[----:B------:R-:W-:Y:S01]  /*0b70*/  @!P3 IMAD.WIDE.U32 R8, R63, R8, R24 ;  /* 0x000000083f08b225 */ /* 0x000fe200078e0018 */
[----:B------:R-:W-:-:S02]  /*0b80*/  @!P2 SHF.L.U64.HI R32, R4, 0x2, R5 ;  /* 0x000000020420a819 */ /* 0x000fc40000010205 */
[----:B------:R-:W-:Y:S02]  /*0b90*/  CS2R R4, SRZ ;  /* 0x0000000000047805 */ /* 0x000fe4000001ff00 */
[----:B------:R-:W-:Y:S02]  /*0ba0*/  CS2R R6, SRZ ;  /* 0x0000000000067805 */ /* 0x000fe4000001ff00 */
[----:B------:R-:W-:Y:S01]  /*0bb0*/  ISETP.GE.U32.AND P5, PT, R42, UR12, PT ;  /* 0x0000000c2a007c0c */ /* 0x000fe2000bfa6070 */
[----:B------:R-:W4:Y:S01]  /*0bc0*/  @!P4 LDC.64 R14, c[0x0][0x3f8] ;  /* 0x0000fe00ff0ecb82 */ /* 0x000f220000000a00 */
[----:B------:R-:W-:Y:S02]  /*0bd0*/  SHF.R.S32.HI R36, RZ, 0x1f, R42 ;  /* 0x0000001fff247819 */ /* 0x000fe4000001142a */
[----:B------:R-:W-:Y:S01]  /*0be0*/  @!P3 IADD3 R9, PT, PT, R9, R35, RZ ;  /* 0x000000230909b210 */ /* 0x000fe20007ffe0ff */
[----:B------:R-:W5:Y:S01]  /*0bf0*/  @!P0 LDG.E.64 R4, desc[UR8][R16.64] ;  /* 0x0000000810048981 */ /* 0x000f62000c1e1b00 */
[----:B------:R-:W-:-:S02]  /*0c00*/  ISETP.GE.AND.EX P5, PT, R36, UR13, PT, P5 ;  /* 0x0000000d24007c0c */ /* 0x000fc4000bfa6350 */
[C---:B---3--:R-:W-:Y:S01]  /*0c10*/  @!P2 IADD3 R20, P6, PT, R33.reuse, R20, RZ ;  /* 0x000000142114a210 */ /* 0x048fe20007fde0ff */
[----:B------:R3:W5:Y:S01]  /*0c20*/  @!P0 LDG.E.64 R6, desc[UR8][R10.64] ;  /* 0x000000080a068981 */ /* 0x000762000c1e1b00 */
[----:B0-----:R-:W-:Y:S01]  /*0c30*/  @!P2 IADD3 R18, P0, PT, R33, R18, RZ ;  /* 0x000000122112a210 */ /* 0x001fe20007f1e0ff */
[----:B------:R-:W0:Y:S01]  /*0c40*/  @!P4 LDC.64 R24, c[0x0][0x3a0] ;  /* 0x0000e800ff18cb82 */ /* 0x000e220000000a00 */
[C---:B------:R-:W-:Y:S02]  /*0c50*/  @!P3 SHF.L.U32 R33, R8.reuse, 0x2, RZ ;  /* 0x000000020821b819 */ /* 0x040fe400000006ff */
[----:B------:R-:W-:-:S05]  /*0c60*/  @!P3 SHF.L.U64.HI R40, R8, 0x2, R9 ;  /* 0x000000020828b819 */ /* 0x000fca0000010209 */
[----:B------:R-:W0:Y:S08]  /*0c70*/  LDC.64 R8, c[0x0][0x3b8] ;  /* 0x0000ee00ff087b82 */ /* 0x000e300000000a00 */
[----:B---3--:R-:W3:Y:S01]  /*0c80*/  @!P5 LDC.64 R10, c[0x0][0x3f8] ;  /* 0x0000fe00ff0adb82 */ /* 0x008ee20000000a00 */
[----:B----4-:R-:W-:Y:S01]  /*0c90*/  @!P4 IMAD R16, R55, R14, RZ ;  /* 0x0000000e3710c224 */ /* 0x010fe200078e02ff */
[----:B------:R-:W-:-:S02]  /*0ca0*/  @!P2 IADD3.X R21, PT, PT, R32, R21, RZ, P6, !PT ;  /* 0x000000152015a210 */ /* 0x000fc400037fe4ff */
[----:B------:R-:W-:Y:S01]  /*0cb0*/  @!P2 IADD3.X R19, PT, PT, R32, R19, RZ, P0, !PT ;  /* 0x000000132013a210 */ /* 0x000fe200007fe4ff */
[----:B------:R-:W-:Y:S01]  /*0cc0*/  @!P4 IMAD R37, R65, R15, R16 ;  /* 0x0000000f4125c224 */ /* 0x000fe200078e0210 */
[C---:B-1----:R-:W-:Y:S02]  /*0cd0*/  @!P3 IADD3 R28, P6, PT, R33.reuse, R28, RZ ;  /* 0x0000001c211cb210 */ /* 0x042fe40007fde0ff */
[----:B--2---:R-:W-:Y:S01]  /*0ce0*/  @!P3 IADD3 R26, P0, PT, R33, R26, RZ ;  /* 0x0000001a211ab210 */ /* 0x004fe20007f1e0ff */
[----:B------:R-:W1:Y:S01]  /*0cf0*/  @!P5 LDC.64 R34, c[0x0][0x3a0] ;  /* 0x0000e800ff22db82 */ /* 0x000e620000000a00 */
[----:B------:R-:W-:Y:S02]  /*0d00*/  @!P4 MOV R16, R76 ;  /* 0x0000004c0010c202 */ /* 0x000fe40000000f00 */
[----:B------:R-:W-:Y:S01]  /*0d10*/  @!P4 MOV R17, R75 ;  /* 0x0000004b0011c202 */ /* 0x000fe20000000f00 */
[----:B0-----:R-:W-:-:S04]  /*0d20*/  IMAD.WIDE R8, R60, 0x8, R8 ;  /* 0x000000083c087825 */ /* 0x001fc800078e0208 */
[----:B------:R-:W0:Y:S01]  /*0d30*/  @!P4 LDC.64 R32, c[0x0][0x398] ;  /* 0x0000e600ff20cb82 */ /* 0x000e220000000a00 */
[----:B------:R-:W-:Y:S01]  /*0d40*/  @!P4 IMAD.WIDE.U32 R14, R65, R14, R16 ;  /* 0x0000000e410ec225 */ /* 0x000fe200078e0010 */
[----:B------:R-:W2:Y:S03]  /*0d50*/  LDG.E.64 R8, desc[UR8][R8.64] ;  /* 0x0000000808087981 */ /* 0x000ea6000c1e1b00 */
[----:B---3--:R-:W-:Y:S01]  /*0d60*/  @!P5 IMAD R16, R36, R10, RZ ;  /* 0x0000000a2410d224 */ /* 0x008fe200078e02ff */
[----:B------:R-:W-:Y:S02]  /*0d70*/  @!P4 IADD3 R15, PT, PT, R15, R37, RZ ;  /* 0x000000250f0fc210 */ /* 0x000fe40007ffe0ff */
[----:B------:R-:W3:Y:S01]  /*0d80*/  @!P5 LDC.64 R36, c[0x0][0x398] ;  /* 0x0000e600ff24db82 */ /* 0x000ee20000000a00 */
[----:B------:R-:W-:Y:S01]  /*0d90*/  @!P5 IMAD R45, R42, R11, R16 ;  /* 0x0000000b2a2dd224 */ /* 0x000fe200078e0210 */
[----:B------:R-:W-:-:S02]  /*0da0*/  @!P5 MOV R16, R76 ;  /* 0x0000004c0010d202 */ /* 0x000fc40000000f00 */
[----:B------:R-:W-:Y:S02]  /*0db0*/  @!P5 MOV R17, R75 ;  /* 0x0000004b0011d202 */ /* 0x000fe40000000f00 */
[C---:B------:R-:W-:Y:S02]  /*0dc0*/  @!P4 SHF.L.U32 R43, R14.reuse, 0x2, RZ ;  /* 0x000000020e2bc819 */ /* 0x040fe400000006ff */
[----:B------:R-:W-:Y:S02]  /*0dd0*/  @!P4 SHF.L.U64.HI R44, R14, 0x2, R15 ;  /* 0x000000020e2cc819 */ /* 0x000fe4000001020f */
[----:B------:R-:W4:Y:S01]  /*0de0*/  LDC.64 R14, c[0x0][0x3a8] ;  /* 0x0000ea00ff0e7b82 */ /* 0x000f220000000a00 */
[----:B------:R-:W-:Y:S01]  /*0df0*/  @!P3 IADD3.X R29, PT, PT, R40, R29, RZ, P6, !PT ;  /* 0x0000001d281db210 */ /* 0x000fe200037fe4ff */
[----:B------:R-:W-:Y:S01]  /*0e00*/  @!P5 IMAD.WIDE.U32 R10, R42, R10, R16 ;  /* 0x0000000a2a0ad225 */ /* 0x000fe200078e0010 */
[----:B------:R-:W-:Y:S02]  /*0e10*/  @!P3 IADD3.X R27, PT, PT, R40, R27, RZ, P0, !PT ;  /* 0x0000001b281bb210 */ /* 0x000fe400007fe4ff */
[----:B------:R-:W-:-:S02]  /*0e20*/  ISETP.NE.AND P6, PT, RZ, UR10, PT ;  /* 0x0000000aff007c0c */ /* 0x000fc4000bfc5270 */
[----:B------:R-:W-:Y:S02]  /*0e30*/  @!P4 IADD3 R24, P0, PT, R43, R24, RZ ;  /* 0x000000182b18c210 */ /* 0x000fe40007f1e0ff */
[----:B------:R-:W-:Y:S02]  /*0e40*/  @!P5 IADD3 R17, PT, PT, R11, R45, RZ ;  /* 0x0000002d0b11d210 */ /* 0x000fe40007ffe0ff */
[----:B------:R-:W-:Y:S02]  /*0e50*/  @!P4 IADD3.X R25, PT, PT, R44, R25, RZ, P0, !PT ;  /* 0x000000192c19c210 */ /* 0x000fe400007fe4ff */
[----:B0-----:R-:W-:Y:S02]  /*0e60*/  @!P4 IADD3 R32, P0, PT, R43, R32, RZ ;  /* 0x000000202b20c210 */ /* 0x001fe40007f1e0ff */
[----:B------:R-:W-:Y:S02]  /*0e70*/  @!P5 SHF.L.U32 R11, R10, 0x2, RZ ;  /* 0x000000020a0bd819 */ /* 0x000fe400000006ff */
[----:B------:R-:W-:Y:S01]  /*0e80*/  @!P4 IADD3.X R33, PT, PT, R44, R33, RZ, P0, !PT ;  /* 0x000000212c21c210 */ /* 0x000fe200007fe4ff */
[----:B------:R-:W0:Y:S01]  /*0e90*/  @P6 LDC.64 R40, c[0x0][0x3b0] ;  /* 0x0000ec00ff286b82 */ /* 0x000e220000000a00 */
[----:B------:R-:W-:-:S02]  /*0ea0*/  @!P5 SHF.L.U64.HI R10, R10, 0x2, R17 ;  /* 0x000000020a0ad819 */ /* 0x000fc40000010211 */
[C---:B-1----:R-:W-:Y:S02]  /*0eb0*/  @!P5 IADD3 R34, P0, PT, R11.reuse, R34, RZ ;  /* 0x000000220b22d210 */ /* 0x042fe40007f1e0ff */
[----:B------:R-:W-:Y:S02]  /*0ec0*/  IADD3 R39, PT, PT, R38, R39, RZ ;  /* 0x0000002726277210 */ /* 0x000fe40007ffe0ff */
[----:B------:R-:W-:Y:S02]  /*0ed0*/  @!P5 IADD3.X R35, PT, PT, R10, R35, RZ, P0, !PT ;  /* 0x000000230a23d210 */ /* 0x000fe400007fe4ff */
[----:B---3--:R-:W-:Y:S01]  /*0ee0*/  @!P5 IADD3 R36, P0, PT, R11, R36, RZ ;  /* 0x000000240b24d210 */ /* 0x008fe20007f1e0ff */
[----:B----4-:R-:W-:-:S03]  /*0ef0*/  IMAD.WIDE R14, R39, 0x2, R14 ;  /* 0x00000002270e7825 */ /* 0x010fc600078e020e */
[----:B------:R-:W-:Y:S02]  /*0f00*/  @!P5 IADD3.X R37, PT, PT, R10, R37, RZ, P0, !PT ;  /* 0x000000250a25d210 */ /* 0x000fe400007fe4ff */
[----:B------:R-:W-:Y:S01]  /*0f10*/  CS2R R10, SRZ ;  /* 0x00000000000a7805 */ /* 0x000fe2000001ff00 */
[----:B------:R-:W3:Y:S01]  /*0f20*/  LDG.E.U16 R68, desc[UR8][R14.64] ;  /* 0x000000080e447981 */ /* 0x000ee2000c1e1500 */
[----:B------:R-:W-:-:S03]  /*0f30*/  CS2R R16, SRZ ;  /* 0x0000000000107805 */ /* 0x000fc6000001ff00 */
[----:B------:R1:W4:Y:S04]  /*0f40*/  LDG.E.U16 R38, desc[UR8][R14.64+0x2] ;  /* 0x000002080e267981 */ /* 0x000328000c1e1500 */
[----:B------:R1:W5:Y:S04]  /*0f50*/  @!P1 LDG.E.64 R10, desc[UR8][R12.64] ;  /* 0x000000080c0a9981 */ /* 0x000368000c1e1b00 */
[----:B------:R0:W5:Y:S01]  /*0f60*/  @!P2 LDG.E.64 R16, desc[UR8][R18.64] ;  /* 0x000000081210a981 */ /* 0x000162000c1e1b00 */
[----:B-1----:R-:W-:Y:S02]  /*0f70*/  CS2R R14, SRZ ;  /* 0x00000000000e7805 */ /* 0x002fe4000001ff00 */
[----:B------:R-:W-:-:S04]  /*0f80*/  CS2R R12, SRZ ;  /* 0x00000000000c7805 */ /* 0x000fc8000001ff00 */
[----:B------:R1:W5:Y:S01]  /*0f90*/  @!P2 LDG.E.64 R14, desc[UR8][R20.64] ;  /* 0x00000008140ea981 */ /* 0x000362000c1e1b00 */
[----:B0-----:R-:W-:-:S03]  /*0fa0*/  CS2R R18, SRZ ;  /* 0x0000000000127805 */ /* 0x001fc6000001ff00 */
[----:B------:R0:W5:Y:S01]  /*0fb0*/  @!P1 LDG.E.64 R12, desc[UR8][R22.64] ;  /* 0x00000008160c9981 */ /* 0x000162000c1e1b00 */
[----:B------:R-:W-:-:S03]  /*0fc0*/  @P6 IMAD.WIDE R40, R39, 0x2, R40 ;  /* 0x0000000227286825 */ /* 0x000fc600078e0228 */
[----:B------:R0:W5:Y:S01]  /*0fd0*/  @!P3 LDG.E.64 R18, desc[UR8][R28.64] ;  /* 0x000000081c12b981 */ /* 0x000162000c1e1b00 */
[----:B-1----:R-:W-:-:S03]  /*0fe0*/  CS2R R20, SRZ ;  /* 0x0000000000147805 */ /* 0x002fc6000001ff00 */
[----:B------:R-:W4:Y:S01]  /*0ff0*/  @P6 LDG.E.U16 R39, desc[UR8][R40.64] ;  /* 0x0000000828276981 */ /* 0x000f22000c1e1500 */
[----:B0-----:R-:W-:-:S03]  /*1000*/  CS2R R22, SRZ ;  /* 0x0000000000167805 */ /* 0x001fc6000001ff00 */
[----:B------:R0:W5:Y:S01]  /*1010*/  @!P3 LDG.E.64 R20, desc[UR8][R26.64] ;  /* 0x000000081a14b981 */ /* 0x000162000c1e1b00 */
[----:B------:R-:W-:-:S03]  /*1020*/  CS2R R28, SRZ ;  /* 0x00000000001c7805 */ /* 0x000fc6000001ff00 */
[----:B------:R1:W5:Y:S04]  /*1030*/  @!P4 LDG.E.64 R22, desc[UR8][R24.64] ;  /* 0x000000081816c981 */ /* 0x000368000c1e1b00 */
[----:B------:R2:W4:Y:S01]  /*1040*/  @P6 LDG.E.U16 R40, desc[UR8][R40.64+0x2] ;  /* 0x0000020828286981 */ /* 0x000522000c1e1500 */
[----:B0-----:R-:W-:-:S03]  /*1050*/  CS2R R26, SRZ ;  /* 0x00000000001a7805 */ /* 0x001fc6000001ff00 */
[----:B------:R0:W5:Y:S01]  /*1060*/  @!P5 LDG.E.64 R28, desc[UR8][R36.64] ;  /* 0x00000008241cd981 */ /* 0x000162000c1e1b00 */
[----:B-1----:R-:W-:-:S03]  /*1070*/  CS2R R24, SRZ ;  /* 0x0000000000187805 */ /* 0x002fc6000001ff00 */
[----:B------:R0:W5:Y:S04]  /*1080*/  @!P5 LDG.E.64 R26, desc[UR8][R34.64] ;  /* 0x00000008221ad981 */ /* 0x000168000c1e1b00 */
[----:B------:R0:W5:Y:S01]  /*1090*/  @!P4 LDG.E.64 R24, desc[UR8][R32.64] ;  /* 0x000000082018c981 */ /* 0x000162000c1e1b00 */
[----:B------:R-:W-:Y:S01]  /*10a0*/  MOV R71, 0x3f800000 ;  /* 0x3f80000000477802 */ /* 0x000fe20000000f00 */
[----:B------:R-:W-:Y:S01]  /*10b0*/  UISETP.NE.AND UP0, UPT, UR10, URZ, UPT ;  /* 0x000000ff0a00728c */ /* 0x000fe2000bf05270 */
[----:B------:R-:W-:Y:S02]  /*10c0*/  MOV R70, RZ ;  /* 0x000000ff00467202 */ /* 0x000fe40000000f00 */
        /* <DEDUP_REMOVED lines=11> */
[----:B-----5:R-:W-:Y:S01]  /*1180*/  FADD.FTZ R32, -R8, R50 ;  /* 0x0000003208207221 */ /* 0x020fe20000010100 */
[----:B------:R-:W-:Y:S01]  /*1190*/  FMUL.FTZ R36, R48, R68 ;  /* 0x0000004430247220 */ /* 0x000fe20000410000 */
[----:B------:R-:W-:Y:S01]  /*11a0*/  FADD.FTZ R34, -R8, R51 ;  /* 0x0000003308227221 */ /* 0x000fe20000010100 */
[----:B------:R-:W-:Y:S01]  /*11b0*/  FMUL.FTZ R35, R49, R9 ;  /* 0x0000000931237220 */ /* 0x000fe20000410000 */
[-C--:B------:R-:W-:Y:S01]  /*11c0*/  FMUL.FTZ R33, R32, R71.reuse ;  /* 0x0000004720217220 */ /* 0x080fe20000410000 */
        /* <DEDUP_REMOVED lines=108> */
.L_x_1492:
[C---:B-----5:R-:W-:Y:S01]  /*1890*/  FADD.FTZ R32, -R8.reuse, R50 ;  /* 0x0000003208207221 */ /* 0x060fe20000010100 */
[C---:B------:R-:W-:Y:S01]  /*18a0*/  FADD.FTZ R40, -R8.reuse, R30 ;  /* 0x0000001e08287221 */ /* 0x040fe20000010100 */
[C---:B------:R-:W-:Y:S01]  /*18b0*/  FADD.FTZ R42, -R8.reuse, R31 ;  /* 0x0000001f082a7221 */ /* 0x040fe20000010100 */
[----:B------:R-:W-:Y:S01]  /*18c0*/  FADD.FTZ R44, -R8, R22 ;  /* 0x00000016082c7221 */ /* 0x000fe20000010100 */
[-C--:B------:R-:W-:Y:S01]  /*18d0*/  FMUL.FTZ R33, R32, R71.reuse ;  /* 0x0000004720217220 */ /* 0x080fe20000410000 */
        /* <DEDUP_REMOVED lines=251> */
.L_x_1493:
        /* <DEDUP_REMOVED lines=44> */
.L_x_1495:
[----:B------:R-:W-:Y:S05]  /*2b50*/  BSYNC.RECONVERGENT B0 ;  /* 0x0000000000007941 */ /* 0x000fea0003800200 */
.L_x_1494:
        /* <DEDUP_REMOVED lines=62> */
.L_x_1497:
[----:B------:R-:W-:Y:S05]  /*2f40*/  BSYNC.RECONVERGENT B0 ;  /* 0x0000000000007941 */ /* 0x000fea0003800200 */
.L_x_1496:
        /* <DEDUP_REMOVED lines=78> */
.L_x_1499:
[----:B------:R-:W-:Y:S05]  /*3430*/  BSYNC.RECONVERGENT B0 ;  /* 0x0000000000007941 */ /* 0x000fea0003800200 */
.L_x_1498:
        /* <DEDUP_REMOVED lines=29> */
.L_x_1501:
[----:B------:R-:W-:Y:S05]  /*3610*/  BSYNC.RECONVERGENT B0 ;  /* 0x0000000000007941 */ /* 0x000fea0003800200 */
.L_x_1500:
        /* <DEDUP_REMOVED lines=27> */
.L_x_1504:
[----:B------:R-:W2:Y:S04]  /*37d0*/  LDG.E.STRONG.GPU R34, desc[UR8][R32.64] ;  /* 0x0000000820227981 */ /* 0x000ea8000c1ef900 */
[----:B--2---:R-:W-:Y:S01]  /*37e0*/  CCTL.IVALL ;  /* 0x00000000ff00798f */ /* 0x004fe20002000000 */
[----:B------:R-:W-:Y:S05]  /*37f0*/  YIELD ;  /* 0x0000000000007946 */ /* 0x000fea0003800000 */
[----:B------:R-:W-:-:S13]  /*3800*/  ISETP.NE.AND P0, PT, R34, R39, PT ;  /* 0x000000272200720c */ /* 0x000fda0003f05270 */
[----:B------:R-:W-:Y:S05]  /*3810*/  @P0 BRA `(.L_x_1504) ;  /* 0xfffffffc00ec0947 */ /* 0x000fea000383ffff */
.L_x_1503:
        /* <DEDUP_REMOVED lines=16> */
.L_x_1506:
        /* <DEDUP_REMOVED lines=62> */
.L_x_1505:
        /* <DEDUP_REMOVED lines=38> */
.L_x_1507:
        /* <DEDUP_REMOVED lines=19> */
.L_x_1508:
        /* <DEDUP_REMOVED lines=9> */
.L_x_1509:
[----:B------:R-:W-:Y:S05]  /*4120*/  BSYNC.RECONVERGENT B0 ;  /* 0x0000000000007941 */ /* 0x000fea0003800200 */
.L_x_1502:
[----:B------:R-:W5:Y:S01]  /*4130*/  S2UR UR6, SR_CgaCtaId ;  /* 0x00000000000679c3 */ /* 0x000f620000008800 */
[----:B------:R-:W-:Y:S01]  /*4140*/  UMOV UR5, 0x400 ;  /* 0x0000040000057882 */ /* 0x000fe20000000000 */
[----:B------:R-:W0:Y:S01]  /*4150*/  LDCU.64 UR14, c[0x0][0x400] ;  /* 0x00008000ff0e77ac */ /* 0x000e220008000a00 */
[C---:B----4-:R-:W-:Y:S01]  /*4160*/  FADD.FTZ R40, -R8.reuse, R30 ;  /* 0x0000001e08287221 */ /* 0x050fe20000010100 */
[C---:B------:R-:W-:Y:S01]  /*4170*/  FADD.FTZ R42, -R8.reuse, R31 ;  /* 0x0000001f082a7221 */ /* 0x040fe20000010100 */
[C---:B------:R-:W-:Y:S01]  /*4180*/  FADD.FTZ R31, -R8.reuse, R14 ;  /* 0x0000000e081f7221 */ /* 0x040fe20000010100 */
[C---:B------:R-:W-:Y:S01]  /*4190*/  FADD.FTZ R50, -R8.reuse, R50 ;  /* 0x0000003208327221 */ /* 0x040fe20000010100 */
[C---:B------:R-:W-:Y:S01]  /*41a0*/  FADD.FTZ R38, -R8.reuse, R51 ;  /* 0x0000003308267221 */ /* 0x040fe20000010100 */
[----:B-1----:R-:W1:Y:S01]  /*41b0*/  LDC R34, c[0x0][0x41c] ;  /* 0x00010700ff227b82 */ /* 0x002e620000000800 */
        /* <DEDUP_REMOVED lines=14> */
[----:B------:R-:W-:Y:S01]  /*42a0*/  BAR.SYNC.DEFER_BLOCKING 0x0 ;  /* 0x0000000000007b1d */ /* 0x000fe20000010000 */
[----:B0-----:R-:W-:Y:S01]  /*42b0*/  ISETP.GE.U32.AND P1, PT, R66, UR14, PT ;  /* 0x0000000e42007c0c */ /* 0x001fe2000bf26070 */
[----:B------:R-:W-:Y:S01]  /*42c0*/  FADD.FTZ R34, -R8, R15 ;  /* 0x0000000f08227221 */ /* 0x000fe20000010100 */
[----:B------:R-:W-:Y:S01]  /*42d0*/  ISETP.GE.U32.AND P0, PT, R30, UR14, PT ;  /* 0x0000000e1e007c0c */ /* 0x000fe2000bf06070 */
[----:B------:R-:W-:Y:S01]  /*42e0*/  FADD.FTZ R8, -R8, R27 ;  /* 0x0000001b08087221 */ /* 0x000fe20000010100 */
[----:B------:R-:W-:Y:S01]  /*42f0*/  SHF.R.S32.HI R14, RZ, 0x1f, R30 ;  /* 0x0000001fff0e7819 */ /* 0x000fe2000001141e */
[----:B------:R-:W-:Y:S01]  /*4300*/  FMUL.FTZ R15, R50, R71 ;  /* 0x00000047320f7220 */ /* 0x000fe20000410000 */
        /* <DEDUP_REMOVED lines=25> */
.L_x_1510:
        /* <DEDUP_REMOVED lines=23> */
.L_x_1512:
[----:B------:R-:W-:Y:S05]  /*4610*/  BSYNC.RECONVERGENT B0 ;  /* 0x0000000000007941 */ /* 0x000fea0003800200 */
.L_x_1511:
        /* <DEDUP_REMOVED lines=19> */
.L_x_1513:
        /* <DEDUP_REMOVED lines=17> */
.L_x_1515:
[----:B------:R-:W-:Y:S05]  /*4860*/  BSYNC.RECONVERGENT B0 ;  /* 0x0000000000007941 */ /* 0x000fea0003800200 */
.L_x_1514:
        /* <DEDUP_REMOVED lines=21> */
.L_x_1516:
[----:B------:R-:W-:Y:S04]  /*49c0*/  BSSY.RECONVERGENT B0, `(.L_x_1517) ;  /* 0x0000013000007945 */ /* 0x000fe80003800200 */
[----:B------:R-:W-:Y:S05]  /*49d0*/  @P4 BRA `(.L_x_1518) ;  /* 0x0000000000444947 */ /* 0x000fea0003800000 */
[----:B------:R-:W1:Y:S01]  /*49e0*/  LDCU.64 UR12, c[0x0][0x3f8] ;  /* 0x00007f00ff0c77ac */ /* 0x000e620008000a00 */
[----:B------:R-:W-:Y:S01]  /*49f0*/  MOV R2, R76 ;  /* 0x0000004c00027202 */ /* 0x000fe20000000f00 */
[C-C-:B0-----:R-:W-:Y:S01]  /*4a00*/  FFMA.FTZ R15, R32.reuse, R27, R33.reuse ;  /* 0x0000001b200f7223 */ /* 0x141fe20000010021 */
[----:B------:R-:W-:Y:S01]  /*4a10*/  MOV R3, R75 ;  /* 0x0000004b00037202 */ /* 0x000fe20000000f00 */
[----:B------:R-:W0:Y:S01]  /*4a20*/  LDCU.64 UR16, c[0x0][0x380] ;  /* 0x00007000ff1077ac */ /* 0x000e220008000a00 */
[----:B------:R-:W-:-:S04]  /*4a30*/  FFMA.FTZ R22, R32, R38, R33 ;  /* 0x0000002620167223 */ /* 0x000fc80000010021 */
[----:B------:R-:W-:Y:S01]  /*4a40*/  FFMA.FTZ R22, R9, R25, -R22 ;  /* 0x0000001909167223 */ /* 0x000fe20000010816 */
[----:B-1----:R-:W-:Y:S02]  /*4a50*/  IMAD R14, R55, UR12, RZ ;  /* 0x0000000c370e7c24 */ /* 0x002fe4000f8e02ff */
[----:B------:R-:W-:-:S04]  /*4a60*/  IMAD.WIDE.U32 R2, R65, UR12, R2 ;  /* 0x0000000c41027c25 */ /* 0x000fc8000f8e0002 */
[----:B------:R-:W-:Y:S02]  /*4a70*/  IMAD R19, R65, UR13, R14 ;  /* 0x0000000d41137c24 */ /* 0x000fe4000f8e020e */
[----:B------:R-:W-:Y:S01]  /*4a80*/  FFMA.FTZ R14, R68, R24, -R15 ;  /* 0x00000018440e7223 */ /* 0x000fe2000001080f */
[----:B0-----:R-:W-:Y:S01]  /*4a90*/  LEA R18, P0, R2, UR16, 0x2 ;  /* 0x0000001002127c11 */ /* 0x001fe2000f8010ff */
[----:B------:R-:W-:Y:S01]  /*4aa0*/  FMUL.FTZ R15, R22, R71 ;  /* 0x00000047160f7220 */ /* 0x000fe20000410000 */
[----:B------:R-:W-:Y:S01]  /*4ab0*/  IADD3 R19, PT, PT, R3, R19, RZ ;  /* 0x0000001303137210 */ /* 0x000fe20007ffe0ff */
[----:B------:R-:W-:-:S03]  /*4ac0*/  FMUL.FTZ R14, R14, R71 ;  /* 0x000000470e0e7220 */ /* 0x000fc60000410000 */
[----:B------:R-:W-:-:S05]  /*4ad0*/  LEA.HI.X R19, R2, UR17, R19, 0x2, P0 ;  /* 0x0000001102137c11 */ /* 0x000fca00080f1413 */
[----:B------:R1:W-:Y:S02]  /*4ae0*/  STG.E.64 desc[UR8][R18.64], R14 ;  /* 0x0000000e12007986 */ /* 0x0003e4000c101b08 */
.L_x_1518:
[----:B------:R-:W-:Y:S05]  /*4af0*/  BSYNC.RECONVERGENT B0 ;  /* 0x0000000000007941 */ /* 0x000fea0003800200 */
.L_x_1517:
[----:B------:R-:W-:Y:S01]  /*4b00*/  UISETP.NE.AND UP0, UPT, UR10, URZ, UPT ;  /* 0x000000ff0a00728c */ /* 0x000fe2000bf05270 */
[-C--:B------:R-:W-:Y:S01]  /*4b10*/  FMUL.FTZ R38, R5, R71.reuse ;  /* 0x0000004705267220 */ /* 0x080fe20000410000 */
[----:B------:R-:W-:Y:S01]  /*4b20*/  IADD3 R5, PT, PT, R30, 0x30, RZ ;  /* 0x000000301e057810 */ /* 0x000fe20007ffe0ff */
[-C--:B------:R-:W-:Y:S01]  /*4b30*/  FMUL.FTZ R3, R4, R71.reuse ;  /* 0x0000004704037220 */ /* 0x080fe20000410000 */
[----:B------:R-:W-:Y:S01]  /*4b40*/  IADD3 R23, PT, PT, R30, 0x40, RZ ;  /* 0x000000401e177810 */ /* 0x000fe20007ffe0ff */
[-C--:B01----:R-:W-:Y:S01]  /*4b50*/  FMUL.FTZ R14, R10, R71.reuse ;  /* 0x000000470a0e7220 */ /* 0x083fe20000410000 */
        /* <DEDUP_REMOVED lines=9> */
[--C-:B------:R-:W-:Y:S01]  /*4bf0*/  FFMA.FTZ R43, R32, R3, R33.reuse ;  /* 0x00000003202b7223 */ /* 0x100fe20000010021 */
[----:B------:R-:W-:Y:S01]  /*4c00*/  IADD3 R30, PT, PT, R30, 0x70, RZ ;  /* 0x000000701e1e7810 */ /* 0x000fe20007ffe0ff */
[C-C-:B------:R-:W-:Y:S01]  /*4c10*/  FFMA.FTZ R4, R32.reuse, R38, R33.reuse ;  /* 0x0000002620047223 */ /* 0x140fe20000010021 */
[----:B------:R-:W-:Y:S01]  /*4c20*/  ISETP.GE.U32.AND P3, PT, R5, UR14, PT ;  /* 0x0000000e05007c0c */ /* 0x000fe2000bf66070 */
[C-C-:B------:R-:W-:Y:S01]  /*4c30*/  FFMA.FTZ R25, R32.reuse, R14, R33.reuse ;  /* 0x0000000e20197223 */ /* 0x140fe20000010021 */
[----:B------:R-:W-:Y:S01]  /*4c40*/  ISETP.GE.U32.AND P4, PT, R23, UR14, PT ;  /* 0x0000000e17007c0c */ /* 0x000fe2000bf86070 */
[C---:B------:R-:W-:Y:S01]  /*4c50*/  FFMA.FTZ R26, R32.reuse, R22, R33 ;  /* 0x00000016201a7223 */ /* 0x040fe20000010021 */
[----:B------:R-:W-:Y:S01]  /*4c60*/  SHF.R.S32.HI R2, RZ, 0x1f, R5 ;  /* 0x0000001fff027819 */ /* 0x000fe20000011405 */
[C---:B------:R-:W-:Y:S01]  /*4c70*/  FFMA.FTZ R19, R32.reuse, R31, R33 ;  /* 0x0000001f20137223 */ /* 0x040fe20000010021 */
[----:B------:R-:W-:Y:S01]  /*4c80*/  SHF.R.S32.HI R24, RZ, 0x1f, R23 ;  /* 0x0000001fff187819 */ /* 0x000fe20000011417 */
[C-C-:B------:R-:W-:Y:S01]  /*4c90*/  FFMA.FTZ R18, R32.reuse, R34, R33.reuse ;  /* 0x0000002220127223 */ /* 0x140fe20000010021 */
[C-C-:B------:R-:W-:Y:S01]  /*4ca0*/  FFMA.FTZ R11, R32.reuse, R35, R33.reuse ;  /* 0x00000023200b7223 */ /* 0x140fe20000010021 */
[C-C-:B------:R-:W-:Y:S01]  /*4cb0*/  FFMA.FTZ R10, R32.reuse, R36, R33.reuse ;  /* 0x00000024200a7223 */ /* 0x140fe20000010021 */
[--C-:B------:R-:W-:Y:S01]  /*4cc0*/  FFMA.FTZ R15, R32, R37, R33.reuse ;  /* 0x00000025200f7223 */ /* 0x100fe20000010021 */
[----:B------:R-:W-:Y:S01]  /*4cd0*/  ISETP.GE.AND.EX P0, PT, R54, UR15, PT, P0 ;  /* 0x0000000f36007c0c */ /* 0x000fe2000bf06300 */
[----:B------:R-:W-:Y:S01]  /*4ce0*/  FFMA.FTZ R32, R32, R8, R33 ;  /* 0x0000000820207223 */ /* 0x000fe20000010021 */
[----:B------:R-:W-:-:S02]  /*4cf0*/  ISETP.GE.AND.EX P1, PT, R0, UR15, PT, P1 ;  /* 0x0000000f00007c0c */ /* 0x000fc4000bf26310 */
[----:B------:R-:W-:Y:S02]  /*4d00*/  ISETP.GE.U32.AND P2, PT, R30, UR14, PT ;  /* 0x0000000e1e007c0c */ /* 0x000fe4000bf46070 */
        /* <DEDUP_REMOVED lines=21> */
.L_x_1519:
        /* <DEDUP_REMOVED lines=17> */
.L_x_1521:
[----:B------:R-:W-:Y:S05]  /*4f70*/  BSYNC.RECONVERGENT B0 ;  /* 0x0000000000007941 */ /* 0x000fea0003800200 */
.L_x_1520:
        /* <DEDUP_REMOVED lines=19> */
.L_x_1522:
        /* <DEDUP_REMOVED lines=17> */
.L_x_1524:
[----:B------:R-:W-:Y:S05]  /*51c0*/  BSYNC.RECONVERGENT B0 ;  /* 0x0000000000007941 */ /* 0x000fea0003800200 */
.L_x_1523:
        /* <DEDUP_REMOVED lines=19> */
.L_x_1525:
        /* <DEDUP_REMOVED lines=17> */
.L_x_1527:
[----:B------:R-:W-:Y:S05]  /*5410*/  BSYNC.RECONVERGENT B0 ;  /* 0x0000000000007941 */ /* 0x000fea0003800200 */
.L_x_1526:
[----:B------:R-:W-:Y:S05]  /*5420*/  BRA.U !UP0, `(.L_x_1528) ;  /* 0x0000000108487547 */ /* 0x000fea000b800000 */
[----:B------:R-:W-:Y:S01]  /*5430*/  FFMA.FTZ R35, R68, R35, R70 ;  /* 0x0000002344237223 */ /* 0x000fe20000010046 */
[----:B------:R-:W-:-:S03]  /*5440*/  FFMA.FTZ R36, R9, R36, R69 ;  /* 0x0000002409247223 */ /* 0x000fc60000010045 */
[----:B------:R-:W-:Y:S01]  /*5450*/  FMUL.FTZ R2, R35, -1.4426950216293334961 ;  /* 0xbfb8aa3b23027820 */ /* 0x000fe20000410000 */
[----:B01----:R-:W-:-:S05]  /*5460*/  FMUL.FTZ R4, R36, -1.4426950216293334961 ;  /* 0xbfb8aa3b24047820 */ /* 0x003fca0000410000 */
        /* <DEDUP_REMOVED lines=14> */
.L_x_1528:
[----:B------:R-:W-:Y:S01]  /*5550*/  BSSY.RECONVERGENT B0, `(.L_x_1529) ;  /* 0x0000012000007945 */ /* 0x000fe20003800200 */
[----:B------:R-:W-:Y:S01]  /*5560*/  FFMA.FTZ R20, R68, R20, -R11 ;  /* 0x0000001444147223 */ /* 0x000fe2000001080b */
[----:B------:R-:W-:Y:S01]  /*5570*/  SHF.R.S32.HI R11, RZ, 0x1f, R30 ;  /* 0x0000001fff0b7819 */ /* 0x000fe2000001141e */
[----:B------:R-:W-:Y:S01]  /*5580*/  FFMA.FTZ R10, R9, R21, -R10 ;  /* 0x00000015090a7223 */ /* 0x000fe2000001080a */
[----:B------:R-:W-:Y:S06]  /*5590*/  @P1 BRA `(.L_x_1530) ;  /* 0x0000000000341947 */ /* 0x000fec0003800000 */
[----:B------:R-:W0:Y:S01]  /*55a0*/  LDCU.64 UR12, c[0x0][0x3f8] ;  /* 0x00007f00ff0c77ac */ /* 0x000e220008000a00 */
[----:B------:R-:W-:Y:S01]  /*55b0*/  MOV R2, R76 ;  /* 0x0000004c00027202 */ /* 0x000fe20000000f00 */
[----:B------:R-:W-:Y:S01]  /*55c0*/  FMUL.FTZ R20, R20, R71 ;  /* 0x0000004714147220 */ /* 0x000fe20000410000 */
[----:B------:R-:W-:Y:S01]  /*55d0*/  MOV R3, R75 ;  /* 0x0000004b00037202 */ /* 0x000fe20000000f00 */
[----:B------:R-:W2:Y:S01]  /*55e0*/  LDCU.64 UR16, c[0x0][0x380] ;  /* 0x00007000ff1077ac */ /* 0x000ea20008000a00 */
[----:B------:R-:W-:Y:S01]  /*55f0*/  FMUL.FTZ R21, R10, R71 ;  /* 0x000000470a157220 */ /* 0x000fe20000410000 */
[----:B0-----:R-:W-:Y:S02]  /*5600*/  IMAD R6, R0, UR12, RZ ;  /* 0x0000000c00067c24 */ /* 0x001fe4000f8e02ff */
[----:B-1----:R-:W-:-:S04]  /*5610*/  IMAD.WIDE.U32 R4, R63, UR12, R2 ;  /* 0x0000000c3f047c25 */ /* 0x002fc8000f8e0002 */
[----:B------:R-:W-:Y:S01]  /*5620*/  IMAD R3, R63, UR13, R6 ;  /* 0x0000000d3f037c24 */ /* 0x000fe2000f8e0206 */
[----:B--2---:R-:W-:-:S04]  /*5630*/  LEA R2, P0, R4, UR16, 0x2 ;  /* 0x0000001004027c11 */ /* 0x004fc8000f8010ff */
[----:B------:R-:W-:-:S04]  /*5640*/  IADD3 R3, PT, PT, R5, R3, RZ ;  /* 0x0000000305037210 */ /* 0x000fc80007ffe0ff */
[----:B------:R-:W-:-:S05]  /*5650*/  LEA.HI.X R3, R4, UR17, R3, 0x2, P0 ;  /* 0x0000001104037c11 */ /* 0x000fca00080f1403 */
[----:B------:R2:W-:Y:S02]  /*5660*/  STG.E.64 desc[UR8][R2.64], R20 ;  /* 0x0000001402007986 */ /* 0x0005e4000c101b08 */
.L_x_1530:
[----:B------:R-:W-:Y:S05]  /*5670*/  BSYNC.RECONVERGENT B0 ;  /* 0x0000000000007941 */ /* 0x000fea0003800200 */
.L_x_1529:
[----:B------:R-:W-:Y:S05]  /*5680*/  BRA.U !UP0, `(.L_x_1531) ;  /* 0x0000000108487547 */ /* 0x000fea000b800000 */
[----:B------:R-:W-:Y:S01]  /*5690*/  FFMA.FTZ R37, R68, R37, R70 ;  /* 0x0000002544257223 */ /* 0x000fe20000010046 */
[----:B------:R-:W-:-:S03]  /*56a0*/  FFMA.FTZ R8, R9, R8, R69 ;  /* 0x0000000809087223 */ /* 0x000fc60000010045 */
[----:B--2---:R-:W-:Y:S01]  /*56b0*/  FMUL.FTZ R2, R37, -1.4426950216293334961 ;  /* 0xbfb8aa3b25027820 */ /* 0x004fe20000410000 */
        /* <DEDUP_REMOVED lines=15> */
.L_x_1531:
[----:B------:R-:W-:Y:S01]  /*57b0*/  ISETP.GE.AND.EX P2, PT, R11, UR15, PT, P2 ;  /* 0x0000000f0b007c0c */ /* 0x000fe2000bf46320 */
[----:B------:R-:W-:Y:S01]  /*57c0*/  FFMA.FTZ R28, R68, R28, -R15 ;  /* 0x0000001c441c7223 */ /* 0x000fe2000001080f */
[----:B------:R-:W-:Y:S01]  /*57d0*/  FFMA.FTZ R32, R9, R29, -R32 ;  /* 0x0000001d09207223 */ /* 0x000fe20000010820 */
[----:B------:R-:W-:Y:S02]  /*57e0*/  BSSY.RECONVERGENT B0, `(.L_x_1532) ;  /* 0x000000e000007945 */ /* 0x000fe40003800200 */
[-C--:B------:R-:W-:Y:S01]  /*57f0*/  FMUL.FTZ R28, R28, R71.reuse ;  /* 0x000000471c1c7220 */ /* 0x080fe20000410000 */
[----:B------:R-:W-:-:S07]  /*5800*/  FMUL.FTZ R29, R32, R71 ;  /* 0x00000047201d7220 */ /* 0x000fce0000410000 */
[----:B------:R-:W-:Y:S05]  /*5810*/  @P2 BRA `(.L_x_1533) ;  /* 0x0000000000282947 */ /* 0x000fea0003800000 */
[----:B------:R-:W3:Y:S01]  /*5820*/  LDCU.64 UR12, c[0x0][0x3f8] ;  /* 0x00007f00ff0c77ac */ /* 0x000ee20008000a00 */
[----:B------:R-:W-:Y:S01]  /*5830*/  MOV R74, R76 ;  /* 0x0000004c004a7202 */ /* 0x000fe20000000f00 */
[----:B------:R-:W2:Y:S01]  /*5840*/  LDCU.64 UR14, c[0x0][0x380] ;  /* 0x00007000ff0e77ac */ /* 0x000ea20008000a00 */
[----:B---3--:R-:W-:-:S03]  /*5850*/  IMAD R11, R11, UR12, RZ ;  /* 0x0000000c0b0b7c24 */ /* 0x008fc6000f8e02ff */
[----:B------:R-:W-:-:S04]  /*5860*/  IMAD.WIDE.U32 R74, R30, UR12, R74 ;  /* 0x0000000c1e4a7c25 */ /* 0x000fc8000f8e004a */
[----:B------:R-:W-:Y:S01]  /*5870*/  IMAD R11, R30, UR13, R11 ;  /* 0x0000000d1e0b7c24 */ /* 0x000fe2000f8e020b */
[----:B--2---:R-:W-:-:S04]  /*5880*/  LEA R2, P0, R74, UR14, 0x2 ;  /* 0x0000000e4a027c11 */ /* 0x004fc8000f8010ff */
[----:B------:R-:W-:-:S04]  /*5890*/  IADD3 R11, PT, PT, R75, R11, RZ ;  /* 0x0000000b4b0b7210 */ /* 0x000fc80007ffe0ff */
[----:B------:R-:W-:-:S05]  /*58a0*/  LEA.HI.X R3, R74, UR15, R11, 0x2, P0 ;  /* 0x0000000f4a037c11 */ /* 0x000fca00080f140b */
[----:B------:R3:W-:Y:S02]  /*58b0*/  STG.E.64 desc[UR8][R2.64], R28 ;  /* 0x0000001c02007986 */ /* 0x0007e4000c101b08 */
.L_x_1533:
[----:B------:R-:W-:Y:S05]  /*58c0*/  BSYNC.RECONVERGENT B0 ;  /* 0x0000000000007941 */ /* 0x000fea0003800200 */
.L_x_1532:
[----:B------:R-:W-:Y:S02]  /*58d0*/  IADD3 R60, PT, PT, R57, R60, RZ ;  /* 0x0000003c393c7210 */ /* 0x000fe40007ffe0ff */
[----:B------:R-:W-:Y:S02]  /*58e0*/  IADD3 R61, PT, PT, R61, 0x1, RZ ;  /* 0x000000013d3d7810 */ /* 0x000fe40007ffe0ff */
[----:B------:R-:W-:-:S13]  /*58f0*/  ISETP.GE.AND P0, PT, R60, UR4, PT ;  /* 0x000000043c007c0c */ /* 0x000fda000bf06270 */
[----:B------:R-:W-:Y:S05]  /*5900*/  @!P0 BRA `(.L_x_1534) ;  /* 0xffffffa800408947 */ /* 0x000fea000383ffff */
.L_x_1491:
[----:B01----:R-:W0:Y:S01]  /*5910*/  LDC R4, c[0x0][0x370] ;  /* 0x0000dc00ff047b82 */ /* 0x003e220000000800 */
[----:B------:R-:W-:Y:S01]  /*5920*/  ISETP.NE.AND P2, PT, R59, RZ, PT ;  /* 0x000000ff3b00720c */ /* 0x000fe20003f45270 */
[----:B------:R-:W-:Y:S06]  /*5930*/  BSSY.RECONVERGENT B0, `(.L_x_1535) ;  /* 0x0000011000007945 */ /* 0x000fec0003800200 */
[----:B------:R-:W1:Y:S08]  /*5940*/  LDC R7, c[0x0][0x374] ;  /* 0x0000dd00ff077b82 */ /* 0x000e700000000800 */
[----:B--23--:R-:W2:Y:S01]  /*5950*/  LDC.64 R2, c[0x0][0x3c8] ;  /* 0x0000f200ff027b82 */ /* 0x00cea20000000a00 */
[----:B0-----:R-:W-:-:S02]  /*5960*/  ISETP.NE.AND P1, PT, R4, 0x1, PT ;  /* 0x000000010400780c */ /* 0x001fc40003f25270 */
[----:B------:R-:W-:Y:S02]  /*5970*/  IADD3 R6, PT, PT, R4, -0x1, RZ ;  /* 0xffffffff04067810 */ /* 0x000fe40007ffe0ff */
[C---:B-1----:R-:W-:Y:S02]  /*5980*/  IADD3 R5, PT, PT, R7.reuse, -0x1, RZ ;  /* 0xffffffff07057810 */ /* 0x042fe40007ffe0ff */
[----:B------:R-:W-:Y:S02]  /*5990*/  SHF.L.U32 R0, R7, 0x1, RZ ;  /* 0x0000000107007819 */ /* 0x000fe400000006ff */
[----:B------:R-:W-:Y:S02]  /*59a0*/  ISETP.NE.AND P0, PT, R58, R5, PT ;  /* 0x000000053a00720c */ /* 0x000fe40003f05270 */
[----:B------:R-:W-:Y:S02]  /*59b0*/  SEL R5, R0, RZ, P1 ;  /* 0x000000ff00057207 */ /* 0x000fe40000800000 */
[----:B------:R-:W-:-:S03]  /*59c0*/  ISETP.NE.OR P0, PT, R6, UR7, P0 ;  /* 0x0000000706007c0c */ /* 0x000fc60008705670 */
[----:B--2---:R-:W-:Y:S01]  /*59d0*/  IMAD.WIDE.U32 R2, R5, 0x4, R2 ;  /* 0x0000000405027825 */ /* 0x004fe200078e0002 */
[----:B------:R-:W-:Y:S09]  /*59e0*/  @P2 BRA `(.L_x_1536) ;  /* 0x0000000000142947 */ /* 0x000ff20003800000 */
[----:B------:R-:W-:Y:S01]  /*59f0*/  HFMA2 R5, -RZ, RZ, 0, 5.9604644775390625e-08 ;  /* 0x00000001ff057431 */ /* 0x000fe200000001ff */
[----:B------:R-:W-:Y:S06]  /*5a00*/  MEMBAR.ALL.GPU ;  /* 0x0000000000007992 */ /* 0x000fec000000a000 */
[----:B------:R-:W-:-:S00]  /*5a10*/  ERRBAR ;  /* 0x00000000000079ab */ /* 0x000fc00000000000 */
[----:B------:R-:W-:Y:S06]  /*5a20*/  CGAERRBAR ;  /* 0x00000000000075ab */ /* 0x000fec0000000000 */
[----:B------:R0:W-:Y:S02]  /*5a30*/  REDG.E.ADD.S32.STRONG.GPU desc[UR8][R2.64], R5 ;  /* 0x000000050200798e */ /* 0x0001e4000c12e308 */
.L_x_1536:
[----:B------:R-:W-:Y:S05]  /*5a40*/  BSYNC.RECONVERGENT B0 ;  /* 0x0000000000007941 */ /* 0x000fea0003800200 */
.L_x_1535:
[----:B------:R-:W-:Y:S05]  /*5a50*/  @P0 EXIT ;  /* 0x000000000000094d */ /* 0x000fea0003800000 */
[----:B------:R-:W-:Y:S05]  /*5a60*/  @P2 BRA `(.L_x_1537) ;  /* 0x0000000000202947 */ /* 0x000fea0003800000 */
[----:B------:R-:W-:-:S05]  /*5a70*/  IMAD R0, R4, R7, RZ ;  /* 0x0000000704007224 */ /* 0x000fca00078e02ff */
[----:B------:R-:W-:-:S13]  /*5a80*/  ISETP.NE.AND P0, PT, R0, -0x1, PT ;  /* 0xffffffff0000780c */ /* 0x000fda0003f05270 */
[----:B------:R-:W-:Y:S05]  /*5a90*/  @!P0 BRA `(.L_x_1537) ;  /* 0x0000000000148947 */ /* 0x000fea0003800000 */
.L_x_1538:
[----:B0-----:R-:W2:Y:S04]  /*5aa0*/  LDG.E.STRONG.GPU R5, desc[UR8][R2.64] ;  /* 0x0000000802057981 */ /* 0x001ea8000c1ef900 */
[----:B--2---:R-:W-:Y:S01]  /*5ab0*/  CCTL.IVALL ;  /* 0x00000000ff00798f */ /* 0x004fe20002000000 */
[----:B------:R-:W-:Y:S05]  /*5ac0*/  YIELD ;  /* 0x0000000000007946 */ /* 0x000fea0003800000 */
[----:B------:R-:W-:-:S13]  /*5ad0*/  ISETP.NE.AND P0, PT, R5, R0, PT ;  /* 0x000000000500720c */ /* 0x000fda0003f05270 */
[----:B------:R-:W-:Y:S05]  /*5ae0*/  @P0 BRA `(.L_x_1538) ;  /* 0xfffffffc00ec0947 */ /* 0x000fea000383ffff */
.L_x_1537:
        /* <DEDUP_REMOVED lines=74> */
.L_x_1541:
        /* <DEDUP_REMOVED lines=14> */
[----:B------:R-:W-:-:S04]  /*6070*/  IADD3 R16, P1, PT, R16, 0x1, RZ ;  /* 0x0000000110107810 */ /* 0x000fc80007f3e0ff */
[----:B------:R-:W-:Y:S02]  /*6080*/  IADD3.X R18, PT, PT, RZ, R18, RZ, P1, !PT ;  /* 0x00000012ff127210 */ /* 0x000fe40000ffe4ff */
[----:B------:R-:W-:-:S04]  /*6090*/  ISETP.NE.U32.AND P1, PT, R16, RZ, PT ;  /* 0x000000ff1000720c */ /* 0x000fc80003f25070 */
[----:B------:R-:W-:Y:S02]  /*60a0*/  ISETP.NE.AND.EX P1, PT, R18, RZ, PT, P1 ;  /* 0x000000ff1200720c */ /* 0x000fe40003f25310 */
[----:B------:R-:W-:Y:S02]  /*60b0*/  IADD3 R25, P2, PT, R25, 0xc00, RZ ;  /* 0x00000c0019197810 */ /* 0x000fe40007f5e0ff */
[----:B------:R-:W-:Y:S02]  /*60c0*/  IADD3 R22, P3, PT, R22, 0xc00, RZ ;  /* 0x00000c0016167810 */ /* 0x000fe40007f7e0ff */
[----:B------:R-:W-:Y:S02]  /*60d0*/  IADD3.X R24, PT, PT, RZ, R24, RZ, P2, !PT ;  /* 0x00000018ff187210 */ /* 0x000fe400017fe4ff */
[----:B--2---:R-:W-:Y:S02]  /*60e0*/  F2FP.BF16.F32.PACK_AB R17, R9, R6 ;  /* 0x000000060911723e */ /* 0x004fe400000010ff */
[----:B------:R-:W-:-:S02]  /*60f0*/  MOV R6, R20 ;  /* 0x0000001400067202 */ /* 0x000fc40000000f00 */
[-C--:B------:R-:W-:Y:S02]  /*6100*/  MOV R9, R23.reuse ;  /* 0x0000001700097202 */ /* 0x080fe40000000f00 */
[----:B---3--:R-:W-:Y:S01]  /*6110*/  F2FP.BF16.F32.PACK_AB R19, R15, R12 ;  /* 0x0000000c0f13723e */ /* 0x008fe200000010ff */
[----:B------:R0:W-:Y:S04]  /*6120*/  STG.E desc[UR8][R6.64], R17 ;  /* 0x0000001106007986 */ /* 0x0001e8000c101908 */
[----:B------:R0:W-:Y:S01]  /*6130*/  STG.E desc[UR8][R8.64], R19 ;  /* 0x0000001308007986 */ /* 0x0001e2000c101908 */
[----:B------:R-:W-:Y:S02]  /*6140*/  IADD3 R20, P4, PT, R20, 0xc00, RZ ;  /* 0x00000c0014147810 */ /* 0x000fe40007f9e0ff */
[----:B------:R-:W-:-:S02]  /*6150*/  IADD3.X R23, PT, PT, RZ, R23, RZ, P3, !PT ;  /* 0x00000017ff177210 */ /* 0x000fc40001ffe4ff */
[----:B------:R-:W-:Y:S01]  /*6160*/  IADD3.X R21, PT, PT, RZ, R21, RZ, P4, !PT ;  /* 0x00000015ff157210 */ /* 0x000fe200027fe4ff */
[----:B------:R-:W-:Y:S08]  /*6170*/  @P1 BRA `(.L_x_1541) ;  /* 0xfffffffc00841947 */ /* 0x000ff0000383ffff */
.L_x_1540:
[----:B------:R-:W-:Y:S05]  /*6180*/  BSYNC.RECONVERGENT B0 ;  /* 0x0000000000007941 */ /* 0x000fea0003800200 */
.L_x_1539:
        /* <DEDUP_REMOVED lines=10> */
.L_x_1542:
        /* <DEDUP_REMOVED lines=87> */
.L_x_1543:
        /* <DEDUP_REMOVED lines=14> */
.L_x_4522:


//--------------------- .text._Z35group_norm_nhwc_bwd_one_pass_kernelI11Fp32IOBf16WLi256ELi96ELi768EEv26Group_norm_nhwc_bwd_params --------------------------
	.section	.text._Z35group_norm_nhwc_bwd_one_pass_kernelI11Fp32IOBf16WLi256ELi96ELi768EEv26Group_norm_nhwc_bwd_params,"ax",@progbits
	.align	128
        .global         _Z35group_norm_nhwc_bwd_one_pass_kernelI11Fp32IOBf16WLi256ELi96ELi768EEv26Group_norm_nhwc_bwd_params
        .type           _Z35group_norm_nhwc_bwd_one_pass_kernelI11Fp32IOBf16WLi256ELi96ELi768EEv26Group_norm_nhwc_bwd_params,@function
        .size           _Z35group_norm_nhwc_bwd_one_pass_kernelI11Fp32IOBf16WLi256ELi96ELi768EEv26Group_norm_nhwc_bwd_params,(.L_x_4523 - _Z35group_norm_nhwc_bwd_one_pass_kernelI11Fp32IOBf16WLi256ELi96ELi768EEv26Group_norm_nhwc_bwd_params)
        .other          _Z35group_norm_nhwc_bwd_one_pass_kernelI11Fp32IOBf16WLi256ELi96ELi768EEv26Group_norm_nhwc_bwd_params,@"STO_CUDA_ENTRY STV_DEFAULT"
_Z35group_norm_nhwc_bwd_one_pass_kernelI11Fp32IOBf16WLi256ELi96ELi768EEv26Group_norm_nhwc_bwd_params:
.text._Z35group_norm_nhwc_bwd_one_pass_kernelI11Fp32IOBf16WLi256ELi96ELi768EEv26Group_norm_nhwc_bwd_params:
        /* <DEDUP_REMOVED lines=24> */
.L_x_1611:
[----:B--2---:R-:W2:Y:S01]  /*0180*/  LDL R5, [R1+0x2c] ;  /* 0x00002c0001057983 */ /* 0x004ea20000100800 */
[----:B-1----:R-:W1:Y:S01]  /*0190*/  LDCU UR15, c[0x0][0x410] ;  /* 0x00008200ff0f77ac */ /* 0x002e620008000800 */
[----:B---3--:R-:W-:Y:S01]  /*01a0*/  IABS R3, UR5 ;  /* 0x0000000500037c13 */ /* 0x008fe20008000000 */
[----:B0-----:R-:W2:Y:S01]  /*01b0*/  LDC R4, c[0x0][0x41c] ;  /* 0x00010700ff047b82 */ /* 0x001ea20000000800 */
[----:B------:R-:W3:Y:S01]  /*01c0*/  LDL.LU R6, [R1+0x28] ;  /* 0x0000280001067983 */ /* 0x000ee20000300800 */
[----:B------:R-:W-:Y:S01]  /*01d0*/  UMOV UR6, URZ ;  /* 0x000000ff00067c82 */ /* 0x000fe20008000000 */
[----:B------:R-:W-:Y:S01]  /*01e0*/  R2UR UR10, R3 ;  /* 0x00000000030a72ca */ /* 0x000fe200000e0000 */
[----:B------:R-:W0:Y:S01]  /*01f0*/  LDCU.128 UR16, c[0x0][0x400] ;  /* 0x00008000ff1077ac */ /* 0x000e220008000c00 */
[----:B------:R-:W-:Y:S01]  /*0200*/  CS2R R34, SRZ ;  /* 0x0000000000227805 */ /* 0x000fe2000001ff00 */
[----:B------:R-:W-:Y:S01]  /*0210*/  UISETP.GE.AND UP4, UPT, UR5, URZ, UPT ;  /* 0x000000ff0500728c */ /* 0x000fe2000bf86270 */
[----:B-1----:R-:W-:Y:S01]  /*0220*/  MOV R0, UR15 ;  /* 0x0000000f00007c02 */ /* 0x002fe20008000f00 */
[----:B------:R-:W-:-:S02]  /*0230*/  ULOP3.LUT UR11, UR5, UR15, URZ, 0x3c, !UPT ;  /* 0x0000000f050b7292 */ /* 0x000fc4000f8e3cff */
[----:B------:R-:W-:Y:S01]  /*0240*/  UISETP.NE.AND UP0, UPT, UR15, URZ, UPT ;  /* 0x000000ff0f00728c */ /* 0x000fe2000bf05270 */
[----:B------:R-:W-:Y:S01]  /*0250*/  IABS R0, R0 ;  /* 0x0000000000007213 */ /* 0x000fe20000000000 */
[----:B------:R-:W-:Y:S01]  /*0260*/  UISETP.GE.AND UP5, UPT, UR11, URZ, UPT ;  /* 0x000000ff0b00728c */ /* 0x000fe2000bfa6270 */
[----:B0-----:R-:W-:Y:S02]  /*0270*/  MOV R7, UR18 ;  /* 0x0000001200077c02 */ /* 0x001fe40008000f00 */
[----:B------:R-:W-:-:S13]  /*0280*/  R2UR UR14, R0 ;  /* 0x00000000000e72ca */ /* 0x000fda00000e0000 */
[----:B------:R-:W0:Y:S08]  /*0290*/  I2F.RP R0, UR14 ;  /* 0x0000000e00007d06 */ /* 0x000e300008209400 */
[----:B0-----:R-:W0:Y:S02]  /*02a0*/  MUFU.RCP R0, R0 ;  /* 0x0000000000007308 */ /* 0x001e240000001000 */
[----:B0-----:R-:W-:-:S06]  /*02b0*/  IADD3 R2, PT, PT, R0, 0xffffffe, RZ ;  /* 0x0ffffffe00027810 */ /* 0x001fcc0007ffe0ff */
[----:B------:R-:W0:Y:S02]  /*02c0*/  F2I.FTZ.U32.TRUNC.NTZ R2, R2 ;  /* 0x0000000200027305 */ /* 0x000e24000021f000 */
[----:B0-----:R-:W-:-:S13]  /*02d0*/  R2UR UR7, R2 ;  /* 0x00000000020772ca */ /* 0x001fda00000e0000 */
        /* <DEDUP_REMOVED lines=8> */
[----:B------:R-:W-:-:S11]  /*0360*/  UISETP.GT.U32.AND UP2, UPT, UR14, UR7, UPT ;  /* 0x000000070e00728c */ /* 0x000fd6000bf44070 */
[----:B------:R-:W-:Y:S02]  /*0370*/  @!UP2 UIADD3 UR7, UPT, UPT, UR7, -UR14, URZ ;  /* 0x8000000e0707a290 */ /* 0x000fe4000fffe0ff */
[----:B------:R-:W-:Y:S02]  /*0380*/  @!UP2 UIADD3 UR9, UPT, UPT, UR9, 0x1, URZ ;  /* 0x000000010909a890 */ /* 0x000fe4000fffe0ff */
[----:B------:R-:W-:Y:S02]  /*0390*/  UIADD3 UR8, UPT, UPT, UR7, -UR14, URZ ;  /* 0x8000000e07087290 */ /* 0x000fe4000fffe0ff */
[----:B------:R-:W-:Y:S02]  /*03a0*/  UISETP.GT.U32.AND UP3, UPT, UR14, UR7, UPT ;  /* 0x000000070e00728c */ /* 0x000fe4000bf64070 */
[----:B------:R-:W-:Y:S02]  /*03b0*/  UISETP.GE.U32.AND UP1, UPT, UR7, UR14, UPT ;  /* 0x0000000e0700728c */ /* 0x000fe4000bf26070 */
[----:B------:R-:W-:-:S04]  /*03c0*/  USEL UR7, UR8, UR7, !UP3 ;  /* 0x0000000708077287 */ /* 0x000fc8000d800000 */
[----:B------:R-:W-:-:S04]  /*03d0*/  @!UP4 UIADD3 UR7, UPT, UPT, -UR7, URZ, URZ ;  /* 0x000000ff0707c290 */ /* 0x000fc8000fffe1ff */
[----:B------:R-:W-:Y:S02]  /*03e0*/  USEL UR11, UR10, UR7, !UP0 ;  /* 0x000000070a0b7287 */ /* 0x000fe4000c000000 */
[----:B------:R-:W-:Y:S02]  /*03f0*/  @UP1 UIADD3 UR9, UPT, UPT, UR9, 0x1, URZ ;  /* 0x0000000109091890 */ /* 0x000fe4000fffe0ff */
[----:B------:R-:W-:Y:S02]  /*0400*/  UIMAD UR7, UR11, 0x60, URZ ;  /* 0x000000600b0778a4 */ /* 0x000fe4000f8e02ff */
[----:B------:R-:W-:-:S04]  /*0410*/  @!UP5 UIADD3 UR9, UPT, UPT, -UR9, URZ, URZ ;  /* 0x000000ff0909d290 */ /* 0x000fc8000fffe1ff */
[----:B------:R-:W-:Y:S01]  /*0420*/  MOV R0, UR7 ;  /* 0x0000000700007c02 */ /* 0x000fe20008000f00 */
[----:B------:R-:W-:Y:S01]  /*0430*/  USEL UR9, UR10, UR9, !UP0 ;  /* 0x000000090a097287 */ /* 0x000fe2000c000000 */
[----:B------:R-:W-:Y:S01]  /*0440*/  CS2R R36, SRZ ;  /* 0x0000000000247805 */ /* 0x000fe2000001ff00 */
[----:B--2---:R-:W-:Y:S01]  /*0450*/  IMAD R4, R4, UR6, R5 ;  /* 0x0000000604047c24 */ /* 0x004fe2000f8e0205 */
[----:B---3--:R-:W-:Y:S01]  /*0460*/  IADD3 R42, P2, PT, R6, UR7, RZ ;  /* 0x00000007062a7c10 */ /* 0x008fe2000ff5e0ff */
[----:B------:R-:W-:-:S03]  /*0470*/  USHF.R.S32.HI UR7, URZ, 0x1f, UR9 ;  /* 0x0000001fff077899 */ /* 0x000fc60008011409 */
[C---:B------:R-:W-:Y:S02]  /*0480*/  IADD3 R5, PT, PT, R4.reuse, 0x10, RZ ;  /* 0x0000001004057810 */ /* 0x040fe40007ffe0ff */
[----:B------:R-:W-:Y:S01]  /*0490*/  ISETP.GE.U32.AND P0, PT, R4, UR16, PT ;  /* 0x0000001004007c0c */ /* 0x000fe2000bf06070 */
[----:B------:R-:W-:Y:S01]  /*04a0*/  UIMAD UR7, UR7, UR18, URZ ;  /* 0x00000012070772a4 */ /* 0x000fe2000f8e02ff */
[----:B------:R-:W-:Y:S02]  /*04b0*/  SHF.R.S32.HI R3, RZ, 0x1f, R4 ;  /* 0x0000001fff037819 */ /* 0x000fe40000011404 */
[----:B------:R-:W-:Y:S01]  /*04c0*/  ISETP.GE.U32.AND P1, PT, R5, UR16, PT ;  /* 0x0000001005007c0c */ /* 0x000fe2000bf26070 */
[----:B------:R-:W-:Y:S01]  /*04d0*/  UIMAD UR7, UR9, UR19, UR7 ;  /* 0x00000013090772a4 */ /* 0x000fe2000f8e0207 */
[----:B------:R-:W-:Y:S02]  /*04e0*/  SHF.R.S32.HI R15, RZ, 0x1f, R5 ;  /* 0x0000001fff0f7819 */ /* 0x000fe40000011405 */
[----:B------:R-:W-:-:S02]  /*04f0*/  ISETP.GE.AND.EX P0, PT, R3, UR17, PT, P0 ;  /* 0x0000001103007c0c */ /* 0x000fc4000bf06300 */
[----:B------:R-:W-:Y:S02]  /*0500*/  ISETP.GE.AND.EX P1, PT, R15, UR17, PT, P1 ;  /* 0x000000110f007c0c */ /* 0x000fe4000bf26310 */
[----:B------:R-:W-:Y:S02]  /*0510*/  LEA.HI.X.SX32 R43, R0, RZ, 0x1, P2 ;  /* 0x000000ff002b7211 */ /* 0x000fe400010f0eff */
[C---:B------:R-:W-:Y:S02]  /*0520*/  IADD3 R21, PT, PT, R4.reuse, 0x20, RZ ;  /* 0x0000002004157810 */ /* 0x040fe40007ffe0ff */
[----:B------:R-:W-:Y:S01]  /*0530*/  IADD3 R23, PT, PT, R4, 0x30, RZ ;  /* 0x0000003004177810 */ /* 0x000fe20007ffe0ff */
[----:B------:R-:W-:Y:S01]  /*0540*/  IMAD.WIDE.U32 R42, R7, UR9, R42 ;  /* 0x00000009072a7c25 */ /* 0x000fe2000f8e002a */
[----:B------:R-:W-:Y:S02]  /*0550*/  ISETP.GE.U32.AND P3, PT, R21, UR16, PT ;  /* 0x0000001015007c0c */ /* 0x000fe4000bf66070 */
[----:B------:R-:W-:-:S02]  /*0560*/  CS2R R38, SRZ ;  /* 0x0000000000267805 */ /* 0x000fc4000001ff00 */
[----:B------:R-:W-:Y:S01]  /*0570*/  SHF.R.S32.HI R25, RZ, 0x1f, R21 ;  /* 0x0000001fff197819 */ /* 0x000fe20000011415 */
[----:B------:R-:W0:Y:S01]  /*0580*/  @!P0 LDC.64 R28, c[0x0][0x3f8] ;  /* 0x0000fe00ff1c8b82 */ /* 0x000e220000000a00 */
[----:B------:R-:W-:Y:S02]  /*0590*/  IADD3 R41, PT, PT, R43, UR7, RZ ;  /* 0x000000072b297c10 */ /* 0x000fe4000fffe0ff */
[----:B------:R-:W-:Y:S02]  /*05a0*/  CS2R R44, SRZ ;  /* 0x00000000002c7805 */ /* 0x000fe4000001ff00 */
[-C--:B------:R-:W-:Y:S02]  /*05b0*/  @!P0 MOV R40, R42.reuse ;  /* 0x0000002a00288202 */ /* 0x080fe40000000f00 */
[----:B------:R-:W-:Y:S02]  /*05c0*/  CS2R R74, SRZ ;  /* 0x00000000004a7805 */ /* 0x000fe4000001ff00 */
[----:B------:R-:W-:-:S02]  /*05d0*/  @!P1 MOV R18, R42 ;  /* 0x0000002a00129202 */ /* 0x000fc40000000f00 */
[----:B------:R-:W-:Y:S02]  /*05e0*/  CS2R R72, SRZ ;  /* 0x0000000000487805 */ /* 0x000fe4000001ff00 */
[----:B------:R-:W-:Y:S01]  /*05f0*/  @!P1 MOV R19, R41 ;  /* 0x0000002900139202 */ /* 0x000fe20000000f00 */
[----:B------:R-:W1:Y:S01]  /*0600*/  @!P1 LDC.64 R30, c[0x0][0x3f8] ;  /* 0x0000fe00ff1e9b82 */ /* 0x000e620000000a00 */
[----:B------:R-:W-:Y:S02]  /*0610*/  ISETP.GE.AND.EX P3, PT, R25, UR17, PT, P3 ;  /* 0x0000001119007c0c */ /* 0x000fe4000bf66330 */
[----:B------:R-:W-:Y:S02]  /*0620*/  CS2R R70, SRZ ;  /* 0x0000000000467805 */ /* 0x000fe4000001ff00 */
[----:B------:R-:W-:Y:S02]  /*0630*/  ISETP.GE.U32.AND P5, PT, R23, UR16, PT ;  /* 0x0000001017007c0c */ /* 0x000fe4000bfa6070 */
[----:B------:R-:W-:-:S02]  /*0640*/  CS2R R68, SRZ ;  /* 0x0000000000447805 */ /* 0x000fc4000001ff00 */
[----:B------:R-:W-:Y:S02]  /*0650*/  SHF.R.S32.HI R27, RZ, 0x1f, R23 ;  /* 0x0000001fff1b7819 */ /* 0x000fe40000011417 */
[----:B------:R-:W-:Y:S02]  /*0660*/  CS2R R66, SRZ ;  /* 0x0000000000427805 */ /* 0x000fe4000001ff00 */
[----:B------:R-:W-:Y:S01]  /*0670*/  IADD3 R26, PT, PT, R4, 0x50, RZ ;  /* 0x00000050041a7810 */ /* 0x000fe20007ffe0ff */
[----:B------:R-:W2:Y:S01]  /*0680*/  @!P0 LDC.64 R6, c[0x0][0x3a0] ;  /* 0x0000e800ff068b82 */ /* 0x000ea20000000a00 */
[----:B------:R-:W-:Y:S01]  /*0690*/  ISETP.GE.AND.EX P5, PT, R27, UR17, PT, P5 ;  /* 0x000000111b007c0c */ /* 0x000fe2000bfa6350 */
[----:B------:R-:W3:Y:S01]  /*06a0*/  LDCU.64 UR8, c[0x0][0x3b8] ;  /* 0x00007700ff0877ac */ /* 0x000ee20008000a00 */
[----:B0-----:R-:W-:-:S05]  /*06b0*/  @!P0 IMAD R3, R3, R28, RZ ;  /* 0x0000001c03038224 */ /* 0x001fca00078e02ff */
[----:B------:R-:W0:Y:S01]  /*06c0*/  @!P0 LDC.64 R12, c[0x0][0x398] ;  /* 0x0000e600ff0c8b82 */ /* 0x000e220000000a00 */
[----:B------:R-:W-:Y:S02]  /*06d0*/  @!P0 IMAD R29, R4, R29, R3 ;  /* 0x0000001d041d8224 */ /* 0x000fe400078e0203 */
[----:B-1----:R-:W-:-:S05]  /*06e0*/  @!P1 IMAD R0, R15, R30, RZ ;  /* 0x0000001e0f009224 */ /* 0x002fca00078e02ff */
[----:B------:R-:W1:Y:S01]  /*06f0*/  @!P1 LDC.64 R8, c[0x0][0x3a0] ;  /* 0x0000e800ff089b82 */ /* 0x000e620000000a00 */
[----:B------:R-:W-:-:S04]  /*0700*/  @!P0 IMAD.WIDE.U32 R14, R4, R28, R40 ;  /* 0x0000001c040e8225 */ /* 0x000fc800078e0028 */
[----:B------:R-:W-:Y:S01]  /*0710*/  @!P1 IMAD R31, R5, R31, R0 ;  /* 0x0000001f051f9224 */ /* 0x000fe200078e0200 */
[----:B------:R-:W-:Y:S01]  /*0720*/  @!P0 IADD3 R15, PT, PT, R15, R29, RZ ;  /* 0x0000001d0f0f8210 */ /* 0x000fe20007ffe0ff */
[----:B------:R-:W-:Y:S01]  /*0730*/  @!P1 IMAD.WIDE.U32 R18, R5, R30, R18 ;  /* 0x0000001e05129225 */ /* 0x000fe200078e0012 */
[C---:B------:R-:W-:Y:S01]  /*0740*/  @!P0 SHF.L.U32 R5, R14.reuse, 0x2, RZ ;  /* 0x000000020e058819 */ /* 0x040fe200000006ff */
[----:B------:R-:W4:Y:S01]  /*0750*/  @!P3 LDC.64 R16, c[0x0][0x3f8] ;  /* 0x0000fe00ff10bb82 */ /* 0x000f220000000a00 */
[----:B------:R-:W-:Y:S02]  /*0760*/  @!P0 SHF.L.U64.HI R20, R14, 0x2, R15 ;  /* 0x000000020e148819 */ /* 0x000fe4000001020f */
[----:B------:R-:W-:Y:S02]  /*0770*/  @!P1 IADD3 R15, PT, PT, R19, R31, RZ ;  /* 0x0000001f130f9210 */ /* 0x000fe40007ffe0ff */
[----:B--2---:R-:W-:Y:S02]  /*0780*/  @!P0 IADD3 R14, P4, PT, R5, R6, RZ ;  /* 0x00000006050e8210 */ /* 0x004fe40007f9e0ff */
[----:B------:R-:W-:Y:S01]  /*0790*/  @!P1 SHF.L.U64.HI R0, R18, 0x2, R15 ;  /* 0x0000000212009819 */ /* 0x000fe2000001020f */
[----:B------:R-:W2:Y:S01]  /*07a0*/  @!P1 LDC.64 R10, c[0x0][0x398] ;  /* 0x0000e600ff0a9b82 */ /* 0x000ea20000000a00 */
[----:B------:R-:W-:-:S02]  /*07b0*/  @!P0 IADD3.X R15, PT, PT, R20, R7, RZ, P4, !PT ;  /* 0x00000007140f8210 */ /* 0x000fc400027fe4ff */
[----:B0-----:R-:W-:Y:S02]  /*07c0*/  @!P0 IADD3 R12, P6, PT, R5, R12, RZ ;  /* 0x0000000c050c8210 */ /* 0x001fe40007fde0ff */
[----:B------:R-:W-:Y:S01]  /*07d0*/  @!P1 SHF.L.U32 R5, R18, 0x2, RZ ;  /* 0x0000000212059819 */ /* 0x000fe200000006ff */
[----:B------:R0:W3:Y:S01]  /*07e0*/  @!P0 LDG.E.64 R34, desc[UR12][R14.64] ;  /* 0x0000000c0e228981 */ /* 0x0000e2000c1e1b00 */
[----:B------:R-:W-:Y:S01]  /*07f0*/  @!P3 MOV R18, R42 ;  /* 0x0000002a0012b202 */ /* 0x000fe20000000f00 */
[----:B------:R-:W0:Y:S01]  /*0800*/  @!P5 LDC.64 R2, c[0x0][0x3f8] ;  /* 0x0000fe00ff02db82 */ /* 0x000e220000000a00 */
[----:B-1----:R-:W-:Y:S02]  /*0810*/  @!P1 IADD3 R6, P2, PT, R5, R8, RZ ;  /* 0x0000000805069210 */ /* 0x002fe40007f5e0ff */
[----:B------:R-:W-:Y:S02]  /*0820*/  @!P3 MOV R19, R41 ;  /* 0x000000290013b202 */ /* 0x000fe40000000f00 */
[----:B------:R-:W-:-:S02]  /*0830*/  @!P1 IADD3.X R7, PT, PT, R0, R9, RZ, P2, !PT ;  /* 0x0000000900079210 */ /* 0x000fc400017fe4ff */
[----:B------:R-:W-:Y:S01]  /*0840*/  @!P0 IADD3.X R13, PT, PT, R20, R13, RZ, P6, !PT ;  /* 0x0000000d140d8210 */ /* 0x000fe200037fe4ff */
[-C--:B----4-:R-:W-:Y:S01]  /*0850*/  @!P3 IMAD R22, R25, R16.reuse, RZ ;  /* 0x000000101916b224 */ /* 0x090fe200078e02ff */
[----:B------:R-:W1:Y:S01]  /*0860*/  @!P3 LDC.64 R32, c[0x0][0x398] ;  /* 0x0000e600ff20bb82 */ /* 0x000e620000000a00 */
[----:B------:R4:W3:Y:S01]  /*0870*/  @!P1 LDG.E.64 R36, desc[UR12][R6.64] ;  /* 0x0000000c06249981 */ /* 0x0008e2000c1e1b00 */
[----:B------:R-:W-:-:S04]  /*0880*/  @!P3 IMAD.WIDE.U32 R18, R21, R16, R18 ;  /* 0x000000101512b225 */ /* 0x000fc800078e0012 */
[----:B------:R-:W-:Y:S01]  /*0890*/  @!P3 IMAD R17, R21, R17, R22 ;  /* 0x000000111511b224 */ /* 0x000fe200078e0216 */
[----:B--2---:R-:W-:Y:S02]  /*08a0*/  @!P1 IADD3 R16, P4, PT, R5, R10, RZ ;  /* 0x0000000a05109210 */ /* 0x004fe40007f9e0ff */
[----:B------:R-:W-:Y:S02]  /*08b0*/  @!P3 SHF.L.U32 R21, R18, 0x2, RZ ;  /* 0x000000021215b819 */ /* 0x000fe400000006ff */
[----:B------:R-:W-:Y:S02]  /*08c0*/  @!P3 IADD3 R5, PT, PT, R19, R17, RZ ;  /* 0x000000111305b210 */ /* 0x000fe40007ffe0ff */
[----:B------:R-:W-:Y:S01]  /*08d0*/  @!P1 IADD3.X R17, PT, PT, R0, R11, RZ, P4, !PT ;  /* 0x0000000b00119210 */ /* 0x000fe200027fe4ff */
[----:B0-----:R-:W-:Y:S01]  /*08e0*/  @!P5 IMAD R8, R27, R2, RZ ;  /* 0x000000021b08d224 */ /* 0x001fe200078e02ff */
[----:B------:R-:W-:Y:S02]  /*08f0*/  IADD3 R27, PT, PT, R4, 0x40, RZ ;  /* 0x00000040041b7810 */ /* 0x000fe40007ffe0ff */
[----:B------:R-:W-:Y:S01]  /*0900*/  @!P3 SHF.L.U64.HI R0, R18, 0x2, R5 ;  /* 0x000000021200b819 */ /* 0x000fe20000010205 */
[----:B------:R-:W-:Y:S01]  /*0910*/  @!P5 IMAD R25, R23, R3, R8 ;  /* 0x000000031719d224 */ /* 0x000fe200078e0208 */
[----:B------:R-:W-:Y:S01]  /*0920*/  @!P5 MOV R18, R42 ;  /* 0x0000002a0012d202 */ /* 0x000fe20000000f00 */
[----:B------:R-:W0:Y:S01]  /*0930*/  @!P5 LDC.64 R8, c[0x0][0x398] ;  /* 0x0000e600ff08db82 */ /* 0x000e220000000a00 */
[----:B------:R-:W-:Y:S01]  /*0940*/  @!P5 MOV R19, R41 ;  /* 0x000000290013d202 */ /* 0x000fe20000000f00 */
[----:B------:R2:W5:Y:S01]  /*0950*/  @!P1 LDG.E.64 R38, desc[UR12][R16.64] ;  /* 0x0000000c10269981 */ /* 0x000562000c1e1b00 */
[----:B------:R-:W-:-:S02]  /*0960*/  ISETP.GE.U32.AND P4, PT, R27, UR16, PT ;  /* 0x000000101b007c0c */ /* 0x000fc4000bf86070 */
[----:B------:R-:W-:Y:S01]  /*0970*/  SHF.R.S32.HI R5, RZ, 0x1f, R27 ;  /* 0x0000001fff057819 */ /* 0x000fe2000001141b */
[----:B------:R-:W-:Y:S01]  /*0980*/  @!P5 IMAD.WIDE.U32 R18, R23, R2, R18 ;  /* 0x000000021712d225 */ /* 0x000fe200078e0012 */
[----:B------:R-:W-:Y:S02]  /*0990*/  CS2R R2, SRZ ;  /* 0x0000000000027805 */ /* 0x000fe4000001ff00 */
[----:B------:R-:W-:Y:S01]  /*09a0*/  SHF.R.S32.HI R31, RZ, 0x1f, R26 ;  /* 0x0000001fff1f7819 */ /* 0x000fe2000001141a */
[----:B------:R-:W4:Y:S01]  /*09b0*/  @!P3 LDC.64 R22, c[0x0][0x3a0] ;  /* 0x0000e800ff16bb82 */ /* 0x000f220000000a00 */
[----:B------:R-:W-:Y:S02]  /*09c0*/  ISETP.GE.AND.EX P4, PT, R5, UR17, PT, P4 ;  /* 0x0000001105007c0c */ /* 0x000fe4000bf86340 */
[----:B------:R2:W5:Y:S01]  /*09d0*/  @!P0 LDG.E.64 R2, desc[UR12][R12.64] ;  /* 0x0000000c0c028981 */ /* 0x000562000c1e1b00 */
[----:B------:R-:W-:-:S04]  /*09e0*/  ISETP.GE.U32.AND P0, PT, R26, UR16, PT ;  /* 0x000000101a007c0c */ /* 0x000fc8000bf06070 */
[----:B------:R-:W-:-:S06]  /*09f0*/  ISETP.GE.AND.EX P0, PT, R31, UR17, PT, P0 ;  /* 0x000000111f007c0c */ /* 0x000fcc000bf06300 */
[----:B------:R-:W2:Y:S01]  /*0a00*/  @!P4 LDC.64 R10, c[0x0][0x3f8] ;  /* 0x0000fe00ff0acb82 */ /* 0x000ea20000000a00 */
[----:B------:R-:W-:Y:S02]  /*0a10*/  IADD3 R28, PT, PT, R4, 0x60, RZ ;  /* 0x00000060041c7810 */ /* 0x000fe40007ffe0ff */
[----:B------:R-:W-:Y:S02]  /*0a20*/  @!P5 IADD3 R15, PT, PT, R19, R25, RZ ;  /* 0x00000019130fd210 */ /* 0x000fe40007ffe0ff */
[----:B------:R-:W-:Y:S02]  /*0a30*/  ISETP.GE.U32.AND P1, PT, R28, UR16, PT ;  /* 0x000000101c007c0c */ /* 0x000fe4000bf26070 */
[----:B------:R-:W-:Y:S01]  /*0a40*/  SHF.R.S32.HI R29, RZ, 0x1f, R28 ;  /* 0x0000001fff1d7819 */ /* 0x000fe2000001141c */
[----:B------:R-:W0:Y:S03]  /*0a50*/  @!P0 LDC.64 R24, c[0x0][0x3f8] ;  /* 0x0000fe00ff188b82 */ /* 0x000e260000000a00 */
[----:B------:R-:W-:-:S02]  /*0a60*/  ISETP.GE.AND.EX P1, PT, R29, UR17, PT, P1 ;  /* 0x000000111d007c0c */ /* 0x000fc4000bf26310 */
[----:B----4-:R-:W-:-:S03]  /*0a70*/  @!P3 IADD3 R14, P2, PT, R21, R22, RZ ;  /* 0x00000016150eb210 */ /* 0x010fc60007f5e0ff */
[----:B------:R-:W4:Y:S01]  /*0a80*/  @!P4 LDC.64 R6, c[0x0][0x3a0] ;  /* 0x0000e800ff06cb82 */ /* 0x000f220000000a00 */
[----:B-1----:R-:W-:Y:S02]  /*0a90*/  @!P3 IADD3 R22, P6, PT, R21, R32, RZ ;  /* 0x000000201516b210 */ /* 0x002fe40007fde0ff */
[----:B------:R-:W-:Y:S02]  /*0aa0*/  @!P5 SHF.L.U64.HI R30, R18, 0x2, R15 ;  /* 0x00000002121ed819 */ /* 0x000fe4000001020f */
[C---:B------:R-:W-:Y:S01]  /*0ab0*/  @!P3 IADD3.X R15, PT, PT, R0.reuse, R23, RZ, P2, !PT ;  /* 0x00000017000fb210 */ /* 0x040fe200017fe4ff */
[----:B--2---:R-:W-:Y:S02]  /*0ac0*/  @!P4 IMAD R20, R5, R10, RZ ;  /* 0x0000000a0514c224 */ /* 0x004fe400078e02ff */
[----:B------:R-:W1:Y:S01]  /*0ad0*/  @!P4 LDC.64 R16, c[0x0][0x398] ;  /* 0x0000e600ff10cb82 */ /* 0x000e620000000a00 */
[----:B------:R-:W-:Y:S01]  /*0ae0*/  @!P3 IADD3.X R23, PT, PT, R0, R33, RZ, P6, !PT ;  /* 0x000000210017b210 */ /* 0x000fe200037fe4ff */
[----:B------:R-:W2:Y:S01]  /*0af0*/  @!P3 LDG.E.64 R44, desc[UR12][R14.64] ;  /* 0x0000000c0e2cb981 */ /* 0x000ea2000c1e1b00 */
[----:B------:R-:W-:Y:S01]  /*0b00*/  @!P5 SHF.L.U32 R13, R18, 0x2, RZ ;  /* 0x00000002120dd819 */ /* 0x000fe200000006ff */
[----:B------:R-:W-:Y:S01]  /*0b10*/  @!P4 IMAD R33, R27, R11, R20 ;  /* 0x0000000b1b21c224 */ /* 0x000fe200078e0214 */
[----:B------:R-:W-:-:S02]  /*0b20*/  @!P4 MOV R20, R42 ;  /* 0x0000002a0014c202 */ /* 0x000fc40000000f00 */
[----:B------:R-:W-:Y:S01]  /*0b30*/  @!P4 MOV R21, R41 ;  /* 0x000000290015c202 */ /* 0x000fe20000000f00 */
[----:B------:R-:W1:Y:S01]  /*0b40*/  @!P1 LDC.64 R18, c[0x0][0x3f8] ;  /* 0x0000fe00ff129b82 */ /* 0x000e620000000a00 */
[----:B0-----:R-:W-:Y:S01]  /*0b50*/  @!P5 IADD3 R8, P6, PT, R13, R8, RZ ;  /* 0x000000080d08d210 */ /* 0x001fe20007fde0ff */
[----:B------:R-:W-:Y:S02]  /*0b60*/  @!P0 IMAD R31, R31, R24, RZ ;  /* 0x000000181f1f8224 */ /* 0x000fe400078e02ff */
[----:B------:R-:W-:-:S04]  /*0b70*/  @!P4 IMAD.WIDE.U32 R20, R27, R10, R20 ;  /* 0x0000000a1b14c225 */ /* 0x000fc800078e0014 */
[----:B------:R-:W0:Y:S01]  /*0b80*/  @!P0 LDC.64 R10, c[0x0][0x3a0] ;  /* 0x0000e800ff0a8b82 */ /* 0x000e220000000a00 */
[----:B------:R-:W-:Y:S02]  /*0b90*/  @!P5 IADD3.X R9, PT, PT, R30, R9, RZ, P6, !PT ;  /* 0x000000091e09d210 */ /* 0x000fe400037fe4ff */
[----:B------:R-:W-:Y:S02]  /*0ba0*/  @!P4 IADD3 R21, PT, PT, R21, R33, RZ ;  /* 0x000000211515c210 */ /* 0x000fe40007ffe0ff */
[----:B------:R-:W-:-:S03]  /*0bb0*/  @!P4 SHF.L.U32 R27, R20, 0x2, RZ ;  /* 0x00000002141bc819 */ /* 0x000fc600000006ff */
[----:B------:R-:W0:Y:S01]  /*0bc0*/  @!P0 LDC.64 R32, c[0x0][0x398] ;  /* 0x0000e600ff208b82 */ /* 0x000e220000000a00 */
[----:B----4-:R-:W-:Y:S01]  /*0bd0*/  @!P4 IADD3 R6, P6, PT, R27, R6, RZ ;  /* 0x000000061b06c210 */ /* 0x010fe20007fde0ff */
[----:B---3--:R3:W-:Y:S06]  /*0be0*/  STL.64 [R1+0x10], R34 ;  /* 0x0000102201007387 */ /* 0x0087ec0000100a00 */
[----:B---3--:R-:W3:Y:S01]  /*0bf0*/  @!P5 LDC.64 R34, c[0x0][0x3a0] ;  /* 0x0000e800ff22db82 */ /* 0x008ee20000000a00 */
[----:B------:R4:W-:Y:S02]  /*0c00*/  STL.64 [R1+0x18], R36 ;  /* 0x0000182401007387 */ /* 0x0009e40000100a00 */
[----:B----4-:R-:W-:-:S06]  /*0c10*/  CS2R R36, SRZ ;  /* 0x0000000000247805 */ /* 0x010fcc000001ff00 */
[----:B------:R4:W5:Y:S01]  /*0c20*/  @!P3 LDG.E.64 R36, desc[UR12][R22.64] ;  /* 0x0000000c1624b981 */ /* 0x000962000c1e1b00 */
[----:B---3--:R-:W-:-:S04]  /*0c30*/  @!P5 IADD3 R12, P2, PT, R13, R34, RZ ;  /* 0x000000220d0cd210 */ /* 0x008fc80007f5e0ff */
[----:B------:R-:W-:Y:S01]  /*0c40*/  @!P5 IADD3.X R13, PT, PT, R30, R35, RZ, P2, !PT ;  /* 0x000000231e0dd210 */ /* 0x000fe200017fe4ff */
[----:B------:R-:W-:Y:S01]  /*0c50*/  @!P0 IMAD R35, R26, R25, R31 ;  /* 0x000000191a238224 */ /* 0x000fe200078e021f */
[----:B------:R-:W-:Y:S02]  /*0c60*/  @!P0 MOV R30, R42 ;  /* 0x0000002a001e8202 */ /* 0x000fe40000000f00 */
[----:B------:R-:W-:Y:S02]  /*0c70*/  @!P0 MOV R31, R41 ;  /* 0x00000029001f8202 */ /* 0x000fe40000000f00 */
[----:B------:R-:W-:Y:S02]  /*0c80*/  @!P4 SHF.L.U64.HI R34, R20, 0x2, R21 ;  /* 0x000000021422c819 */ /* 0x000fe40000010215 */
[----:B------:R-:W3:Y:S01]  /*0c90*/  @!P1 LDC.64 R20, c[0x0][0x3a0] ;  /* 0x0000e800ff149b82 */ /* 0x000ee20000000a00 */
[----:B------:R-:W-:Y:S01]  /*0ca0*/  @!P0 IMAD.WIDE.U32 R30, R26, R24, R30 ;  /* 0x000000181a1e8225 */ /* 0x000fe200078e001e */
[----:B------:R-:W-:-:S02]  /*0cb0*/  @!P4 IADD3.X R7, PT, PT, R34, R7, RZ, P6, !PT ;  /* 0x000000072207c210 */ /* 0x000fc400037fe4ff */
[----:B----4-:R-:W-:Y:S02]  /*0cc0*/  CS2R R22, SRZ ;  /* 0x0000000000167805 */ /* 0x010fe4000001ff00 */
[----:B-1----:R-:W-:Y:S02]  /*0cd0*/  @!P4 IADD3 R16, P6, PT, R27, R16, RZ ;  /* 0x000000101b10c210 */ /* 0x002fe40007fde0ff */
[----:B------:R-:W-:Y:S01]  /*0ce0*/  @!P0 IADD3 R31, PT, PT, R31, R35, RZ ;  /* 0x000000231f1f8210 */ /* 0x000fe20007ffe0ff */
[----:B------:R-:W1:Y:S01]  /*0cf0*/  @!P1 LDC.64 R26, c[0x0][0x398] ;  /* 0x0000e600ff1a9b82 */ /* 0x000e620000000a00 */
[----:B------:R-:W-:Y:S01]  /*0d00*/  @!P1 IMAD R35, R29, R18, RZ ;  /* 0x000000121d239224 */ /* 0x000fe200078e02ff */
[----:B------:R-:W-:Y:S01]  /*0d10*/  @!P4 IADD3.X R17, PT, PT, R34, R17, RZ, P6, !PT ;  /* 0x000000112211c210 */ /* 0x000fe200037fe4ff */
[----:B------:R-:W4:Y:S01]  /*0d20*/  @!P4 LDG.E.64 R22, desc[UR12][R6.64] ;  /* 0x0000000c0616c981 */ /* 0x000f22000c1e1b00 */
[C---:B------:R-:W-:Y:S02]  /*0d30*/  @!P0 SHF.L.U32 R29, R30.reuse, 0x2, RZ ;  /* 0x000000021e1d8819 */ /* 0x040fe400000006ff */
[----:B------:R-:W-:-:S02]  /*0d40*/  @!P0 SHF.L.U64.HI R34, R30, 0x2, R31 ;  /* 0x000000021e228819 */ /* 0x000fc4000001021f */
[----:B------:R-:W-:Y:S02]  /*0d50*/  @!P1 MOV R30, R42 ;  /* 0x0000002a001e9202 */ /* 0x000fe40000000f00 */
[----:B------:R-:W-:Y:S01]  /*0d60*/  @!P1 MOV R31, R41 ;  /* 0x00000029001f9202 */ /* 0x000fe20000000f00 */
[C---:B------:R-:W-:Y:S01]  /*0d70*/  @!P1 IMAD R35, R28.reuse, R19, R35 ;  /* 0x000000131c239224 */ /* 0x040fe200078e0223 */
[----:B0-----:R-:W-:Y:S01]  /*0d80*/  @!P0 IADD3 R10, P6, PT, R29, R10, RZ ;  /* 0x0000000a1d0a8210 */ /* 0x001fe20007fde0ff */
[----:B------:R-:W-:-:S03]  /*0d90*/  @!P1 IMAD.WIDE.U32 R18, R28, R18, R30 ;  /* 0x000000121c129225 */ /* 0x000fc600078e001e */
[----:B------:R-:W-:Y:S02]  /*0da0*/  @!P0 IADD3.X R11, PT, PT, R34, R11, RZ, P6, !PT ;  /* 0x0000000b220b8210 */ /* 0x000fe400037fe4ff */
[----:B------:R-:W-:Y:S02]  /*0db0*/  @!P0 IADD3 R32, P6, PT, R29, R32, RZ ;  /* 0x000000201d208210 */ /* 0x000fe40007fde0ff */
[----:B------:R-:W-:Y:S01]  /*0dc0*/  @!P1 IADD3 R29, PT, PT, R19, R35, RZ ;  /* 0x00000023131d9210 */ /* 0x000fe20007ffe0ff */
[----:B------:R-:W5:Y:S01]  /*0dd0*/  @!P0 LDG.E.64 R74, desc[UR12][R10.64] ;  /* 0x0000000c0a4a8981 */ /* 0x000f62000c1e1b00 */
[----:B------:R-:W-:Y:S02]  /*0de0*/  @!P1 SHF.L.U32 R19, R18, 0x2, RZ ;  /* 0x0000000212139819 */ /* 0x000fe400000006ff */
[----:B------:R-:W-:Y:S02]  /*0df0*/  @!P0 IADD3.X R33, PT, PT, R34, R33, RZ, P6, !PT ;  /* 0x0000002122218210 */ /* 0x000fe400037fe4ff */
[----:B------:R-:W-:-:S02]  /*0e00*/  @!P1 SHF.L.U64.HI R30, R18, 0x2, R29 ;  /* 0x00000002121e9819 */ /* 0x000fc4000001021d */
[----:B---3--:R-:W-:-:S04]  /*0e10*/  @!P1 IADD3 R20, P6, PT, R19, R20, RZ ;  /* 0x0000001413149210 */ /* 0x008fc80007fde0ff */
[----:B------:R-:W-:Y:S02]  /*0e20*/  @!P1 IADD3.X R21, PT, PT, R30, R21, RZ, P6, !PT ;  /* 0x000000151e159210 */ /* 0x000fe400037fe4ff */
[----:B-1----:R-:W-:Y:S02]  /*0e30*/  @!P1 IADD3 R18, P6, PT, R19, R26, RZ ;  /* 0x0000001a13129210 */ /* 0x002fe40007fde0ff */
[----:B------:R-:W-:Y:S01]  /*0e40*/  IADD3 R0, PT, PT, R4, 0x70, RZ ;  /* 0x0000007004007810 */ /* 0x000fe20007ffe0ff */
[----:B--2---:R0:W-:Y:S01]  /*0e50*/  STL.64 [R1+0x20], R44 ;  /* 0x0000202c01007387 */ /* 0x0041e20000100a00 */
[----:B------:R-:W-:Y:S02]  /*0e60*/  @!P1 IADD3.X R19, PT, PT, R30, R27, RZ, P6, !PT ;  /* 0x0000001b1e139210 */ /* 0x000fe400037fe4ff */
[----:B------:R-:W-:Y:S02]  /*0e70*/  CS2R R26, SRZ ;  /* 0x00000000001a7805 */ /* 0x000fe4000001ff00 */
[----:B------:R-:W-:Y:S01]  /*0e80*/  IADD3 R34, PT, PT, R4, 0x80, RZ ;  /* 0x0000008004227810 */ /* 0x000fe20007ffe0ff */
[----:B------:R-:W5:Y:S04]  /*0e90*/  @!P1 LDG.E.64 R72, desc[UR12][R20.64] ;  /* 0x0000000c14489981 */ /* 0x000f68000c1e1b00 */
[----:B------:R1:W2:Y:S01]  /*0ea0*/  @!P5 LDG.E.64 R26, desc[UR12][R12.64] ;  /* 0x0000000c0c1ad981 */ /* 0x0002a2000c1e1b00 */
[----:B------:R-:W-:-:S02]  /*0eb0*/  ISETP.GE.U32.AND P2, PT, R0, UR16, PT ;  /* 0x0000001000007c0c */ /* 0x000fc4000bf46070 */
[----:B------:R-:W-:-:S04]  /*0ec0*/  SHF.R.S32.HI R5, RZ, 0x1f, R0 ;  /* 0x0000001fff057819 */ /* 0x000fc80000011400 */
[----:B------:R-:W-:-:S13]  /*0ed0*/  ISETP.GE.AND.EX P2, PT, R5, UR17, PT, P2 ;  /* 0x0000001105007c0c */ /* 0x000fda000bf46320 */
[----:B------:R-:W3:Y:S01]  /*0ee0*/  @!P2 LDC.64 R24, c[0x0][0x3f8] ;  /* 0x0000fe00ff18ab82 */ /* 0x000ee20000000a00 */
[----:B------:R-:W-:Y:S02]  /*0ef0*/  @!P2 MOV R28, R42 ;  /* 0x0000002a001ca202 */ /* 0x000fe40000000f00 */
[----:B------:R-:W-:Y:S02]  /*0f00*/  @!P2 MOV R29, R41 ;  /* 0x00000029001da202 */ /* 0x000fe40000000f00 */
[----:B------:R-:W-:Y:S02]  /*0f10*/  ISETP.GE.U32.AND P3, PT, R34, UR16, PT ;  /* 0x0000001022007c0c */ /* 0x000fe4000bf66070 */
[----:B------:R-:W-:Y:S02]  /*0f20*/  SHF.R.S32.HI R47, RZ, 0x1f, R34 ;  /* 0x0000001fff2f7819 */ /* 0x000fe40000011422 */
[----:B------:R-:W-:Y:S01]  /*0f30*/  CS2R R30, SRZ ;  /* 0x00000000001e7805 */ /* 0x000fe2000001ff00 */
[----:B------:R-:W0:Y:S01]  /*0f40*/  @!P2 LDC.64 R14, c[0x0][0x3a0] ;  /* 0x0000e800ff0eab82 */ /* 0x000e220000000a00 */
[----:B------:R-:W-:-:S04]  /*0f50*/  ISETP.GE.AND.EX P3, PT, R47, UR17, PT, P3 ;  /* 0x000000112f007c0c */ /* 0x000fc8000bf66330 */
[----:B------:R-:W5:Y:S03]  /*0f60*/  @!P5 LDG.E.64 R30, desc[UR12][R8.64] ;  /* 0x0000000c081ed981 */ /* 0x000f66000c1e1b00 */
[----:B-1----:R-:W1:Y:S01]  /*0f70*/  @!P2 LDC.64 R12, c[0x0][0x398] ;  /* 0x0000e600ff0cab82 */ /* 0x002e620000000a00 */
[----:B---3--:R-:W-:-:S05]  /*0f80*/  @!P2 IMAD R5, R5, R24, RZ ;  /* 0x000000180505a224 */ /* 0x008fca00078e02ff */
[----:B------:R-:W-:Y:S02]  /*0f90*/  @!P3 MOV R46, R42 ;  /* 0x0000002a002eb202 */ /* 0x000fe40000000f00 */
[----:B------:R-:W3:Y:S01]  /*0fa0*/  @!P3 LDC.64 R50, c[0x0][0x398] ;  /* 0x0000e600ff32bb82 */ /* 0x000ee20000000a00 */
[C---:B------:R-:W-:Y:S02]  /*0fb0*/  @!P2 IMAD R5, R0.reuse, R25, R5 ;  /* 0x000000190005a224 */ /* 0x040fe400078e0205 */
[----:B------:R-:W-:-:S05]  /*0fc0*/  @!P2 IMAD.WIDE.U32 R24, R0, R24, R28 ;  /* 0x000000180018a225 */ /* 0x000fca00078e001c */
[----:B------:R-:W-:Y:S02]  /*0fd0*/  @!P2 IADD3 R5, PT, PT, R25, R5, RZ ;  /* 0x000000051905a210 */ /* 0x000fe40007ffe0ff */
[C---:B------:R-:W-:Y:S02]  /*0fe0*/  @!P2 SHF.L.U32 R25, R24.reuse, 0x2, RZ ;  /* 0x000000021819a819 */ /* 0x040fe400000006ff */
[----:B------:R-:W-:Y:S02]  /*0ff0*/  @!P2 SHF.L.U64.HI R24, R24, 0x2, R5 ;  /* 0x000000021818a819 */ /* 0x000fe40000010205 */
[----:B------:R-:W-:Y:S02]  /*1000*/  IADD3 R5, PT, PT, R4, 0x90, RZ ;  /* 0x0000009004057810 */ /* 0x000fe40007ffe0ff */
[----:B------:R-:W-:Y:S02]  /*1010*/  CS2R R28, SRZ ;  /* 0x00000000001c7805 */ /* 0x000fe4000001ff00 */
[----:B------:R-:W-:-:S02]  /*1020*/  ISETP.GE.U32.AND P5, PT, R5, UR16, PT ;  /* 0x0000001005007c0c */ /* 0x000fc4000bfa6070 */
[----:B0-----:R-:W-:Y:S02]  /*1030*/  SHF.R.S32.HI R45, RZ, 0x1f, R5 ;  /* 0x0000001fff2d7819 */ /* 0x001fe40000011405 */
[----:B------:R0:W5:Y:S01]  /*1040*/  @!P4 LDG.E.64 R28, desc[UR12][R16.64] ;  /* 0x0000000c101cc981 */ /* 0x000162000c1e1b00 */
[----:B------:R-:W-:Y:S02]  /*1050*/  IADD3 R0, PT, PT, R4, 0xa0, RZ ;  /* 0x000000a004007810 */ /* 0x000fe40007ffe0ff */
[----:B------:R-:W-:Y:S02]  /*1060*/  ISETP.GE.AND.EX P5, PT, R45, UR17, PT, P5 ;  /* 0x000000112d007c0c */ /* 0x000fe4000bfa6350 */
[----:B------:R-:W-:Y:S02]  /*1070*/  ISETP.GE.U32.AND P4, PT, R0, UR16, PT ;  /* 0x0000001000007c0c */ /* 0x000fe4000bf86070 */
[----:B------:R-:W-:Y:S01]  /*1080*/  SHF.R.S32.HI R35, RZ, 0x1f, R0 ;  /* 0x0000001fff237819 */ /* 0x000fe20000011400 */
[----:B0-----:R-:W0:Y:S03]  /*1090*/  @!P3 LDC.64 R16, c[0x0][0x3a0] ;  /* 0x0000e800ff10bb82 */ /* 0x001e260000000a00 */
[----:B------:R-:W-:-:S05]  /*10a0*/  ISETP.GE.AND.EX P4, PT, R35, UR17, PT, P4 ;  /* 0x0000001123007c0c */ /* 0x000fca000bf86340 */
[----:B------:R-:W3:Y:S01]  /*10b0*/  @!P5 LDC.64 R6, c[0x0][0x3f8] ;  /* 0x0000fe00ff06db82 */ /* 0x000ee20000000a00 */
[----:B------:R-:W-:Y:S02]  /*10c0*/  @!P2 IADD3 R14, P6, PT, R25, R14, RZ ;  /* 0x0000000e190ea210 */ /* 0x000fe40007fde0ff */
[----:B------:R-:W-:-:S05]  /*10d0*/  IADD3 R8, PT, PT, R4, 0xb0, RZ ;  /* 0x000000b004087810 */ /* 0x000fca0007ffe0ff */
[----:B------:R-:W0:Y:S01]  /*10e0*/  @!P4 LDC.64 R10, c[0x0][0x3f8] ;  /* 0x0000fe00ff0acb82 */ /* 0x000e220000000a00 */
[C---:B------:R-:W-:Y:S02]  /*10f0*/  @!P2 IADD3.X R15, PT, PT, R24.reuse, R15, RZ, P6, !PT ;  /* 0x0000000f180fa210 */ /* 0x040fe400037fe4ff */
[----:B-1----:R-:W-:Y:S02]  /*1100*/  @!P2 IADD3 R12, P6, PT, R25, R12, RZ ;  /* 0x0000000c190ca210 */ /* 0x002fe40007fde0ff */
[----:B------:R-:W-:Y:S01]  /*1110*/  SHF.R.S32.HI R9, RZ, 0x1f, R8 ;  /* 0x0000001fff097819 */ /* 0x000fe20000011408 */
[----:B------:R1:W5:Y:S01]  /*1120*/  @!P2 LDG.E.64 R70, desc[UR12][R14.64] ;  /* 0x0000000c0e46a981 */ /* 0x000362000c1e1b00 */
[----:B------:R-:W-:Y:S01]  /*1130*/  @!P2 IADD3.X R13, PT, PT, R24, R13, RZ, P6, !PT ;  /* 0x0000000d180da210 */ /* 0x000fe200037fe4ff */
[----:B------:R-:W3:Y:S01]  /*1140*/  @!P4 LDC.64 R52, c[0x0][0x3a0] ;  /* 0x0000e800ff34cb82 */ /* 0x000ee20000000a00 */
[----:B------:R-:W-:-:S07]  /*1150*/  @!P5 MOV R44, R42 ;  /* 0x0000002a002cd202 */ /* 0x000fce0000000f00 */
[----:B------:R-:W3:Y:S01]  /*1160*/  @!P5 LDC.64 R24, c[0x0][0x398] ;  /* 0x0000e600ff18db82 */ /* 0x000ee20000000a00 */
[----:B0-----:R-:W-:-:S07]  /*1170*/  @!P4 IMAD R35, R35, R10, RZ ;  /* 0x0000000a2323c224 */ /* 0x001fce00078e02ff */
[----:B-1----:R-:W0:Y:S01]  /*1180*/  @!P4 LDC.64 R14, c[0x0][0x398] ;  /* 0x0000e600ff0ecb82 */ /* 0x002e220000000a00 */
[----:B------:R-:W-:Y:S01]  /*1190*/  @!P4 IMAD R11, R0, R11, R35 ;  /* 0x0000000b000bc224 */ /* 0x000fe200078e0223 */
[----:B------:R-:W-:Y:S02]  /*11a0*/  @!P4 MOV R35, R41 ;  /* 0x000000290023c202 */ /* 0x000fe40000000f00 */
[----:B------:R-:W-:Y:S02]  /*11b0*/  CS2R R20, SRZ ;  /* 0x0000000000147805 */ /* 0x000fe4000001ff00 */
[----:B------:R-:W-:Y:S02]  /*11c0*/  IADD3 R56, PT, PT, R4, 0xe0, RZ ;  /* 0x000000e004387810 */ /* 0x000fe40007ffe0ff */
[----:B----4-:R-:W-:Y:S01]  /*11d0*/  MOV R77, R22 ;  /* 0x00000016004d7202 */ /* 0x010fe20000000f00 */
[----:B------:R1:W-:Y:S01]  /*11e0*/  STL.64 [R1], R22 ;  /* 0x0000001601007387 */ /* 0x0003e20000100a00 */
[----:B------:R-:W-:-:S02]  /*11f0*/  MOV R76, R23 ;  /* 0x00000017004c7202 */ /* 0x000fc40000000f00 */
[----:B-1----:R-:W1:Y:S02]  /*1200*/  @!P3 LDC.64 R22, c[0x0][0x3f8] ;  /* 0x0000fe00ff16bb82 */ /* 0x002e640000000a00 */
[----:B-1----:R-:W-:-:S04]  /*1210*/  @!P3 IMAD R47, R47, R22, RZ ;  /* 0x000000162f2fb224 */ /* 0x002fc800078e02ff */
[----:B------:R-:W-:Y:S01]  /*1220*/  @!P3 IMAD R49, R34, R23, R47 ;  /* 0x000000172231b224 */ /* 0x000fe200078e022f */
[----:B--2---:R1:W-:Y:S01]  /*1230*/  STL.64 [R1+0x8], R26 ;  /* 0x0000081a01007387 */ /* 0x0043e20000100a00 */
[----:B------:R-:W-:-:S03]  /*1240*/  @!P3 MOV R47, R41 ;  /* 0x00000029002fb202 */ /* 0x000fc60000000f00 */
[----:B------:R-:W-:Y:S02]  /*1250*/  @!P3 IMAD.WIDE.U32 R46, R34, R22, R46 ;  /* 0x00000016222eb225 */ /* 0x000fe400078e002e */
[----:B------:R-:W2:Y:S01]  /*1260*/  @!P5 LDC.64 R22, c[0x0][0x3a0] ;  /* 0x0000e800ff16db82 */ /* 0x000ea20000000a00 */
[----:B-1----:R-:W-:-:S06]  /*1270*/  CS2R R26, SRZ ;  /* 0x00000000001a7805 */ /* 0x002fcc000001ff00 */
[----:B------:R1:W5:Y:S01]  /*1280*/  @!P0 LDG.E.64 R26, desc[UR12][R32.64] ;  /* 0x0000000c201a8981 */ /* 0x000362000c1e1b00 */
[----:B------:R-:W-:Y:S01]  /*1290*/  ISETP.GE.U32.AND P0, PT, R8, UR16, PT ;  /* 0x0000001008007c0c */ /* 0x000fe2000bf06070 */
[----:B---3--:R-:W-:Y:S01]  /*12a0*/  @!P5 IMAD R34, R45, R6, RZ ;  /* 0x000000062d22d224 */ /* 0x008fe200078e02ff */
[----:B------:R-:W-:Y:S02]  /*12b0*/  @!P3 IADD3 R49, PT, PT, R47, R49, RZ ;  /* 0x000000312f31b210 */ /* 0x000fe40007ffe0ff */
[----:B------:R-:W-:Y:S02]  /*12c0*/  ISETP.GE.AND.EX P0, PT, R9, UR17, PT, P0 ;  /* 0x0000001109007c0c */ /* 0x000fe4000bf06300 */
[----:B------:R-:W-:Y:S02]  /*12d0*/  @!P5 MOV R45, R41 ;  /* 0x00000029002dd202 */ /* 0x000fe40000000f00 */
[C---:B------:R-:W-:Y:S02]  /*12e0*/  @!P3 SHF.L.U32 R47, R46.reuse, 0x2, RZ ;  /* 0x000000022e2fb819 */ /* 0x040fe400000006ff */
[----:B------:R-:W-:Y:S01]  /*12f0*/  @!P3 SHF.L.U64.HI R46, R46, 0x2, R49 ;  /* 0x000000022e2eb819 */ /* 0x000fe20000010231 */
[----:B------:R-:W-:Y:S01]  /*1300*/  @!P5 IMAD R49, R5, R7, R34 ;  /* 0x000000070531d224 */ /* 0x000fe200078e0222 */
[----:B------:R-:W-:Y:S01]  /*1310*/  @!P3 IADD3 R16, P6, PT, R47, R16, RZ ;  /* 0x000000102f10b210 */ /* 0x000fe20007fde0ff */
[----:B------:R-:W-:-:S03]  /*1320*/  @!P5 IMAD.WIDE.U32 R6, R5, R6, R44 ;  /* 0x000000060506d225 */ /* 0x000fc600078e002c */
[----:B------:R-:W-:Y:S01]  /*1330*/  @!P3 IADD3.X R17, PT, PT, R46, R17, RZ, P6, !PT ;  /* 0x000000112e11b210 */ /* 0x000fe200037fe4ff */
[----:B-1----:R-:W1:Y:S01]  /*1340*/  @!P0 LDC.64 R32, c[0x0][0x3f8] ;  /* 0x0000fe00ff208b82 */ /* 0x002e620000000a00 */
[----:B------:R-:W-:Y:S02]  /*1350*/  @!P3 IADD3 R50, P6, PT, R47, R50, RZ ;  /* 0x000000322f32b210 */ /* 0x000fe40007fde0ff */
[----:B------:R-:W-:Y:S01]  /*1360*/  @!P5 IADD3 R7, PT, PT, R7, R49, RZ ;  /* 0x000000310707d210 */ /* 0x000fe20007ffe0ff */
[----:B------:R3:W5:Y:S01]  /*1370*/  @!P3 LDG.E.64 R68, desc[UR12][R16.64] ;  /* 0x0000000c1044b981 */ /* 0x000762000c1e1b00 */
[----:B------:R-:W-:Y:S02]  /*1380*/  @!P5 SHF.L.U32 R5, R6, 0x2, RZ ;  /* 0x000000020605d819 */ /* 0x000fe400000006ff */
[----:B------:R-:W-:Y:S02]  /*1390*/  @!P4 MOV R34, R42 ;  /* 0x0000002a0022c202 */ /* 0x000fe40000000f00 */
[----:B------:R-:W-:-:S02]  /*13a0*/  @!P3 IADD3.X R51, PT, PT, R46, R51, RZ, P6, !PT ;  /* 0x000000332e33b210 */ /* 0x000fc400037fe4ff */
[----:B------:R-:W-:Y:S01]  /*13b0*/  @!P5 SHF.L.U64.HI R44, R6, 0x2, R7 ;  /* 0x00000002062cd819 */ /* 0x000fe20000010207 */
[----:B------:R-:W-:Y:S01]  /*13c0*/  @!P4 IMAD.WIDE.U32 R34, R0, R10, R34 ;  /* 0x0000000a0022c225 */ /* 0x000fe200078e0022 */
[C---:B--2---:R-:W-:Y:S01]  /*13d0*/  @!P5 IADD3 R6, P6, PT, R5.reuse, R22, RZ ;  /* 0x000000160506d210 */ /* 0x044fe20007fde0ff */
[----:B------:R-:W2:Y:S01]  /*13e0*/  @!P0 LDC.64 R46, c[0x0][0x398] ;  /* 0x0000e600ff2e8b82 */ /* 0x000ea20000000a00 */
[----:B------:R-:W-:Y:S01]  /*13f0*/  IADD3 R45, PT, PT, R4, 0xd0, RZ ;  /* 0x000000d0042d7810 */ /* 0x000fe20007ffe0ff */
[----:B------:R-:W5:Y:S01]  /*1400*/  @!P3 LDG.E.64 R20, desc[UR12][R50.64] ;  /* 0x0000000c3214b981 */ /* 0x000f62000c1e1b00 */
[C---:B------:R-:W-:Y:S02]  /*1410*/  @!P5 IADD3.X R7, PT, PT, R44.reuse, R23, RZ, P6, !PT ;  /* 0x000000172c07d210 */ /* 0x040fe400037fe4ff */
[----:B------:R-:W-:Y:S02]  /*1420*/  @!P5 IADD3 R10, P6, PT, R5, R24, RZ ;  /* 0x00000018050ad210 */ /* 0x000fe40007fde0ff */
[----:B------:R-:W-:Y:S01]  /*1430*/  @!P4 IADD3 R35, PT, PT, R35, R11, RZ ;  /* 0x0000000b2323c210 */ /* 0x000fe20007ffe0ff */
[----:B------:R-:W5:Y:S01]  /*1440*/  @!P5 LDG.E.64 R66, desc[UR12][R6.64] ;  /* 0x0000000c0642d981 */ /* 0x000f62000c1e1b00 */
[----:B------:R-:W-:-:S02]  /*1450*/  @!P5 IADD3.X R11, PT, PT, R44, R25, RZ, P6, !PT ;  /* 0x000000192c0bd210 */ /* 0x000fc400037fe4ff */
[----:B------:R-:W-:Y:S02]  /*1460*/  CS2R R24, SRZ ;  /* 0x0000000000187805 */ /* 0x000fe4000001ff00 */
[C---:B------:R-:W-:Y:S02]  /*1470*/  @!P4 SHF.L.U32 R49, R34.reuse, 0x2, RZ ;  /* 0x000000022231c819 */ /* 0x040fe400000006ff */
[----:B------:R-:W-:Y:S02]  /*1480*/  @!P4 SHF.L.U64.HI R35, R34, 0x2, R35 ;  /* 0x000000022223c819 */ /* 0x000fe40000010223 */
[----:B------:R-:W-:Y:S01]  /*1490*/  IADD3 R34, PT, PT, R4, 0xc0, RZ ;  /* 0x000000c004227810 */ /* 0x000fe20007ffe0ff */
[----:B------:R-:W5:Y:S01]  /*14a0*/  @!P1 LDG.E.64 R24, desc[UR12][R18.64] ;  /* 0x0000000c12189981 */ /* 0x000f62000c1e1b00 */
[----:B-1----:R-:W-:Y:S02]  /*14b0*/  @!P0 IMAD R9, R9, R32, RZ ;  /* 0x0000002009098224 */ /* 0x002fe400078e02ff */
[----:B------:R-:W-:-:S02]  /*14c0*/  ISETP.GE.U32.AND P1, PT, R34, UR16, PT ;  /* 0x0000001022007c0c */ /* 0x000fc4000bf26070 */
[----:B------:R-:W-:Y:S02]  /*14d0*/  SHF.R.S32.HI R0, RZ, 0x1f, R34 ;  /* 0x0000001fff007819 */ /* 0x000fe40000011422 */
[----:B------:R-:W-:Y:S02]  /*14e0*/  @!P0 MOV R22, R42 ;  /* 0x0000002a00168202 */ /* 0x000fe40000000f00 */
[----:B------:R-:W-:Y:S02]  /*14f0*/  @!P0 MOV R23, R41 ;  /* 0x0000002900178202 */ /* 0x000fe40000000f00 */
[----:B------:R-:W-:Y:S01]  /*1500*/  ISETP.GE.AND.EX P1, PT, R0, UR17, PT, P1 ;  /* 0x0000001100007c0c */ /* 0x000fe2000bf26310 */
[C---:B------:R-:W-:Y:S02]  /*1510*/  @!P0 IMAD R33, R8.reuse, R33, R9 ;  /* 0x0000002108218224 */ /* 0x040fe400078e0209 */
[----:B------:R-:W-:Y:S01]  /*1520*/  @!P0 IMAD.WIDE.U32 R8, R8, R32, R22 ;  /* 0x0000002008088225 */ /* 0x000fe200078e0016 */
[----:B------:R-:W-:-:S02]  /*1530*/  CS2R R22, SRZ ;  /* 0x0000000000167805 */ /* 0x000fc4000001ff00 */
[----:B------:R-:W-:-:S04]  /*1540*/  SHF.R.S32.HI R32, RZ, 0x1f, R45 ;  /* 0x0000001fff207819 */ /* 0x000fc8000001142d */
[----:B------:R1:W5:Y:S01]  /*1550*/  @!P2 LDG.E.64 R22, desc[UR12][R12.64] ;  /* 0x0000000c0c16a981 */ /* 0x000362000c1e1b00 */
[----:B------:R-:W-:Y:S02]  /*1560*/  ISETP.GE.U32.AND P2, PT, R45, UR16, PT ;  /* 0x000000102d007c0c */ /* 0x000fe4000bf46070 */
[----:B---3--:R-:W3:Y:S02]  /*1570*/  @!P1 LDC.64 R16, c[0x0][0x3f8] ;  /* 0x0000fe00ff109b82 */ /* 0x008ee40000000a00 */
[----:B------:R-:W-:-:S06]  /*1580*/  ISETP.GE.AND.EX P2, PT, R32, UR17, PT, P2 ;  /* 0x0000001120007c0c */ /* 0x000fcc000bf46320 */
[----:B-1----:R-:W1:Y:S01]  /*1590*/  @!P0 LDC.64 R12, c[0x0][0x3a0] ;  /* 0x0000e800ff0c8b82 */ /* 0x002e620000000a00 */
[----:B------:R-:W-:Y:S02]  /*15a0*/  ISETP.GE.U32.AND P3, PT, R56, UR16, PT ;  /* 0x0000001038007c0c */ /* 0x000fe4000bf66070 */
[----:B------:R-:W-:Y:S02]  /*15b0*/  CS2R R18, SRZ ;  /* 0x0000000000127805 */ /* 0x000fe4000001ff00 */
[----:B------:R-:W-:-:S04]  /*15c0*/  SHF.R.S32.HI R5, RZ, 0x1f, R56 ;  /* 0x0000001fff057819 */ /* 0x000fc80000011438 */
[----:B------:R-:W-:Y:S01]  /*15d0*/  ISETP.GE.AND.EX P3, PT, R5, UR17, PT, P3 ;  /* 0x0000001105007c0c */ /* 0x000fe2000bf66330 */
[----:B------:R-:W4:Y:S01]  /*15e0*/  @!P2 LDC.64 R6, c[0x0][0x3f8] ;  /* 0x0000fe00ff06ab82 */ /* 0x000f220000000a00 */
[----:B------:R2:W5:Y:S01]  /*15f0*/  @!P5 LDG.E.64 R18, desc[UR12][R10.64] ;  /* 0x0000000c0a12d981 */ /* 0x000562000c1e1b00 */
[C---:B------:R-:W-:Y:S02]  /*1600*/  @!P4 IADD3 R52, P5, PT, R49.reuse, R52, RZ ;  /* 0x000000343134c210 */ /* 0x040fe40007fbe0ff */
[----:B0-----:R-:W-:Y:S02]  /*1610*/  @!P4 IADD3 R14, P6, PT, R49, R14, RZ ;  /* 0x0000000e310ec210 */ /* 0x001fe40007fde0ff */
[----:B------:R-:W-:Y:S02]  /*1620*/  @!P0 IADD3 R33, PT, PT, R9, R33, RZ ;  /* 0x0000002109218210 */ /* 0x000fe40007ffe0ff */
[----:B------:R-:W-:Y:S01]  /*1630*/  @!P0 SHF.L.U32 R9, R8, 0x2, RZ ;  /* 0x0000000208098819 */ /* 0x000fe200000006ff */
[----:B---3--:R-:W-:Y:S01]  /*1640*/  @!P1 IMAD R44, R0, R16, RZ ;  /* 0x00000010002c9224 */ /* 0x008fe200078e02ff */
[C---:B------:R-:W-:Y:S01]  /*1650*/  @!P4 IADD3.X R53, PT, PT, R35.reuse, R53, RZ, P5, !PT ;  /* 0x000000352335c210 */ /* 0x040fe20002ffe4ff */
[----:B--2---:R-:W0:Y:S01]  /*1660*/  @!P1 LDC.64 R10, c[0x0][0x3a0] ;  /* 0x0000e800ff0a9b82 */ /* 0x004e220000000a00 */
[----:B------:R-:W-:-:S02]  /*1670*/  @!P4 IADD3.X R15, PT, PT, R35, R15, RZ, P6, !PT ;  /* 0x0000000f230fc210 */ /* 0x000fc400037fe4ff */
[----:B------:R-:W-:Y:S02]  /*1680*/  @!P0 SHF.L.U64.HI R33, R8, 0x2, R33 ;  /* 0x0000000208218819 */ /* 0x000fe40000010221 */
[C---:B-1----:R-:W-:Y:S02]  /*1690*/  @!P0 IADD3 R12, P5, PT, R9.reuse, R12, RZ ;  /* 0x0000000c090c8210 */ /* 0x042fe40007fbe0ff */
[----:B------:R-:W-:Y:S01]  /*16a0*/  @!P0 IADD3 R46, P6, PT, R9, R46, RZ ;  /* 0x0000002e092e8210 */ /* 0x000fe20007fde0ff */
[----:B------:R-:W1:Y:S01]  /*16b0*/  @!P1 LDC.64 R48, c[0x0][0x398] ;  /* 0x0000e600ff309b82 */ /* 0x000e620000000a00 */
[----:B------:R-:W-:Y:S02]  /*16c0*/  @!P1 MOV R8, R42 ;  /* 0x0000002a00089202 */ /* 0x000fe40000000f00 */
[----:B------:R-:W-:Y:S01]  /*16d0*/  @!P1 MOV R9, R41 ;  /* 0x0000002900099202 */ /* 0x000fe20000000f00 */
[----:B------:R-:W-:-:S04]  /*16e0*/  @!P1 IMAD R44, R34, R17, R44 ;  /* 0x00000011222c9224 */ /* 0x000fc800078e022c */
[----:B------:R-:W2:Y:S01]  /*16f0*/  @!P3 LDC.64 R54, c[0x0][0x3f8] ;  /* 0x0000fe00ff36bb82 */ /* 0x000ea20000000a00 */
[----:B------:R-:W-:Y:S01]  /*1700*/  @!P1 IMAD.WIDE.U32 R16, R34, R16, R8 ;  /* 0x0000001022109225 */ /* 0x000fe200078e0008 */
[----:B------:R-:W-:-:S04]  /*1710*/  @!P0 IADD3.X R13, PT, PT, R33, R13, RZ, P5, !PT ;  /* 0x0000000d210d8210 */ /* 0x000fc80002ffe4ff */
[----:B------:R-:W-:Y:S02]  /*1720*/  @!P1 IADD3 R44, PT, PT, R17, R44, RZ ;  /* 0x0000002c112c9210 */ /* 0x000fe40007ffe0ff */
[----:B------:R-:W-:Y:S01]  /*1730*/  @!P0 IADD3.X R47, PT, PT, R33, R47, RZ, P6, !PT ;  /* 0x0000002f212f8210 */ /* 0x000fe200037fe4ff */
[----:B----4-:R-:W-:Y:S01]  /*1740*/  @!P2 IMAD R32, R32, R6, RZ ;  /* 0x000000062020a224 */ /* 0x010fe200078e02ff */
[C---:B------:R-:W-:Y:S02]  /*1750*/  @!P1 SHF.L.U32 R33, R16.reuse, 0x2, RZ ;  /* 0x0000000210219819 */ /* 0x040fe400000006ff */
[----:B------:R-:W-:Y:S02]  /*1760*/  CS2R R64, SRZ ;  /* 0x0000000000407805 */ /* 0x000fe4000001ff00 */
[----:B------:R-:W-:Y:S01]  /*1770*/  @!P1 SHF.L.U64.HI R44, R16, 0x2, R44 ;  /* 0x00000002102c9819 */ /* 0x000fe2000001022c */
[----:B------:R-:W-:Y:S01]  /*1780*/  UIMAD.WIDE UR8, UR5, 0x8, UR8 ;  /* 0x00000008050878a5 */ /* 0x000fe2000f8e0208 */
[----:B------:R-:W-:Y:S01]  /*1790*/  @!P2 MOV R16, R42 ;  /* 0x0000002a0010a202 */ /* 0x000fe20000000f00 */
[----:B------:R-:W3:Y:S01]  /*17a0*/  @!P2 LDC.64 R34, c[0x0][0x3a0] ;  /* 0x0000e800ff22ab82 */ /* 0x000ee20000000a00 */
[----:B------:R-:W-:Y:S01]  /*17b0*/  @!P2 MOV R17, R41 ;  /* 0x000000290011a202 */ /* 0x000fe20000000f00 */
[----:B------:R-:W-:Y:S01]  /*17c0*/  @!P2 IMAD R32, R45, R7, R32 ;  /* 0x000000072d20a224 */ /* 0x000fe200078e0220 */
[----:B0-----:R-:W-:Y:S01]  /*17d0*/  @!P1 IADD3 R10, P6, PT, R33, R10, RZ ;  /* 0x0000000a210a9210 */ /* 0x001fe20007fde0ff */
[----:B------:R-:W5:Y:S01]  /*17e0*/  @!P4 LDG.E.64 R64, desc[UR12][R52.64] ;  /* 0x0000000c3440c981 */ /* 0x000f62000c1e1b00 */
[----:B------:R-:W-:-:S02]  /*17f0*/  @!P2 IMAD.WIDE.U32 R6, R45, R6, R16 ;  /* 0x000000062d06a225 */ /* 0x000fc400078e0010 */
[----:B------:R-:W-:Y:S01]  /*1800*/  @!P1 IADD3.X R11, PT, PT, R44, R11, RZ, P6, !PT ;  /* 0x0000000b2c0b9210 */ /* 0x000fe200037fe4ff */
[----:B------:R-:W0:Y:S01]  /*1810*/  @!P2 LDC.64 R8, c[0x0][0x398] ;  /* 0x0000e600ff08ab82 */ /* 0x000e220000000a00 */
[----:B-1----:R-:W-:Y:S02]  /*1820*/  @!P1 IADD3 R48, P6, PT, R33, R48, RZ ;  /* 0x0000003021309210 */ /* 0x002fe40007fde0ff */
[----:B------:R-:W-:Y:S01]  /*1830*/  @!P2 IADD3 R7, PT, PT, R7, R32, RZ ;  /* 0x000000200707a210 */ /* 0x000fe20007ffe0ff */
[----:B------:R-:W4:Y:S01]  /*1840*/  LDL R53, [R1+0x30] ;  /* 0x0000300001357983 */ /* 0x000f220000100800 */
[----:B--2---:R-:W-:Y:S02]  /*1850*/  @!P3 IMAD R45, R5, R54, RZ ;  /* 0x00000036052db224 */ /* 0x004fe400078e02ff */
[C---:B------:R-:W-:Y:S01]  /*1860*/  @!P2 SHF.L.U64.HI R5, R6.reuse, 0x2, R7 ;  /* 0x000000020605a819 */ /* 0x040fe20000010207 */
[----:B------:R-:W1:Y:S01]  /*1870*/  @!P3 LDC.64 R16, c[0x0][0x3a0] ;  /* 0x0000e800ff10bb82 */ /* 0x000e620000000a00 */
[----:B------:R-:W-:Y:S01]  /*1880*/  @!P2 SHF.L.U32 R7, R6, 0x2, RZ ;  /* 0x000000020607a819 */ /* 0x000fe200000006ff */
[----:B------:R-:W-:Y:S01]  /*1890*/  @!P3 IMAD R6, R56, R55, R45 ;  /* 0x000000373806b224 */ /* 0x000fe200078e022d */
[----:B------:R-:W-:-:S02]  /*18a0*/  @!P1 IADD3.X R49, PT, PT, R44, R49, RZ, P6, !PT ;  /* 0x000000312c319210 */ /* 0x000fc400037fe4ff */
[----:B------:R-:W-:Y:S02]  /*18b0*/  @!P3 MOV R44, R42 ;  /* 0x0000002a002cb202 */ /* 0x000fe40000000f00 */
[----:B------:R-:W-:Y:S01]  /*18c0*/  @!P3 MOV R45, R41 ;  /* 0x00000029002db202 */ /* 0x000fe20000000f00 */
[----:B------:R-:W2:Y:S02]  /*18d0*/  @!P3 LDC.64 R32, c[0x0][0x398] ;  /* 0x0000e600ff20bb82 */ /* 0x000ea40000000a00 */
[----:B------:R-:W-:Y:S01]  /*18e0*/  @!P3 IMAD.WIDE.U32 R54, R56, R54, R44 ;  /* 0x000000363836b225 */ /* 0x000fe200078e002c */
[----:B------:R-:W-:Y:S01]  /*18f0*/  MOV R44, UR8 ;  /* 0x00000008002c7c02 */ /* 0x000fe20008000f00 */
[----:B------:R-:W2:Y:S01]  /*1900*/  LDCU.U8 UR8, c[0x0][0x414] ;  /* 0x00008280ff0877ac */ /* 0x000ea20008000000 */
[----:B------:R-:W-:-:S06]  /*1910*/  MOV R45, UR9 ;  /* 0x00000009002d7c02 */ /* 0x000fcc0008000f00 */
[----:B------:R-:W4:Y:S01]  /*1920*/  LDG.E.64 R44, desc[UR12][R44.64] ;  /* 0x0000000c2c2c7981 */ /* 0x000f22000c1e1b00 */
[----:B------:R-:W-:Y:S02]  /*1930*/  IADD3 R4, PT, PT, R4, 0xf0, RZ ;  /* 0x000000f004047810 */ /* 0x000fe40007ffe0ff */
[----:B---3--:R-:W-:Y:S02]  /*1940*/  @!P2 IADD3 R34, P6, PT, R7, R34, RZ ;  /* 0x000000220722a210 */ /* 0x008fe40007fde0ff */
[----:B------:R-:W-:Y:S02]  /*1950*/  ISETP.GE.U32.AND P5, PT, R4, UR16, PT ;  /* 0x0000001004007c0c */ /* 0x000fe4000bfa6070 */
[----:B------:R-:W-:Y:S02]  /*1960*/  SHF.R.S32.HI R0, RZ, 0x1f, R4 ;  /* 0x0000001fff007819 */ /* 0x000fe40000011404 */
[----:B------:R-:W-:Y:S02]  /*1970*/  @!P2 IADD3.X R35, PT, PT, R5, R35, RZ, P6, !PT ;  /* 0x000000230523a210 */ /* 0x000fe400037fe4ff */
[----:B0-----:R-:W-:-:S02]  /*1980*/  @!P2 IADD3 R8, P6, PT, R7, R8, RZ ;  /* 0x000000080708a210 */ /* 0x001fc40007fde0ff */
[----:B------:R-:W-:Y:S02]  /*1990*/  @!P3 IADD3 R6, PT, PT, R55, R6, RZ ;  /* 0x000000063706b210 */ /* 0x000fe40007ffe0ff */
[----:B------:R-:W-:Y:S02]  /*19a0*/  ISETP.GE.AND.EX P5, PT, R0, UR17, PT, P5 ;  /* 0x0000001100007c0c */ /* 0x000fe4000bfa6350 */
[C---:B------:R-:W-:Y:S02]  /*19b0*/  @!P3 SHF.L.U32 R55, R54.reuse, 0x2, RZ ;  /* 0x000000023637b819 */ /* 0x040fe400000006ff */
[----:B------:R-:W-:Y:S02]  /*19c0*/  @!P2 IADD3.X R9, PT, PT, R5, R9, RZ, P6, !PT ;  /* 0x000000090509a210 */ /* 0x000fe400037fe4ff */
[----:B------:R-:W-:Y:S02]  /*19d0*/  @!P3 SHF.L.U64.HI R54, R54, 0x2, R6 ;  /* 0x000000023636b819 */ /* 0x000fe40000010206 */
[----:B-1----:R-:W-:-:S04]  /*19e0*/  @!P3 IADD3 R6, P6, PT, R55, R16, RZ ;  /* 0x000000103706b210 */ /* 0x002fc80007fde0ff */
[----:B------:R-:W-:Y:S02]  /*19f0*/  @!P3 IADD3.X R7, PT, PT, R54, R17, RZ, P6, !PT ;  /* 0x000000113607b210 */ /* 0x000fe400037fe4ff */
[----:B------:R-:W-:Y:S01]  /*1a00*/  CS2R R16, SRZ ;  /* 0x0000000000107805 */ /* 0x000fe2000001ff00 */
[----:B------:R-:W0:Y:S01]  /*1a10*/  @!P5 LDC.64 R50, c[0x0][0x3f8] ;  /* 0x0000fe00ff32db82 */ /* 0x000e220000000a00 */
[----:B------:R-:W-:-:S04]  /*1a20*/  CS2R R62, SRZ ;  /* 0x00000000003e7805 */ /* 0x000fc8000001ff00 */
[----:B------:R1:W5:Y:S04]  /*1a30*/  @!P4 LDG.E.64 R16, desc[UR12][R14.64] ;  /* 0x0000000c0e10c981 */ /* 0x000368000c1e1b00 */
[----:B------:R3:W5:Y:S01]  /*1a40*/  @!P0 LDG.E.64 R62, desc[UR12][R12.64] ;  /* 0x0000000c0c3e8981 */ /* 0x000762000c1e1b00 */
[----:B-1----:R-:W-:-:S06]  /*1a50*/  CS2R R14, SRZ ;  /* 0x00000000000e7805 */ /* 0x002fcc000001ff00 */
[----:B------:R1:W5:Y:S01]  /*1a60*/  @!P0 LDG.E.64 R14, desc[UR12][R46.64] ;  /* 0x0000000c2e0e8981 */ /* 0x000362000c1e1b00 */
[----:B--2---:R-:W-:Y:S02]  /*1a70*/  ISETP.NE.AND P0, PT, RZ, UR8, PT ;  /* 0x00000008ff007c0c */ /* 0x004fe4000bf05270 */
[----:B------:R-:W-:Y:S02]  /*1a80*/  CS2R R56, SRZ ;  /* 0x0000000000387805 */ /* 0x000fe4000001ff00 */
[----:B---3--:R-:W-:Y:S02]  /*1a90*/  CS2R R12, SRZ ;  /* 0x00000000000c7805 */ /* 0x008fe4000001ff00 */
[----:B------:R-:W-:Y:S02]  /*1aa0*/  @!P3 IADD3 R32, P6, PT, R55, R32, RZ ;  /* 0x000000203720b210 */ /* 0x000fe40007fde0ff */
[----:B------:R-:W-:Y:S01]  /*1ab0*/  CS2R R58, SRZ ;  /* 0x00000000003a7805 */ /* 0x000fe2000001ff00 */
[----:B-1----:R-:W1:Y:S01]  /*1ac0*/  @!P5 LDC.64 R46, c[0x0][0x3a0] ;  /* 0x0000e800ff2edb82 */ /* 0x002e620000000a00 */
[----:B------:R2:W5:Y:S01]  /*1ad0*/  @!P3 LDG.E.64 R56, desc[UR12][R6.64] ;  /* 0x0000000c0638b981 */ /* 0x000562000c1e1b00 */
[----:B------:R-:W-:Y:S01]  /*1ae0*/  @!P3 IADD3.X R33, PT, PT, R54, R33, RZ, P6, !PT ;  /* 0x000000213621b210 */ /* 0x000fe200037fe4ff */
[----:B0-----:R-:W-:Y:S01]  /*1af0*/  @!P5 IMAD R0, R0, R50, RZ ;  /* 0x000000320000d224 */ /* 0x001fe200078e02ff */
[----:B------:R-:W-:Y:S01]  /*1b00*/  @!P5 MOV R54, R42 ;  /* 0x0000002a0036d202 */ /* 0x000fe20000000f00 */
[----:B------:R0:W5:Y:S01]  /*1b10*/  @!P1 LDG.E.64 R12, desc[UR12][R48.64] ;  /* 0x0000000c300c9981 */ /* 0x000162000c1e1b00 */
[----:B------:R-:W-:-:S02]  /*1b20*/  @!P5 MOV R55, R41 ;  /* 0x000000290037d202 */ /* 0x000fc40000000f00 */
[----:B------:R-:W-:Y:S01]  /*1b30*/  CS2R R60, SRZ ;  /* 0x00000000003c7805 */ /* 0x000fe2000001ff00 */
[----:B------:R3:W5:Y:S01]  /*1b40*/  @!P2 LDG.E.64 R58, desc[UR12][R34.64] ;  /* 0x0000000c223aa981 */ /* 0x000762000c1e1b00 */
[----:B--2---:R-:W2:Y:S01]  /*1b50*/  @P0 LDC.64 R6, c[0x0][0x3b0] ;  /* 0x0000ec00ff060b82 */ /* 0x004ea20000000a00 */
[----:B------:R-:W-:-:S03]  /*1b60*/  @!P5 IMAD R0, R4, R51, R0 ;  /* 0x000000330400d224 */ /* 0x000fc600078e0200 */
[----:B------:R3:W5:Y:S01]  /*1b70*/  @!P1 LDG.E.64 R60, desc[UR12][R10.64] ;  /* 0x0000000c0a3c9981 */ /* 0x000762000c1e1b00 */
[----:B------:R-:W-:-:S03]  /*1b80*/  @!P5 IMAD.WIDE.U32 R50, R4, R50, R54 ;  /* 0x000000320432d225 */ /* 0x000fc600078e0036 */
[----:B0-----:R-:W0:Y:S02]  /*1b90*/  LDC.64 R48, c[0x0][0x3a8] ;  /* 0x0000ea00ff307b82 */ /* 0x001e240000000a00 */
[----:B------:R-:W-:-:S06]  /*1ba0*/  @!P5 IADD3 R0, PT, PT, R51, R0, RZ ;  /* 0x000000003300d210 */ /* 0x000fcc0007ffe0ff */
[----:B---3--:R-:W3:Y:S01]  /*1bb0*/  @!P5 LDC.64 R34, c[0x0][0x398] ;  /* 0x0000e600ff22db82 */ /* 0x008ee20000000a00 */
[----:B------:R-:W-:Y:S02]  /*1bc0*/  CS2R R10, SRZ ;  /* 0x00000000000a7805 */ /* 0x000fe4000001ff00 */
[C---:B------:R-:W-:Y:S02]  /*1bd0*/  @!P5 SHF.L.U64.HI R4, R50.reuse, 0x2, R0 ;  /* 0x000000023204d819 */ /* 0x040fe40000010200 */
[----:B------:R-:W-:Y:S02]  /*1be0*/  MOV R5, UR11 ;  /* 0x0000000b00057c02 */ /* 0x000fe40008000f00 */
[----:B------:R-:W-:Y:S01]  /*1bf0*/  @!P5 SHF.L.U32 R0, R50, 0x2, RZ ;  /* 0x000000023200d819 */ /* 0x000fe200000006ff */
[----:B------:R1:W5:Y:S03]  /*1c00*/  @!P2 LDG.E.64 R10, desc[UR12][R8.64] ;  /* 0x0000000c080aa981 */ /* 0x000366000c1e1b00 */
[----:B-1----:R-:W-:-:S02]  /*1c10*/  @!P5 IADD3 R46, P1, PT, R0, R46, RZ ;  /* 0x0000002e002ed210 */ /* 0x002fc40007f3e0ff */
[----:B------:R-:W-:Y:S02]  /*1c20*/  CS2R R54, SRZ ;  /* 0x0000000000367805 */ /* 0x000fe4000001ff00 */
[----:B------:R-:W-:Y:S02]  /*1c30*/  CS2R R8, SRZ ;  /* 0x0000000000087805 */ /* 0x000fe4000001ff00 */
[----:B------:R-:W-:-:S04]  /*1c40*/  @!P5 IADD3.X R47, PT, PT, R4, R47, RZ, P1, !PT ;  /* 0x0000002f042fd210 */ /* 0x000fc80000ffe4ff */
[----:B------:R2:W5:Y:S01]  /*1c50*/  @!P3 LDG.E.64 R8, desc[UR12][R32.64] ;  /* 0x0000000c2008b981 */ /* 0x000562000c1e1b00 */
[----:B---3--:R-:W-:-:S03]  /*1c60*/  @!P5 IADD3 R34, P1, PT, R0, R34, RZ ;  /* 0x000000220022d210 */ /* 0x008fc60007f3e0ff */
[----:B------:R-:W5:Y:S01]  /*1c70*/  @!P5 LDG.E.64 R54, desc[UR12][R46.64] ;  /* 0x0000000c2e36d981 */ /* 0x000f62000c1e1b00 */
[----:B------:R-:W-:Y:S02]  /*1c80*/  @!P5 IADD3.X R35, PT, PT, R4, R35, RZ, P1, !PT ;  /* 0x000000230423d210 */ /* 0x000fe40000ffe4ff */
[----:B----4-:R-:W-:-:S05]  /*1c90*/  LOP3.LUT R53, R53, 0xffff, RZ, 0xc0, !PT ;  /* 0x0000ffff35357812 */ /* 0x010fca00078ec0ff */
[----:B------:R-:W-:-:S04]  /*1ca0*/  IMAD R5, R5, 0x60, R53 ;  /* 0x0000006005057824 */ /* 0x000fc800078e0235 */
[----:B--2---:R-:W-:-:S04]  /*1cb0*/  @P0 IMAD.WIDE R32, R5, 0x2, R6 ;  /* 0x0000000205200825 */ /* 0x004fc800078e0206 */
[----:B0-----:R-:W-:Y:S01]  /*1cc0*/  IMAD.WIDE R6, R5, 0x2, R48 ;  /* 0x0000000205067825 */ /* 0x001fe200078e0230 */
[----:B------:R-:W2:Y:S04]  /*1cd0*/  @P0 LDG.E.U16 R0, desc[UR12][R32.64] ;  /* 0x0000000c20000981 */ /* 0x000ea8000c1e1500 */
[----:B------:R-:W3:Y:S04]  /*1ce0*/  LDG.E.U16 R47, desc[UR12][R6.64] ;  /* 0x0000000c062f7981 */ /* 0x000ee8000c1e1500 */
[----:B------:R0:W4:Y:S04]  /*1cf0*/  LDG.E.U16 R46, desc[UR12][R6.64+0x2] ;  /* 0x0000020c062e7981 */ /* 0x000128000c1e1500 */
[----:B------:R1:W4:Y:S01]  /*1d00*/  @P0 LDG.E.U16 R32, desc[UR12][R32.64+0x2] ;  /* 0x0000020c20200981 */ /* 0x000322000c1e1500 */
[----:B------:R-:W-:-:S02]  /*1d10*/  R2UR UR14, R44 ;  /* 0x000000002c0e72ca */ /* 0x000fc400000e0000 */
[----:B0-----:R-:W-:Y:S01]  /*1d20*/  CS2R R6, SRZ ;  /* 0x0000000000067805 */ /* 0x001fe2000001ff00 */
[----:B------:R0:W-:Y:S04]  /*1d30*/  STL [R1+0x28], R53 ;  /* 0x0000283501007387 */ /* 0x0001e80000100800 */
[----:B------:R0:W5:Y:S04]  /*1d40*/  LDL R50, [R1+0x18] ;  /* 0x0000180001327983 */ /* 0x0001680000100800 */
[----:B------:R0:W5:Y:S04]  /*1d50*/  LDL R51, [R1+0x24] ;  /* 0x0000240001337983 */ /* 0x0001680000100800 */
[----:B------:R1:W5:Y:S04]  /*1d60*/  LDL R52, [R1+0x8] ;  /* 0x0000080001347983 */ /* 0x0003680000100800 */
[----:B0-----:R0:W5:Y:S04]  /*1d70*/  LDL R53, [R1+0xc] ;  /* 0x00000c0001357983 */ /* 0x0011680000100800 */
[----:B------:R0:W5:Y:S04]  /*1d80*/  LDL R48, [R1+0x14] ;  /* 0x0000140001307983 */ /* 0x0001680000100800 */
[----:B------:R0:W5:Y:S04]  /*1d90*/  @!P5 LDG.E.64 R6, desc[UR12][R34.64] ;  /* 0x0000000c2206d981 */ /* 0x000168000c1e1b00 */
[----:B------:R0:W5:Y:S01]  /*1da0*/  LDL R44, [R1+0x10] ;  /* 0x00001000012c7983 */ /* 0x0001620000100800 */
        /* <DEDUP_REMOVED lines=8> */
[----:B------:R-:W-:Y:S01]  /*1e30*/  UISETP.NE.AND UP1, UPT, UR8, URZ, UPT ;  /* 0x000000ff0800728c */ /* 0x000fe2000bf25270 */
[----:B------:R-:W-:Y:S01]  /*1e40*/  CS2R R4, SRZ ;  /* 0x0000000000047805 */ /* 0x000fe2000001ff00 */
[----:B------:R-:W-:Y:S01]  /*1e50*/  UMOV UR15, 0x3f800000 ;  /* 0x3f800000000f7882 */ /* 0x000fe20000000000 */
[----:B-1----:R-:W-:-:S13]  /*1e60*/  @P1 R2UR UR7, R33 ;  /* 0x00000000210712ca */ /* 0x002fda00000e0000 */
[----:B------:R-:W-:Y:S01]  /*1e70*/  @UP0 UMOV UR15, UR7 ;  /* 0x00000007000f0c82 */ /* 0x000fe20008000000 */
[----:B--2---:R-:W-:Y:S02]  /*1e80*/  @P0 SHF.L.U32 R4, R0, 0x10, RZ ;  /* 0x0000001000040819 */ /* 0x004fe400000006ff */
[----:B---3--:R-:W-:Y:S02]  /*1e90*/  SHF.L.U32 R47, R47, 0x10, RZ ;  /* 0x000000102f2f7819 */ /* 0x008fe400000006ff */
[----:B----4-:R-:W-:Y:S02]  /*1ea0*/  SHF.L.U32 R46, R46, 0x10, RZ ;  /* 0x000000102e2e7819 */ /* 0x010fe400000006ff */
[----:B------:R-:W-:Y:S01]  /*1eb0*/  @P0 SHF.L.U32 R5, R32, 0x10, RZ ;  /* 0x0000001020050819 */ /* 0x000fe200000006ff */
[----:B0-----:R-:W-:Y:S06]  /*1ec0*/  BRA.U UP1, `(.L_x_1545) ;  /* 0x0000000d01907547 */ /* 0x001fec000b800000 */
        /* <DEDUP_REMOVED lines=228> */
.L_x_1545:
        /* <DEDUP_REMOVED lines=495> */
[CC--:B------:R-:W-:Y:S01]  /*4c00*/  FFMA.FTZ R32, R48.reuse, R49.reuse, R32 ;  /* 0x0000003130207223 */ /* 0x0c0fe20000010020 */
        /* <DEDUP_REMOVED lines=18> */
.L_x_1546:
        /* <DEDUP_REMOVED lines=45> */
.L_x_1548:
[----:B------:R-:W-:Y:S05]  /*5000*/  BSYNC.RECONVERGENT B0 ;  /* 0x0000000000007941 */ /* 0x000fea0003800200 */
.L_x_1547:
        /* <DEDUP_REMOVED lines=64> */
.L_x_1550:
[----:B------:R-:W-:Y:S05]  /*5410*/  BSYNC.RECONVERGENT B0 ;  /* 0x0000000000007941 */ /* 0x000fea0003800200 */
.L_x_1549:
        /* <DEDUP_REMOVED lines=8> */
[----:B0-----:R-:W0:Y:S02]  /*54a0*/  LDS.128 R32, [R52+0x600] ;  /* 0x0006000034207984 */ /* 0x001e240000000c00 */
        /* <DEDUP_REMOVED lines=69> */
.L_x_1552:
[----:B------:R-:W-:Y:S05]  /*5900*/  BSYNC.RECONVERGENT B0 ;  /* 0x0000000000007941 */ /* 0x000fea0003800200 */
.L_x_1551:
[----:B------:R-:W-:Y:S04]  /*5910*/  BSSY.RECONVERGENT B0, `(.L_x_1553) ;  /* 0x000001e000007945 */ /* 0x000fe80003800200 */
[----:B------:R-:W-:Y:S05]  /*5920*/  @P1 BRA `(.L_x_1554) ;  /* 0x0000000000701947 */ /* 0x000fea0003800000 */
[----:B0-----:R-:W1:Y:S01]  /*5930*/  LDC.64 R52, c[0x0][0x3d8] ;  /* 0x0000f600ff347b82 */ /* 0x001e620000000a00 */
[----:B--2---:R-:W-:-:S05]  /*5940*/  MOV R50, UR11 ;  /* 0x0000000b00327c02 */ /* 0x004fca0008000f00 */
[----:B------:R-:W-:Y:S02]  /*5950*/  IMAD R50, R50, 0x30, R0 ;  /* 0x0000003032327824 */ /* 0x000fe400078e0200 */
[----:B---3--:R-:W0:Y:S02]  /*5960*/  LDC.64 R48, c[0x0][0x3f8] ;  /* 0x0000fe00ff307b82 */ /* 0x008e240000000a00 */
[----:B-1----:R-:W-:-:S05]  /*5970*/  IMAD.WIDE R50, R50, 0x4, R52 ;  /* 0x0000000432327825 */ /* 0x002fca00078e0234 */
[----:B------:R-:W-:Y:S01]  /*5980*/  REDG.E.ADD.F32.FTZ.RN.STRONG.GPU desc[UR12][R50.64], R32 ;  /* 0x00000020320079a6 */ /* 0x000fe2000c12f30c */
[----:B0-----:R-:W-:-:S04]  /*5990*/  LEA.HI R52, P1, R49, R48, RZ, 0x1 ;  /* 0x0000003031347211 */ /* 0x001fc800078308ff */
[----:B------:R-:W-:-:S04]  /*59a0*/  IADD3.X R53, PT, PT, RZ, R49, RZ, P1, !PT ;  /* 0x00000031ff357210 */ /* 0x000fc80000ffe4ff */
[C---:B------:R-:W-:Y:S02]  /*59b0*/  SHF.L.U64.HI R53, R52.reuse, 0x1, R53 ;  /* 0x0000000134357819 */ /* 0x040fe40000010235 */
[----:B------:R-:W-:-:S04]  /*59c0*/  SHF.L.U32 R52, R52, 0x1, RZ ;  /* 0x0000000134347819 */ /* 0x000fc800000006ff */
[----:B------:R-:W-:-:S04]  /*59d0*/  LOP3.LUT R52, R52, 0xfffffffc, RZ, 0xc0, !PT ;  /* 0xfffffffc34347812 */ /* 0x000fc800078ec0ff */
[----:B------:R-:W-:-:S04]  /*59e0*/  IADD3 R52, P1, PT, R50, R52, RZ ;  /* 0x0000003432347210 */ /* 0x000fc80007f3e0ff */
[----:B------:R-:W-:-:S05]  /*59f0*/  IADD3.X R53, PT, PT, R51, R53, RZ, P1, !PT ;  /* 0x0000003533357210 */ /* 0x000fca0000ffe4ff */
[----:B------:R0:W-:Y:S02]  /*5a00*/  REDG.E.ADD.F32.FTZ.RN.STRONG.GPU desc[UR12][R52.64], R33 ;  /* 0x00000021340079a6 */ /* 0x0001e4000c12f30c */
[----:B0-----:R-:W-:Y:S01]  /*5a10*/  IMAD.WIDE.U32 R32, R48, 0x3, RZ ;  /* 0x0000000330207825 */ /* 0x001fe200078e00ff */
[----:B------:R-:W-:-:S04]  /*5a20*/  LEA R52, R49, R49, 0x1 ;  /* 0x0000003131347211 */ /* 0x000fc800078e08ff */
[----:B------:R-:W-:-:S04]  /*5a30*/  IADD3 R33, PT, PT, R33, R52, RZ ;  /* 0x0000003421217210 */ /* 0x000fc80007ffe0ff */
[----:B------:R-:W-:-:S04]  /*5a40*/  LEA.HI R32, P1, R33, R32, RZ, 0x1 ;  /* 0x0000002021207211 */ /* 0x000fc800078308ff */
[----:B------:R-:W-:Y:S02]  /*5a50*/  SHF.L.U32 R52, R32, 0x1, RZ ;  /* 0x0000000120347819 */ /* 0x000fe400000006ff */
        /* <DEDUP_REMOVED lines=9> */
.L_x_1554:
[----:B------:R-:W-:Y:S05]  /*5af0*/  BSYNC.RECONVERGENT B0 ;  /* 0x0000000000007941 */ /* 0x000fea0003800200 */
.L_x_1553:
        /* <DEDUP_REMOVED lines=17> */
[----:B------:R-:W-:Y:S02]  /*5c10*/  IMAD.WIDE.U32 R34, R48, 0x8, R34 ;  /* 0x0000000830227825 */ /* 0x000fe400078e0022 */
[----:B------:R-:W0:Y:S03]  /*5c20*/  LDC.64 R48, c[0x0][0x3c8] ;  /* 0x0000f200ff307b82 */ /* 0x000e260000000a00 */
[----:B------:R2:W-:Y:S02]  /*5c30*/  STG.E.64 desc[UR12][R34.64], R44 ;  /* 0x0000002c22007986 */ /* 0x0005e4000c101b0c */
[----:B--2---:R-:W-:Y:S02]  /*5c40*/  IADD3 R34, PT, PT, R33, R50, RZ ;  /* 0x0000003221227210 */ /* 0x004fe40007ffe0ff */
[----:B------:R-:W-:-:S03]  /*5c50*/  MOV R33, UR7 ;  /* 0x0000000700217c02 */ /* 0x000fc60008000f00 */
        /* <DEDUP_REMOVED lines=10> */
.L_x_1557:
        /* <DEDUP_REMOVED lines=10> */
.L_x_1556:
[----:B0---4-:R-:W0:Y:S01]  /*5da0*/  LDC R32, c[0x0][0x370] ;  /* 0x0000dc00ff207b82 */ /* 0x011e220000000800 */
[----:B------:R-:W-:Y:S05]  /*5db0*/  WARPSYNC.ALL ;  /* 0x0000000000007948 */ /* 0x000fea0003800000 */
[----:B0-----:R-:W-:Y:S02]  /*5dc0*/  ISETP.GE.U32.AND P0, PT, R32, 0x8, PT ;  /* 0x000000082000780c */ /* 0x001fe40003f06070 */
[----:B------:R-:W-:Y:S01]  /*5dd0*/  BAR.SYNC.DEFER_BLOCKING 0x0 ;  /* 0x0000000000007b1d */ /* 0x000fe20000010000 */
[----:B------:R-:W-:-:S10]  /*5de0*/  HFMA2 R32, -RZ, RZ, 0, 0 ;  /* 0x00000000ff207431 */ /* 0x000fd400000001ff */
[----:B------:R-:W-:Y:S05]  /*5df0*/  @!P0 BRA `(.L_x_1558) ;  /* 0x0000000800988947 */ /* 0x000fea0003800000 */
[----:B------:R-:W0:Y:S01]  /*5e00*/  S2UR UR7, SR_CTAID.Y ;  /* 0x00000000000779c3 */ /* 0x000e220000002600 */
[----:B------:R-:W4:Y:S01]  /*5e10*/  S2R R77, SR_TID.X ;  /* 0x00000000004d7919 */ /* 0x000f220000002100 */
[----:B------:R-:W0:Y:S01]  /*5e20*/  LDCU UR8, c[0x0][0x374] ;  /* 0x00006e80ff0877ac */ /* 0x000e220008000800 */
[----:B------:R-:W-:Y:S01]  /*5e30*/  MOV R32, RZ ;  /* 0x000000ff00207202 */ /* 0x000fe20000000f00 */
[----:B------:R-:W-:-:S04]  /*5e40*/  UIADD3 UR21, UPT, UPT, -UR6, URZ, URZ ;  /* 0x000000ff06157290 */ /* 0x000fc8000fffe1ff */
[----:B------:R-:W1:Y:S01]  /*5e50*/  S2UR UR10, SR_CTAID.X ;  /* 0x00000000000a79c3 */ /* 0x000e620000002500 */
[----:B0-----:R-:W-:Y:S02]  /*5e60*/  ULEA UR11, UR8, UR7, 0x2 ;  /* 0x00000007080b7291 */ /* 0x001fe4000f8e10ff */
[----:B------:R-:W-:Y:S02]  /*5e70*/  UIMAD UR16, UR8, 0x3, UR7 ;  /* 0x00000003081078a4 */ /* 0x000fe4000f8e0207 */
[----:B------:R-:W-:Y:S02]  /*5e80*/  UIMAD UR17, UR8, 0x6, UR7 ;  /* 0x00000006081178a4 */ /* 0x000fe4000f8e0207 */
[----:B------:R-:W-:Y:S02]  /*5e90*/  UIMAD UR18, UR8, 0x7, UR7 ;  /* 0x00000007081278a4 */ /* 0x000fe4000f8e0207 */
[----:B------:R-:W-:Y:S02]  /*5ea0*/  UIMAD UR19, UR8, 0x5, UR7 ;  /* 0x00000005081378a4 */ /* 0x000fe4000f8e0207 */
[----:B------:R-:W-:-:S02]  /*5eb0*/  ULEA UR20, UR8, UR7, 0x1 ;  /* 0x0000000708147291 */ /* 0x000fc4000f8e08ff */
[----:B-1--4-:R-:W-:-:S12]  /*5ec0*/  UIADD3 UR8, UPT, UPT, UR7, UR8, URZ ;  /* 0x0000000807087290 */ /* 0x012fd8000fffe0ff */
.L_x_1559:
[----:B------:R-:W-:Y:S01]  /*5ed0*/  ISETP.NE.AND P2, PT, RZ, UR21, PT ;  /* 0x00000015ff007c0c */ /* 0x000fe2000bf45270 */
[----:B------:R-:W-:Y:S01]  /*5ee0*/  UMOV UR6, UR10 ;  /* 0x0000000a00067c82 */ /* 0x000fe20008000000 */
[----:B------:R-:W-:Y:S02]  /*5ef0*/  MOV R49, UR4 ;  /* 0x0000000400317c02 */ /* 0x000fe40008000f00 */
[----:B------:R-:W-:Y:S02]  /*5f00*/  ISETP.NE.OR P2, PT, R0, RZ, !P2 ;  /* 0x000000ff0000720c */ /* 0x000fe40005745670 */
[----:B------:R-:W-:Y:S02]  /*5f10*/  IADD3 R0, PT, PT, R32, 0x1, RZ ;  /* 0x0000000120007810 */ /* 0x000fe40007ffe0ff */
[----:B------:R-:W-:Y:S02]  /*5f20*/  MOV R51, UR4 ;  /* 0x0000000400337c02 */ /* 0x000fe40008000f00 */
[----:B------:R-:W-:-:S02]  /*5f30*/  ISETP.NE.AND P4, PT, R0, UR6, PT ;  /* 0x0000000600007c0c */ /* 0x000fc4000bf85270 */
[----:B------:R-:W-:-:S04]  /*5f40*/  MOV R0, R77 ;  /* 0x0000004d00007202 */ /* 0x000fc80000000f00 */
[----:B------:R-:W-:Y:S01]  /*5f50*/  ISETP.NE.OR P4, PT, R0, RZ, !P4 ;  /* 0x000000ff0000720c */ /* 0x000fe20006785670 */
[----:B---3--:R-:W0:Y:S01]  /*5f60*/  @!P2 LDC R48, c[0x0][0x374] ;  /* 0x0000dd00ff30ab82 */ /* 0x008e220000000800 */
[----:B------:R-:W-:-:S07]  /*5f70*/  @!P2 LOP3.LUT R49, R49, 0x1, RZ, 0xc0, !PT ;  /* 0x000000013131a812 */ /* 0x000fce00078ec0ff */
[----:B------:R-:W1:Y:S04]  /*5f80*/  @!P2 LDC R33, c[0x0][0x370] ;  /* 0x0000dc00ff21ab82 */ /* 0x000e680000000800 */
[----:B------:R-:W-:-:S04]  /*5f90*/  @!P4 LOP3.LUT R51, R51, 0x1, RZ, 0xc0, !PT ;  /* 0x000000013333c812 */ /* 0x000fc800078ec0ff */
[----:B------:R-:W3:Y:S01]  /*5fa0*/  @!P2 LDC.64 R34, c[0x0][0x3d0] ;  /* 0x0000f400ff22ab82 */ /* 0x000ee20000000a00 */
[----:B0-----:R-:W-:-:S07]  /*5fb0*/  @!P2 IMAD R48, R49, R48, RZ ;  /* 0x000000303130a224 */ /* 0x001fce00078e02ff */
[----:B--2---:R-:W0:Y:S01]  /*5fc0*/  @!P4 LDC R50, c[0x0][0x374] ;  /* 0x0000dd00ff32cb82 */ /* 0x004e220000000800 */
[----:B-1----:R-:W-:Y:S01]  /*5fd0*/  @!P2 IMAD R33, R48, R33, RZ ;  /* 0x000000213021a224 */ /* 0x002fe200078e02ff */
[----:B------:R-:W-:-:S04]  /*5fe0*/  MOV R48, UR7 ;  /* 0x0000000700307c02 */ /* 0x000fc80008000f00 */
[----:B------:R-:W-:-:S05]  /*5ff0*/  @!P2 SHF.L.U32 R33, R33, 0x1, RZ ;  /* 0x000000012121a819 */ /* 0x000fca00000006ff */
[----:B---3--:R-:W-:Y:S02]  /*6000*/  @!P2 IMAD.WIDE R34, R33, 0x4, R34 ;  /* 0x000000042122a825 */ /* 0x008fe400078e0222 */
[----:B------:R-:W1:Y:S02]  /*6010*/  @!P4 LDC R33, c[0x0][0x370] ;  /* 0x0000dc00ff21cb82 */ /* 0x000e640000000800 */
[----:B------:R-:W-:-:S06]  /*6020*/  @!P2 IMAD.WIDE.U32 R34, R48, 0x8, R34 ;  /* 0x000000083022a825 */ /* 0x000fcc00078e0022 */
[----:B------:R-:W2:Y:S01]  /*6030*/  @!P4 LDC.64 R48, c[0x0][0x3d0] ;  /* 0x0000f400ff30cb82 */ /* 0x000ea20000000a00 */
[----:B0-----:R-:W-:Y:S01]  /*6040*/  @!P4 IMAD R50, R51, R50, RZ ;  /* 0x000000323332c224 */ /* 0x001fe200078e02ff */
[----:B------:R-:W3:Y:S03]  /*6050*/  @!P2 LDG.E.64 R34, desc[UR12][R34.64] ;  /* 0x0000000c2222a981 */ /* 0x000ee6000c1e1b00 */
[----:B-1----:R-:W-:-:S05]  /*6060*/  @!P4 IMAD R33, R50, R33, RZ ;  /* 0x000000213221c224 */ /* 0x002fca00078e02ff */
[----:B------:R-:W-:-:S05]  /*6070*/  @!P4 SHF.L.U32 R33, R33, 0x1, RZ ;  /* 0x000000012121c819 */ /* 0x000fca00000006ff */
[----:B--2---:R-:W-:Y:S01]  /*6080*/  @!P4 IMAD.WIDE R48, R33, 0x4, R48 ;  /* 0x000000042130c825 */ /* 0x004fe200078e0230 */
[----:B------:R-:W-:-:S05]  /*6090*/  MOV R33, UR8 ;  /* 0x0000000800217c02 */ /* 0x000fca0008000f00 */
[----:B------:R-:W-:-:S06]  /*60a0*/  @!P4 IMAD.WIDE.U32 R48, R33, 0x8, R48 ;  /* 0x000000082130c825 */ /* 0x000fcc00078e0030 */
[----:B------:R-:W2:Y:S01]  /*60b0*/  @!P4 LDG.E.64 R48, desc[UR12][R48.64] ;  /* 0x0000000c3030c981 */ /* 0x000ea2000c1e1b00 */
[C---:B------:R-:W-:Y:S02]  /*60c0*/  IADD3 R33, PT, PT, R32.reuse, 0x2, RZ ;  /* 0x0000000220217810 */ /* 0x040fe40007ffe0ff */
[----:B------:R-:W-:Y:S02]  /*60d0*/  MOV R51, UR4 ;  /* 0x0000000400337c02 */ /* 0x000fe40008000f00 */
[----:B------:R-:W-:Y:S02]  /*60e0*/  ISETP.NE.AND P3, PT, R33, UR6, PT ;  /* 0x0000000621007c0c */ /* 0x000fe4000bf65270 */
[----:B------:R-:W-:Y:S02]  /*60f0*/  IADD3 R33, PT, PT, R32, 0x3, RZ ;  /* 0x0000000320217810 */ /* 0x000fe40007ffe0ff */
[----:B------:R-:W-:Y:S02]  /*6100*/  ISETP.NE.OR P3, PT, R0, RZ, !P3 ;  /* 0x000000ff0000720c */ /* 0x000fe40005f65670 */
[----:B------:R-:W-:-:S04]  /*6110*/  ISETP.NE.AND P1, PT, R33, UR6, PT ;  /* 0x0000000621007c0c */ /* 0x000fc8000bf25270 */
[----:B------:R-:W-:-:S07]  /*6120*/  ISETP.NE.OR P1, PT, R0, RZ, !P1 ;  /* 0x000000ff0000720c */ /* 0x000fce0004f25670 */
[----:B------:R-:W0:Y:S01]  /*6130*/  @!P3 LDC R50, c[0x0][0x374] ;  /* 0x0000dd00ff32bb82 */ /* 0x000e220000000800 */
[----:B------:R-:W-:-:S07]  /*6140*/  @!P3 LOP3.LUT R51, R51, 0x1, RZ, 0xc0, !PT ;  /* 0x000000013333b812 */ /* 0x000fce00078ec0ff */
[----:B------:R-:W1:Y:S08]  /*6150*/  @!P3 LDC R52, c[0x0][0x370] ;  /* 0x0000dc00ff34bb82 */ /* 0x000e700000000800 */
[----:B------:R-:W4:Y:S01]  /*6160*/  @!P1 LDC R33, c[0x0][0x374] ;  /* 0x0000dd00ff219b82 */ /* 0x000f220000000800 */
[----:B0-----:R-:W-:Y:S01]  /*6170*/  @!P3 IMAD R50, R51, R50, RZ ;  /* 0x000000323332b224 */ /* 0x001fe200078e02ff */
[----:B------:R-:W-:-:S04]  /*6180*/  MOV R51, UR4 ;  /* 0x0000000400337c02 */ /* 0x000fc80008000f00 */
[----:B------:R-:W-:Y:S01]  /*6190*/  @!P1 LOP3.LUT R51, R51, 0x1, RZ, 0xc0, !PT ;  /* 0x0000000133339812 */ /* 0x000fe200078ec0ff */
[----:B-1----:R-:W-:Y:S02]  /*61a0*/  @!P3 IMAD R52, R50, R52, RZ ;  /* 0x000000343234b224 */ /* 0x002fe400078e02ff */
[----:B------:R-:W0:Y:S03]  /*61b0*/  @!P1 LDC R50, c[0x0][0x370] ;  /* 0x0000dc00ff329b82 */ /* 0x000e260000000800 */
[----:B------:R-:W-:Y:S01]  /*61c0*/  @!P3 SHF.L.U32 R52, R52, 0x1, RZ ;  /* 0x000000013434b819 */ /* 0x000fe200000006ff */
[----:B----4-:R-:W-:Y:S01]  /*61d0*/  @!P1 IMAD R33, R51, R33, RZ ;  /* 0x0000002133219224 */ /* 0x010fe200078e02ff */
[----:B------:R-:W-:-:S04]  /*61e0*/  IADD3 R51, PT, PT, R32, 0x4, RZ ;  /* 0x0000000420337810 */ /* 0x000fc80007ffe0ff */
[----:B------:R-:W-:-:S04]  /*61f0*/  ISETP.NE.AND P0, PT, R51, UR6, PT ;  /* 0x0000000633007c0c */ /* 0x000fc8000bf05270 */
[----:B------:R-:W-:Y:S01]  /*6200*/  ISETP.NE.OR P0, PT, R0, RZ, !P0 ;  /* 0x000000ff0000720c */ /* 0x000fe20004705670 */
[----:B0-----:R-:W-:Y:S02]  /*6210*/  @!P1 IMAD R33, R33, R50, RZ ;  /* 0x0000003221219224 */ /* 0x001fe400078e02ff */
[----:B------:R-:W0:Y:S02]  /*6220*/  @!P3 LDC.64 R50, c[0x0][0x3d0] ;  /* 0x0000f400ff32bb82 */ /* 0x000e240000000a00 */
[----:B0-----:R-:W-:Y:S01]  /*6230*/  @!P3 IMAD.WIDE R50, R52, 0x4, R50 ;  /* 0x000000043432b825 */ /* 0x001fe200078e0232 */
[----:B------:R-:W-:Y:S02]  /*6240*/  @!P1 SHF.L.U32 R33, R33, 0x1, RZ ;  /* 0x0000000121219819 */ /* 0x000fe400000006ff */
[----:B------:R-:W-:Y:S01]  /*6250*/  MOV R53, UR16 ;  /* 0x0000001000357c02 */ /* 0x000fe20008000f00 */
[----:B---3--:R-:W-:Y:S01]  /*6260*/  @!P2 FADD.FTZ R44, R44, R34 ;  /* 0x000000222c2ca221 */ /* 0x008fe20000010000 */
[----:B------:R-:W-:-:S03]  /*6270*/  @!P2 FADD.FTZ R45, R45, R35 ;  /* 0x000000232d2da221 */ /* 0x000fc60000010000 */
[----:B------:R-:W0:Y:S01]  /*6280*/  @!P0 LDC R34, c[0x0][0x374] ;  /* 0x0000dd00ff228b82 */ /* 0x000e220000000800 */
[----:B------:R-:W-:-:S05]  /*6290*/  MOV R35, UR20 ;  /* 0x0000001400237c02 */ /* 0x000fca0008000f00 */
[----:B------:R-:W-:Y:S02]  /*62a0*/  @!P3 IMAD.WIDE.U32 R50, R35, 0x8, R50 ;  /* 0x000000082332b825 */ /* 0x000fe400078e0032 */
[----:B------:R-:W1:Y:S04]  /*62b0*/  @!P0 LDC R52, c[0x0][0x370] ;  /* 0x0000dc00ff348b82 */ /* 0x000e680000000800 */
[----:B------:R-:W3:Y:S01]  /*62c0*/  @!P3 LDG.E.64 R50, desc[UR12][R50.64] ;  /* 0x0000000c3232b981 */ /* 0x000ee2000c1e1b00 */
[----:B--2---:R-:W-:Y:S01]  /*62d0*/  @!P4 FADD.FTZ R44, R44, R48 ;  /* 0x000000302c2cc221 */ /* 0x004fe20000010000 */
[----:B------:R-:W-:-:S04]  /*62e0*/  MOV R48, UR4 ;  /* 0x0000000400307c02 */ /* 0x000fc80008000f00 */
[----:B------:R-:W-:-:S05]  /*62f0*/  @!P0 LOP3.LUT R48, R48, 0x1, RZ, 0xc0, !PT ;  /* 0x0000000130308812 */ /* 0x000fca00078ec0ff */
[----:B0-----:R-:W-:Y:S02]  /*6300*/  @!P0 IMAD R48, R48, R34, RZ ;  /* 0x0000002230308224 */ /* 0x001fe400078e02ff */
[----:B------:R-:W0:Y:S02]  /*6310*/  @!P1 LDC.64 R34, c[0x0][0x3d0] ;  /* 0x0000f400ff229b82 */ /* 0x000e240000000a00 */
[----:B-1----:R-:W-:Y:S02]  /*6320*/  @!P0 IMAD R48, R48, R52, RZ ;  /* 0x0000003430308224 */ /* 0x002fe400078e02ff */
[----:B0-----:R-:W-:-:S04]  /*6330*/  @!P1 IMAD.WIDE R34, R33, 0x4, R34 ;  /* 0x0000000421229825 */ /* 0x001fc800078e0222 */
[----:B------:R-:W-:Y:S02]  /*6340*/  @!P1 IMAD.WIDE.U32 R52, R53, 0x8, R34 ;  /* 0x0000000835349825 */ /* 0x000fe400078e0022 */
[----:B------:R-:W0:Y:S01]  /*6350*/  @!P0 LDC.64 R34, c[0x0][0x3d0] ;  /* 0x0000f400ff228b82 */ /* 0x000e220000000a00 */
[----:B------:R-:W-:Y:S02]  /*6360*/  @!P0 SHF.L.U32 R48, R48, 0x1, RZ ;  /* 0x0000000130308819 */ /* 0x000fe400000006ff */
[----:B------:R-:W-:Y:S01]  /*6370*/  MOV R33, UR11 ;  /* 0x0000000b00217c02 */ /* 0x000fe20008000f00 */
[----:B------:R-:W2:Y:S02]  /*6380*/  @!P1 LDG.E.64 R52, desc[UR12][R52.64] ;  /* 0x0000000c34349981 */ /* 0x000ea4000c1e1b00 */
[----:B0-----:R-:W-:-:S04]  /*6390*/  @!P0 IMAD.WIDE R34, R48, 0x4, R34 ;  /* 0x0000000430228825 */ /* 0x001fc800078e0222 */
[----:B------:R-:W-:-:S06]  /*63a0*/  @!P0 IMAD.WIDE.U32 R34, R33, 0x8, R34 ;  /* 0x0000000821228825 */ /* 0x000fcc00078e0022 */
[----:B------:R-:W4:Y:S01]  /*63b0*/  @!P0 LDG.E.64 R34, desc[UR12][R34.64] ;  /* 0x0000000c22228981 */ /* 0x000f22000c1e1b00 */
[----:B------:R-:W-:-:S04]  /*63c0*/  IADD3 R33, PT, PT, R32, 0x5, RZ ;  /* 0x0000000520217810 */ /* 0x000fc80007ffe0ff */
[----:B------:R-:W-:-:S04]  /*63d0*/  ISETP.NE.AND P2, PT, R33, UR6, PT ;  /* 0x0000000621007c0c */ /* 0x000fc8000bf45270 */
[----:B------:R-:W-:-:S13]  /*63e0*/  ISETP.NE.OR P2, PT, R0, RZ, !P2 ;  /* 0x000000ff0000720c */ /* 0x000fda0005745670 */
[----:B------:R-:W0:Y:S08]  /*63f0*/  @!P2 LDC R33, c[0x0][0x374] ;  /* 0x0000dd00ff21ab82 */ /* 0x000e300000000800 */
[----:B------:R-:W1:Y:S01]  /*6400*/  @!P2 LDC R76, c[0x0][0x370] ;  /* 0x0000dc00ff4cab82 */ /* 0x000e620000000800 */
[----:B------:R-:W-:-:S04]  /*6410*/  MOV R48, UR4 ;  /* 0x0000000400307c02 */ /* 0x000fc80008000f00 */
[----:B------:R-:W-:Y:S01]  /*6420*/  @!P2 LOP3.LUT R48, R48, 0x1, RZ, 0xc0, !PT ;  /* 0x000000013030a812 */ /* 0x000fe200078ec0ff */
[----:B------:R-:W-:-:S04]  /*6430*/  @!P4 FADD.FTZ R45, R45, R49 ;  /* 0x000000312d2dc221 */ /* 0x000fc80000010000 */
[----:B0-----:R-:W-:-:S04]  /*6440*/  @!P2 IMAD R33, R48, R33, RZ ;  /* 0x000000213021a224 */ /* 0x001fc800078e02ff */
[----:B-1----:R-:W-:Y:S01]  /*6450*/  @!P2 IMAD R76, R33, R76, RZ ;  /* 0x0000004c214ca224 */ /* 0x002fe200078e02ff */
[----:B------:R-:W-:-:S04]  /*6460*/  IADD3 R33, PT, PT, R32, 0x6, RZ ;  /* 0x0000000620217810 */ /* 0x000fc80007ffe0ff */
[----:B------:R-:W-:-:S04]  /*6470*/  ISETP.NE.AND P4, PT, R33, UR6, PT ;  /* 0x0000000621007c0c */ /* 0x000fc8000bf85270 */
[----:B------:R-:W-:-:S13]  /*6480*/  ISETP.NE.OR P4, PT, R0, RZ, !P4 ;  /* 0x000000ff0000720c */ /* 0x000fda0006785670 */
[----:B------:R-:W0:Y:S01]  /*6490*/  @!P4 LDC R33, c[0x0][0x374] ;  /* 0x0000dd00ff21cb82 */ /* 0x000e220000000800 */
[----:B------:R-:W-:-:S04]  /*64a0*/  MOV R48, UR4 ;  /* 0x0000000400307c02 */ /* 0x000fc80008000f00 */
[----:B------:R-:W-:Y:S02]  /*64b0*/  @!P4 LOP3.LUT R48, R48, 0x1, RZ, 0xc0, !PT ;  /* 0x000000013030c812 */ /* 0x000fe400078ec0ff */
[----:B------:R-:W-:-:S03]  /*64c0*/  IADD3 R49, PT, PT, R32, 0x7, RZ ;  /* 0x0000000720317810 */ /* 0x000fc60007ffe0ff */
[----:B0-----:R-:W-:Y:S02]  /*64d0*/  @!P4 IMAD R33, R48, R33, RZ ;  /* 0x000000213021c224 */ /* 0x001fe400078e02ff */
[----:B------:R-:W0:Y:S01]  /*64e0*/  @!P4 LDC R48, c[0x0][0x370] ;  /* 0x0000dc00ff30cb82 */ /* 0x000e220000000800 */
[----:B------:R-:W-:Y:S01]  /*64f0*/  @!P2 SHF.L.U32 R76, R76, 0x1, RZ ;  /* 0x000000014c4ca819 */ /* 0x000fe200000006ff */
[----:B0-----:R-:W-:-:S05]  /*6500*/  @!P4 IMAD R33, R33, R48, RZ ;  /* 0x000000302121c224 */ /* 0x001fca00078e02ff */
[----:B------:R-:W-:Y:S01]  /*6510*/  @!P4 SHF.L.U32 R33, R33, 0x1, RZ ;  /* 0x000000012121c819 */ /* 0x000fe200000006ff */
[----:B---3--:R-:W-:Y:S01]  /*6520*/  @!P3 FADD.FTZ R44, R44, R50 ;  /* 0x000000322c2cb221 */ /* 0x008fe20000010000 */
[----:B------:R-:W-:Y:S01]  /*6530*/  @!P3 FADD.FTZ R45, R45, R51 ;  /* 0x000000332d2db221 */ /* 0x000fe20000010000 */
[----:B------:R-:W-:Y:S02]  /*6540*/  ISETP.NE.AND P3, PT, R49, UR6, PT ;  /* 0x0000000631007c0c */ /* 0x000fe4000bf65270 */
[----:B------:R-:W0:Y:S02]  /*6550*/  @!P2 LDC.64 R48, c[0x0][0x3d0] ;  /* 0x0000f400ff30ab82 */ /* 0x000e240000000a00 */
[----:B------:R-:W-:-:S13]  /*6560*/  ISETP.NE.OR P3, PT, R0, RZ, !P3 ;  /* 0x000000ff0000720c */ /* 0x000fda0005f65670 */
[----:B------:R-:W1:Y:S01]  /*6570*/  @!P3 LDC R50, c[0x0][0x374] ;  /* 0x0000dd00ff32bb82 */ /* 0x000e620000000800 */
[----:B0-----:R-:W-:Y:S01]  /*6580*/  @!P2 IMAD.WIDE R48, R76, 0x4, R48 ;  /* 0x000000044c30a825 */ /* 0x001fe200078e0230 */
[----:B------:R-:W-:-:S03]  /*6590*/  MOV R51, UR17 ;  /* 0x0000001100337c02 */ /* 0x000fc60008000f00 */
[----:B--2---:R-:W-:Y:S01]  /*65a0*/  @!P1 FADD.FTZ R44, R44, R52 ;  /* 0x000000342c2c9221 */ /* 0x004fe20000010000 */
[----:B------:R-:W-:Y:S01]  /*65b0*/  MOV R52, UR19 ;  /* 0x0000001300347c02 */ /* 0x000fe20008000f00 */
[----:B------:R-:W-:-:S04]  /*65c0*/  @!P1 FADD.FTZ R45, R45, R53 ;  /* 0x000000352d2d9221 */ /* 0x000fc80000010000 */
[----:B------:R-:W-:Y:S02]  /*65d0*/  @!P2 IMAD.WIDE.U32 R52, R52, 0x8, R48 ;  /* 0x000000083434a825 */ /* 0x000fe400078e0030 */
[----:B------:R-:W0:Y:S04]  /*65e0*/  @!P4 LDC.64 R48, c[0x0][0x3d0] ;  /* 0x0000f400ff30cb82 */ /* 0x000e280000000a00 */
[----:B------:R-:W2:Y:S01]  /*65f0*/  @!P2 LDG.E.64 R52, desc[UR12][R52.64] ;  /* 0x0000000c3434a981 */ /* 0x000ea2000c1e1b00 */
[----:B----4-:R-:W-:Y:S01]  /*6600*/  @!P0 FADD.FTZ R44, R44, R34 ;  /* 0x000000222c2c8221 */ /* 0x010fe20000010000 */
[----:B------:R-:W-:-:S04]  /*6610*/  MOV R34, UR4 ;  /* 0x0000000400227c02 */ /* 0x000fc80008000f00 */
[----:B------:R-:W-:-:S05]  /*6620*/  @!P3 LOP3.LUT R34, R34, 0x1, RZ, 0xc0, !PT ;  /* 0x000000012222b812 */ /* 0x000fca00078ec0ff */
[----:B-1----:R-:W-:Y:S02]  /*6630*/  @!P3 IMAD R34, R34, R50, RZ ;  /* 0x000000322222b224 */ /* 0x002fe400078e02ff */
[----:B------:R-:W1:Y:S01]  /*6640*/  @!P3 LDC R50, c[0x0][0x370] ;  /* 0x0000dc00ff32bb82 */ /* 0x000e620000000800 */
[----:B0-----:R-:W-:-:S04]  /*6650*/  @!P4 IMAD.WIDE R48, R33, 0x4, R48 ;  /* 0x000000042130c825 */ /* 0x001fc800078e0230 */
[----:B------:R-:W-:-:S06]  /*6660*/  @!P4 IMAD.WIDE.U32 R48, R51, 0x8, R48 ;  /* 0x000000083330c825 */ /* 0x000fcc00078e0030 */
[----:B------:R-:W3:Y:S01]  /*6670*/  @!P4 LDG.E.64 R48, desc[UR12][R48.64] ;  /* 0x0000000c3030c981 */ /* 0x000ee2000c1e1b00 */
[----:B-1----:R-:W-:Y:S02]  /*6680*/  @!P3 IMAD R33, R34, R50, RZ ;  /* 0x000000322221b224 */ /* 0x002fe400078e02ff */
[----:B------:R-:W0:Y:S03]  /*6690*/  @!P3 LDC.64 R50, c[0x0][0x3d0] ;  /* 0x0000f400ff32bb82 */ /* 0x000e260000000a00 */
[----:B------:R-:W-:-:S05]  /*66a0*/  @!P3 SHF.L.U32 R33, R33, 0x1, RZ ;  /* 0x000000012121b819 */ /* 0x000fca00000006ff */
[----:B0-----:R-:W-:Y:S01]  /*66b0*/  @!P3 IMAD.WIDE R50, R33, 0x4, R50 ;  /* 0x000000042132b825 */ /* 0x001fe200078e0232 */
[----:B------:R-:W-:-:S05]  /*66c0*/  MOV R33, UR18 ;  /* 0x0000001200217c02 */ /* 0x000fca0008000f00 */
[----:B------:R-:W-:-:S06]  /*66d0*/  @!P3 IMAD.WIDE.U32 R50, R33, 0x8, R50 ;  /* 0x000000082132b825 */ /* 0x000fcc00078e0032 */
[----:B------:R-:W4:Y:S01]  /*66e0*/  @!P3 LDG.E.64 R50, desc[UR12][R50.64] ;  /* 0x0000000c3232b981 */ /* 0x000f22000c1e1b00 */
        /* <DEDUP_REMOVED lines=23> */
.L_x_1558:
        /* <DEDUP_REMOVED lines=81> */
.L_x_1560:
        /* <DEDUP_REMOVED lines=42> */
.L_x_1561:
        /* <DEDUP_REMOVED lines=21> */
.L_x_1562:
[----:B------:R-:W-:Y:S05]  /*7160*/  BSYNC.RECONVERGENT B0 ;  /* 0x0000000000007941 */ /* 0x000fea0003800200 */
.L_x_1555:
        /* <DEDUP_REMOVED lines=38> */
.L_x_1563:
[----:B------:R-:W4:Y:S01]  /*73d0*/  LDL R35, [R1+0x2c] ;  /* 0x00002c0001237983 */ /* 0x000f220000100800 */
[--C-:B---3--:R-:W-:Y:S01]  /*73e0*/  FFMA.FTZ R45, R33, UR7, R32.reuse ;  /* 0x00000007212d7c23 */ /* 0x108fe20008010020 */
[----:B------:R-:W0:Y:S01]  /*73f0*/  LDCU.64 UR8, c[0x0][0x400] ;  /* 0x00008000ff0877ac */ /* 0x000e220008000a00 */
[----:B------:R-:W4:Y:S01]  /*7400*/  LDC R33, c[0x0][0x41c] ;  /* 0x00010700ff217b82 */ /* 0x000f220000000800 */
[----:B------:R-:W-:Y:S01]  /*7410*/  FFMA.FTZ R44, R34, UR7, R32 ;  /* 0x00000007222c7c23 */ /* 0x000fe20008010020 */
[----:B------:R-:W-:Y:S01]  /*7420*/  BSSY.RECONVERGENT B0, `(.L_x_1564) ;  /* 0x0000015000007945 */ /* 0x000fe20003800200 */
[----:B------:R-:W-:Y:S02]  /*7430*/  FFMA.FTZ R45, R46, R3, -R45 ;  /* 0x000000032e2d7223 */ /* 0x000fe4000001082d */
[----:B------:R-:W-:Y:S01]  /*7440*/  FFMA.FTZ R44, R47, R2, -R44 ;  /* 0x000000022f2c7223 */ /* 0x000fe2000001082c */
[----:B----4-:R-:W-:-:S05]  /*7450*/  IMAD R33, R33, UR6, R35 ;  /* 0x0000000621217c24 */ /* 0x010fca000f8e0223 */
[----:B0-----:R-:W-:Y:S02]  /*7460*/  ISETP.GE.U32.AND P0, PT, R33, UR8, PT ;  /* 0x0000000821007c0c */ /* 0x001fe4000bf06070 */
[----:B------:R-:W-:-:S04]  /*7470*/  SHF.R.S32.HI R2, RZ, 0x1f, R33 ;  /* 0x0000001fff027819 */ /* 0x000fc80000011421 */
        /* <DEDUP_REMOVED lines=9> */
[----:B------:R-:W-:Y:S01]  /*7510*/  IADD3 R3, PT, PT, R35, R2, RZ ;  /* 0x0000000223037210 */ /* 0x000fe20007ffe0ff */
[----:B------:R-:W-:Y:S01]  /*7520*/  FMUL.FTZ R35, R45, UR15 ;  /* 0x0000000f2d237c20 */ /* 0x000fe20008410000 */
[----:B-1----:R-:W-:-:S04]  /*7530*/  LEA R2, P0, R34, UR10, 0x2 ;  /* 0x0000000a22027c11 */ /* 0x002fc8000f8010ff */
[----:B------:R-:W-:Y:S01]  /*7540*/  LEA.HI.X R3, R34, UR11, R3, 0x2, P0 ;  /* 0x0000000b22037c11 */ /* 0x000fe200080f1403 */
[----:B------:R-:W-:-:S05]  /*7550*/  FMUL.FTZ R34, R44, UR15 ;  /* 0x0000000f2c227c20 */ /* 0x000fca0008410000 */
[----:B------:R0:W-:Y:S03]  /*7560*/  STG.E.64 desc[UR12][R2.64], R34 ;  /* 0x0000002202007986 */ /* 0x0001e6000c101b0c */
.L_x_1565:
[----:B------:R-:W-:Y:S05]  /*7570*/  BSYNC.RECONVERGENT B0 ;  /* 0x0000000000007941 */ /* 0x000fea0003800200 */
.L_x_1564:
[----:B0-----:R-:W3:Y:S04]  /*7580*/  LDL.LU R2, [R1+0x18] ;  /* 0x0000180001027983 */ /* 0x001ee80000300800 */
[----:B------:R-:W4:Y:S01]  /*7590*/  LDL.LU R3, [R1+0x1c] ;  /* 0x00001c0001037983 */ /* 0x000f220000300800 */
[----:B---3--:R-:W-:Y:S01]  /*75a0*/  FADD.FTZ R2, R2, -UR14 ;  /* 0x8000000e02027e21 */ /* 0x008fe20008010000 */
[----:B----4-:R-:W-:-:S03]  /*75b0*/  FADD.FTZ R35, R3, -UR14 ;  /* 0x8000000e03237e21 */ /* 0x010fc60008010000 */
[----:B------:R-:W-:Y:S01]  /*75c0*/  FMUL.FTZ R3, R2, UR15 ;  /* 0x0000000f02037c20 */ /* 0x000fe20008410000 */
        /* <DEDUP_REMOVED lines=21> */
.L_x_1566:
[----:B------:R-:W-:Y:S01]  /*7720*/  IADD3 R3, PT, PT, R33, 0x10, RZ ;  /* 0x0000001021037810 */ /* 0x000fe20007ffe0ff */
[----:B------:R-:W-:Y:S01]  /*7730*/  FFMA.FTZ R38, R47, R38, -R2 ;  /* 0x000000262f267223 */ /* 0x000fe20000010802 */
[----:B------:R-:W-:Y:S01]  /*7740*/  FFMA.FTZ R35, R35, UR7, R32 ;  /* 0x0000000723237c23 */ /* 0x000fe20008010020 */
[----:B------:R-:W-:Y:S01]  /*7750*/  BSSY.RECONVERGENT B0, `(.L_x_1567) ;  /* 0x0000013000007945 */ /* 0x000fe20003800200 */
[----:B------:R-:W-:Y:S02]  /*7760*/  ISETP.GE.U32.AND P0, PT, R3, UR8, PT ;  /* 0x0000000803007c0c */ /* 0x000fe4000bf06070 */
[----:B------:R-:W-:Y:S01]  /*7770*/  SHF.R.S32.HI R2, RZ, 0x1f, R3 ;  /* 0x0000001fff027819 */ /* 0x000fe20000011403 */
[----:B------:R-:W-:-:S03]  /*7780*/  FFMA.FTZ R39, R46, R39, -R35 ;  /* 0x000000272e277223 */ /* 0x000fc60000010823 */
        /* <DEDUP_REMOVED lines=15> */
.L_x_1568:
[----:B------:R-:W-:Y:S05]  /*7880*/  BSYNC.RECONVERGENT B0 ;  /* 0x0000000000007941 */ /* 0x000fea0003800200 */
.L_x_1567:
        /* <DEDUP_REMOVED lines=29> */
.L_x_1569:
[--C-:B------:R-:W-:Y:S01]  /*7a60*/  FFMA.FTZ R38, R39, UR7, R32.reuse ;  /* 0x0000000727267c23 */ /* 0x100fe20008010020 */
[----:B------:R-:W-:Y:S01]  /*7a70*/  FFMA.FTZ R35, R35, UR7, R32 ;  /* 0x0000000723237c23 */ /* 0x000fe20008010020 */
[----:B------:R-:W-:Y:S02]  /*7a80*/  BSSY.RECONVERGENT B0, `(.L_x_1570) ;  /* 0x0000012000007945 */ /* 0x000fe40003800200 */
[----:B------:R-:W-:Y:S01]  /*7a90*/  FFMA.FTZ R38, R47, R36, -R38 ;  /* 0x000000242f267223 */ /* 0x000fe20000010826 */
        /* <DEDUP_REMOVED lines=16> */
.L_x_1571:
[----:B------:R-:W-:Y:S05]  /*7ba0*/  BSYNC.RECONVERGENT B0 ;  /* 0x0000000000007941 */ /* 0x000fea0003800200 */
.L_x_1570:
[----:B0-----:R-:W3:Y:S04]  /*7bb0*/  LDL.LU R3, [R1+0x8] ;  /* 0x0000080001037983 */ /* 0x001ee80000300800 */
        /* <DEDUP_REMOVED lines=17> */
[----:B------:R-:W2:Y:S01]  /*7cd0*/  MUFU.RCP R39, R39 ;  /* 0x0000002700277308 */ /* 0x000ea20000001000 */
[----:B-1----:R-:W-:-:S07]  /*7ce0*/  FADD.FTZ R45, R44, 1 ;  /* 0x3f8000002c2d7421 */ /* 0x002fce0000010000 */
[----:B------:R-:W0:Y:S01]  /*7cf0*/  MUFU.RCP R48, R45 ;  /* 0x0000002d00307308 */ /* 0x000e220000001000 */
[----:B--2---:R-:W-:Y:S01]  /*7d00*/  FADD.FTZ R50, -R39, 1 ;  /* 0x3f80000027327421 */ /* 0x004fe20000010100 */
[----:B------:R-:W-:-:S03]  /*7d10*/  FMUL.FTZ R30, R30, R39 ;  /* 0x000000271e1e7220 */ /* 0x000fc60000410000 */
[----:B------:R-:W-:Y:S01]  /*7d20*/  FFMA.FTZ R35, R35, R50, 1 ;  /* 0x3f80000023237423 */ /* 0x000fe20000010032 */
[----:B0-----:R-:W-:Y:S01]  /*7d30*/  FMUL.FTZ R31, R31, R48 ;  /* 0x000000301f1f7220 */ /* 0x001fe20000410000 */
[----:B------:R-:W-:Y:S02]  /*7d40*/  FADD.FTZ R48, -R48, 1 ;  /* 0x3f80000030307421 */ /* 0x000fe40000010100 */
[----:B------:R-:W-:Y:S02]  /*7d50*/  FMUL.FTZ R30, R30, R35 ;  /* 0x000000231e1e7220 */ /* 0x000fe40000410000 */
[----:B------:R-:W-:-:S04]  /*7d60*/  FFMA.FTZ R48, R37, R48, 1 ;  /* 0x3f80000025307423 */ /* 0x000fc80000010030 */
[----:B------:R-:W-:-:S07]  /*7d70*/  FMUL.FTZ R31, R31, R48 ;  /* 0x000000301f1f7220 */ /* 0x000fce0000410000 */
.L_x_1572:
        /* <DEDUP_REMOVED lines=8> */
[----:B------:R-:W-:Y:S01]  /*7e00*/  FMUL.FTZ R30, R30, UR15 ;  /* 0x0000000f1e1e7c20 */ /* 0x000fe20008410000 */
[----:B------:R-:W-:Y:S01]  /*7e10*/  FMUL.FTZ R31, R31, UR15 ;  /* 0x0000000f1f1f7c20 */ /* 0x000fe20008410000 */
[----:B------:R-:W1:Y:S01]  /*7e20*/  LDCU.64 UR16, c[0x0][0x380] ;  /* 0x00007000ff1077ac */ /* 0x000e620008000a00 */
[----:B0-----:R-:W-:Y:S01]  /*7e30*/  IMAD R3, R2, UR10, RZ ;  /* 0x0000000a02037c24 */ /* 0x001fe2000f8e02ff */
[----:B------:R-:W-:-:S03]  /*7e40*/  MOV R2, R42 ;  /* 0x0000002a00027202 */ /* 0x000fc60000000f00 */
[----:B------:R-:W-:Y:S01]  /*7e50*/  IMAD R39, R36, UR11, R3 ;  /* 0x0000000b24277c24 */ /* 0x000fe2000f8e0203 */
[----:B------:R-:W-:-:S03]  /*7e60*/  MOV R3, R41 ;  /* 0x0000002900037202 */ /* 0x000fc60000000f00 */
[----:B------:R-:W-:-:S05]  /*7e70*/  IMAD.WIDE.U32 R36, R36, UR10, R2 ;  /* 0x0000000a24247c25 */ /* 0x000fca000f8e0002 */
[----:B------:R-:W-:Y:S02]  /*7e80*/  IADD3 R39, PT, PT, R37, R39, RZ ;  /* 0x0000002725277210 */ /* 0x000fe40007ffe0ff */
[----:B-1----:R-:W-:-:S04]  /*7e90*/  LEA R2, P0, R36, UR16, 0x2 ;  /* 0x0000001024027c11 */ /* 0x002fc8000f8010ff */
[----:B------:R-:W-:-:S05]  /*7ea0*/  LEA.HI.X R3, R36, UR17, R39, 0x2, P0 ;  /* 0x0000001124037c11 */ /* 0x000fca00080f1427 */
[----:B------:R0:W-:Y:S04]  /*7eb0*/  STG.E.64 desc[UR12][R2.64], R30 ;  /* 0x0000001e02007986 */ /* 0x0001e8000c101b0c */
.L_x_1574:
[----:B------:R-:W-:Y:S05]  /*7ec0*/  BSYNC.RECONVERGENT B0 ;  /* 0x0000000000007941 */ /* 0x000fea0003800200 */
.L_x_1573:
[----:B------:R-:W3:Y:S04]  /*7ed0*/  LDL.LU R39, [R1] ;  /* 0x0000000001277983 */ /* 0x000ee80000300800 */
[----:B0-----:R-:W4:Y:S01]  /*7ee0*/  LDL.LU R31, [R1+0x4] ;  /* 0x00000400011f7983 */ /* 0x001f220000300800 */
[C---:B------:R-:W-:Y:S02]  /*7ef0*/  IADD3 R3, PT, PT, R33.reuse, 0x60, RZ ;  /* 0x0000006021037810 */ /* 0x040fe40007ffe0ff */
[----:B------:R-:W-:Y:S02]  /*7f00*/  IADD3 R36, PT, PT, R33, 0x70, RZ ;  /* 0x0000007021247810 */ /* 0x000fe40007ffe0ff */
[----:B------:R-:W-:Y:S02]  /*7f10*/  ISETP.GE.U32.AND P0, PT, R35, UR8, PT ;  /* 0x0000000823007c0c */ /* 0x000fe4000bf06070 */
[----:B------:R-:W-:-:S02]  /*7f20*/  ISETP.GE.U32.AND P1, PT, R34, UR8, PT ;  /* 0x0000000822007c0c */ /* 0x000fc4000bf26070 */
[----:B------:R-:W-:Y:S02]  /*7f30*/  ISETP.GE.U32.AND P2, PT, R3, UR8, PT ;  /* 0x0000000803007c0c */ /* 0x000fe4000bf46070 */
[----:B------:R-:W-:Y:S02]  /*7f40*/  ISETP.GE.U32.AND P3, PT, R36, UR8, PT ;  /* 0x0000000824007c0c */ /* 0x000fe4000bf66070 */
[----:B------:R-:W-:Y:S02]  /*7f50*/  SHF.R.S32.HI R30, RZ, 0x1f, R35 ;  /* 0x0000001fff1e7819 */ /* 0x000fe40000011423 */
[----:B------:R-:W-:Y:S02]  /*7f60*/  SHF.R.S32.HI R2, RZ, 0x1f, R34 ;  /* 0x0000001fff027819 */ /* 0x000fe40000011422 */
[----:B------:R-:W-:Y:S02]  /*7f70*/  SHF.R.S32.HI R37, RZ, 0x1f, R3 ;  /* 0x0000001fff257819 */ /* 0x000fe40000011403 */
[----:B------:R-:W-:-:S02]  /*7f80*/  SHF.R.S32.HI R38, RZ, 0x1f, R36 ;  /* 0x0000001fff267819 */ /* 0x000fc40000011424 */
[----:B------:R-:W-:Y:S02]  /*7f90*/  ISETP.GE.AND.EX P0, PT, R30, UR9, PT, P0 ;  /* 0x000000091e007c0c */ /* 0x000fe4000bf06300 */
[----:B------:R-:W-:Y:S02]  /*7fa0*/  ISETP.GE.AND.EX P1, PT, R2, UR9, PT, P1 ;  /* 0x0000000902007c0c */ /* 0x000fe4000bf26310 */
[----:B------:R-:W-:Y:S02]  /*7fb0*/  ISETP.GE.AND.EX P2, PT, R37, UR9, PT, P2 ;  /* 0x0000000925007c0c */ /* 0x000fe4000bf46320 */
[----:B------:R-:W-:Y:S01]  /*7fc0*/  ISETP.GE.AND.EX P3, PT, R38, UR9, PT, P3 ;  /* 0x0000000926007c0c */ /* 0x000fe2000bf66330 */
[----:B---3--:R-:W-:Y:S01]  /*7fd0*/  FADD.FTZ R39, R39, -UR14 ;  /* 0x8000000e27277e21 */ /* 0x008fe20008010000 */
[----:B----4-:R-:W-:-:S03]  /*7fe0*/  FADD.FTZ R31, R31, -UR14 ;  /* 0x8000000e1f1f7e21 */ /* 0x010fc60008010000 */
[----:B------:R-:W-:Y:S01]  /*7ff0*/  FMUL.FTZ R39, R39, UR15 ;  /* 0x0000000f27277c20 */ /* 0x000fe20008410000 */
[----:B------:R-:W-:Y:S01]  /*8000*/  FMUL.FTZ R31, R31, UR15 ;  /* 0x0000000f1f1f7c20 */ /* 0x000fe20008410000 */
[----:B------:R-:W-:Y:S06]  /*8010*/  BRA.U !UP0, `(.L_x_1575) ;  /* 0x0000000108487547 */ /* 0x000fec000b800000 */
        /* <DEDUP_REMOVED lines=18> */
.L_x_1575:
        /* <DEDUP_REMOVED lines=13> */
[----:B0-----:R-:W-:-:S04]  /*8210*/  IMAD R30, R30, UR10, RZ ;  /* 0x0000000a1e1e7c24 */ /* 0x001fc8000f8e02ff */
[C---:B------:R-:W-:Y:S02]  /*8220*/  IMAD R49, R35.reuse, UR11, R30 ;  /* 0x0000000b23317c24 */ /* 0x040fe4000f8e021e */
[----:B------:R-:W-:-:S05]  /*8230*/  IMAD.WIDE.U32 R30, R35, UR10, R28 ;  /* 0x0000000a231e7c25 */ /* 0x000fca000f8e001c */
[----:B------:R-:W-:Y:S01]  /*8240*/  IADD3 R49, PT, PT, R31, R49, RZ ;  /* 0x000000311f317210 */ /* 0x000fe20007ffe0ff */
[----:B------:R-:W-:Y:S01]  /*8250*/  FMUL.FTZ R31, R45, UR15 ;  /* 0x0000000f2d1f7c20 */ /* 0x000fe20008410000 */
[----:B-1----:R-:W-:-:S04]  /*8260*/  LEA R28, P0, R30, UR16, 0x2 ;  /* 0x000000101e1c7c11 */ /* 0x002fc8000f8010ff */
[----:B------:R-:W-:Y:S01]  /*8270*/  LEA.HI.X R29, R30, UR17, R49, 0x2, P0 ;  /* 0x000000111e1d7c11 */ /* 0x000fe200080f1431 */
[----:B------:R-:W-:-:S05]  /*8280*/  FMUL.FTZ R30, R44, UR15 ;  /* 0x0000000f2c1e7c20 */ /* 0x000fca0008410000 */
[----:B------:R0:W-:Y:S03]  /*8290*/  STG.E.64 desc[UR12][R28.64], R30 ;  /* 0x0000001e1c007986 */ /* 0x0001e6000c101b0c */
.L_x_1577:
[----:B------:R-:W-:Y:S05]  /*82a0*/  BSYNC.RECONVERGENT B0 ;  /* 0x0000000000007941 */ /* 0x000fea0003800200 */
.L_x_1576:
        /* <DEDUP_REMOVED lines=21> */
.L_x_1578:
        /* <DEDUP_REMOVED lines=21> */
.L_x_1580:
[----:B------:R-:W-:Y:S05]  /*8550*/  BSYNC.RECONVERGENT B0 ;  /* 0x0000000000007941 */ /* 0x000fea0003800200 */
.L_x_1579:
        /* <DEDUP_REMOVED lines=21> */
.L_x_1581:
        /* <DEDUP_REMOVED lines=21> */
.L_x_1583:
[----:B------:R-:W-:Y:S05]  /*8800*/  BSYNC.RECONVERGENT B0 ;  /* 0x0000000000007941 */ /* 0x000fea0003800200 */
.L_x_1582:
        /* <DEDUP_REMOVED lines=21> */
.L_x_1584:
[----:B0-----:R-:W-:Y:S01]  /*8960*/  FFMA.FTZ R3, R71, UR7, R32 ;  /* 0x0000000747037c23 */ /* 0x001fe20008010020 */
[----:B------:R-:W-:Y:S01]  /*8970*/  BSSY.RECONVERGENT B0, `(.L_x_1585) ;  /* 0x0000013000007945 */ /* 0x000fe20003800200 */
[----:B------:R-:W-:Y:S01]  /*8980*/  FFMA.FTZ R34, R47, R22, -R34 ;  /* 0x000000162f227223 */ /* 0x000fe20000010822 */
        /* <DEDUP_REMOVED lines=17> */
.L_x_1586:
[----:B------:R-:W-:Y:S05]  /*8aa0*/  BSYNC.RECONVERGENT B0 ;  /* 0x0000000000007941 */ /* 0x000fea0003800200 */
.L_x_1585:
[C---:B------:R-:W-:Y:S01]  /*8ab0*/  IADD3 R36, PT, PT, R33.reuse, 0x90, RZ ;  /* 0x0000009021247810 */ /* 0x040fe20007ffe0ff */
[----:B0-----:R-:W-:Y:S01]  /*8ac0*/  FMUL.FTZ R23, R68, UR15 ;  /* 0x0000000f44177c20 */ /* 0x001fe20008410000 */
[----:B------:R-:W-:Y:S01]  /*8ad0*/  IADD3 R31, PT, PT, R33, 0xa0, RZ ;  /* 0x000000a0211f7810 */ /* 0x000fe20007ffe0ff */
[----:B------:R-:W-:Y:S01]  /*8ae0*/  FADD.FTZ R3, R69, -UR14 ;  /* 0x8000000e45037e21 */ /* 0x000fe20008010000 */
[----:B------:R-:W-:Y:S01]  /*8af0*/  IADD3 R24, PT, PT, R33, 0xb0, RZ ;  /* 0x000000b021187810 */ /* 0x000fe20007ffe0ff */
[----:B------:R-:W-:Y:S01]  /*8b00*/  FFMA.FTZ R22, R23, UR7, R32 ;  /* 0x0000000717167c23 */ /* 0x000fe20008010020 */
        /* <DEDUP_REMOVED lines=42> */
.L_x_1587:
        /* <DEDUP_REMOVED lines=21> */
.L_x_1589:
[----:B------:R-:W-:Y:S05]  /*8f00*/  BSYNC.RECONVERGENT B0 ;  /* 0x0000000000007941 */ /* 0x000fea0003800200 */
.L_x_1588:
[----:B------:R-:W-:Y:S01]  /*8f10*/  FFMA.FTZ R48, R39, UR7, R32 ;  /* 0x0000000727307c23 */ /* 0x000fe20008010020 */
[----:B------:R-:W-:Y:S01]  /*8f20*/  FMUL.FTZ R67, R67, UR15 ;  /* 0x0000000f43437c20 */ /* 0x000fe20008410000 */
        /* <DEDUP_REMOVED lines=19> */
.L_x_1590:
[----:B------:R-:W-:Y:S01]  /*9060*/  FADD.FTZ R64, R64, -UR14 ;  /* 0x8000000e40407e21 */ /* 0x000fe20008010000 */
[----:B------:R-:W-:Y:S01]  /*9070*/  FFMA.FTZ R3, R67, UR7, R32 ;  /* 0x0000000743037c23 */ /* 0x000fe20008010020 */
[----:B------:R-:W-:Y:S01]  /*9080*/  BSSY.RECONVERGENT B0, `(.L_x_1591) ;  /* 0x0000013000007945 */ /* 0x000fe20003800200 */
[----:B0-----:R-:W-:Y:S01]  /*9090*/  FFMA.FTZ R20, R47, R18, -R48 ;  /* 0x000000122f147223 */ /* 0x001fe20000010830 */
        /* <DEDUP_REMOVED lines=17> */
.L_x_1592:
[----:B------:R-:W-:Y:S05]  /*91b0*/  BSYNC.RECONVERGENT B0 ;  /* 0x0000000000007941 */ /* 0x000fea0003800200 */
.L_x_1591:
        /* <DEDUP_REMOVED lines=21> */
.L_x_1593:
[----:B------:R-:W-:Y:S01]  /*9310*/  FADD.FTZ R62, R62, -UR14 ;  /* 0x8000000e3e3e7e21 */ /* 0x000fe20008010000 */
[----:B------:R-:W-:Y:S01]  /*9320*/  FFMA.FTZ R3, R65, UR7, R32 ;  /* 0x0000000741037c23 */ /* 0x000fe20008010020 */
[----:B------:R-:W-:Y:S01]  /*9330*/  BSSY.RECONVERGENT B0, `(.L_x_1594) ;  /* 0x0000013000007945 */ /* 0x000fe20003800200 */
[----:B------:R-:W-:Y:S01]  /*9340*/  FFMA.FTZ R38, R47, R16, -R38 ;  /* 0x000000102f267223 */ /* 0x000fe20000010826 */
[----:B------:R-:W-:Y:S01]  /*9350*/  FADD.FTZ R63, R63, -UR14 ;  /* 0x8000000e3f3f7e21 */ /* 0x000fe20008010000 */
[----:B0-----:R-:W-:Y:S01]  /*9360*/  FMUL.FTZ R19, R62, UR15 ;  /* 0x0000000f3e137c20 */ /* 0x001fe20008410000 */
        /* <DEDUP_REMOVED lines=15> */
.L_x_1595:
[----:B------:R-:W-:Y:S05]  /*9460*/  BSYNC.RECONVERGENT B0 ;  /* 0x0000000000007941 */ /* 0x000fea0003800200 */
.L_x_1594:
        /* <DEDUP_REMOVED lines=21> */
.L_x_1596:
        /* <DEDUP_REMOVED lines=21> */
.L_x_1598:
[----:B------:R-:W-:Y:S05]  /*9710*/  BSYNC.RECONVERGENT B0 ;  /* 0x0000000000007941 */ /* 0x000fea0003800200 */
.L_x_1597:
[----:B------:R-:W-:Y:S01]  /*9720*/  FFMA.FTZ R22, R19, UR7, R32 ;  /* 0x0000000713167c23 */ /* 0x000fe20008010020 */
[----:B------:R-:W-:Y:S01]  /*9730*/  FMUL.FTZ R61, R61, UR15 ;  /* 0x0000000f3d3d7c20 */ /* 0x000fe20008410000 */
[----:B------:R-:W-:Y:S06]  /*9740*/  BRA.U !UP0, `(.L_x_1599) ;  /* 0x0000000108487547 */ /* 0x000fec000b800000 */
[----:B-1----:R-:W-:Y:S01]  /*9750*/  FFMA.FTZ R2, R47, R19, R4 ;  /* 0x000000132f027223 */ /* 0x002fe20000010004 */
        /* <DEDUP_REMOVED lines=17> */
.L_x_1599:
        /* <DEDUP_REMOVED lines=8> */
[----:B------:R-:W1:Y:S01]  /*98f0*/  LDCU.64 UR10, c[0x0][0x3f8] ;  /* 0x00007f00ff0a77ac */ /* 0x000e620008000a00 */
[----:B------:R-:W-:Y:S01]  /*9900*/  MOV R2, R42 ;  /* 0x0000002a00027202 */ /* 0x000fe20000000f00 */
[----:B------:R-:W-:Y:S01]  /*9910*/  FMUL.FTZ R22, R22, UR15 ;  /* 0x0000000f16167c20 */ /* 0x000fe20008410000 */
[----:B------:R-:W-:Y:S01]  /*9920*/  MOV R3, R41 ;  /* 0x0000002900037202 */ /* 0x000fe20000000f00 */
[----:B------:R-:W3:Y:S01]  /*9930*/  LDCU.64 UR16, c[0x0][0x380] ;  /* 0x00007000ff1077ac */ /* 0x000ee20008000a00 */
[----:B------:R-:W-:Y:S01]  /*9940*/  FMUL.FTZ R23, R23, UR15 ;  /* 0x0000000f17177c20 */ /* 0x000fe20008410000 */
[----:B-1----:R-:W-:Y:S02]  /*9950*/  IMAD R14, R29, UR10, RZ ;  /* 0x0000000a1d0e7c24 */ /* 0x002fe4000f8e02ff */
[----:B------:R-:W-:-:S04]  /*9960*/  IMAD.WIDE.U32 R12, R25, UR10, R2 ;  /* 0x0000000a190c7c25 */ /* 0x000fc8000f8e0002 */
[----:B------:R-:W-:Y:S01]  /*9970*/  IMAD R25, R25, UR11, R14 ;  /* 0x0000000b19197c24 */ /* 0x000fe2000f8e020e */
[----:B---3--:R-:W-:-:S04]  /*9980*/  LEA R2, P0, R12, UR16, 0x2 ;  /* 0x000000100c027c11 */ /* 0x008fc8000f8010ff */
[----:B------:R-:W-:-:S04]  /*9990*/  IADD3 R25, PT, PT, R13, R25, RZ ;  /* 0x000000190d197210 */ /* 0x000fc80007ffe0ff */
[----:B------:R-:W-:-:S05]  /*99a0*/  LEA.HI.X R3, R12, UR17, R25, 0x2, P0 ;  /* 0x000000110c037c11 */ /* 0x000fca00080f1419 */
[----:B------:R1:W-:Y:S02]  /*99b0*/  STG.E.64 desc[UR12][R2.64], R22 ;  /* 0x0000001602007986 */ /* 0x0003e4000c101b0c */
.L_x_1601:
[----:B------:R-:W-:Y:S05]  /*99c0*/  BSYNC.RECONVERGENT B0 ;  /* 0x0000000000007941 */ /* 0x000fea0003800200 */
.L_x_1600:
[----:B------:R-:W-:Y:S01]  /*99d0*/  FFMA.FTZ R20, R15, UR7, R32 ;  /* 0x000000070f147c23 */ /* 0x000fe20008010020 */
[----:B------:R-:W-:Y:S01]  /*99e0*/  FMUL.FTZ R59, R59, UR15 ;  /* 0x0000000f3b3b7c20 */ /* 0x000fe20008410000 */
[----:B------:R-:W-:Y:S06]  /*99f0*/  BRA.U !UP0, `(.L_x_1602) ;  /* 0x0000000108487547 */ /* 0x000fec000b800000 */
[----:B-1----:R-:W-:Y:S01]  /*9a00*/  FFMA.FTZ R2, R47, R15, R4 ;  /* 0x0000000f2f027223 */ /* 0x002fe20000010004 */
[----:B------:R-:W-:-:S03]  /*9a10*/  FFMA.FTZ R3, R46, R59, R5 ;  /* 0x0000003b2e037223 */ /* 0x000fc60000010005 */
[----:B------:R-:W-:Y:S01]  /*9a20*/  FMUL.FTZ R12, R2, -1.4426950216293334961 ;  /* 0xbfb8aa3b020c7820 */ /* 0x000fe20000410000 */
[----:B------:R-:W-:-:S05]  /*9a30*/  FMUL.FTZ R14, R3, -1.4426950216293334961 ;  /* 0xbfb8aa3b030e7820 */ /* 0x000fca0000410000 */
[----:B------:R-:W1:Y:S08]  /*9a40*/  MUFU.EX2 R12, R12 ;  /* 0x0000000c000c7308 */ /* 0x000e700000000800 */
[----:B------:R-:W3:Y:S01]  /*9a50*/  MUFU.EX2 R14, R14 ;  /* 0x0000000e000e7308 */ /* 0x000ee20000000800 */
[----:B-1----:R-:W-:-:S07]  /*9a60*/  FADD.FTZ R13, R12, 1 ;  /* 0x3f8000000c0d7421 */ /* 0x002fce0000010000 */
[----:B------:R-:W1:Y:S01]  /*9a70*/  MUFU.RCP R13, R13 ;  /* 0x0000000d000d7308 */ /* 0x000e620000001000 */
[----:B---3--:R-:W-:-:S07]  /*9a80*/  FADD.FTZ R15, R14, 1 ;  /* 0x3f8000000e0f7421 */ /* 0x008fce0000010000 */
        /* <DEDUP_REMOVED lines=9> */
.L_x_1602:
        /* <DEDUP_REMOVED lines=21> */
.L_x_1604:
[----:B------:R-:W-:Y:S05]  /*9c70*/  BSYNC.RECONVERGENT B0 ;  /* 0x0000000000007941 */ /* 0x000fea0003800200 */
.L_x_1603:
        /* <DEDUP_REMOVED lines=21> */
.L_x_1605:
[----:B-1----:R-:W-:Y:S01]  /*9dd0*/  SHF.R.S32.HI R2, RZ, 0x1f, R27 ;  /* 0x0000001fff027819 */ /* 0x002fe2000001141b */
[----:B------:R-:W-:Y:S01]  /*9de0*/  FADD.FTZ R54, R54, -UR14 ;  /* 0x8000000e36367e21 */ /* 0x000fe20008010000 */
[----:B------:R-:W-:Y:S01]  /*9df0*/  FADD.FTZ R55, R55, -UR14 ;  /* 0x8000000e37377e21 */ /* 0x000fe20008010000 */
[----:B------:R-:W-:Y:S01]  /*9e00*/  IADD3 R33, PT, PT, R33, 0xf0, RZ ;  /* 0x000000f021217810 */ /* 0x000fe20007ffe0ff */
[----:B------:R-:W-:Y:S01]  /*9e10*/  FFMA.FTZ R3, R57, UR7, R32 ;  /* 0x0000000739037c23 */ /* 0x000fe20008010020 */
[----:B------:R-:W-:Y:S01]  /*9e20*/  ISETP.GE.AND.EX P3, PT, R2, UR9, PT, P3 ;  /* 0x0000000902007c0c */ /* 0x000fe2000bf66330 */
[----:B------:R-:W-:Y:S01]  /*9e30*/  FMUL.FTZ R11, R54, UR15 ;  /* 0x0000000f360b7c20 */ /* 0x000fe20008410000 */
[----:B------:R-:W-:Y:S01]  /*9e40*/  FMUL.FTZ R55, R55, UR15 ;  /* 0x0000000f37377c20 */ /* 0x000fe20008410000 */
[----:B------:R-:W-:Y:S01]  /*9e50*/  BSSY.RECONVERGENT B0, `(.L_x_1606) ;  /* 0x0000015000007945 */ /* 0x000fe20003800200 */
[----:B------:R-:W-:Y:S01]  /*9e60*/  FFMA.FTZ R18, R47, R8, -R18 ;  /* 0x000000082f127223 */ /* 0x000fe20000010812 */
[----:B------:R-:W-:Y:S01]  /*9e70*/  ISETP.GE.U32.AND P0, PT, R33, UR8, PT ;  /* 0x0000000821007c0c */ /* 0x000fe2000bf06070 */
[--C-:B------:R-:W-:Y:S01]  /*9e80*/  FFMA.FTZ R14, R11, UR7, R32.reuse ;  /* 0x000000070b0e7c23 */ /* 0x100fe20008010020 */
[----:B------:R-:W-:Y:S01]  /*9e90*/  SHF.R.S32.HI R15, RZ, 0x1f, R33 ;  /* 0x0000001fff0f7819 */ /* 0x000fe20000011421 */
[----:B------:R-:W-:Y:S01]  /*9ea0*/  FFMA.FTZ R13, R55, UR7, R32 ;  /* 0x00000007370d7c23 */ /* 0x000fe20008010020 */
[----:B------:R-:W-:-:S04]  /*9eb0*/  FFMA.FTZ R19, R46, R9, -R3 ;  /* 0x000000092e137223 */ /* 0x000fc80000010803 */
[----:B------:R-:W-:Y:S05]  /*9ec0*/  @P3 BRA `(.L_x_1607) ;  /* 0x0000000000343947 */ /* 0x000fea0003800000 */
[----:B------:R-:W1:Y:S01]  /*9ed0*/  LDCU.64 UR6, c[0x0][0x3f8] ;  /* 0x00007f00ff0677ac */ /* 0x000e620008000a00 */
[----:B------:R-:W-:Y:S01]  /*9ee0*/  MOV R3, R41 ;  /* 0x0000002900037202 */ /* 0x000fe20000000f00 */
[----:B------:R-:W-:Y:S01]  /*9ef0*/  FMUL.FTZ R18, R18, UR15 ;  /* 0x0000000f12127c20 */ /* 0x000fe20008410000 */
[----:B------:R-:W-:Y:S01]  /*9f00*/  FMUL.FTZ R19, R19, UR15 ;  /* 0x0000000f13137c20 */ /* 0x000fe20008410000 */
[----:B------:R-:W3:Y:S01]  /*9f10*/  LDCU.64 UR10, c[0x0][0x380] ;  /* 0x00007000ff0a77ac */ /* 0x000ee20008000a00 */
[----:B-1----:R-:W-:Y:S01]  /*9f20*/  IMAD R10, R2, UR6, RZ ;  /* 0x00000006020a7c24 */ /* 0x002fe2000f8e02ff */
[----:B------:R-:W-:-:S05]  /*9f30*/  MOV R2, R42 ;  /* 0x0000002a00027202 */ /* 0x000fca0000000f00 */
[----:B------:R-:W-:-:S04]  /*9f40*/  IMAD.WIDE.U32 R8, R27, UR6, R2 ;  /* 0x000000061b087c25 */ /* 0x000fc8000f8e0002 */
[----:B------:R-:W-:Y:S01]  /*9f50*/  IMAD R27, R27, UR7, R10 ;  /* 0x000000071b1b7c24 */ /* 0x000fe2000f8e020a */
[----:B---3--:R-:W-:-:S04]  /*9f60*/  LEA R2, P1, R8, UR10, 0x2 ;  /* 0x0000000a08027c11 */ /* 0x008fc8000f8210ff */
[----:B------:R-:W-:-:S04]  /*9f70*/  IADD3 R27, PT, PT, R9, R27, RZ ;  /* 0x0000001b091b7210 */ /* 0x000fc80007ffe0ff */
[----:B------:R-:W-:-:S05]  /*9f80*/  LEA.HI.X R3, R8, UR11, R27, 0x2, P1 ;  /* 0x0000000b08037c11 */ /* 0x000fca00088f141b */
[----:B------:R1:W-:Y:S02]  /*9f90*/  STG.E.64 desc[UR12][R2.64], R18 ;  /* 0x0000001202007986 */ /* 0x0003e4000c101b0c */
.L_x_1607:
[----:B------:R-:W-:Y:S05]  /*9fa0*/  BSYNC.RECONVERGENT B0 ;  /* 0x0000000000007941 */ /* 0x000fea0003800200 */
.L_x_1606:
[----:B------:R-:W-:Y:S05]  /*9fb0*/  BRA.U !UP0, `(.L_x_1608) ;  /* 0x0000000108487547 */ /* 0x000fea000b800000 */
[----:B------:R-:W-:Y:S01]  /*9fc0*/  FFMA.FTZ R4, R47, R11, R4 ;  /* 0x0000000b2f047223 */ /* 0x000fe20000010004 */
[----:B------:R-:W-:-:S03]  /*9fd0*/  FFMA.FTZ R5, R46, R55, R5 ;  /* 0x000000372e057223 */ /* 0x000fc60000010005 */
[----:B-1----:R-:W-:Y:S01]  /*9fe0*/  FMUL.FTZ R2, R4, -1.4426950216293334961 ;  /* 0xbfb8aa3b04027820 */ /* 0x002fe20000410000 */
[----:B------:R-:W-:-:S05]  /*9ff0*/  FMUL.FTZ R8, R5, -1.4426950216293334961 ;  /* 0xbfb8aa3b05087820 */ /* 0x000fca0000410000 */
[----:B------:R-:W1:Y:S08]  /*a000*/  MUFU.EX2 R2, R2 ;  /* 0x0000000200027308 */ /* 0x000e700000000800 */
[----:B------:R-:W3:Y:S01]  /*a010*/  MUFU.EX2 R8, R8 ;  /* 0x0000000800087308 */ /* 0x000ee20000000800 */
[----:B-1----:R-:W-:-:S07]  /*a020*/  FADD.FTZ R3, R2, 1 ;  /* 0x3f80000002037421 */ /* 0x002fce0000010000 */
[----:B------:R-:W1:Y:S01]  /*a030*/  MUFU.RCP R3, R3 ;  /* 0x0000000300037308 */ /* 0x000e620000001000 */
[----:B---3--:R-:W-:-:S07]  /*a040*/  FADD.FTZ R9, R8, 1 ;  /* 0x3f80000008097421 */ /* 0x008fce0000010000 */
[----:B------:R-:W3:Y:S01]  /*a050*/  MUFU.RCP R10, R9 ;  /* 0x00000009000a7308 */ /* 0x000ee20000001000 */
[----:B-1----:R-:W-:Y:S01]  /*a060*/  FADD.FTZ R11, -R3, 1 ;  /* 0x3f800000030b7421 */ /* 0x002fe20000010100 */
[----:B------:R-:W-:-:S03]  /*a070*/  FMUL.FTZ R6, R6, R3 ;  /* 0x0000000306067220 */ /* 0x000fc60000410000 */
[----:B------:R-:W-:Y:S01]  /*a080*/  FFMA.FTZ R11, R4, R11, 1 ;  /* 0x3f800000040b7423 */ /* 0x000fe2000001000b */
[----:B---3--:R-:W-:Y:S01]  /*a090*/  FADD.FTZ R12, -R10, 1 ;  /* 0x3f8000000a0c7421 */ /* 0x008fe20000010100 */
[----:B------:R-:W-:Y:S02]  /*a0a0*/  FMUL.FTZ R7, R7, R10 ;  /* 0x0000000a07077220 */ /* 0x000fe40000410000 */
[----:B------:R-:W-:Y:S01]  /*a0b0*/  FMUL.FTZ R6, R6, R11 ;  /* 0x0000000b06067220 */ /* 0x000fe20000410000 */
[----:B------:R-:W-:-:S04]  /*a0c0*/  FFMA.FTZ R12, R5, R12, 1 ;  /* 0x3f800000050c7423 */ /* 0x000fc8000001000c */
[----:B------:R-:W-:-:S07]  /*a0d0*/  FMUL.FTZ R7, R7, R12 ;  /* 0x0000000c07077220 */ /* 0x000fce0000410000 */
.L_x_1608:
        /* <DEDUP_REMOVED lines=9> */
[----:B------:R-:W3:Y:S01]  /*a170*/  LDCU.64 UR8, c[0x0][0x380] ;  /* 0x00007000ff0877ac */ /* 0x000ee20008000a00 */
[----:B-1----:R-:W-:-:S03]  /*a180*/  IMAD R2, R15, UR6, RZ ;  /* 0x000000060f027c24 */ /* 0x002fc6000f8e02ff */
[----:B------:R-:W-:-:S04]  /*a190*/  IMAD.WIDE.U32 R40, R33, UR6, R40 ;  /* 0x0000000621287c25 */ /* 0x000fc8000f8e0028 */
[----:B------:R-:W-:Y:S01]  /*a1a0*/  IMAD R33, R33, UR7, R2 ;  /* 0x0000000721217c24 */ /* 0x000fe2000f8e0202 */
[----:B---3--:R-:W-:-:S04]  /*a1b0*/  LEA R2, P0, R40, UR8, 0x2 ;  /* 0x0000000828027c11 */ /* 0x008fc8000f8010ff */
[----:B------:R-:W-:-:S04]  /*a1c0*/  IADD3 R33, PT, PT, R41, R33, RZ ;  /* 0x0000002129217210 */ /* 0x000fc80007ffe0ff */
[----:B------:R-:W-:-:S05]  /*a1d0*/  LEA.HI.X R3, R40, UR9, R33, 0x2, P0 ;  /* 0x0000000928037c11 */ /* 0x000fca00080f1421 */
[----:B------:R3:W-:Y:S02]  /*a1e0*/  STG.E.64 desc[UR12][R2.64], R12 ;  /* 0x0000000c02007986 */ /* 0x0007e4000c101b0c */
.L_x_1610:
[----:B------:R-:W-:Y:S05]  /*a1f0*/  BSYNC.RECONVERGENT B0 ;  /* 0x0000000000007941 */ /* 0x000fea0003800200 */
.L_x_1609:
[----:B------:R-:W4:Y:S01]  /*a200*/  LDCU UR6, c[0x0][0x374] ;  /* 0x00006e80ff0677ac */ /* 0x000f220008000800 */
[----:B------:R-:W5:Y:S01]  /*a210*/  LDCU UR7, c[0x0][0x410] ;  /* 0x00008200ff0777ac */ /* 0x000f620008000800 */
[----:B------:R-:W5:Y:S01]  /*a220*/  LDCU UR8, c[0x0][0x3e0] ;  /* 0x00007c00ff0877ac */ /* 0x000f620008000800 */
[----:B------:R-:W-:Y:S02]  /*a230*/  UIADD3 UR4, UPT, UPT, UR4, 0x1, URZ ;  /* 0x0000000104047890 */ /* 0x000fe4000fffe0ff */
[----:B----4-:R-:W-:Y:S02]  /*a240*/  UIADD3 UR5, UPT, UPT, UR6, UR5, URZ ;  /* 0x0000000506057290 */ /* 0x010fe4000fffe0ff */
[----:B-----5:R-:W-:-:S04]  /*a250*/  UIMAD UR7, UR7, UR8, URZ ;  /* 0x00000008070772a4 */ /* 0x020fc8000f8e02ff */
[----:B------:R-:W-:-:S09]  /*a260*/  UISETP.GE.AND UP0, UPT, UR5, UR7, UPT ;  /* 0x000000070500728c */ /* 0x000fd2000bf06270 */
[----:B------:R-:W-:Y:S05]  /*a270*/  BRA.U !UP0, `(.L_x_1611) ;  /* 0xffffff5d08c07547 */ /* 0x000fea000b83ffff */
.L_x_1544:
[----:B------:R-:W4:Y:S01]  /*a280*/  LDC R6, c[0x0][0x370] ;  /* 0x0000dc00ff067b82 */ /* 0x000f220000000800 */
[----:B------:R-:W-:Y:S01]  /*a290*/  ISETP.NE.AND P1, PT, R0, RZ, PT ;  /* 0x000000ff0000720c */ /* 0x000fe20003f25270 */
[----:B------:R-:W-:Y:S06]  /*a2a0*/  BSSY.RECONVERGENT B0, `(.L_x_1612) ;  /* 0x000000d000007945 */ /* 0x000fec0003800200 */
[----:B------:R-:W5:Y:S08]  /*a2b0*/  LDC R7, c[0x0][0x374] ;  /* 0x0000dd00ff077b82 */ /* 0x000f700000000800 */
[----:B-1-3--:R-:W1:Y:S01]  /*a2c0*/  LDC.64 R2, c[0x0][0x3c8] ;  /* 0x0000f200ff027b82 */ /* 0x00ae620000000a00 */
[----:B----4-:R-:W-:-:S02]  /*a2d0*/  ISETP.NE.AND P0, PT, R6, 0x1, PT ;  /* 0x000000010600780c */ /* 0x010fc40003f05270 */
[----:B-----5:R-:W-:-:S04]  /*a2e0*/  SHF.L.U32 R4, R7, 0x1, RZ ;  /* 0x0000000107047819 */ /* 0x020fc800000006ff */
        /* <DEDUP_REMOVED lines=8> */
.L_x_1613:
[----:B------:R-:W-:Y:S05]  /*a370*/  BSYNC.RECONVERGENT B0 ;  /* 0x0000000000007941 */ /* 0x000fea0003800200 */
.L_x_1612:
[----:B------:R-:W3:Y:S01]  /*a380*/  S2UR UR5, SR_CTAID.Y ;  /* 0x00000000000579c3 */ /* 0x000ee20000002600 */
[----:B-1----:R-:W-:Y:S02]  /*a390*/  IADD3 R5, PT, PT, R7, -0x1, RZ ;  /* 0xffffffff07057810 */ /* 0x002fe40007ffe0ff */
[----:B------:R-:W-:-:S05]  /*a3a0*/  IADD3 R4, PT, PT, R6, -0x1, RZ ;  /* 0xffffffff06047810 */ /* 0x000fca0007ffe0ff */
[----:B------:R-:W1:Y:S01]  /*a3b0*/  S2UR UR4, SR_CTAID.X ;  /* 0x00000000000479c3 */ /* 0x000e620000002500 */
[----:B---3--:R-:W-:-:S04]  /*a3c0*/  ISETP.NE.AND P0, PT, R5, UR5, PT ;  /* 0x0000000505007c0c */ /* 0x008fc8000bf05270 */
[----:B-1----:R-:W-:-:S13]  /*a3d0*/  ISETP.NE.OR P0, PT, R4, UR4, P0 ;  /* 0x0000000404007c0c */ /* 0x002fda0008705670 */
[----:B------:R-:W-:Y:S05]  /*a3e0*/  @P0 EXIT ;  /* 0x000000000000094d */ /* 0x000fea0003800000 */
[----:B------:R-:W-:Y:S05]  /*a3f0*/  @P1 BRA `(.L_x_1614) ;  /* 0x0000000000201947 */ /* 0x000fea0003800000 */
[----:B------:R-:W-:-:S05]  /*a400*/  IMAD R4, R6, R7, RZ ;  /* 0x0000000706047224 */ /* 0x000fca00078e02ff */
[----:B------:R-:W-:-:S13]  /*a410*/  ISETP.NE.AND P0, PT, R4, -0x1, PT ;  /* 0xffffffff0400780c */ /* 0x000fda0003f05270 */
[----:B------:R-:W-:Y:S05]  /*a420*/  @!P0 BRA `(.L_x_1614) ;  /* 0x0000000000148947 */ /* 0x000fea0003800000 */
.L_x_1615:
[----:B------:R-:W3:Y:S04]  /*a430*/  LDG.E.STRONG.GPU R5, desc[UR12][R2.64] ;  /* 0x0000000c02057981 */ /* 0x000ee8000c1ef900 */
[----:B---3--:R-:W-:Y:S01]  /*a440*/  CCTL.IVALL ;  /* 0x00000000ff00798f */ /* 0x008fe20002000000 */
[----:B------:R-:W-:Y:S05]  /*a450*/  YIELD ;  /* 0x0000000000007946 */ /* 0x000fea0003800000 */
[----:B------:R-:W-:-:S13]  /*a460*/  ISETP.NE.AND P0, PT, R5, R4, PT ;  /* 0x000000040500720c */ /* 0x000fda0003f05270 */
[----:B------:R-:W-:Y:S05]  /*a470*/  @P0 BRA `(.L_x_1615) ;  /* 0xfffffffc00ec0947 */ /* 0x000fea000383ffff */
.L_x_1614:
        /* <DEDUP_REMOVED lines=68> */
[----:B---3--:R-:W-:Y:S02]  /*a8c0*/  IADD3 R22, P1, PT, R22, UR10, RZ ;  /* 0x0000000a16167c10 */ /* 0x008fe4000ff3e0ff */
[----:B------:R-:W-:Y:S02]  /*a8d0*/  SHF.L.U32 R9, R11, 0x2, RZ ;  /* 0x000000020b097819 */ /* 0x000fe400000006ff */
[----:B------:R-:W-:Y:S02]  /*a8e0*/  IADD3.X R23, PT, PT, R23, UR11, RZ, P1, !PT ;  /* 0x0000000b17177c10 */ /* 0x000fe40008ffe4ff */
[----:B------:R-:W-:Y:S02]  /*a8f0*/  IADD3 R30, PT, PT, R7, R9, RZ ;  /* 0x00000009071e7210 */ /* 0x000fe40007ffe0ff */
[----:B------:R-:W-:-:S07]  /*a900*/  IADD3.X R20, PT, PT, RZ, -0x1, RZ, P2, !PT ;  /* 0xffffffffff147810 */ /* 0x000fce00017fe4ff */
.L_x_1618:
[-C--:B0-----:R-:W-:Y:S02]  /*a910*/  LEA R12, P1, R3, R26.reuse, 0x2 ;  /* 0x0000001a030c7211 */ /* 0x081fe400078210ff */
[----:B------:R-:W-:Y:S02]  /*a920*/  LEA R16, P3, R29, R26, 0x2 ;  /* 0x0000001a1d107211 */ /* 0x000fe400078610ff */
[----:B------:R-:W-:Y:S02]  /*a930*/  IADD3 R14, P2, PT, R26, R6, RZ ;  /* 0x000000061a0e7210 */ /* 0x000fe40007f5e0ff */
[----:B------:R-:W-:Y:S02]  /*a940*/  IADD3.X R13, PT, PT, R27, R32, RZ, P1, !PT ;  /* 0x000000201b0d7210 */ /* 0x000fe40000ffe4ff */
[----:B------:R-:W-:Y:S02]  /*a950*/  MOV R8, R26 ;  /* 0x0000001a00087202 */ /* 0x000fe40000000f00 */
[----:B------:R-:W-:-:S02]  /*a960*/  MOV R9, R27 ;  /* 0x0000001b00097202 */ /* 0x000fc40000000f00 */
[C---:B------:R-:W-:Y:S01]  /*a970*/  IADD3.X R17, PT, PT, R27.reuse, R28, RZ, P3, !PT ;  /* 0x0000001c1b117210 */ /* 0x040fe20001ffe4ff */
[----:B------:R0:W3:Y:S01]  /*a980*/  LDG.E R13, desc[UR12][R12.64] ;  /* 0x0000000c0c0d7981 */ /* 0x0000e2000c1e1900 */
[----:B------:R-:W-:-:S03]  /*a990*/  IADD3.X R15, PT, PT, R27, R30, RZ, P2, !PT ;  /* 0x0000001e1b0f7210 */ /* 0x000fc600017fe4ff */
[----:B------:R1:W3:Y:S04]  /*a9a0*/  LDG.E R4, desc[UR12][R8.64] ;  /* 0x0000000c08047981 */ /* 0x0002e8000c1e1900 */
[----:B------:R-:W4:Y:S04]  /*a9b0*/  LDG.E R14, desc[UR12][R14.64] ;  /* 0x0000000c0e0e7981 */ /* 0x000f28000c1e1900 */
[----:B------:R-:W4:Y:S01]  /*a9c0*/  LDG.E R17, desc[UR12][R16.64] ;  /* 0x0000000c10117981 */ /* 0x000f22000c1e1900 */
        /* <DEDUP_REMOVED lines=12> */
[----:B---3--:R-:W-:Y:S02]  /*aa90*/  F2FP.BF16.F32.PACK_AB R19, R13, R4 ;  /* 0x000000040d13723e */ /* 0x008fe400000010ff */
[-C--:B------:R-:W-:Y:S02]  /*aaa0*/  MOV R13, R25.reuse ;  /* 0x00000019000d7202 */ /* 0x080fe40000000f00 */
[----:B----4-:R-:W-:Y:S01]  /*aab0*/  F2FP.BF16.F32.PACK_AB R21, R17, R14 ;  /* 0x0000000e1115723e */ /* 0x010fe200000010ff */
[----:B------:R0:W-:Y:S04]  /*aac0*/  STG.E desc[UR12][R8.64], R19 ;  /* 0x0000001308007986 */ /* 0x0001e8000c10190c */
[----:B------:R0:W-:Y:S01]  /*aad0*/  STG.E desc[UR12][R12.64], R21 ;  /* 0x000000150c007986 */ /* 0x0001e2000c10190c */
[----:B------:R-:W-:Y:S01]  /*aae0*/  IADD3.X R25, PT, PT, RZ, R25, RZ, P3, !PT ;  /* 0x00000019ff197210 */ /* 0x000fe20001ffe4ff */
[----:B------:R-:W-:Y:S06]  /*aaf0*/  @P1 BRA `(.L_x_1618) ;  /* 0xfffffffc00841947 */ /* 0x000fec000383ffff */
.L_x_1617:
[----:B------:R-:W-:Y:S05]  /*ab00*/  BSYNC.RECONVERGENT B0 ;  /* 0x0000000000007941 */ /* 0x000fea0003800200 */
.L_x_1616:
        /* <DEDUP_REMOVED lines=8> */
[----:B------:R-:W3:Y:S01]  /*ab90*/  LDCU.64 UR8, c[0x0][0x390] ;  /* 0x00007200ff0877ac */ /* 0x000ee20008000a00 */
[----:B------:R-:W-:-:S07]  /*aba0*/  SHF.L.U32 R17, R3, 0x2, RZ ;  /* 0x0000000203117819 */ /* 0x000fce00000006ff */
.L_x_1619:
[C---:B------:R-:W-:Y:S02]  /*abb0*/  SHF.L.U32 R20, R0.reuse, 0x2, RZ ;  /* 0x0000000200147819 */ /* 0x040fe400000006ff */
[----:B------:R-:W-:Y:S02]  /*abc0*/  SHF.L.U64.HI R22, R0, 0x2, R5 ;  /* 0x0000000200167819 */ /* 0x000fe40000010205 */
[----:B-1----:R-:W-:-:S04]  /*abd0*/  IADD3 R4, P0, PT, R20, UR4, RZ ;  /* 0x0000000414047c10 */ /* 0x002fc8000ff1e0ff */
[----:B------:R-:W-:Y:S02]  /*abe0*/  IADD3.X R5, PT, PT, R22, UR5, RZ, P0, !PT ;  /* 0x0000000516057c10 */ /* 0x000fe400087fe4ff */
[C---:B------:R-:W-:Y:S02]  /*abf0*/  IADD3 R6, P0, PT, R4.reuse, R17, RZ ;  /* 0x0000001104067210 */ /* 0x040fe40007f1e0ff */
[C---:B----4-:R-:W-:Y:S02]  /*ac00*/  IADD3 R24, P2, PT, R4.reuse, R23, RZ ;  /* 0x0000001704187210 */ /* 0x050fe40007f5e0ff */
[C---:B------:R-:W-:Y:S02]  /*ac10*/  IADD3.X R7, PT, PT, R5.reuse, R15, RZ, P0, !PT ;  /* 0x0000000f05077210 */ /* 0x040fe400007fe4ff */
[----:B------:R-:W-:Y:S02]  /*ac20*/  IADD3 R12, P1, PT, R4, R19, RZ ;  /* 0x00000013040c7210 */ /* 0x000fe40007f3e0ff */
[C---:B------:R-:W-:Y:S01]  /*ac30*/  IADD3.X R25, PT, PT, R5.reuse, R21, RZ, P2, !PT ;  /* 0x0000001505197210 */ /* 0x040fe200017fe4ff */
[----:B------:R-:W4:Y:S01]  /*ac40*/  LDG.E R4, desc[UR12][R4.64] ;  /* 0x0000000c04047981 */ /* 0x000f22000c1e1900 */
[----:B------:R-:W-:-:S03]  /*ac50*/  IADD3.X R13, PT, PT, R5, R11, RZ, P1, !PT ;  /* 0x0000000b050d7210 */ /* 0x000fc60000ffe4ff */
[----:B------:R-:W4:Y:S04]  /*ac60*/  LDG.E R7, desc[UR12][R6.64] ;  /* 0x0000000c06077981 */ /* 0x000f28000c1e1900 */
[----:B------:R-:W5:Y:S04]  /*ac70*/  LDG.E R12, desc[UR12][R12.64] ;  /* 0x0000000c0c0c7981 */ /* 0x000f68000c1e1900 */
[----:B------:R-:W5:Y:S01]  /*ac80*/  LDG.E R25, desc[UR12][R24.64] ;  /* 0x0000000c18197981 */ /* 0x000f62000c1e1900 */
[----:B------:R-:W-:Y:S02]  /*ac90*/  LOP3.LUT R8, R20, 0xfffffffc, RZ, 0xc0, !PT ;  /* 0xfffffffc14087812 */ /* 0x000fe400078ec0ff */
[----:B------:R-:W-:-:S02]  /*aca0*/  LOP3.LUT R9, R22, 0x1, RZ, 0xc0, !PT ;  /* 0x0000000116097812 */ /* 0x000fc400078ec0ff */
[----:B0-----:R-:W-:-:S04]  /*acb0*/  IADD3 R26, P0, PT, R8, UR6, RZ ;  /* 0x00000006081a7c10 */ /* 0x001fc8000ff1e0ff */
[C---:B------:R-:W-:Y:S02]  /*acc0*/  IADD3.X R27, PT, PT, R9.reuse, UR7, RZ, P0, !PT ;  /* 0x00000007091b7c10 */ /* 0x040fe400087fe4ff */
[C---:B---3--:R-:W-:Y:S02]  /*acd0*/  IADD3 R28, P0, PT, R8.reuse, UR8, RZ ;  /* 0x00000008081c7c10 */ /* 0x048fe4000ff1e0ff */
[----:B------:R-:W-:Y:S02]  /*ace0*/  IADD3 R8, P1, PT, R8, UR4, RZ ;  /* 0x0000000408087c10 */ /* 0x000fe4000ff3e0ff */
[----:B------:R-:W-:Y:S02]  /*acf0*/  IADD3.X R29, PT, PT, R9, UR9, RZ, P0, !PT ;  /* 0x00000009091d7c10 */ /* 0x000fe400087fe4ff */
[----:B----4-:R-:W-:Y:S02]  /*ad00*/  F2FP.BF16.F32.PACK_AB R31, R7, R4 ;  /* 0x00000004071f723e */ /* 0x010fe400000010ff */
[----:B------:R-:W-:-:S04]  /*ad10*/  LOP3.LUT R4, R22, 0x3, RZ, 0xc0, !PT ;  /* 0x0000000316047812 */ /* 0x000fc800078ec0ff */
        /* <DEDUP_REMOVED lines=10> */
[----:B------:R-:W3:Y:S04]  /*adc0*/  LDG.E R10, desc[UR12][R8.64+0xc00] ;  /* 0x000c000c080a7981 */ /* 0x000ee8000c1e1900 */
[----:B0-----:R-:W3:Y:S04]  /*add0*/  LDG.E R31, desc[UR12][R12.64+0xc00] ;  /* 0x000c000c0c1f7981 */ /* 0x001ee8000c1e1900 */
        /* <DEDUP_REMOVED lines=15> */
[----:B-1----:R-:W4:Y:S04]  /*aed0*/  LDG.E R33, desc[UR12][R12.64+0x1800] ;  /* 0x0018000c0c217981 */ /* 0x002f28000c1e1900 */
[----:B------:R-:W5:Y:S04]  /*aee0*/  LDG.E R14, desc[UR12][R6.64+0x1800] ;  /* 0x0018000c060e7981 */ /* 0x000f68000c1e1900 */
[----:B------:R-:W5:Y:S01]  /*aef0*/  LDG.E R37, desc[UR12][R4.64+0x1800] ;  /* 0x0018000c04257981 */ /* 0x000f62000c1e1900 */
        /* <DEDUP_REMOVED lines=8> */
[----:B----4-:R-:W-:Y:S02]  /*af80*/  F2FP.BF16.F32.PACK_AB R33, R33, R10 ;  /* 0x0000000a2121723e */ /* 0x010fe400000010ff */
[----:B-----5:R-:W-:-:S03]  /*af90*/  F2FP.BF16.F32.PACK_AB R37, R37, R14 ;  /* 0x0000000e2525723e */ /* 0x020fc600000010ff */
[----:B------:R0:W-:Y:S04]  /*afa0*/  STG.E desc[UR12][R28.64], R33 ;  /* 0x000000211c007986 */ /* 0x0001e8000c10190c */
[----:B------:R4:W-:Y:S04]  /*afb0*/  STG.E desc[UR12][R24.64], R37 ;  /* 0x0000002518007986 */ /* 0x0009e8000c10190c */
[----:B------:R-:W5:Y:S04]  /*afc0*/  LDG.E R8, desc[UR12][R8.64+0x2400] ;  /* 0x0024000c08087981 */ /* 0x000f68000c1e1900 */
[----:B------:R-:W5:Y:S04]  /*afd0*/  LDG.E R13, desc[UR12][R12.64+0x2400] ;  /* 0x0024000c0c0d7981 */ /* 0x000f68000c1e1900 */
[----:B------:R-:W2:Y:S04]  /*afe0*/  LDG.E R6, desc[UR12][R6.64+0x2400] ;  /* 0x0024000c06067981 */ /* 0x000ea8000c1e1900 */
[----:B------:R-:W2:Y:S01]  /*aff0*/  LDG.E R5, desc[UR12][R4.64+0x2400] ;  /* 0x0024000c04057981 */ /* 0x000ea2000c1e1900 */
[----:B------:R-:W-:-:S04]  /*b000*/  IADD3 R10, P0, PT, R20, 0x2400, RZ ;  /* 0x00002400140a7810 */ /* 0x000fc80007f1e0ff */
[----:B------:R-:W-:Y:S02]  /*b010*/  IADD3.X R14, PT, PT, RZ, R22, RZ, P0, !PT ;  /* 0x00000016ff0e7210 */ /* 0x000fe400007fe4ff */
[----:B------:R-:W-:Y:S02]  /*b020*/  LOP3.LUT R10, R10, 0xfffffffc, RZ, 0xc0, !PT ;  /* 0xfffffffc0a0a7812 */ /* 0x000fe400078ec0ff */
[----:B------:R-:W-:Y:S02]  /*b030*/  LOP3.LUT R14, R14, 0x1, RZ, 0xc0, !PT ;  /* 0x000000010e0e7812 */ /* 0x000fe400078ec0ff */
[C---:B---3--:R-:W-:Y:S02]  /*b040*/  IADD3 R26, P0, PT, R10.reuse, UR6, RZ ;  /* 0x000000060a1a7c10 */ /* 0x048fe4000ff1e0ff */
[----:B0-----:R-:W-:Y:S02]  /*b050*/  IADD3 R28, P1, PT, R10, UR8, RZ ;  /* 0x000000080a1c7c10 */ /* 0x001fe4000ff3e0ff */
[----:B------:R-:W-:-:S02]  /*b060*/  IADD3.X R27, PT, PT, R14, UR7, RZ, P0, !PT ;  /* 0x000000070e1b7c10 */ /* 0x000fc400087fe4ff */
[----:B------:R-:W-:Y:S02]  /*b070*/  IADD3.X R29, PT, PT, R14, UR9, RZ, P1, !PT ;  /* 0x000000090e1d7c10 */ /* 0x000fe40008ffe4ff */
[----:B------:R-:W-:-:S04]  /*b080*/  IADD3 R0, PT, PT, R0, 0xc00, RZ ;  /* 0x00000c0000007810 */ /* 0x000fc80007ffe0ff */
[----:B------:R-:W-:-:S04]  /*b090*/  ISETP.GT.U32.AND P0, PT, R3, R0, PT ;  /* 0x000000000300720c */ /* 0x000fc80003f04070 */
[----:B------:R-:W-:Y:S02]  /*b0a0*/  ISETP.GT.AND.EX P0, PT, R2, RZ, PT, P0 ;  /* 0x000000ff0200720c */ /* 0x000fe40003f04300 */
[----:B-----5:R-:W-:Y:S02]  /*b0b0*/  F2FP.BF16.F32.PACK_AB R13, R13, R8 ;  /* 0x000000080d0d723e */ /* 0x020fe400000010ff */
[----:B--2---:R-:W-:-:S03]  /*b0c0*/  F2FP.BF16.F32.PACK_AB R7, R5, R6 ;  /* 0x000000060507723e */ /* 0x004fc600000010ff */
[----:B------:R4:W-:Y:S04]  /*b0d0*/  STG.E desc[UR12][R26.64], R13 ;  /* 0x0000000d1a007986 */ /* 0x0009e8000c10190c */
[----:B------:R4:W-:Y:S01]  /*b0e0*/  STG.E desc[UR12][R28.64], R7 ;  /* 0x000000071c007986 */ /* 0x0009e2000c10190c */
[----:B------:R-:W-:Y:S01]  /*b0f0*/  HFMA2 R5, -RZ, RZ, 0, 0 ;  /* 0x00000000ff057431 */ /* 0x000fe200000001ff */
[----:B------:R-:W-:Y:S06]  /*b100*/  @P0 BRA `(.L_x_1619) ;  /* 0xfffffff800a80947 */ /* 0x000fec000383ffff */
[----:B------:R-:W-:Y:S05]  /*b110*/  EXIT ;  /* 0x000000000000794d */ /* 0x000fea0003800000 */
.L_x_1620:
        /* <DEDUP_REMOVED lines=14> */
.L_x_4523:


//--------------------- .text._Z35group_norm_nhwc_bwd_one_pass_kernelI11Fp32IOBf16WLi512ELi96ELi768EEv26Group_norm_nhwc_bwd_params --------------------------
	.section	.text._Z35group_norm_nhwc_bwd_one_pass_kernelI11Fp32IOBf16WLi512ELi96ELi768EEv26Group_norm_nhwc_bwd_params,"ax",@progbits
	.align	128
        .global         _Z35group_norm_nhwc_bwd_one_pass_kernelI11Fp32IOBf16WLi512ELi96ELi768EEv26Group_norm_nhwc_bwd_params
        .type           _Z35group_norm_nhwc_bwd_one_pass_kernelI11Fp32IOBf16WLi512ELi96ELi768EEv26Group_norm_nhwc_bwd_params,@function
        .size           _Z35group_norm_nhwc_bwd_one_pass_kernelI11Fp32IOBf16WLi512ELi96ELi768EEv26Group_norm_nhwc_bwd_params,(.L_x_4524 - _Z35group_norm_nhwc_bwd_one_pass_kernelI11Fp32IOBf16WLi512ELi96ELi768EEv26Group_norm_nhwc_bwd_params)
        .other          _Z35group_norm_nhwc_bwd_one_pass_kernelI11Fp32IOBf16WLi512ELi96ELi768EEv26Group_norm_nhwc_bwd_params,@"STO_CUDA_ENTRY STV_DEFAULT"
_Z35group_norm_nhwc_bwd_one_pass_kernelI11Fp32IOBf16WLi512ELi96ELi768EEv26Group_norm_nhwc_bwd_params:
.text._Z35group_norm_nhwc_bwd_one_pass_kernelI11Fp32IOBf16WLi512ELi96ELi768EEv26Group_norm_nhwc_bwd_params:
        /* <DEDUP_REMOVED lines=28> */
.L_x_1647:
        /* <DEDUP_REMOVED lines=29> */
[----:B------:R-:W-:Y:S02]  /*0390*/  USEL UR5, UR6, UR5, !UP3 ;  /* 0x0000000506057287 */ /* 0x000fe4000d800000 */
[----:B------:R-:W-:Y:S02]  /*03a0*/  @!UP2 UIADD3 UR7, UPT, UPT, UR7, 0x1, URZ ;  /* 0x000000010707a890 */ /* 0x000fe4000fffe0ff */
        /* <DEDUP_REMOVED lines=14> */
[----:B------:R-:W-:Y:S02]  /*0490*/  MOV R3, UR18 ;  /* 0x0000001200037c02 */ /* 0x000fe40008000f00 */
[----:B------:R-:W-:Y:S02]  /*04a0*/  IADD3 R32, PT, PT, R4, 0x20, RZ ;  /* 0x0000002004207810 */ /* 0x000fe40007ffe0ff */
[----:B------:R-:W0:Y:S02]  /*04b0*/  @!P4 LDC.64 R16, c[0x0][0x3f8] ;  /* 0x0000fe00ff10cb82 */ /* 0x000e240000000a00 */
[----:B------:R-:W-:Y:S02]  /*04c0*/  ISETP.GE.U32.AND P1, PT, R32, UR16, PT ;  /* 0x0000001020007c0c */ /* 0x000fe4000bf26070 */
[----:B------:R-:W-:-:S02]  /*04d0*/  LOP3.LUT R0, R0, 0xfeffffff, RZ, 0xc0, !PT ;  /* 0xfeffffff00007812 */ /* 0x000fc400078ec0ff */
[----:B------:R-:W-:Y:S02]  /*04e0*/  IADD3 R28, PT, PT, R4, 0x30, RZ ;  /* 0x00000030041c7810 */ /* 0x000fe40007ffe0ff */
[----:B------:R-:W-:Y:S01]  /*04f0*/  @P4 LOP3.LUT R0, R0, 0x1000000, RZ, 0xfc, !PT ;  /* 0x0100000000004812 */ /* 0x000fe200078efcff */
[----:B------:R-:W1:Y:S01]  /*0500*/  @!P4 LDC.64 R22, c[0x0][0x3a0] ;  /* 0x0000e800ff16cb82 */ /* 0x000e620000000a00 */
[----:B------:R-:W-:Y:S02]  /*0510*/  SHF.R.S32.HI R10, RZ, 0x1f, R28 ;  /* 0x0000001fff0a7819 */ /* 0x000fe4000001141c */
[----:B------:R-:W-:Y:S02]  /*0520*/  LOP3.LUT R0, R0, 0xff7fffff, RZ, 0xc0, !PT ;  /* 0xff7fffff00007812 */ /* 0x000fe400078ec0ff */
[----:B------:R-:W-:-:S03]  /*0530*/  IADD3 R33, PT, PT, R4, 0x40, RZ ;  /* 0x0000004004217810 */ /* 0x000fc60007ffe0ff */
[----:B------:R-:W4:Y:S01]  /*0540*/  @!P4 LDC.64 R30, c[0x0][0x398] ;  /* 0x0000e600ff1ecb82 */ /* 0x000f220000000a00 */
[----:B--2---:R-:W-:Y:S02]  /*0550*/  ISETP.GE.AND.EX P0, PT, R9, UR17, PT, P0 ;  /* 0x0000001109007c0c */ /* 0x004fe4000bf06300 */
[----:B---3--:R-:W-:-:S11]  /*0560*/  IADD3 R6, P2, PT, R6, UR5, RZ ;  /* 0x0000000506067c10 */ /* 0x008fd6000ff5e0ff */
[----:B------:R-:W2:Y:S01]  /*0570*/  @!P0 LDC.64 R18, c[0x0][0x3f8] ;  /* 0x0000fe00ff128b82 */ /* 0x000ea20000000a00 */
[----:B------:R-:W-:Y:S01]  /*0580*/  LEA.HI.X.SX32 R7, R2, RZ, 0x1, P2 ;  /* 0x000000ff02077211 */ /* 0x000fe200010f0eff */
[----:B------:R-:W-:-:S04]  /*0590*/  USHF.R.S32.HI UR5, URZ, 0x1f, UR7 ;  /* 0x0000001fff057899 */ /* 0x000fc80008011407 */
[----:B------:R-:W-:Y:S01]  /*05a0*/  UIMAD UR5, UR5, UR18, URZ ;  /* 0x00000012050572a4 */ /* 0x000fe2000f8e02ff */
[----:B------:R-:W-:Y:S01]  /*05b0*/  IMAD.WIDE.U32 R6, R3, UR7, R6 ;  /* 0x0000000703067c25 */ /* 0x000fe2000f8e0006 */
[----:B------:R-:W3:Y:S01]  /*05c0*/  @!P0 LDC.64 R12, c[0x0][0x398] ;  /* 0x0000e600ff0c8b82 */ /* 0x000ee20000000a00 */
[----:B------:R-:W-:Y:S01]  /*05d0*/  SHF.R.S32.HI R3, RZ, 0x1f, R32 ;  /* 0x0000001fff037819 */ /* 0x000fe20000011420 */
[----:B------:R-:W-:Y:S01]  /*05e0*/  UIMAD UR5, UR7, UR19, UR5 ;  /* 0x00000013070572a4 */ /* 0x000fe2000f8e0205 */
[----:B------:R-:W-:-:S05]  /*05f0*/  @!P0 SHF.R.S32.HI R9, RZ, 0x1f, R4 ;  /* 0x0000001fff098819 */ /* 0x000fca0000011404 */
[----:B------:R-:W1:Y:S01]  /*0600*/  @!P0 LDC.64 R14, c[0x0][0x3a0] ;  /* 0x0000e800ff0e8b82 */ /* 0x000e620000000a00 */
[----:B------:R-:W-:Y:S01]  /*0610*/  ISETP.GE.AND.EX P3, PT, R3, UR17, PT, P1 ;  /* 0x0000001103007c0c */ /* 0x000fe2000bf66310 */
[----:B------:R0:W-:Y:S01]  /*0620*/  @!P0 STL [R1+0x4b4], R9 ;  /* 0x0004b40901008387 */ /* 0x0001e20000100800 */
[----:B------:R-:W-:Y:S01]  /*0630*/  @!P0 MOV R8, R6 ;  /* 0x0000000600088202 */ /* 0x000fe20000000f00 */
[----:B------:R-:W4:Y:S01]  /*0640*/  LDCU.64 UR6, c[0x0][0x3b8] ;  /* 0x00007700ff0677ac */ /* 0x000f220008000a00 */
[----:B--2---:R-:W-:Y:S01]  /*0650*/  @!P0 IMAD R2, R9, R18, RZ ;  /* 0x0000001209028224 */ /* 0x004fe200078e02ff */
[----:B0-----:R-:W-:-:S03]  /*0660*/  IADD3 R9, PT, PT, R7, UR5, RZ ;  /* 0x0000000507097c10 */ /* 0x001fc6000fffe0ff */
[----:B------:R-:W-:-:S05]  /*0670*/  @!P0 IMAD R21, R4, R19, R2 ;  /* 0x0000001304158224 */ /* 0x000fca00078e0202 */
[----:B------:R-:W0:Y:S01]  /*0680*/  @!P3 LDC.64 R24, c[0x0][0x3f8] ;  /* 0x0000fe00ff18bb82 */ /* 0x000e220000000a00 */
[----:B------:R-:W-:Y:S01]  /*0690*/  @!P0 IMAD.WIDE.U32 R18, R4, R18, R8 ;  /* 0x0000001204128225 */ /* 0x000fe200078e0008 */
[----:B------:R-:W-:-:S04]  /*06a0*/  ISETP.GE.U32.AND P1, PT, R28, UR16, PT ;  /* 0x000000101c007c0c */ /* 0x000fc8000bf26070 */
[----:B------:R-:W-:Y:S02]  /*06b0*/  @!P0 IADD3 R21, PT, PT, R19, R21, RZ ;  /* 0x0000001513158210 */ /* 0x000fe40007ffe0ff */
[----:B------:R-:W-:Y:S01]  /*06c0*/  @!P0 SHF.L.U32 R19, R18, 0x2, RZ ;  /* 0x0000000212138819 */ /* 0x000fe200000006ff */
[----:B------:R-:W-:Y:S01]  /*06d0*/  @!P4 IMAD R2, R11, R16, RZ ;  /* 0x000000100b02c224 */ /* 0x000fe200078e02ff */
[----:B------:R-:W-:Y:S02]  /*06e0*/  @P3 LOP3.LUT R0, R0, 0x800000, RZ, 0xfc, !PT ;  /* 0x0080000000003812 */ /* 0x000fe400078efcff */
[----:B------:R-:W-:Y:S02]  /*06f0*/  @!P0 SHF.L.U64.HI R18, R18, 0x2, R21 ;  /* 0x0000000212128819 */ /* 0x000fe40000010215 */
[----:B---3--:R-:W-:Y:S02]  /*0700*/  @!P0 IADD3 R12, P3, PT, R19, R12, RZ ;  /* 0x0000000c130c8210 */ /* 0x008fe40007f7e0ff */
[----:B------:R-:W-:Y:S01]  /*0710*/  ISETP.GE.AND.EX P6, PT, R10, UR17, PT, P1 ;  /* 0x000000110a007c0c */ /* 0x000fe2000bfc6310 */
[----:B------:R-:W-:Y:S01]  /*0720*/  @!P4 IMAD R11, R5, R17, R2 ;  /* 0x00000011050bc224 */ /* 0x000fe200078e0202 */
[----:B-1----:R-:W-:-:S02]  /*0730*/  @!P0 IADD3 R14, P2, PT, R19, R14, RZ ;  /* 0x0000000e130e8210 */ /* 0x002fc40007f5e0ff */
[----:B------:R-:W-:Y:S02]  /*0740*/  @!P0 IADD3.X R13, PT, PT, R18, R13, RZ, P3, !PT ;  /* 0x0000000d120d8210 */ /* 0x000fe40001ffe4ff */
[----:B------:R-:W-:Y:S02]  /*0750*/  ISETP.GE.U32.AND P1, PT, R33, UR16, PT ;  /* 0x0000001021007c0c */ /* 0x000fe4000bf26070 */
[----:B------:R-:W-:Y:S02]  /*0760*/  SHF.R.S32.HI R2, RZ, 0x1f, R33 ;  /* 0x0000001fff027819 */ /* 0x000fe40000011421 */
[----:B------:R-:W-:Y:S02]  /*0770*/  LOP3.LUT P3, RZ, R0, 0x800000, RZ, 0xc0, !PT ;  /* 0x0080000000ff7812 */ /* 0x000fe4000786c0ff */
[----:B------:R-:W-:Y:S02]  /*0780*/  @!P0 IADD3.X R15, PT, PT, R18, R15, RZ, P2, !PT ;  /* 0x0000000f120f8210 */ /* 0x000fe400017fe4ff */
[----:B------:R-:W-:-:S02]  /*0790*/  ISETP.GE.AND.EX P5, PT, R2, UR17, PT, P1 ;  /* 0x0000001102007c0c */ /* 0x000fc4000bfa6310 */
[----:B------:R-:W-:Y:S02]  /*07a0*/  LOP3.LUT R0, R0, 0xffbfffff, RZ, 0xc0, !PT ;  /* 0xffbfffff00007812 */ /* 0x000fe400078ec0ff */
[----:B------:R-:W-:Y:S02]  /*07b0*/  @!P4 MOV R18, R6 ;  /* 0x000000060012c202 */ /* 0x000fe40000000f00 */
[----:B------:R-:W-:Y:S02]  /*07c0*/  @!P4 MOV R19, R9 ;  /* 0x000000090013c202 */ /* 0x000fe40000000f00 */
[----:B------:R-:W-:Y:S01]  /*07d0*/  @P6 LOP3.LUT R0, R0, 0x400000, RZ, 0xfc, !PT ;  /* 0x0040000000006812 */ /* 0x000fe200078efcff */
[----:B0-----:R-:W-:Y:S01]  /*07e0*/  @!P3 IMAD R29, R3, R24, RZ ;  /* 0x00000018031db224 */ /* 0x001fe200078e02ff */
[----:B------:R-:W0:Y:S01]  /*07f0*/  @!P3 LDC.64 R26, c[0x0][0x3a0] ;  /* 0x0000e800ff1abb82 */ /* 0x000e220000000a00 */
[----:B------:R-:W-:Y:S01]  /*0800*/  @!P4 IMAD.WIDE.U32 R16, R5, R16, R18 ;  /* 0x000000100510c225 */ /* 0x000fe200078e0012 */
[----:B------:R-:W-:-:S02]  /*0810*/  IADD3 R5, PT, PT, R4, 0x50, RZ ;  /* 0x0000005004057810 */ /* 0x000fc40007ffe0ff */
[----:B------:R-:W-:Y:S02]  /*0820*/  LOP3.LUT R0, R0, 0xffdfffff, RZ, 0xc0, !PT ;  /* 0xffdfffff00007812 */ /* 0x000fe400078ec0ff */
[----:B------:R-:W-:Y:S02]  /*0830*/  @!P4 IADD3 R11, PT, PT, R17, R11, RZ ;  /* 0x0000000b110bc210 */ /* 0x000fe40007ffe0ff */
[----:B------:R-:W-:Y:S01]  /*0840*/  @!P4 SHF.L.U32 R3, R16, 0x2, RZ ;  /* 0x000000021003c819 */ /* 0x000fe200000006ff */
[----:B------:R-:W1:Y:S01]  /*0850*/  @!P6 LDC.64 R18, c[0x0][0x3f8] ;  /* 0x0000fe00ff12eb82 */ /* 0x000e620000000a00 */
[----:B------:R-:W-:Y:S02]  /*0860*/  ISETP.GE.U32.AND P2, PT, R5, UR16, PT ;  /* 0x0000001005007c0c */ /* 0x000fe4000bf46070 */
[----:B------:R-:W-:Y:S02]  /*0870*/  SHF.R.S32.HI R34, RZ, 0x1f, R5 ;  /* 0x0000001fff227819 */ /* 0x000fe40000011405 */
[----:B------:R-:W-:-:S02]  /*0880*/  @P5 LOP3.LUT R0, R0, 0x200000, RZ, 0xfc, !PT ;  /* 0x0020000000005812 */ /* 0x000fc400078efcff */
[----:B------:R-:W-:Y:S01]  /*0890*/  @!P4 SHF.L.U64.HI R11, R16, 0x2, R11 ;  /* 0x00000002100bc819 */ /* 0x000fe2000001020b */
[----:B------:R-:W2:Y:S01]  /*08a0*/  @!P3 LDC.64 R20, c[0x0][0x398] ;  /* 0x0000e600ff14bb82 */ /* 0x000ea20000000a00 */
[----:B------:R-:W-:Y:S02]  /*08b0*/  @!P4 IADD3 R36, P1, PT, R3, R22, RZ ;  /* 0x000000160324c210 */ /* 0x000fe40007f3e0ff */
[----:B------:R-:W-:Y:S02]  /*08c0*/  ISETP.GE.AND.EX P4, PT, R34, UR17, PT, P2 ;  /* 0x0000001122007c0c */ /* 0x000fe4000bf86320 */
[----:B------:R-:W-:Y:S02]  /*08d0*/  LOP3.LUT P2, RZ, R0, 0x1000000, RZ, 0xc0, !PT ;  /* 0x0100000000ff7812 */ /* 0x000fe4000784c0ff */
[----:B------:R-:W-:Y:S02]  /*08e0*/  @!P3 MOV R16, R6 ;  /* 0x000000060010b202 */ /* 0x000fe40000000f00 */
[----:B------:R-:W-:Y:S01]  /*08f0*/  @!P3 MOV R17, R9 ;  /* 0x000000090011b202 */ /* 0x000fe20000000f00 */
[C---:B------:R-:W-:Y:S01]  /*0900*/  @!P3 IMAD R29, R32.reuse, R25, R29 ;  /* 0x00000019201db224 */ /* 0x040fe200078e021d */
[----:B------:R4:W-:Y:S01]  /*0910*/  STL.64 [R1+0x588], R12 ;  /* 0x0005880c01007387 */ /* 0x0009e20000100a00 */
[----:B------:R-:W-:-:S03]  /*0920*/  @!P3 IMAD.WIDE.U32 R24, R32, R24, R16 ;  /* 0x000000182018b225 */ /* 0x000fc600078e0010 */
[----:B------:R-:W3:Y:S03]  /*0930*/  @!P5 LDC.64 R16, c[0x0][0x3f8] ;  /* 0x0000fe00ff10db82 */ /* 0x000ee60000000a00 */
[----:B------:R-:W-:Y:S02]  /*0940*/  @!P2 IADD3.X R37, PT, PT, R11, R23, RZ, P1, !PT ;  /* 0x000000170b25a210 */ /* 0x000fe40000ffe4ff */
[----:B----4-:R-:W-:Y:S01]  /*0950*/  @!P2 IADD3 R12, P1, PT, R3, R30, RZ ;  /* 0x0000001e030ca210 */ /* 0x010fe20007f3e0ff */
[----:B------:R0:W-:Y:S01]  /*0960*/  STL.64 [R1+0x590], R14 ;  /* 0x0005900e01007387 */ /* 0x0001e20000100a00 */
[----:B------:R-:W-:Y:S01]  /*0970*/  @!P3 IADD3 R3, PT, PT, R25, R29, RZ ;  /* 0x0000001d1903b210 */ /* 0x000fe20007ffe0ff */
[----:B------:R-:W4:Y:S01]  /*0980*/  @!P6 LDC.64 R22, c[0x0][0x3a0] ;  /* 0x0000e800ff16eb82 */ /* 0x000f220000000a00 */
[----:B------:R-:W-:Y:S02]  /*0990*/  @!P3 SHF.L.U32 R29, R24, 0x2, RZ ;  /* 0x00000002181db819 */ /* 0x000fe400000006ff */
[----:B------:R-:W-:-:S02]  /*09a0*/  @!P2 IADD3.X R13, PT, PT, R11, R31, RZ, P1, !PT ;  /* 0x0000001f0b0da210 */ /* 0x000fc40000ffe4ff */
[----:B------:R-:W-:-:S03]  /*09b0*/  @!P3 SHF.L.U64.HI R3, R24, 0x2, R3 ;  /* 0x000000021803b819 */ /* 0x000fc60000010203 */
[----:B------:R-:W4:Y:S01]  /*09c0*/  @!P6 LDC.64 R24, c[0x0][0x398] ;  /* 0x0000e600ff18eb82 */ /* 0x000f220000000a00 */
[----:B0-----:R-:W-:Y:S01]  /*09d0*/  @!P3 IADD3 R14, P1, PT, R29, R26, RZ ;  /* 0x0000001a1d0eb210 */ /* 0x001fe20007f3e0ff */
[----:B-1----:R-:W-:-:S03]  /*09e0*/  @!P6 IMAD R26, R10, R18, RZ ;  /* 0x000000120a1ae224 */ /* 0x002fc600078e02ff */
[----:B------:R-:W-:Y:S02]  /*09f0*/  @!P3 IADD3.X R15, PT, PT, R3, R27, RZ, P1, !PT ;  /* 0x0000001b030fb210 */ /* 0x000fe40000ffe4ff */
[----:B--2---:R-:W-:Y:S01]  /*0a00*/  @!P3 IADD3 R20, P1, PT, R29, R20, RZ ;  /* 0x000000141d14b210 */ /* 0x004fe20007f3e0ff */
[----:B------:R-:W-:Y:S01]  /*0a10*/  @!P6 IMAD R29, R28, R19, R26 ;  /* 0x000000131c1de224 */ /* 0x000fe200078e021a */
[----:B------:R-:W-:Y:S01]  /*0a20*/  @!P6 MOV R26, R6 ;  /* 0x00000006001ae202 */ /* 0x000fe20000000f00 */
[----:B------:R-:W0:Y:S01]  /*0a30*/  @!P4 LDC.64 R10, c[0x0][0x3f8] ;  /* 0x0000fe00ff0acb82 */ /* 0x000e220000000a00 */
[----:B------:R-:W-:-:S03]  /*0a40*/  @!P6 MOV R27, R9 ;  /* 0x00000009001be202 */ /* 0x000fc60000000f00 */
[----:B------:R-:W-:Y:S01]  /*0a50*/  @!P6 IMAD.WIDE.U32 R18, R28, R18, R26 ;  /* 0x000000121c12e225 */ /* 0x000fe200078e001a */
[----:B------:R-:W-:-:S03]  /*0a60*/  @!P3 IADD3.X R21, PT, PT, R3, R21, RZ, P1, !PT ;  /* 0x000000150315b210 */ /* 0x000fc60000ffe4ff */
[----:B------:R-:W1:Y:S01]  /*0a70*/  @!P5 LDC.64 R26, c[0x0][0x3a0] ;  /* 0x0000e800ff1adb82 */ /* 0x000e620000000a00 */
[----:B------:R-:W-:Y:S01]  /*0a80*/  @!P6 IADD3 R3, PT, PT, R19, R29, RZ ;  /* 0x0000001d1303e210 */ /* 0x000fe20007ffe0ff */
[----:B---3--:R-:W-:Y:S01]  /*0a90*/  @!P5 IMAD R19, R2, R16, RZ ;  /* 0x000000100213d224 */ /* 0x008fe200078e02ff */
[C---:B------:R-:W-:Y:S02]  /*0aa0*/  @!P6 SHF.L.U32 R32, R18.reuse, 0x2, RZ ;  /* 0x000000021220e819 */ /* 0x040fe400000006ff */
[----:B------:R-:W-:Y:S01]  /*0ab0*/  @!P6 SHF.L.U64.HI R2, R18, 0x2, R3 ;  /* 0x000000021202e819 */ /* 0x000fe20000010203 */
[C---:B------:R-:W-:Y:S01]  /*0ac0*/  @!P5 IMAD R3, R33.reuse, R17, R19 ;  /* 0x000000112103d224 */ /* 0x040fe200078e0213 */
[----:B------:R-:W-:Y:S01]  /*0ad0*/  @!P5 MOV R18, R6 ;  /* 0x000000060012d202 */ /* 0x000fe20000000f00 */
[----:B------:R-:W2:Y:S01]  /*0ae0*/  @!P5 LDC.64 R28, c[0x0][0x398] ;  /* 0x0000e600ff1cdb82 */ /* 0x000ea20000000a00 */
[----:B------:R-:W-:Y:S02]  /*0af0*/  @!P5 MOV R19, R9 ;  /* 0x000000090013d202 */ /* 0x000fe40000000f00 */
[----:B----4-:R-:W-:Y:S01]  /*0b00*/  @!P6 IADD3 R22, P1, PT, R32, R22, RZ ;  /* 0x000000162016e210 */ /* 0x010fe20007f3e0ff */
[----:B------:R-:W-:-:S04]  /*0b10*/  @!P5 IMAD.WIDE.U32 R16, R33, R16, R18 ;  /* 0x000000102110d225 */ /* 0x000fc800078e0012 */
[----:B------:R-:W3:Y:S01]  /*0b20*/  @!P4 LDC.64 R30, c[0x0][0x3a0] ;  /* 0x0000e800ff1ecb82 */ /* 0x000ee20000000a00 */
[----:B------:R-:W-:Y:S02]  /*0b30*/  @!P6 IADD3.X R23, PT, PT, R2, R23, RZ, P1, !PT ;  /* 0x000000170217e210 */ /* 0x000fe40000ffe4ff */
[----:B------:R-:W-:Y:S02]  /*0b40*/  @!P6 IADD3 R24, P1, PT, R32, R24, RZ ;  /* 0x000000182018e210 */ /* 0x000fe40007f3e0ff */
[----:B------:R-:W-:-:S03]  /*0b50*/  @!P5 IADD3 R3, PT, PT, R17, R3, RZ ;  /* 0x000000031103d210 */ /* 0x000fc60007ffe0ff */
[----:B------:R-:W4:Y:S01]  /*0b60*/  @!P4 LDC.64 R32, c[0x0][0x398] ;  /* 0x0000e600ff20cb82 */ /* 0x000f220000000a00 */
[----:B------:R-:W-:Y:S02]  /*0b70*/  @!P5 SHF.L.U32 R17, R16, 0x2, RZ ;  /* 0x000000021011d819 */ /* 0x000fe400000006ff */
[----:B------:R-:W-:Y:S02]  /*0b80*/  @!P6 IADD3.X R25, PT, PT, R2, R25, RZ, P1, !PT ;  /* 0x000000190219e210 */ /* 0x000fe40000ffe4ff */
[----:B------:R-:W-:Y:S01]  /*0b90*/  @!P5 SHF.L.U64.HI R16, R16, 0x2, R3 ;  /* 0x000000021010d819 */ /* 0x000fe20000010203 */
[----:B0-----:R-:W-:Y:S01]  /*0ba0*/  @!P4 IMAD R34, R34, R10, RZ ;  /* 0x0000000a2222c224 */ /* 0x001fe200078e02ff */
[----:B------:R-:W-:Y:S02]  /*0bb0*/  @!P4 MOV R2, R6 ;  /* 0x000000060002c202 */ /* 0x000fe40000000f00 */
[----:B------:R-:W-:Y:S01]  /*0bc0*/  @!P4 MOV R3, R9 ;  /* 0x000000090003c202 */ /* 0x000fe20000000f00 */
[----:B------:R-:W-:Y:S01]  /*0bd0*/  @!P4 IMAD R11, R5, R11, R34 ;  /* 0x0000000b050bc224 */ /* 0x000fe200078e0222 */
[----:B-1----:R-:W-:Y:S01]  /*0be0*/  @!P5 IADD3 R26, P1, PT, R17, R26, RZ ;  /* 0x0000001a111ad210 */ /* 0x002fe20007f3e0ff */
[----:B------:R-:W-:-:S03]  /*0bf0*/  @!P4 IMAD.WIDE.U32 R2, R5, R10, R2 ;  /* 0x0000000a0502c225 */ /* 0x000fc600078e0002 */
[----:B------:R-:W-:Y:S02]  /*0c00*/  @!P5 IADD3.X R27, PT, PT, R16, R27, RZ, P1, !PT ;  /* 0x0000001b101bd210 */ /* 0x000fe40000ffe4ff */
[----:B--2---:R-:W-:Y:S02]  /*0c10*/  @!P5 IADD3 R28, P1, PT, R17, R28, RZ ;  /* 0x0000001c111cd210 */ /* 0x004fe40007f3e0ff */
[----:B------:R-:W-:Y:S02]  /*0c20*/  @!P4 IADD3 R11, PT, PT, R3, R11, RZ ;  /* 0x0000000b030bc210 */ /* 0x000fe40007ffe0ff */
[----:B------:R-:W-:Y:S02]  /*0c30*/  @!P4 SHF.L.U32 R3, R2, 0x2, RZ ;  /* 0x000000020203c819 */ /* 0x000fe400000006ff */
[----:B------:R-:W-:Y:S02]  /*0c40*/  @!P5 IADD3.X R29, PT, PT, R16, R29, RZ, P1, !PT ;  /* 0x0000001d101dd210 */ /* 0x000fe40000ffe4ff */
[----:B------:R-:W-:-:S02]  /*0c50*/  @!P4 SHF.L.U64.HI R2, R2, 0x2, R11 ;  /* 0x000000020202c819 */ /* 0x000fc4000001020b */
[C---:B---3--:R-:W-:Y:S02]  /*0c60*/  @!P4 IADD3 R30, P1, PT, R3.reuse, R30, RZ ;  /* 0x0000001e031ec210 */ /* 0x048fe40007f3e0ff */
[----:B------:R-:W-:Y:S02]  /*0c70*/  IADD3 R5, PT, PT, R4, 0x60, RZ ;  /* 0x0000006004057810 */ /* 0x000fe40007ffe0ff */
[C---:B------:R-:W-:Y:S02]  /*0c80*/  @!P4 IADD3.X R31, PT, PT, R2.reuse, R31, RZ, P1, !PT ;  /* 0x0000001f021fc210 */ /* 0x040fe40000ffe4ff */
[----:B----4-:R-:W-:Y:S02]  /*0c90*/  @!P4 IADD3 R32, P1, PT, R3, R32, RZ ;  /* 0x000000200320c210 */ /* 0x010fe40007f3e0ff */
[----:B------:R-:W-:Y:S02]  /*0ca0*/  SHF.R.S32.HI R11, RZ, 0x1f, R5 ;  /* 0x0000001fff0b7819 */ /* 0x000fe40000011405 */
[----:B------:R-:W-:-:S02]  /*0cb0*/  @!P4 IADD3.X R33, PT, PT, R2, R33, RZ, P1, !PT ;  /* 0x000000210221c210 */ /* 0x000fc40000ffe4ff */
[----:B------:R-:W-:Y:S01]  /*0cc0*/  ISETP.GE.U32.AND P1, PT, R5, UR16, PT ;  /* 0x0000001005007c0c */ /* 0x000fe2000bf26070 */
[----:B------:R-:W-:Y:S03]  /*0cd0*/  @!P2 STL.64 [R1+0x260], R12 ;  /* 0x0002600c0100a387 */ /* 0x000fe60000100a00 */
[----:B------:R-:W-:-:S13]  /*0ce0*/  ISETP.GE.AND.EX P2, PT, R11, UR17, PT, P1 ;  /* 0x000000110b007c0c */ /* 0x000fda000bf46310 */
[----:B------:R-:W0:Y:S01]  /*0cf0*/  @!P2 LDC.64 R2, c[0x0][0x3f8] ;  /* 0x0000fe00ff02ab82 */ /* 0x000e220000000a00 */
[----:B------:R1:W-:Y:S07]  /*0d00*/  STL.64 [R1+0x270], R36 ;  /* 0x0002702401007387 */ /* 0x0003ee0000100a00 */
[----:B------:R-:W2:Y:S01]  /*0d10*/  @!P2 LDC.64 R34, c[0x0][0x3a0] ;  /* 0x0000e800ff22ab82 */ /* 0x000ea20000000a00 */
[----:B------:R-:W-:-:S07]  /*0d20*/  @!P2 MOV R10, R6 ;  /* 0x00000006000aa202 */ /* 0x000fce0000000f00 */
[----:B-1----:R-:W1:Y:S01]  /*0d30*/  @!P2 LDC.64 R36, c[0x0][0x398] ;  /* 0x0000e600ff24ab82 */ /* 0x002e620000000a00 */
[----:B0-----:R-:W-:Y:S01]  /*0d40*/  @!P2 IMAD R16, R11, R2, RZ ;  /* 0x000000020b10a224 */ /* 0x001fe200078e02ff */
[----:B------:R-:W-:-:S03]  /*0d50*/  @!P2 MOV R11, R9 ;  /* 0x00000009000ba202 */ /* 0x000fc60000000f00 */
[C---:B------:R-:W-:Y:S02]  /*0d60*/  @!P2 IMAD R16, R5.reuse, R3, R16 ;  /* 0x000000030510a224 */ /* 0x040fe400078e0210 */
[----:B------:R-:W-:-:S05]  /*0d70*/  @!P2 IMAD.WIDE.U32 R2, R5, R2, R10 ;  /* 0x000000020502a225 */ /* 0x000fca00078e000a */
[----:B------:R-:W-:Y:S02]  /*0d80*/  @!P2 IADD3 R5, PT, PT, R3, R16, RZ ;  /* 0x000000100305a210 */ /* 0x000fe40007ffe0ff */
[C---:B------:R-:W-:Y:S02]  /*0d90*/  @!P2 SHF.L.U32 R3, R2.reuse, 0x2, RZ ;  /* 0x000000020203a819 */ /* 0x040fe400000006ff */
[----:B------:R-:W-:Y:S02]  /*0da0*/  @!P2 SHF.L.U64.HI R2, R2, 0x2, R5 ;  /* 0x000000020202a819 */ /* 0x000fe40000010205 */
[----:B--2---:R-:W-:Y:S02]  /*0db0*/  @!P2 IADD3 R34, P1, PT, R3, R34, RZ ;  /* 0x000000220322a210 */ /* 0x004fe40007f3e0ff */
[----:B------:R-:W-:Y:S02]  /*0dc0*/  LOP3.LUT R0, R0, 0xffefffff, RZ, 0xc0, !PT ;  /* 0xffefffff00007812 */ /* 0x000fe400078ec0ff */
[----:B------:R-:W-:-:S02]  /*0dd0*/  @!P2 IADD3.X R35, PT, PT, R2, R35, RZ, P1, !PT ;  /* 0x000000230223a210 */ /* 0x000fc40000ffe4ff */
[----:B------:R-:W-:Y:S02]  /*0de0*/  @P4 LOP3.LUT R0, R0, 0x100000, RZ, 0xfc, !PT ;  /* 0x0010000000004812 */ /* 0x000fe400078efcff */
[----:B-1----:R-:W-:Y:S02]  /*0df0*/  @!P2 IADD3 R36, P1, PT, R3, R36, RZ ;  /* 0x000000240324a210 */ /* 0x002fe40007f3e0ff */
        /* <DEDUP_REMOVED lines=21> */
[----:B------:R-:W-:Y:S02]  /*0f50*/  @!P2 STL.64 [R1+0x310], R12 ;  /* 0x0003100c0100a387 */ /* 0x000fe40000100a00 */
        /* <DEDUP_REMOVED lines=381> */
[----:B------:R-:W-:Y:S01]  /*2730*/  @!P2 IMAD.WIDE.U32 R16, R5, R10, R16 ;  /* 0x0000000a0510a225 */ /* 0x000fe200078e0010 */
[----:B------:R1:W-:Y:S04]  /*2740*/  STL.64 [R1+0x598], R14 ;  /* 0x0005980e01007387 */ /* 0x0003e80000100a00 */
        /* <DEDUP_REMOVED lines=28> */
[----:B------:R0:W-:Y:S04]  /*2910*/  STL [R1+0x564], R26 ;  /* 0x0005641a01007387 */ /* 0x0001e80000100800 */
[----:B------:R1:W-:Y:S01]  /*2920*/  STL [R1+0x560], R27 ;  /* 0x0005601b01007387 */ /* 0x0003e20000100800 */
[----:B0-----:R-:W-:-:S04]  /*2930*/  @!P2 IADD3 R26, P1, PT, R10, R2, RZ ;  /* 0x000000020a1aa210 */ /* 0x001fc80007f3e0ff */
[----:B-1----:R-:W-:Y:S02]  /*2940*/  @!P2 IADD3.X R27, PT, PT, R5, R3, RZ, P1, !PT ;  /* 0x00000003051ba210 */ /* 0x002fe40000ffe4ff */
        /* <DEDUP_REMOVED lines=11> */
[----:B------:R-:W-:Y:S01]  /*2a00*/  LOP3.LUT R0, R0, 0xfffffffe, RZ, 0xc0, !PT ;  /* 0xfffffffe00007812 */ /* 0x000fe200078ec0ff */
[----:B------:R1:W-:Y:S03]  /*2a10*/  STL.64 [R1+0x570], R36 ;  /* 0x0005702401007387 */ /* 0x0003e60000100a00 */
[----:B------:R-:W-:Y:S02]  /*2a20*/  @!P1 IADD3 R5, PT, PT, R17, R11, RZ ;  /* 0x0000000b11059210 */ /* 0x000fe40007ffe0ff */
[----:B------:R-:W-:Y:S01]  /*2a30*/  @!P1 SHF.L.U32 R10, R16, 0x2, RZ ;  /* 0x00000002100a9819 */ /* 0x000fe200000006ff */
[----:B------:R-:W-:Y:S01]  /*2a40*/  @!P2 STL.64 [R1+0x2e0], R18 ;  /* 0x0002e0120100a387 */ /* 0x000fe20000100a00 */
[----:B------:R-:W-:Y:S02]  /*2a50*/  @P2 LOP3.LUT R0, R0, 0x1, RZ, 0xfc, !PT ;  /* 0x0000000100002812 */ /* 0x000fe400078efcff */
[----:B------:R-:W-:-:S02]  /*2a60*/  @!P1 SHF.L.U64.HI R5, R16, 0x2, R5 ;  /* 0x0000000210059819 */ /* 0x000fc40000010205 */
        /* <DEDUP_REMOVED lines=60> */
[----:B------:R1:W-:Y:S04]  /*2e30*/  @!P2 STL.64 [R1+0x2b8], R18 ;  /* 0x0002b8120100a387 */ /* 0x0003e80000100a00 */
        /* <DEDUP_REMOVED lines=8> */
[----:B------:R-:W-:-:S03]  /*2ec0*/  IADD3 R5, PT, PT, R4, 0x1e0, RZ ;  /* 0x000001e004057810 */ /* 0x000fc60007ffe0ff */
[----:B------:R0:W-:Y:S01]  /*2ed0*/  @!P4 STL.64 [R1+0x290], R16 ;  /* 0x000290100100c387 */ /* 0x0001e20000100a00 */
[----:B------:R-:W-:Y:S02]  /*2ee0*/  ISETP.GE.U32.AND P5, PT, R5, UR16, PT ;  /* 0x0000001005007c0c */ /* 0x000fe4000bfa6070 */
[----:B0-----:R-:W-:-:S04]  /*2ef0*/  SHF.R.S32.HI R16, RZ, 0x1f, R5 ;  /* 0x0000001fff107819 */ /* 0x001fc80000011405 */
        /* <DEDUP_REMOVED lines=15> */
[----:B0-----:R-:W-:-:S04]  /*2ff0*/  @!P5 IADD3 R10, P6, PT, R10, R2, RZ ;  /* 0x000000020a0ad210 */ /* 0x001fc80007fde0ff */
[----:B------:R-:W-:Y:S02]  /*3000*/  @!P5 IADD3.X R11, PT, PT, R5, R3, RZ, P6, !PT ;  /* 0x00000003050bd210 */ /* 0x000fe400037fe4ff */
[----:B------:R-:W-:-:S04]  /*3010*/  IADD3 R5, PT, PT, R4, 0x1f0, RZ ;  /* 0x000001f004057810 */ /* 0x000fc80007ffe0ff */
[----:B-1----:R-:W-:Y:S02]  /*3020*/  SHF.R.S32.HI R16, RZ, 0x1f, R5 ;  /* 0x0000001fff107819 */ /* 0x002fe40000011405 */
[----:B------:R-:W-:-:S04]  /*3030*/  ISETP.GE.U32.AND P6, PT, R5, UR16, PT ;  /* 0x0000001005007c0c */ /* 0x000fc8000bfc6070 */
[----:B------:R-:W-:Y:S01]  /*3040*/  ISETP.GE.AND.EX P6, PT, R16, UR17, PT, P6 ;  /* 0x0000001110007c0c */ /* 0x000fe2000bfc6360 */
[----:B------:R0:W-:-:S12]  /*3050*/  @!P5 STL.64 [R1+0x280], R10 ;  /* 0x0002800a0100d387 */ /* 0x0001d80000100a00 */
[----:B0-----:R-:W0:Y:S01]  /*3060*/  @!P6 LDC.64 R10, c[0x0][0x3f8] ;  /* 0x0000fe00ff0aeb82 */ /* 0x001e220000000a00 */
[----:B------:R1:W-:Y:S04]  /*3070*/  STL [R1+0x4c4], R7 ;  /* 0x0004c40701007387 */ /* 0x0003e80000100800 */
[----:B------:R2:W-:Y:S03]  /*3080*/  STL [R1+0x4d0], R6 ;  /* 0x0004d00601007387 */ /* 0x0005e60000100800 */
[----:B------:R-:W3:Y:S01]  /*3090*/  @!P6 LDC.64 R2, c[0x0][0x3a0] ;  /* 0x0000e800ff02eb82 */ /* 0x000ee20000000a00 */
[----:B-1----:R-:W-:Y:S01]  /*30a0*/  MOV R7, R15 ;  /* 0x0000000f00077202 */ /* 0x002fe20000000f00 */
[----:B0-----:R-:W-:-:S04]  /*30b0*/  @!P6 IMAD R16, R16, R10, RZ ;  /* 0x0000000a1010e224 */ /* 0x001fc800078e02ff */
[----:B------:R-:W-:Y:S01]  /*30c0*/  @!P6 IMAD R11, R5, R11, R16 ;  /* 0x0000000b050be224 */ /* 0x000fe200078e0210 */
[----:B------:R-:W-:Y:S02]  /*30d0*/  @!P6 MOV R16, R6 ;  /* 0x000000060010e202 */ /* 0x000fe40000000f00 */
[----:B--2---:R-:W-:Y:S02]  /*30e0*/  MOV R6, R14 ;  /* 0x0000000e00067202 */ /* 0x004fe40000000f00 */
[----:B------:R-:W2:Y:S01]  /*30f0*/  LDL.LU.64 R14, [R1+0x598] ;  /* 0x00059800010e7983 */ /* 0x000ea20000300a00 */
[----:B------:R-:W-:-:S03]  /*3100*/  @!P6 MOV R17, R9 ;  /* 0x000000090011e202 */ /* 0x000fc60000000f00 */
[----:B------:R-:W-:Y:S01]  /*3110*/  @!P6 IMAD.WIDE.U32 R16, R5, R10, R16 ;  /* 0x0000000a0510e225 */ /* 0x000fe200078e0010 */
[----:B------:R-:W-:Y:S01]  /*3120*/  LOP3.LUT R0, R0, 0xfbffffff, RZ, 0xc0, !PT ;  /* 0xfbffffff00007812 */ /* 0x000fe200078ec0ff */
[----:B------:R3:W-:Y:S03]  /*3130*/  STL [R1+0x4c0], R8 ;  /* 0x0004c00801007387 */ /* 0x0007e60000100800 */
[----:B------:R-:W-:Y:S02]  /*3140*/  @!P6 IADD3 R5, PT, PT, R17, R11, RZ ;  /* 0x0000000b1105e210 */ /* 0x000fe40007ffe0ff */
[----:B------:R-:W-:Y:S02]  /*3150*/  @!P6 SHF.L.U32 R10, R16, 0x2, RZ ;  /* 0x00000002100ae819 */ /* 0x000fe400000006ff */
[----:B------:R-:W-:Y:S02]  /*3160*/  @P1 LOP3.LUT R0, R0, 0x4000000, RZ, 0xfc, !PT ;  /* 0x0400000000001812 */ /* 0x000fe400078efcff */
[----:B------:R-:W-:-:S02]  /*3170*/  @!P6 SHF.L.U64.HI R5, R16, 0x2, R5 ;  /* 0x000000021005e819 */ /* 0x000fc40000010205 */
[----:B---3--:R-:W-:Y:S01]  /*3180*/  @!P6 IADD3 R8, P1, PT, R10, R2, RZ ;  /* 0x000000020a08e210 */ /* 0x008fe20007f3e0ff */
[----:B------:R0:W-:Y:S04]  /*3190*/  STL [R1+0x4bc], R9 ;  /* 0x0004bc0901007387 */ /* 0x0001e80000100800 */
[----:B------:R1:W-:Y:S04]  /*31a0*/  STL [R1+0x4b8], R4 ;  /* 0x0004b80401007387 */ /* 0x0003e80000100800 */
[----:B------:R-:W3:Y:S01]  /*31b0*/  LDL.LU.64 R16, [R1+0x260] ;  /* 0x0002600001107983 */ /* 0x000ee20000300a00 */
[----:B0-----:R-:W-:-:S02]  /*31c0*/  @!P6 IADD3.X R9, PT, PT, R5, R3, RZ, P1, !PT ;  /* 0x000000030509e210 */ /* 0x001fc40000ffe4ff */
[----:B------:R-:W0:Y:S03]  /*31d0*/  @!P6 LDC.64 R2, c[0x0][0x398] ;  /* 0x0000e600ff02eb82 */ /* 0x000e260000000a00 */
[----:B------:R0:W-:Y:S01]  /*31e0*/  @!P6 STL.64 [R1+0x228], R8 ;  /* 0x000228080100e387 */ /* 0x0001e20000100a00 */
[----:B-1----:R-:W-:Y:S02]  /*31f0*/  MOV R4, R12 ;  /* 0x0000000c00047202 */ /* 0x002fe40000000f00 */
[----:B0-----:R-:W-:-:S04]  /*3200*/  @!P6 IADD3 R8, P1, PT, R10, R2, RZ ;  /* 0x000000020a08e210 */ /* 0x001fc80007f3e0ff */
[----:B------:R-:W-:Y:S02]  /*3210*/  @!P6 IADD3.X R9, PT, PT, R5, R3, RZ, P1, !PT ;  /* 0x000000030509e210 */ /* 0x000fe40000ffe4ff */
[----:B------:R-:W-:Y:S02]  /*3220*/  MOV R5, R13 ;  /* 0x0000000d00057202 */ /* 0x000fe40000000f00 */
[----:B------:R-:W4:Y:S01]  /*3230*/  LDL.LU.64 R12, [R1+0x588] ;  /* 0x00058800010c7983 */ /* 0x000f220000300a00 */
[----:B--2---:R-:W-:Y:S02]  /*3240*/  MOV R10, R14 ;  /* 0x0000000e000a7202 */ /* 0x004fe40000000f00 */
[----:B------:R-:W-:Y:S02]  /*3250*/  MOV R11, R15 ;  /* 0x0000000f000b7202 */ /* 0x000fe40000000f00 */
[----:B------:R-:W2:Y:S01]  /*3260*/  LDL.LU.64 R14, [R1+0x590] ;  /* 0x00059000010e7983 */ /* 0x000ea20000300a00 */
[----:B------:R-:W-:-:S03]  /*3270*/  CS2R R2, SRZ ;  /* 0x0000000000027805 */ /* 0x000fc6000001ff00 */
[----:B------:R0:W-:Y:S02]  /*3280*/  STL.64 [R1+0x4d8], R8 ;  /* 0x0004d80801007387 */ /* 0x0001e40000100a00 */
[----:B0-----:R-:W-:Y:S02]  /*3290*/  MOV R8, R10 ;  /* 0x0000000a00087202 */ /* 0x001fe40000000f00 */
[----:B------:R-:W-:Y:S02]  /*32a0*/  MOV R9, R11 ;  /* 0x0000000b00097202 */ /* 0x000fe40000000f00 */
[----:B------:R-:W-:-:S06]  /*32b0*/  CS2R R10, SRZ ;  /* 0x00000000000a7805 */ /* 0x000fcc000001ff00 */
[----:B----4-:R0:W4:Y:S04]  /*32c0*/  @!P0 LDG.E.64 R10, desc[UR10][R12.64] ;  /* 0x0000000a0c0a8981 */ /* 0x010128000c1e1b00 */
[----:B--2---:R-:W2:Y:S04]  /*32d0*/  @!P0 LDG.E.64 R2, desc[UR10][R14.64] ;  /* 0x0000000a0e028981 */ /* 0x004ea8000c1e1b00 */
[----:B------:R-:W3:Y:S01]  /*32e0*/  LDL.LU.64 R14, [R1+0x270] ;  /* 0x00027000010e7983 */ /* 0x000ee20000300a00 */
[----:B------:R-:W-:-:S03]  /*32f0*/  LOP3.LUT R0, R0, 0xf7ffffff, RZ, 0xc0, !PT ;  /* 0xf7ffffff00007812 */ /* 0x000fc600078ec0ff */
[----:B------:R1:W-:Y:S01]  /*3300*/  STL [R1+0x580], R21 ;  /* 0x0005801501007387 */ /* 0x0003e20000100800 */
[----:B------:R-:W-:Y:S02]  /*3310*/  @P2 LOP3.LUT R0, R0, 0x8000000, RZ, 0xfc, !PT ;  /* 0x0800000000002812 */ /* 0x000fe400078efcff */
[----:B0-----:R-:W-:Y:S01]  /*3320*/  CS2R R12, SRZ ;  /* 0x00000000000c7805 */ /* 0x001fe2000001ff00 */
[----:B------:R0:W-:Y:S01]  /*3330*/  STL [R1+0x568], R29 ;  /* 0x0005681d01007387 */ /* 0x0001e20000100800 */
[----:B-1----:R-:W-:Y:S01]  /*3340*/  HFMA2 R21, -RZ, RZ, 0, 0 ;  /* 0x00000000ff157431 */ /* 0x002fe200000001ff */
[----:B0-----:R-:W-:Y:S02]  /*3350*/  MOV R29, RZ ;  /* 0x000000ff001d7202 */ /* 0x001fe40000000f00 */
[----:B----4-:R-:W-:Y:S02]  /*3360*/  @!P0 MOV R13, R10 ;  /* 0x0000000a000d8202 */ /* 0x010fe40000000f00 */
[----:B------:R-:W-:-:S03]  /*3370*/  @!P0 MOV R29, R11 ;  /* 0x0000000b001d8202 */ /* 0x000fc60000000f00 */
[----:B------:R-:W-:Y:S01]  /*3380*/  STL [R1+0x26c], R13 ;  /* 0x00026c0d01007387 */ /* 0x000fe20000100800 */
[----:B--2---:R-:W-:Y:S02]  /*3390*/  @!P0 MOV R21, R2 ;  /* 0x0000000200158202 */ /* 0x004fe40000000f00 */
[----:B------:R-:W-:Y:S02]  /*33a0*/  @!P0 MOV R12, R3 ;  /* 0x00000003000c8202 */ /* 0x000fe40000000f00 */
[----:B------:R-:W-:-:S03]  /*33b0*/  LOP3.LUT P0, RZ, R0, 0x1000000, RZ, 0xc0, !PT ;  /* 0x0100000000ff7812 */ /* 0x000fc6000780c0ff */
[----:B------:R0:W-:Y:S02]  /*33c0*/  STL [R1+0x304], R12 ;  /* 0x0003040c01007387 */ /* 0x0001e40000100800 */
[----:B0-----:R-:W-:-:S08]  /*33d0*/  CS2R R12, SRZ ;  /* 0x00000000000c7805 */ /* 0x001fd0000001ff00 */
[----:B---3--:R0:W2:Y:S02]  /*33e0*/  @!P0 LDG.E.64 R12, desc[UR10][R14.64] ;  /* 0x0000000a0e0c8981 */ /* 0x0080a4000c1e1b00 */
[----:B0-----:R-:W-:-:S06]  /*33f0*/  CS2R R14, SRZ ;  /* 0x00000000000e7805 */ /* 0x001fcc000001ff00 */
[----:B------:R0:W3:Y:S04]  /*3400*/  @!P0 LDG.E.64 R14, desc[UR10][R16.64] ;  /* 0x0000000a100e8981 */ /* 0x0000e8000c1e1b00 */
[----:B------:R1:W-:Y:S04]  /*3410*/  STL [R1+0x2f0], R21 ;  /* 0x0002f01501007387 */ /* 0x0003e80000100800 */
[----:B-1----:R-:W4:Y:S01]  /*3420*/  LDL.LU R21, [R1+0x580] ;  /* 0x0005800001157983 */ /* 0x002f220000300800 */
[----:B0-----:R-:W-:Y:S02]  /*3430*/  CS2R R16, SRZ ;  /* 0x0000000000107805 */ /* 0x001fe4000001ff00 */
[----:B------:R-:W-:-:S02]  /*3440*/  LOP3.LUT P2, RZ, R0, 0x800000, RZ, 0xc0, !PT ;  /* 0x0080000000ff7812 */ /* 0x000fc4000784c0ff */
[----:B--2---:R-:W-:-:S05]  /*3450*/  @!P0 MOV R16, R12 ;  /* 0x0000000c00108202 */ /* 0x004fca0000000f00 */
[----:B------:R0:W-:Y:S02]  /*3460*/  STL [R1+0x328], R16 ;  /* 0x0003281001007387 */ /* 0x0001e40000100800 */
[----:B0-----:R-:W-:Y:S02]  /*3470*/  MOV R16, RZ ;  /* 0x000000ff00107202 */ /* 0x001fe40000000f00 */
[----:B---3--:R-:W-:Y:S02]  /*3480*/  @!P0 MOV R17, R14 ;  /* 0x0000000e00118202 */ /* 0x008fe40000000f00 */
[----:B------:R-:W-:-:S03]  /*3490*/  @!P0 MOV R16, R15 ;  /* 0x0000000f00108202 */ /* 0x000fc60000000f00 */
[----:B------:R-:W-:Y:S04]  /*34a0*/  STL [R1+0x274], R17 ;  /* 0x0002741101007387 */ /* 0x000fe80000100800 */
[----:B------:R0:W-:Y:S02]  /*34b0*/  STL [R1+0x27c], R16 ;  /* 0x00027c1001007387 */ /* 0x0001e40000100800 */
[----:B0-----:R-:W-:-:S06]  /*34c0*/  CS2R R16, SRZ ;  /* 0x0000000000107805 */ /* 0x001fcc000001ff00 */
[----:B------:R0:W2:Y:S02]  /*34d0*/  @!P2 LDG.E.64 R16, desc[UR10][R8.64] ;  /* 0x0000000a0810a981 */ /* 0x0000a4000c1e1b00 */
[----:B0-----:R-:W-:Y:S02]  /*34e0*/  MOV R8, R4 ;  /* 0x0000000400087202 */ /* 0x001fe40000000f00 */
[----:B------:R-:W-:Y:S02]  /*34f0*/  MOV R9, R5 ;  /* 0x0000000500097202 */ /* 0x000fe40000000f00 */
[----:B------:R-:W-:Y:S02]  /*3500*/  MOV R4, R18 ;  /* 0x0000001200047202 */ /* 0x000fe40000000f00 */
[----:B------:R-:W-:Y:S02]  /*3510*/  MOV R5, R19 ;  /* 0x0000001300057202 */ /* 0x000fe40000000f00 */
[----:B------:R-:W-:-:S06]  /*3520*/  CS2R R18, SRZ ;  /* 0x0000000000127805 */ /* 0x000fcc000001ff00 */
[----:B----4-:R0:W3:Y:S02]  /*3530*/  @!P2 LDG.E.64 R18, desc[UR10][R20.64] ;  /* 0x0000000a1412a981 */ /* 0x0100e4000c1e1b00 */
[----:B0-----:R-:W-:Y:S01]  /*3540*/  MOV R20, R22 ;  /* 0x0000001600147202 */ /* 0x001fe20000000f00 */
[----:B------:R-:W-:Y:S01]  /*3550*/  HFMA2 R22, -RZ, RZ, 0, 0 ;  /* 0x00000000ff167431 */ /* 0x000fe200000001ff */
[----:B------:R-:W-:Y:S02]  /*3560*/  MOV R21, R23 ;  /* 0x0000001700157202 */ /* 0x000fe40000000f00 */
[----:B--2---:R-:W-:-:S05]  /*3570*/  @!P2 MOV R22, R16 ;  /* 0x000000100016a202 */ /* 0x004fca0000000f00 */
[----:B------:R0:W-:Y:S02]  /*3580*/  STL [R1+0x370], R22 ;  /* 0x0003701601007387 */ /* 0x0001e40000100800 */
[----:B0-----:R-:W-:Y:S02]  /*3590*/  CS2R R22, SRZ ;  /* 0x0000000000167805 */ /* 0x001fe4000001ff00 */
[----:B------:R-:W-:Y:S02]  /*35a0*/  @!P2 MOV R22, R17 ;  /* 0x000000110016a202 */ /* 0x000fe40000000f00 */
[----:B---3--:R-:W-:-:S03]  /*35b0*/  @!P2 MOV R23, R18 ;  /* 0x000000120017a202 */ /* 0x008fc60000000f00 */
[----:B------:R0:W-:Y:S04]  /*35c0*/  STL [R1+0x38c], R22 ;  /* 0x00038c1601007387 */ /* 0x0001e80000100800 */
[----:B------:R1:W-:Y:S04]  /*35d0*/  STL [R1+0x2a0], R23 ;  /* 0x0002a01701007387 */ /* 0x0003e80000100800 */
[----:B0-----:R-:W2:Y:S04]  /*35e0*/  LDL.LU R22, [R1+0x57c] ;  /* 0x00057c0001167983 */ /* 0x001ea80000300800 */
[----:B-1----:R-:W2:Y:S01]  /*35f0*/  LDL.LU R23, [R1+0x578] ;  /* 0x0005780001177983 */ /* 0x002ea20000300800 */
[----:B------:R-:W-:-:S03]  /*3600*/  LOP3.LUT P1, RZ, R0, 0x400000, RZ, 0xc0, !PT ;  /* 0x0040000000ff7812 */ /* 0x000fc6000782c0ff */
[----:B------:R0:W-:Y:S02]  /*3610*/  STL.64 [R1+0x10], R2 ;  /* 0x0000100201007387 */ /* 0x0001e40000100a00 */
[----:B0-----:R-:W-:-:S08]  /*3620*/  CS2R R2, SRZ ;  /* 0x0000000000027805 */ /* 0x001fd0000001ff00 */
[----:B--2---:R0:W2:Y:S02]  /*3630*/  @!P1 LDG.E.64 R2, desc[UR10][R22.64] ;  /* 0x0000000a16029981 */ /* 0x0040a4000c1e1b00 */
[----:B0-----:R-:W-:Y:S01]  /*3640*/  MOV R22, R20 ;  /* 0x0000001400167202 */ /* 0x001fe20000000f00 */
[----:B------:R-:W-:Y:S01]  /*3650*/  HFMA2 R20, -RZ, RZ, 0, 0 ;  /* 0x00000000ff147431 */ /* 0x000fe200000001ff */
[----:B------:R-:W-:Y:S02]  /*3660*/  MOV R23, R21 ;  /* 0x0000001500177202 */ /* 0x000fe40000000f00 */
[----:B------:R-:W-:-:S06]  /*3670*/  MOV R21, RZ ;  /* 0x000000ff00157202 */ /* 0x000fcc0000000f00 */
[----:B------:R-:W3:Y:S04]  /*3680*/  @!P1 LDG.E.64 R20, desc[UR10][R24.64] ;  /* 0x0000000a18149981 */ /* 0x000ee8000c1e1b00 */
[----:B------:R0:W-:Y:S04]  /*3690*/  STL [R1+0x268], R29 ;  /* 0x0002681d01007387 */ /* 0x0001e80000100800 */
[----:B------:R1:W-:Y:S01]  /*36a0*/  STL.64 [R1+0x110], R10 ;  /* 0x0001100a01007387 */ /* 0x0003e20000100a00 */
[----:B0-----:R-:W-:Y:S01]  /*36b0*/  HFMA2 R29, -RZ, RZ, 0, 0 ;  /* 0x00000000ff1d7431 */ /* 0x001fe200000001ff */
[----:B------:R-:W-:-:S02]  /*36c0*/  @!P0 MOV R29, R13 ;  /* 0x0000000d001d8202 */ /* 0x000fc40000000f00 */
[----:B-1----:R-:W-:Y:S01]  /*36d0*/  MOV R10, R26 ;  /* 0x0000001a000a7202 */ /* 0x002fe20000000f00 */
[----:B------:R-:W-:Y:S02]  /*36e0*/  HFMA2 R26, -RZ, RZ, 0, 0 ;  /* 0x00000000ff1a7431 */ /* 0x000fe400000001ff */
[----:B------:R0:W-:Y:S01]  /*36f0*/  STL [R1+0x354], R29 ;  /* 0x0003541d01007387 */ /* 0x0001e20000100800 */
[----:B------:R-:W-:Y:S01]  /*3700*/  MOV R11, R27 ;  /* 0x0000001b000b7202 */ /* 0x000fe20000000f00 */
[----:B0-----:R-:W-:Y:S01]  /*3710*/  HFMA2 R29, -RZ, RZ, 0, 0 ;  /* 0x00000000ff1d7431 */ /* 0x001fe200000001ff */
[----:B------:R-:W-:-:S05]  /*3720*/  @!P2 MOV R29, R19 ;  /* 0x00000013001da202 */ /* 0x000fca0000000f00 */
[----:B------:R0:W-:Y:S02]  /*3730*/  STL [R1+0x278], R29 ;  /* 0x0002781d01007387 */ /* 0x0001e40000100800 */
[----:B0-----:R-:W-:Y:S01]  /*3740*/  HFMA2 R29, -RZ, RZ, 0, 0 ;  /* 0x00000000ff1d7431 */ /* 0x001fe200000001ff */
[----:B--2---:R-:W-:-:S05]  /*3750*/  @!P1 MOV R26, R2 ;  /* 0x00000002001a9202 */ /* 0x004fca0000000f00 */
[----:B------:R0:W-:Y:S02]  /*3760*/  STL [R1+0x394], R26 ;  /* 0x0003941a01007387 */ /* 0x0001e40000100800 */
[----:B0-----:R-:W-:Y:S02]  /*3770*/  CS2R R26, SRZ ;  /* 0x00000000001a7805 */ /* 0x001fe4000001ff00 */
[----:B---3--:R-:W-:Y:S02]  /*3780*/  @!P1 MOV R26, R20 ;  /* 0x00000014001a9202 */ /* 0x008fe40000000f00 */
[----:B------:R-:W-:-:S03]  /*3790*/  @!P1 MOV R27, R21 ;  /* 0x00000015001b9202 */ /* 0x000fc60000000f00 */
[----:B------:R0:W-:Y:S01]  /*37a0*/  STL [R1+0x264], R26 ;  /* 0x0002641a01007387 */ /* 0x0001e20000100800 */
[----:B------:R-:W-:-:S03]  /*37b0*/  @!P1 MOV R29, R3 ;  /* 0x00000003001d9202 */ /* 0x000fc60000000f00 */
[----:B------:R1:W-:Y:S04]  /*37c0*/  STL [R1+0x2c0], R27 ;  /* 0x0002c01b01007387 */ /* 0x0003e80000100800 */
[----:B0-----:R-:W2:Y:S04]  /*37d0*/  LDL.LU R26, [R1+0x564] ;  /* 0x00056400011a7983 */ /* 0x001ea80000300800 */
[----:B-1----:R-:W2:Y:S04]  /*37e0*/  LDL.LU R27, [R1+0x560] ;  /* 0x00056000011b7983 */ /* 0x002ea80000300800 */
[----:B------:R0:W-:Y:S04]  /*37f0*/  STL [R1+0x3b8], R29 ;  /* 0x0003b81d01007387 */ /* 0x0001e80000100800 */
[----:B0-----:R-:W3:Y:S01]  /*3800*/  LDL.LU R29, [R1+0x568] ;  /* 0x00056800011d7983 */ /* 0x001ee20000300800 */
[----:B------:R-:W-:-:S03]  /*3810*/  LOP3.LUT P0, RZ, R0, 0x200000, RZ, 0xc0, !PT ;  /* 0x0020000000ff7812 */ /* 0x000fc6000780c0ff */
[----:B------:R0:W-:Y:S02]  /*3820*/  STL.64 [R1+0x18], R12 ;  /* 0x0000180c01007387 */ /* 0x0001e40000100a00 */
[----:B0-----:R-:W-:Y:S02]  /*3830*/  MOV R12, R10 ;  /* 0x0000000a000c7202 */ /* 0x001fe40000000f00 */
[----:B------:R-:W-:Y:S02]  /*3840*/  MOV R13, R11 ;  /* 0x0000000b000d7202 */ /* 0x000fe40000000f00 */
[----:B------:R-:W-:-:S06]  /*3850*/  CS2R R10, SRZ ;  /* 0x00000000000a7805 */ /* 0x000fcc000001ff00 */
[----:B--2---:R0:W2:Y:S02]  /*3860*/  @!P0 LDG.E.64 R10, desc[UR10][R26.64] ;  /* 0x0000000a1a0a8981 */ /* 0x0040a4000c1e1b00 */
[----:B0-----:R-:W-:Y:S02]  /*3870*/  MOV R26, R12 ;  /* 0x0000000c001a7202 */ /* 0x001fe40000000f00 */
[----:B------:R-:W-:Y:S02]  /*3880*/  MOV R27, R13 ;  /* 0x0000000d001b7202 */ /* 0x000fe40000000f00 */
[----:B------:R-:W-:-:S06]  /*3890*/  CS2R R12, SRZ ;  /* 0x00000000000c7805 */ /* 0x000fcc000001ff00 */
[----:B---3--:R0:W3:Y:S04]  /*38a0*/  @!P0 LDG.E.64 R12, desc[UR10][R28.64] ;  /* 0x0000000a1c0c8981 */ /* 0x0080e8000c1e1b00 */
[----:B------:R1:W-:Y:S02]  /*38b0*/  STL.64 [R1+0x118], R14 ;  /* 0x0001180e01007387 */ /* 0x0003e40000100a00 */
[----:B-1----:R-:W-:Y:S01]  /*38c0*/  MOV R14, R30 ;  /* 0x0000001e000e7202 */ /* 0x002fe20000000f00 */
[----:B------:R-:W-:Y:S01]  /*38d0*/  HFMA2 R30, -RZ, RZ, 0, 0 ;  /* 0x00000000ff1e7431 */ /* 0x000fe200000001ff */
[----:B------:R-:W-:Y:S02]  /*38e0*/  MOV R15, R31 ;  /* 0x0000001f000f7202 */ /* 0x000fe40000000f00 */
[----:B0-----:R-:W-:-:S02]  /*38f0*/  MOV R28, R32 ;  /* 0x00000020001c7202 */ /* 0x001fc40000000f00 */
[----:B------:R-:W-:Y:S02]  /*3900*/  MOV R29, R33 ;  /* 0x00000021001d7202 */ /* 0x000fe40000000f00 */
[----:B------:R-:W4:Y:S01]  /*3910*/  LDL.LU.64 R32, [R1+0x558] ;  /* 0x0005580001207983 */ /* 0x000f220000300a00 */
        /* <DEDUP_REMOVED lines=11> */
[----:B0-----:R-:W-:Y:S02]  /*39d0*/  MOV R16, R14 ;  /* 0x0000000e00107202 */ /* 0x001fe40000000f00 */
[----:B------:R-:W-:Y:S02]  /*39e0*/  MOV R17, R15 ;  /* 0x0000000f00117202 */ /* 0x000fe40000000f00 */
[----:B------:R-:W-:Y:S02]  /*39f0*/  CS2R R14, SRZ ;  /* 0x00000000000e7805 */ /* 0x000fe4000001ff00 */
[----:B------:R-:W-:Y:S02]  /*3a00*/  MOV R24, R36 ;  /* 0x0000002400187202 */ /* 0x000fe40000000f00 */
[----:B------:R-:W-:-:S02]  /*3a10*/  MOV R25, R37 ;  /* 0x0000002500197202 */ /* 0x000fc40000000f00 */
[----:B------:R-:W3:Y:S04]  /*3a20*/  LDL.LU.64 R36, [R1+0x570] ;  /* 0x0005700001247983 */ /* 0x000ee80000300a00 */
[----:B--2---:R0:W2:Y:S02]  /*3a30*/  @!P2 LDG.E.64 R14, desc[UR10][R30.64] ;  /* 0x0000000a1e0ea981 */ /* 0x0040a4000c1e1b00 */
[----:B0-----:R-:W-:Y:S02]  /*3a40*/  MOV R30, R16 ;  /* 0x00000010001e7202 */ /* 0x001fe40000000f00 */
[----:B------:R-:W-:Y:S02]  /*3a50*/  MOV R31, R17 ;  /* 0x00000011001f7202 */ /* 0x000fe40000000f00 */
[----:B------:R-:W-:-:S06]  /*3a60*/  CS2R R16, SRZ ;  /* 0x0000000000107805 */ /* 0x000fcc000001ff00 */
[----:B----4-:R0:W4:Y:S02]  /*3a70*/  @!P2 LDG.E.64 R16, desc[UR10][R32.64] ;  /* 0x0000000a2010a981 */ /* 0x010124000c1e1b00 */
[----:B0-----:R-:W-:Y:S02]  /*3a80*/  MOV R32, R34 ;  /* 0x0000002200207202 */ /* 0x001fe40000000f00 */
[----:B------:R-:W-:Y:S02]  /*3a90*/  MOV R33, R35 ;  /* 0x0000002300217202 */ /* 0x000fe40000000f00 */
[----:B------:R-:W3:Y:S01]  /*3aa0*/  LDL.LU.64 R34, [R1+0x548] ;  /* 0x0005480001227983 */ /* 0x000ee20000300a00 */
[----:B------:R-:W-:-:S03]  /*3ab0*/  LOP3.LUT P1, RZ, R0, 0x80000, RZ, 0xc0, !PT ;  /* 0x0008000000ff7812 */ /* 0x000fc6000782c0ff */
[----:B------:R0:W-:Y:S04]  /*3ac0*/  STL.64 [R1+0x28], R2 ;  /* 0x0000280201007387 */ /* 0x0001e80000100a00 */
[----:B------:R1:W-:Y:S01]  /*3ad0*/  STL.64 [R1+0x120], R18 ;  /* 0x0001201201007387 */ /* 0x0003e20000100a00 */
[----:B0-----:R-:W-:Y:S02]  /*3ae0*/  CS2R R2, SRZ ;  /* 0x0000000000027805 */ /* 0x001fe4000001ff00 */
[----:B-1----:R-:W-:Y:S02]  /*3af0*/  MOV R18, R32 ;  /* 0x0000002000127202 */ /* 0x002fe40000000f00 */
[----:B------:R-:W-:Y:S02]  /*3b00*/  MOV R19, R33 ;  /* 0x0000002100137202 */ /* 0x000fe40000000f00 */
[----:B---3--:R0:W3:Y:S02]  /*3b10*/  @!P1 LDG.E.64 R2, desc[UR10][R34.64] ;  /* 0x0000000a22029981 */ /* 0x0080e4000c1e1b00 */
[----:B0-----:R-:W-:-:S02]  /*3b20*/  MOV R34, R18 ;  /* 0x0000001200227202 */ /* 0x001fc40000000f00 */
[----:B------:R-:W-:Y:S02]  /*3b30*/  MOV R35, R19 ;  /* 0x0000001300237202 */ /* 0x000fe40000000f00 */
[----:B------:R-:W-:-:S06]  /*3b40*/  CS2R R18, SRZ ;  /* 0x0000000000127805 */ /* 0x000fcc000001ff00 */
[----:B------:R-:W4:Y:S04]  /*3b50*/  @!P1 LDG.E.64 R18, desc[UR10][R36.64] ;  /* 0x0000000a24129981 */ /* 0x000f28000c1e1b00 */
[----:B------:R0:W-:Y:S04]  /*3b60*/  STL.64 [R1+0x128], R20 ;  /* 0x0001281401007387 */ /* 0x0001e80000100a00 */
[----:B------:R1:W-:Y:S01]  /*3b70*/  STL [R1+0x540], R10 ;  /* 0x0005400a01007387 */ /* 0x0003e20000100800 */
[----:B------:R-:W-:Y:S02]  /*3b80*/  MOV R32, R30 ;  /* 0x0000001e00207202 */ /* 0x000fe40000000f00 */
[----:B------:R-:W-:Y:S01]  /*3b90*/  MOV R33, R31 ;  /* 0x0000001f00217202 */ /* 0x000fe20000000f00 */
[----:B------:R-:W3:Y:S01]  /*3ba0*/  LDL.LU.64 R36, [R1+0x2b8] ;  /* 0x0002b80001247983 */ /* 0x000ee20000300a00 */
[----:B0-----:R-:W-:Y:S01]  /*3bb0*/  CS2R R20, SRZ ;  /* 0x0000000000147805 */ /* 0x001fe2000001ff00 */
[----:B-1----:R-:W-:Y:S01]  /*3bc0*/  HFMA2 R10, -RZ, RZ, 0, 0 ;  /* 0x00000000ff0a7431 */ /* 0x002fe200000001ff */
[----:B------:R-:W-:-:S05]  /*3bd0*/  @!P0 MOV R10, R13 ;  /* 0x0000000d000a8202 */ /* 0x000fca0000000f00 */
[----:B------:R0:W-:Y:S02]  /*3be0*/  STL [R1+0x2d8], R10 ;  /* 0x0002d80a01007387 */ /* 0x0001e40000100800 */
[----:B0-----:R-:W-:Y:S01]  /*3bf0*/  HFMA2 R10, -RZ, RZ, 0, 0 ;  /* 0x00000000ff0a7431 */ /* 0x001fe200000001ff */
[----:B--2---:R-:W-:Y:S02]  /*3c00*/  @!P2 MOV R10, R14 ;  /* 0x0000000e000aa202 */ /* 0x004fe40000000f00 */
[----:B----4-:R-:W-:Y:S01]  /*3c10*/  @!P1 MOV R21, R18 ;  /* 0x0000001200159202 */ /* 0x010fe20000000f00 */
[----:B------:R0:W-:Y:S01]  /*3c20*/  STL.64 [R1+0x538], R18 ;  /* 0x0005381201007387 */ /* 0x0001e20000100a00 */
[----:B------:R-:W-:-:S03]  /*3c30*/  @!P1 MOV R20, R19 ;  /* 0x0000001300149202 */ /* 0x000fc60000000f00 */
[----:B0-----:R-:W2:Y:S04]  /*3c40*/  LDL.LU.64 R18, [R1+0x310] ;  /* 0x0003100001127983 */ /* 0x001ea80000300a00 */
[----:B------:R0:W-:Y:S02]  /*3c50*/  STL [R1+0x3dc], R10 ;  /* 0x0003dc0a01007387 */ /* 0x0001e40000100800 */
[----:B0-----:R-:W-:Y:S01]  /*3c60*/  HFMA2 R10, -RZ, RZ, 0, 0 ;  /* 0x00000000ff0a7431 */ /* 0x001fe200000001ff */
[----:B------:R-:W-:-:S05]  /*3c70*/  @!P2 MOV R10, R17 ;  /* 0x00000011000aa202 */ /* 0x000fca0000000f00 */
[----:B------:R0:W-:Y:S02]  /*3c80*/  STL [R1+0x2f4], R10 ;  /* 0x0002f40a01007387 */ /* 0x0001e40000100800 */
[----:B0-----:R-:W-:Y:S01]  /*3c90*/  HFMA2 R10, -RZ, RZ, 0, 0 ;  /* 0x00000000ff0a7431 */ /* 0x001fe200000001ff */
[----:B---3--:R-:W-:-:S05]  /*3ca0*/  @!P1 MOV R10, R2 ;  /* 0x00000002000a9202 */ /* 0x008fca0000000f00 */
[----:B------:R0:W-:Y:S01]  /*3cb0*/  STL [R1+0x404], R10 ;  /* 0x0004040a01007387 */ /* 0x0001e20000100800 */
[----:B------:R-:W-:Y:S01]  /*3cc0*/  MOV R30, R26 ;  /* 0x0000001a001e7202 */ /* 0x000fe20000000f00 */
[----:B0-----:R-:W-:Y:S01]  /*3cd0*/  HFMA2 R10, -RZ, RZ, 0, 0 ;  /* 0x00000000ff0a7431 */ /* 0x001fe200000001ff */
[----:B------:R-:W-:Y:S02]  /*3ce0*/  MOV R31, R27 ;  /* 0x0000001b001f7202 */ /* 0x000fe40000000f00 */
[----:B------:R-:W-:Y:S02]  /*3cf0*/  @!P1 MOV R10, R3 ;  /* 0x00000003000a9202 */ /* 0x000fe40000000f00 */
[----:B------:R-:W-:Y:S02]  /*3d00*/  LOP3.LUT P0, RZ, R0, 0x40000, RZ, 0xc0, !PT ;  /* 0x0004000000ff7812 */ /* 0x000fe4000780c0ff */
[----:B------:R-:W-:Y:S01]  /*3d10*/  MOV R26, R22 ;  /* 0x00000016001a7202 */ /* 0x000fe20000000f00 */
[----:B------:R0:W-:Y:S01]  /*3d20*/  STL [R1+0x420], R10 ;  /* 0x0004200a01007387 */ /* 0x0001e20000100800 */
[----:B------:R-:W-:-:S02]  /*3d30*/  MOV R27, R23 ;  /* 0x00000017001b7202 */ /* 0x000fc40000000f00 */
[----:B------:R-:W-:Y:S02]  /*3d40*/  CS2R R22, SRZ ;  /* 0x0000000000167805 */ /* 0x000fe4000001ff00 */
[----:B------:R-:W-:Y:S02]  /*3d50*/  @!P2 MOV R23, R15 ;  /* 0x0000000f0017a202 */ /* 0x000fe40000000f00 */
[----:B------:R-:W-:Y:S01]  /*3d60*/  @!P2 MOV R22, R16 ;  /* 0x000000100016a202 */ /* 0x000fe20000000f00 */
[----:B0-----:R-:W3:Y:S04]  /*3d70*/  LDL.LU R10, [R1+0x540] ;  /* 0x00054000010a7983 */ /* 0x001ee80000300800 */
[----:B------:R-:W-:Y:S04]  /*3d80*/  STL [R1+0x2dc], R21 ;  /* 0x0002dc1501007387 */ /* 0x000fe80000100800 */
[----:B------:R0:W-:Y:S04]  /*3d90*/  STL [R1+0x300], R20 ;  /* 0x0003001401007387 */ /* 0x0001e80000100800 */
[----:B------:R-:W-:Y:S04]  /*3da0*/  STL [R1+0x2c4], R22 ;  /* 0x0002c41601007387 */ /* 0x000fe80000100800 */
[----:B------:R1:W-:Y:S01]  /*3db0*/  STL [R1+0x400], R23 ;  /* 0x0004001701007387 */ /* 0x0003e20000100800 */
[----:B0-----:R-:W-:-:S03]  /*3dc0*/  CS2R R20, SRZ ;  /* 0x0000000000147805 */ /* 0x001fc6000001ff00 */
[----:B-1----:R-:W4:Y:S04]  /*3dd0*/  LDL.LU.64 R22, [R1+0x428] ;  /* 0x0004280001167983 */ /* 0x002f280000300a00 */
[----:B--2---:R0:W2:Y:S02]  /*3de0*/  @!P0 LDG.E.64 R20, desc[UR10][R18.64] ;  /* 0x0000000a12148981 */ /* 0x0040a4000c1e1b00 */
[----:B0-----:R-:W-:Y:S01]  /*3df0*/  MOV R18, R36 ;  /* 0x0000002400127202 */ /* 0x001fe20000000f00 */
[----:B------:R-:W-:Y:S01]  /*3e00*/  HFMA2 R36, -RZ, RZ, 0, 0 ;  /* 0x00000000ff247431 */ /* 0x000fe200000001ff */
[----:B------:R-:W-:Y:S01]  /*3e10*/  MOV R19, R37 ;  /* 0x0000002500137202 */ /* 0x000fe20000000f00 */
[----:B------:R0:W-:Y:S04]  /*3e20*/  STL.64 [R1+0x130], R12 ;  /* 0x0001300c01007387 */ /* 0x0001e80000100a00 */
[----:B------:R1:W-:Y:S04]  /*3e30*/  STL.64 [R1+0x38], R14 ;  /* 0x0000380e01007387 */ /* 0x0003e80000100a00 */
[----:B0-----:R-:W2:Y:S04]  /*3e40*/  LDL.LU.64 R12, [R1+0x340] ;  /* 0x00034000010c7983 */ /* 0x001ea80000300a00 */
[----:B-1----:R-:W2:Y:S04]  /*3e50*/  LDL.LU.64 R14, [R1+0x418] ;  /* 0x00041800010e7983 */ /* 0x002ea80000300a00 */
[----:B---3--:R0:W-:Y:S02]  /*3e60*/  STL.64 [R1+0x30], R10 ;  /* 0x0000300a01007387 */ /* 0x0081e40000100a00 */
[----:B0-----:R-:W-:-:S06]  /*3e70*/  CS2R R10, SRZ ;  /* 0x00000000000a7805 */ /* 0x001fcc000001ff00 */
[----:B----4-:R0:W3:Y:S02]  /*3e80*/  @!P0 LDG.E.64 R10, desc[UR10][R22.64] ;  /* 0x0000000a160a8981 */ /* 0x0100e4000c1e1b00 */
[----:B0-----:R-:W-:Y:S02]  /*3e90*/  CS2R R22, SRZ ;  /* 0x0000000000167805 */ /* 0x001fe4000001ff00 */
[----:B--2---:R-:W-:Y:S01]  /*3ea0*/  @!P0 MOV R22, R20 ;  /* 0x0000001400168202 */ /* 0x004fe20000000f00 */
[----:B------:R0:W-:Y:S01]  /*3eb0*/  STL [R1+0x528], R20 ;  /* 0x0005281401007387 */ /* 0x0001e20000100800 */
[----:B------:R-:W-:-:S03]  /*3ec0*/  @!P0 MOV R36, R21 ;  /* 0x0000001500248202 */ /* 0x000fc60000000f00 */
[----:B------:R1:W-:Y:S01]  /*3ed0*/  STL [R1+0x52c], R21 ;  /* 0x00052c1501007387 */ /* 0x0003e20000100800 */
[----:B0-----:R-:W-:Y:S02]  /*3ee0*/  MOV R20, R18 ;  /* 0x0000001200147202 */ /* 0x001fe40000000f00 */
[----:B-1----:R-:W-:Y:S02]  /*3ef0*/  MOV R21, R19 ;  /* 0x0000001300157202 */ /* 0x002fe40000000f00 */
[----:B------:R-:W2:Y:S01]  /*3f00*/  LDL.LU.64 R18, [R1+0x410] ;  /* 0x0004100001127983 */ /* 0x000ea20000300a00 */
[C---:B------:R-:W-:Y:S02]  /*3f10*/  LOP3.LUT P1, RZ, R0.reuse, 0x10000, RZ, 0xc0, !PT ;  /* 0x0001000000ff7812 */ /* 0x040fe4000782c0ff */
[----:B------:R-:W-:Y:S01]  /*3f20*/  LOP3.LUT P2, RZ, R0, 0x20000, RZ, 0xc0, !PT ;  /* 0x0002000000ff7812 */ /* 0x000fe2000784c0ff */
[----:B------:R0:W-:Y:S04]  /*3f30*/  STL [R1+0x424], R22 ;  /* 0x0004241601007387 */ /* 0x0001e80000100800 */
[----:B------:R1:W-:Y:S01]  /*3f40*/  STL.64 [R1+0x40], R2 ;  /* 0x0000400201007387 */ /* 0x0003e20000100a00 */
[----:B0-----:R-:W-:-:S02]  /*3f50*/  MOV R22, RZ ;  /* 0x000000ff00167202 */ /* 0x001fc40000000f00 */
[----:B-1----:R-:W-:Y:S02]  /*3f60*/  CS2R R2, SRZ ;  /* 0x0000000000027805 */ /* 0x002fe4000001ff00 */
[----:B---3--:R-:W-:Y:S02]  /*3f70*/  @!P0 MOV R23, R10 ;  /* 0x0000000a00178202 */ /* 0x008fe40000000f00 */
[----:B------:R-:W-:-:S03]  /*3f80*/  @!P0 MOV R22, R11 ;  /* 0x0000000b00168202 */ /* 0x000fc60000000f00 */
[----:B------:R-:W-:Y:S04]  /*3f90*/  STL [R1+0x310], R23 ;  /* 0x0003101701007387 */ /* 0x000fe80000100800 */
[----:B------:R0:W-:Y:S02]  /*3fa0*/  STL [R1+0x314], R22 ;  /* 0x0003141601007387 */ /* 0x0001e40000100800 */
[----:B0-----:R-:W-:-:S06]  /*3fb0*/  CS2R R22, SRZ ;  /* 0x0000000000167805 */ /* 0x001fcc000001ff00 */
[----:B------:R0:W3:Y:S02]  /*3fc0*/  @!P2 LDG.E.64 R22, desc[UR10][R12.64] ;  /* 0x0000000a0c16a981 */ /* 0x0000e4000c1e1b00 */
[----:B0-----:R-:W-:-:S06]  /*3fd0*/  CS2R R12, SRZ ;  /* 0x00000000000c7805 */ /* 0x001fcc000001ff00 */
[----:B------:R0:W4:Y:S04]  /*3fe0*/  @!P2 LDG.E.64 R12, desc[UR10][R14.64] ;  /* 0x0000000a0e0ca981 */ /* 0x000128000c1e1b00 */
[----:B--2---:R1:W2:Y:S04]  /*3ff0*/  @!P1 LDG.E.64 R2, desc[UR10][R18.64] ;  /* 0x0000000a12029981 */ /* 0x0042a8000c1e1b00 */
[----:B------:R-:W2:Y:S01]  /*4000*/  LDL.LU.64 R18, [R1+0x538] ;  /* 0x0005380001127983 */ /* 0x000ea20000300a00 */
[----:B------:R-:W-:-:S03]  /*4010*/  MOV R37, R35 ;  /* 0x0000002300257202 */ /* 0x000fc60000000f00 */
[----:B------:R0:W-:Y:S01]  /*4020*/  STL [R1+0x428], R36 ;  /* 0x0004282401007387 */ /* 0x0001e20000100800 */
[----:B------:R-:W-:Y:S02]  /*4030*/  MOV R35, R31 ;  /* 0x0000001f00237202 */ /* 0x000fe40000000f00 */
[----:B------:R-:W-:Y:S02]  /*4040*/  MOV R31, R29 ;  /* 0x0000001d001f7202 */ /* 0x000fe40000000f00 */
[----:B------:R-:W-:Y:S02]  /*4050*/  MOV R29, R25 ;  /* 0x00000019001d7202 */ /* 0x000fe40000000f00 */
[----:B0-----:R-:W-:Y:S02]  /*4060*/  MOV R36, R34 ;  /* 0x0000002200247202 */ /* 0x001fe40000000f00 */
[----:B------:R-:W-:Y:S02]  /*4070*/  MOV R34, R30 ;  /* 0x0000001e00227202 */ /* 0x000fe40000000f00 */
[----:B------:R-:W-:-:S02]  /*4080*/  MOV R30, R28 ;  /* 0x0000001c001e7202 */ /* 0x000fc40000000f00 */
[----:B------:R-:W-:Y:S02]  /*4090*/  MOV R28, R24 ;  /* 0x00000018001c7202 */ /* 0x000fe40000000f00 */
[----:B------:R-:W2:Y:S01]  /*40a0*/  LDL.LU.64 R24, [R1+0x408] ;  /* 0x0004080001187983 */ /* 0x000ea20000300a00 */
[----:B------:R-:W-:Y:S02]  /*40b0*/  CS2R R14, SRZ ;  /* 0x00000000000e7805 */ /* 0x000fe4000001ff00 */
[----:B---3--:R-:W-:-:S05]  /*40c0*/  @!P2 MOV R15, R23 ;  /* 0x00000017000fa202 */ /* 0x008fca0000000f00 */
[----:B------:R-:W-:Y:S01]  /*40d0*/  STL [R1+0x41c], R15 ;  /* 0x00041c0f01007387 */ /* 0x000fe20000100800 */
[----:B----4-:R-:W-:-:S05]  /*40e0*/  @!P2 MOV R14, R12 ;  /* 0x0000000c000ea202 */ /* 0x010fca0000000f00 */
[----:B------:R0:W-:Y:S04]  /*40f0*/  STL [R1+0x32c], R14 ;  /* 0x00032c0e01007387 */ /* 0x0001e80000100800 */
[----:B0-----:R-:W3:Y:S04]  /*4100*/  LDL.LU.64 R14, [R1+0x360] ;  /* 0x00036000010e7983 */ /* 0x001ee80000300a00 */
[----:B--2---:R1:W-:Y:S02]  /*4110*/  STL.64 [R1+0x140], R18 ;  /* 0x0001401201007387 */ /* 0x0043e40000100a00 */
[----:B-1----:R-:W-:-:S02]  /*4120*/  MOV R18, R20 ;  /* 0x0000001400127202 */ /* 0x002fc40000000f00 */
[----:B------:R-:W-:Y:S02]  /*4130*/  MOV R19, R21 ;  /* 0x0000001500137202 */ /* 0x000fe40000000f00 */
[----:B------:R-:W-:Y:S02]  /*4140*/  CS2R R20, SRZ ;  /* 0x0000000000147805 */ /* 0x000fe4000001ff00 */
[----:B------:R-:W-:Y:S02]  /*4150*/  @!P1 MOV R21, R2 ;  /* 0x0000000200159202 */ /* 0x000fe40000000f00 */
[----:B------:R-:W-:-:S03]  /*4160*/  @!P1 MOV R20, R3 ;  /* 0x0000000300149202 */ /* 0x000fc60000000f00 */
[----:B------:R0:W-:Y:S04]  /*4170*/  STL [R1+0x344], R21 ;  /* 0x0003441501007387 */ /* 0x0001e80000100800 */
[----:B------:R1:W-:Y:S04]  /*4180*/  STL [R1+0x350], R20 ;  /* 0x0003501401007387 */ /* 0x0003e80000100800 */
[----:B0-----:R-:W2:Y:S04]  /*4190*/  LDL.LU R21, [R1+0x52c] ;  /* 0x00052c0001157983 */ /* 0x001ea80000300800 */
[----:B-1----:R-:W2:Y:S04]  /*41a0*/  LDL.LU R20, [R1+0x528] ;  /* 0x0005280001147983 */ /* 0x002ea80000300800 */
[----:B------:R0:W-:Y:S02]  /*41b0*/  STL.64 [R1+0x138], R16 ;  /* 0x0001381001007387 */ /* 0x0001e40000100a00 */
[----:B0-----:R-:W-:-:S06]  /*41c0*/  CS2R R16, SRZ ;  /* 0x0000000000107805 */ /* 0x001fcc000001ff00 */
[----:B------:R-:W4:Y:S01]  /*41d0*/  @!P1 LDG.E.64 R16, desc[UR10][R24.64] ;  /* 0x0000000a18109981 */ /* 0x000f22000c1e1b00 */
[----:B------:R-:W-:-:S03]  /*41e0*/  LOP3.LUT P0, RZ, R0, 0x8000, RZ, 0xc0, !PT ;  /* 0x0000800000ff7812 */ /* 0x000fc6000780c0ff */
[----:B------:R-:W4:Y:S04]  /*41f0*/  LDL.LU.64 R24, [R1+0x3f8] ;  /* 0x0003f80001187983 */ /* 0x000f280000300a00 */
[----:B------:R0:W-:Y:S04]  /*4200*/  STL.64 [R1+0x520], R2 ;  /* 0x0005200201007387 */ /* 0x0001e80000100a00 */
[----:B0-----:R-:W4:Y:S04]  /*4210*/  LDL.LU.64 R2, [R1+0x3e8] ;  /* 0x0003e80001027983 */ /* 0x001f280000300a00 */
[----:B--2---:R0:W-:Y:S02]  /*4220*/  STL.64 [R1+0x48], R20 ;  /* 0x0000481401007387 */ /* 0x0041e40000100a00 */
[----:B0-----:R-:W-:-:S02]  /*4230*/  MOV R20, R18 ;  /* 0x0000001200147202 */ /* 0x001fc40000000f00 */
[----:B------:R-:W-:Y:S02]  /*4240*/  MOV R21, R19 ;  /* 0x0000001300157202 */ /* 0x000fe40000000f00 */
[----:B------:R-:W-:-:S06]  /*4250*/  CS2R R18, SRZ ;  /* 0x0000000000127805 */ /* 0x000fcc000001ff00 */
[----:B---3--:R0:W2:Y:S04]  /*4260*/  @!P0 LDG.E.64 R18, desc[UR10][R14.64] ;  /* 0x0000000a0e128981 */ /* 0x0080a8000c1e1b00 */
        /* <DEDUP_REMOVED lines=8> */
[----:B----4-:R-:W-:-:S05]  /*42f0*/  @!P1 MOV R10, R16 ;  /* 0x00000010000a9202 */ /* 0x010fca0000000f00 */
[----:B------:R1:W-:Y:S01]  /*4300*/  STL [R1+0x408], R10 ;  /* 0x0004080a01007387 */ /* 0x0003e20000100800 */
[----:B0-----:R-:W-:-:S06]  /*4310*/  CS2R R14, SRZ ;  /* 0x00000000000e7805 */ /* 0x001fcc000001ff00 */
[----:B------:R0:W3:Y:S01]  /*4320*/  @!P0 LDG.E.64 R14, desc[UR10][R24.64] ;  /* 0x0000000a180e8981 */ /* 0x0000e2000c1e1b00 */
[----:B-1----:R-:W-:Y:S01]  /*4330*/  HFMA2 R10, -RZ, RZ, 0, 0 ;  /* 0x00000000ff0a7431 */ /* 0x002fe200000001ff */
[----:B------:R-:W-:Y:S01]  /*4340*/  @!P1 MOV R10, R17 ;  /* 0x00000011000a9202 */ /* 0x000fe20000000f00 */
[----:B0-----:R-:W-:-:S04]  /*4350*/  HFMA2 R24, -RZ, RZ, 0, 0 ;  /* 0x00000000ff187431 */ /* 0x001fc800000001ff */
[----:B------:R0:W-:Y:S04]  /*4360*/  STL [R1+0x40c], R10 ;  /* 0x00040c0a01007387 */ /* 0x0001e80000100800 */
[----:B0-----:R-:W4:Y:S01]  /*4370*/  LDL.LU R10, [R1+0x530] ;  /* 0x00053000010a7983 */ /* 0x001f220000300800 */
[----:B------:R-:W-:-:S03]  /*4380*/  LOP3.LUT P2, RZ, R0, 0x4000, RZ, 0xc0, !PT ;  /* 0x0000400000ff7812 */ /* 0x000fc6000784c0ff */
[----:B------:R0:W-:Y:S04]  /*4390*/  STL.64 [R1+0x50], R22 ;  /* 0x0000501601007387 */ /* 0x0001e80000100a00 */
[----:B------:R1:W-:Y:S04]  /*43a0*/  STL.64 [R1+0x58], R16 ;  /* 0x0000581001007387 */ /* 0x0003e80000100a00 */
[----:B0-----:R-:W3:Y:S04]  /*43b0*/  LDL.LU.64 R22, [R1+0x3f0] ;  /* 0x0003f00001167983 */ /* 0x001ee80000300a00 */
[----:B-1----:R-:W3:Y:S01]  /*43c0*/  LDL.LU.64 R16, [R1+0x3a0] ;  /* 0x0003a00001107983 */ /* 0x002ee20000300a00 */
[----:B--2---:R-:W-:-:S05]  /*43d0*/  @!P0 MOV R24, R18 ;  /* 0x0000001200188202 */ /* 0x004fca0000000f00 */
[----:B------:R0:W-:Y:S02]  /*43e0*/  STL [R1+0x3f8], R24 ;  /* 0x0003f81801007387 */ /* 0x0001e40000100800 */
[----:B0-----:R-:W-:Y:S01]  /*43f0*/  HFMA2 R24, -RZ, RZ, 0, 0 ;  /* 0x00000000ff187431 */ /* 0x001fe200000001ff */
[----:B------:R-:W-:-:S05]  /*4400*/  @!P0 MOV R24, R19 ;  /* 0x0000001300188202 */ /* 0x000fca0000000f00 */
[----:B------:R0:W-:Y:S02]  /*4410*/  STL [R1+0x3fc], R24 ;  /* 0x0003fc1801007387 */ /* 0x0001e40000100800 */
[----:B0-----:R-:W-:-:S06]  /*4420*/  CS2R R24, SRZ ;  /* 0x0000000000187805 */ /* 0x001fcc000001ff00 */
[----:B------:R-:W2:Y:S04]  /*4430*/  @!P2 LDG.E.64 R24, desc[UR10][R2.64] ;  /* 0x0000000a0218a981 */ /* 0x000ea8000c1e1b00 */
[----:B------:R-:W2:Y:S01]  /*4440*/  LDL.LU.64 R2, [R1+0x3e0] ;  /* 0x0003e00001027983 */ /* 0x000ea20000300a00 */
[----:B------:R-:W-:-:S03]  /*4450*/  LOP3.LUT P1, RZ, R0, 0x2000, RZ, 0xc0, !PT ;  /* 0x0000200000ff7812 */ /* 0x000fc6000782c0ff */
[----:B----4-:R0:W-:Y:S02]  /*4460*/  STL.64 [R1+0x148], R10 ;  /* 0x0001480a01007387 */ /* 0x0101e40000100a00 */
[----:B0-----:R-:W-:Y:S01]  /*4470*/  HFMA2 R10, -RZ, RZ, 0, 0 ;  /* 0x00000000ff0a7431 */ /* 0x001fe200000001ff */
[----:B------:R-:W-:Y:S02]  /*4480*/  MOV R11, RZ ;  /* 0x000000ff000b7202 */ /* 0x000fe40000000f00 */
[----:B---3--:R-:W-:Y:S02]  /*4490*/  @!P0 MOV R11, R14 ;  /* 0x0000000e000b8202 */ /* 0x008fe40000000f00 */
[----:B------:R-:W-:-:S03]  /*44a0*/  @!P0 MOV R10, R15 ;  /* 0x0000000f000a8202 */ /* 0x000fc60000000f00 */
[----:B------:R0:W-:Y:S04]  /*44b0*/  STL [R1+0x360], R11 ;  /* 0x0003600b01007387 */ /* 0x0001e80000100800 */
[----:B------:R1:W-:Y:S01]  /*44c0*/  STL [R1+0x364], R10 ;  /* 0x0003640a01007387 */ /* 0x0003e20000100800 */
[----:B0-----:R-:W-:Y:S02]  /*44d0*/  MOV R11, R21 ;  /* 0x00000015000b7202 */ /* 0x001fe40000000f00 */
[----:B-1----:R-:W-:Y:S02]  /*44e0*/  MOV R10, R20 ;  /* 0x00000014000a7202 */ /* 0x002fe40000000f00 */
[----:B------:R-:W-:-:S06]  /*44f0*/  CS2R R20, SRZ ;  /* 0x0000000000147805 */ /* 0x000fcc000001ff00 */
[----:B------:R0:W3:Y:S02]  /*4500*/  @!P2 LDG.E.64 R20, desc[UR10][R22.64] ;  /* 0x0000000a1614a981 */ /* 0x0000e4000c1e1b00 */
[----:B0-----:R-:W-:-:S06]  /*4510*/  CS2R R22, SRZ ;  /* 0x0000000000167805 */ /* 0x001fcc000001ff00 */
[----:B------:R0:W4:Y:S02]  /*4520*/  @!P1 LDG.E.64 R22, desc[UR10][R16.64] ;  /* 0x0000000a10169981 */ /* 0x000124000c1e1b00 */
[----:B0-----:R-:W-:-:S06]  /*4530*/  CS2R R16, SRZ ;  /* 0x0000000000107805 */ /* 0x001fcc000001ff00 */
[----:B--2---:R0:W2:Y:S04]  /*4540*/  @!P1 LDG.E.64 R16, desc[UR10][R2.64] ;  /* 0x0000000a02109981 */ /* 0x0040a8000c1e1b00 */
[----:B------:R-:W2:Y:S04]  /*4550*/  LDL.LU.64 R2, [R1+0x520] ;  /* 0x0005200001027983 */ /* 0x000ea80000300a00 */
[----:B------:R1:W-:Y:S02]  /*4560*/  STL [R1+0x518], R18 ;  /* 0x0005181201007387 */ /* 0x0003e40000100800 */
[----:B-1----:R-:W-:Y:S01]  /*4570*/  HFMA2 R18, -RZ, RZ, 0, 0 ;  /* 0x00000000ff127431 */ /* 0x002fe200000001ff */
[----:B------:R-:W-:-:S05]  /*4580*/  @!P2 MOV R18, R24 ;  /* 0x000000180012a202 */ /* 0x000fca0000000f00 */
[----:B------:R1:W-:Y:S02]  /*4590*/  STL [R1+0x3e8], R18 ;  /* 0x0003e81201007387 */ /* 0x0003e40000100800 */
[----:B-1----:R-:W-:Y:S01]  /*45a0*/  HFMA2 R18, -RZ, RZ, 0, 0 ;  /* 0x00000000ff127431 */ /* 0x002fe200000001ff */
[----:B------:R-:W-:-:S05]  /*45b0*/  @!P2 MOV R18, R25 ;  /* 0x000000190012a202 */ /* 0x000fca0000000f00 */
[----:B------:R1:W-:Y:S02]  /*45c0*/  STL [R1+0x3ec], R18 ;  /* 0x0003ec1201007387 */ /* 0x0003e40000100800 */
[----:B-1----:R-:W-:Y:S02]  /*45d0*/  HFMA2 R18, -RZ, RZ, 0, 0 ;  /* 0x00000000ff127431 */ /* 0x002fe400000001ff */
[----:B------:R1:W-:Y:S02]  /*45e0*/  STL.64 [R1+0x150], R12 ;  /* 0x0001500c01007387 */ /* 0x0003e40000100a00 */
[----:B-1----:R-:W-:Y:S02]  /*45f0*/  CS2R R12, SRZ ;  /* 0x00000000000c7805 */ /* 0x002fe4000001ff00 */
[----:B----4-:R-:W-:-:S05]  /*4600*/  @!P1 MOV R18, R23 ;  /* 0x0000001700129202 */ /* 0x010fca0000000f00 */
[----:B------:R1:W-:Y:S04]  /*4610*/  STL [R1+0x3e4], R18 ;  /* 0x0003e41201007387 */ /* 0x0003e80000100800 */
[----:B-1----:R-:W4:Y:S01]  /*4620*/  LDL.LU R18, [R1+0x518] ;  /* 0x0005180001127983 */ /* 0x002f220000300800 */
[----:B---3--:R-:W-:Y:S02]  /*4630*/  @!P2 MOV R13, R20 ;  /* 0x00000014000da202 */ /* 0x008fe40000000f00 */
[----:B------:R-:W-:-:S03]  /*4640*/  @!P2 MOV R12, R21 ;  /* 0x00000015000ca202 */ /* 0x000fc60000000f00 */
[----:B------:R-:W-:Y:S04]  /*4650*/  STL [R1+0x374], R13 ;  /* 0x0003740d01007387 */ /* 0x000fe80000100800 */
[----:B------:R1:W-:Y:S04]  /*4660*/  STL [R1+0x388], R12 ;  /* 0x0003880c01007387 */ /* 0x0003e80000100800 */
[----:B-1----:R-:W3:Y:S04]  /*4670*/  LDL.LU.64 R12, [R1+0x3c8] ;  /* 0x0003c800010c7983 */ /* 0x002ee80000300a00 */
[----:B--2---:R0:W-:Y:S02]  /*4680*/  STL.64 [R1+0x158], R2 ;  /* 0x0001580201007387 */ /* 0x0041e40000100a00 */
[----:B0-----:R-:W-:-:S02]  /*4690*/  MOV R2, R10 ;  /* 0x0000000a00027202 */ /* 0x001fc40000000f00 */
[----:B------:R-:W-:Y:S02]  /*46a0*/  MOV R3, R11 ;  /* 0x0000000b00037202 */ /* 0x000fe40000000f00 */
[----:B------:R-:W-:Y:S02]  /*46b0*/  CS2R R10, SRZ ;  /* 0x00000000000a7805 */ /* 0x000fe4000001ff00 */
[----:B------:R-:W-:Y:S01]  /*46c0*/  @!P1 MOV R10, R22 ;  /* 0x00000016000a9202 */ /* 0x000fe20000000f00 */
[----:B------:R-:W-:Y:S01]  /*46d0*/  STL.64 [R1+0x510], R16 ;  /* 0x0005101001007387 */ /* 0x000fe20000100a00 */
[----:B------:R-:W-:-:S03]  /*46e0*/  @!P1 MOV R11, R16 ;  /* 0x00000010000b9202 */ /* 0x000fc60000000f00 */
[----:B------:R0:W-:Y:S02]  /*46f0*/  STL [R1+0x3e0], R10 ;  /* 0x0003e00a01007387 */ /* 0x0001e40000100800 */
[----:B0-----:R-:W-:Y:S02]  /*4700*/  MOV R10, RZ ;  /* 0x000000ff000a7202 */ /* 0x001fe40000000f00 */
[----:B------:R-:W-:Y:S02]  /*4710*/  @!P1 MOV R10, R17 ;  /* 0x00000011000a9202 */ /* 0x000fe40000000f00 */
[----:B------:R-:W2:Y:S01]  /*4720*/  LDL.LU.64 R16, [R1+0x3d0] ;  /* 0x0003d00001107983 */ /* 0x000ea20000300a00 */
[----:B------:R-:W-:-:S03]  /*4730*/  LOP3.LUT P0, RZ, R0, 0x1000, RZ, 0xc0, !PT ;  /* 0x0000100000ff7812 */ /* 0x000fc6000780c0ff */
[----:B------:R-:W-:Y:S04]  /*4740*/  STL [R1+0x390], R11 ;  /* 0x0003900b01007387 */ /* 0x000fe80000100800 */
[----:B------:R0:W-:Y:S02]  /*4750*/  STL [R1+0x3a0], R10 ;  /* 0x0003a00a01007387 */ /* 0x0001e40000100800 */
[----:B0-----:R-:W-:Y:S02]  /*4760*/  CS2R R10, SRZ ;  /* 0x00000000000a7805 */ /* 0x001fe4000001ff00 */
[----:B------:R0:W-:Y:S04]  /*4770*/  STL.64 [R1+0x68], R24 ;  /* 0x0000681801007387 */ /* 0x0001e80000100a00 */
[----:B0-----:R-:W2:Y:S04]  /*4780*/  LDL.LU.64 R24, [R1+0x3c0] ;  /* 0x0003c00001187983 */ /* 0x001ea80000300a00 */
[----:B----4-:R0:W-:Y:S02]  /*4790*/  STL.64 [R1+0x60], R18 ;  /* 0x0000601201007387 */ /* 0x0101e40000100a00 */
[----:B0-----:R-:W-:-:S02]  /*47a0*/  CS2R R18, SRZ ;  /* 0x0000000000127805 */ /* 0x001fc4000001ff00 */
[----:B---3--:R-:W3:Y:S04]  /*47b0*/  @!P0 LDG.E.64 R10, desc[UR10][R12.64] ;  /* 0x0000000a0c0a8981 */ /* 0x008ee8000c1e1b00 */
[----:B------:R-:W4:Y:S04]  /*47c0*/  LDL.LU.64 R12, [R1+0x3b0] ;  /* 0x0003b000010c7983 */ /* 0x000f280000300a00 */
[----:B--2---:R0:W2:Y:S01]  /*47d0*/  @!P0 LDG.E.64 R18, desc[UR10][R16.64] ;  /* 0x0000000a10128981 */ /* 0x0040a2000c1e1b00 */
[----:B------:R-:W-:-:S03]  /*47e0*/  LOP3.LUT P2, RZ, R0, 0x800, RZ, 0xc0, !PT ;  /* 0x0000080000ff7812 */ /* 0x000fc6000784c0ff */
[----:B------:R1:W-:Y:S02]  /*47f0*/  STL.64 [R1+0x160], R14 ;  /* 0x0001600e01007387 */ /* 0x0003e40000100a00 */
[----:B-1----:R-:W-:Y:S01]  /*4800*/  CS2R R14, SRZ ;  /* 0x00000000000e7805 */ /* 0x002fe2000001ff00 */
[----:B0-----:R-:W-:Y:S01]  /*4810*/  HFMA2 R16, -RZ, RZ, 0, 0 ;  /* 0x00000000ff107431 */ /* 0x001fe200000001ff */
[----:B---3--:R-:W-:-:S05]  /*4820*/  @!P0 MOV R16, R10 ;  /* 0x0000000a00108202 */ /* 0x008fca0000000f00 */
[----:B------:R0:W-:Y:S02]  /*4830*/  STL [R1+0x3cc], R16 ;  /* 0x0003cc1001007387 */ /* 0x0001e40000100800 */
[----:B0-----:R-:W-:Y:S01]  /*4840*/  HFMA2 R16, -RZ, RZ, 0, 0 ;  /* 0x00000000ff107431 */ /* 0x001fe200000001ff */
[----:B------:R-:W-:-:S05]  /*4850*/  @!P0 MOV R16, R11 ;  /* 0x0000000b00108202 */ /* 0x000fca0000000f00 */
[----:B------:R0:W-:Y:S04]  /*4860*/  STL [R1+0x3d0], R16 ;  /* 0x0003d01001007387 */ /* 0x0001e80000100800 */
[----:B0-----:R-:W3:Y:S01]  /*4870*/  LDL.LU.64 R16, [R1+0x3a8] ;  /* 0x0003a80001107983 */ /* 0x001ee20000300a00 */
[----:B--2---:R-:W-:Y:S02]  /*4880*/  @!P0 MOV R15, R18 ;  /* 0x00000012000f8202 */ /* 0x004fe40000000f00 */
[----:B------:R-:W-:-:S03]  /*4890*/  @!P0 MOV R14, R19 ;  /* 0x00000013000e8202 */ /* 0x000fc60000000f00 */
[----:B------:R-:W-:Y:S04]  /*48a0*/  STL [R1+0x3a4], R15 ;  /* 0x0003a40f01007387 */ /* 0x000fe80000100800 */
[----:B------:R0:W-:Y:S02]  /*48b0*/  STL [R1+0x3c8], R14 ;  /* 0x0003c80e01007387 */ /* 0x0001e40000100800 */
[----:B0-----:R-:W-:-:S06]  /*48c0*/  CS2R R14, SRZ ;  /* 0x00000000000e7805 */ /* 0x001fcc000001ff00 */
[----:B----4-:R0:W2:Y:S02]  /*48d0*/  @!P2 LDG.E.64 R14, desc[UR10][R12.64] ;  /* 0x0000000a0c0ea981 */ /* 0x0100a4000c1e1b00 */
[----:B0-----:R-:W-:-:S06]  /*48e0*/  CS2R R12, SRZ ;  /* 0x00000000000c7805 */ /* 0x001fcc000001ff00 */
[----:B------:R0:W4:Y:S04]  /*48f0*/  @!P2 LDG.E.64 R12, desc[UR10][R24.64] ;  /* 0x0000000a180ca981 */ /* 0x000128000c1e1b00 */
[----:B------:R1:W-:Y:S04]  /*4900*/  STL.64 [R1+0x500], R18 ;  /* 0x0005001201007387 */ /* 0x0003e80000100a00 */
[----:B-1----:R-:W2:Y:S01]  /*4910*/  LDL.LU.64 R18, [R1+0x258] ;  /* 0x0002580001127983 */ /* 0x002ea20000300a00 */
[----:B0-----:R-:W-:Y:S02]  /*4920*/  MOV R24, R2 ;  /* 0x0000000200187202 */ /* 0x001fe40000000f00 */
[----:B------:R-:W-:-:S02]  /*4930*/  MOV R25, R3 ;  /* 0x0000000300197202 */ /* 0x000fc40000000f00 */
[----:B------:R-:W-:Y:S02]  /*4940*/  CS2R R2, SRZ ;  /* 0x0000000000027805 */ /* 0x000fe4000001ff00 */
[----:B------:R-:W-:Y:S01]  /*4950*/  LOP3.LUT P1, RZ, R0, 0x400, RZ, 0xc0, !PT ;  /* 0x0000040000ff7812 */ /* 0x000fe2000782c0ff */
[----:B------:R0:W-:Y:S02]  /*4960*/  STL.64 [R1+0x168], R20 ;  /* 0x0001681401007387 */ /* 0x0001e40000100a00 */
[----:B0-----:R-:W-:-:S10]  /*4970*/  CS2R R20, SRZ ;  /* 0x0000000000147805 */ /* 0x001fd4000001ff00 */
[----:B---3--:R-:W3:Y:S04]  /*4980*/  @!P1 LDG.E.64 R20, desc[UR10][R16.64] ;  /* 0x0000000a10149981 */ /* 0x008ee8000c1e1b00 */
[----:B------:R-:W3:Y:S01]  /*4990*/  LDL.LU.64 R16, [R1+0x510] ;  /* 0x0005100001107983 */ /* 0x000ee20000300a00 */
[----:B----4-:R-:W-:Y:S02]  /*49a0*/  @!P2 MOV R3, R12 ;  /* 0x0000000c0003a202 */ /* 0x010fe40000000f00 */
[----:B------:R-:W-:-:S03]  /*49b0*/  @!P2 MOV R2, R13 ;  /* 0x0000000d0002a202 */ /* 0x000fc60000000f00 */
[----:B------:R-:W-:Y:S04]  /*49c0*/  STL [R1+0x260], R3 ;  /* 0x0002600301007387 */ /* 0x000fe80000100800 */
[----:B------:R0:W-:Y:S02]  /*49d0*/  STL [R1+0x3b0], R2 ;  /* 0x0003b00201007387 */ /* 0x0001e40000100800 */
[----:B0-----:R-:W-:-:S06]  /*49e0*/  CS2R R2, SRZ ;  /* 0x0000000000027805 */ /* 0x001fcc000001ff00 */
[----:B--2---:R-:W2:Y:S04]  /*49f0*/  @!P1 LDG.E.64 R2, desc[UR10][R18.64] ;  /* 0x0000000a12029981 */ /* 0x004ea8000c1e1b00 */
[----:B------:R0:W-:Y:S04]  /*4a00*/  STL [R1+0x508], R10 ;  /* 0x0005080a01007387 */ /* 0x0001e80000100800 */
[----:B------:R-:W4:Y:S01]  /*4a10*/  LDL.LU.64 R18, [R1+0x398] ;  /* 0x0003980001127983 */ /* 0x000f220000300a00 */
[----:B0-----:R-:W-:Y:S01]  /*4a20*/  HFMA2 R10, -RZ, RZ, 0, 0 ;  /* 0x00000000ff0a7431 */ /* 0x001fe200000001ff */
[----:B------:R-:W-:-:S05]  /*4a30*/  @!P2 MOV R10, R14 ;  /* 0x0000000e000aa202 */ /* 0x000fca0000000f00 */
[----:B------:R0:W-:Y:S02]  /*4a40*/  STL [R1+0x3b4], R10 ;  /* 0x0003b40a01007387 */ /* 0x0001e40000100800 */
[----:B0-----:R-:W-:Y:S01]  /*4a50*/  HFMA2 R10, -RZ, RZ, 0, 0 ;  /* 0x00000000ff0a7431 */ /* 0x001fe200000001ff */
[----:B------:R-:W-:-:S05]  /*4a60*/  @!P2 MOV R10, R15 ;  /* 0x0000000f000aa202 */ /* 0x000fca0000000f00 */
[----:B------:R0:W-:Y:S02]  /*4a70*/  STL [R1+0x3c0], R10 ;  /* 0x0003c00a01007387 */ /* 0x0001e40000100800 */
[----:B0-----:R-:W-:Y:S02]  /*4a80*/  HFMA2 R10, -RZ, RZ, 0, 0 ;  /* 0x00000000ff0a7431 */ /* 0x001fe400000001ff */
[----:B------:R0:W-:Y:S04]  /*4a90*/  STL.64 [R1+0x70], R22 ;  /* 0x0000701601007387 */ /* 0x0001e80000100a00 */
[----:B0-----:R-:W4:Y:S04]  /*4aa0*/  LDL.LU.64 R22, [R1+0x250] ;  /* 0x0002500001167983 */ /* 0x001f280000300a00 */
[----:B---3--:R0:W-:Y:S04]  /*4ab0*/  STL.64 [R1+0x170], R16 ;  /* 0x0001701001007387 */ /* 0x0081e80000100a00 */
[----:B------:R1:W-:Y:S01]  /*4ac0*/  STL.64 [R1+0x4f8], R20 ;  /* 0x0004f81401007387 */ /* 0x0003e20000100a00 */
[----:B0-----:R-:W-:Y:S01]  /*4ad0*/  HFMA2 R16, -RZ, RZ, 0, 0 ;  /* 0x00000000ff107431 */ /* 0x001fe200000001ff */
[----:B------:R-:W-:-:S02]  /*4ae0*/  MOV R17, RZ ;  /* 0x000000ff00117202 */ /* 0x000fc40000000f00 */
[----:B------:R-:W-:Y:S02]  /*4af0*/  @!P1 MOV R17, R20 ;  /* 0x0000001400119202 */ /* 0x000fe40000000f00 */
[----:B------:R-:W-:Y:S02]  /*4b00*/  @!P1 MOV R16, R21 ;  /* 0x0000001500109202 */ /* 0x000fe40000000f00 */
[----:B-1----:R-:W3:Y:S01]  /*4b10*/  LDL.LU.64 R20, [R1+0x248] ;  /* 0x0002480001147983 */ /* 0x002ee20000300a00 */
[----:B--2---:R-:W-:-:S05]  /*4b20*/  @!P1 MOV R10, R2 ;  /* 0x00000002000a9202 */ /* 0x004fca0000000f00 */
[----:B------:R0:W-:Y:S02]  /*4b30*/  STL [R1+0x3a8], R10 ;  /* 0x0003a80a01007387 */ /* 0x0001e40000100800 */
[----:B0-----:R-:W-:Y:S01]  /*4b40*/  HFMA2 R10, -RZ, RZ, 0, 0 ;  /* 0x00000000ff0a7431 */ /* 0x001fe200000001ff */
[----:B------:R-:W-:-:S05]  /*4b50*/  @!P1 MOV R10, R3 ;  /* 0x00000003000a9202 */ /* 0x000fca0000000f00 */
[----:B------:R0:W-:Y:S04]  /*4b60*/  STL [R1+0x3ac], R10 ;  /* 0x0003ac0a01007387 */ /* 0x0001e80000100800 */
[----:B0-----:R-:W2:Y:S01]  /*4b70*/  LDL.LU R10, [R1+0x508] ;  /* 0x00050800010a7983 */ /* 0x001ea20000300800 */
[----:B------:R-:W-:-:S03]  /*4b80*/  LOP3.LUT P0, RZ, R0, 0x200, RZ, 0xc0, !PT ;  /* 0x0000020000ff7812 */ /* 0x000fc6000780c0ff */
[----:B------:R-:W-:Y:S04]  /*4b90*/  STL [R1+0x25c], R17 ;  /* 0x00025c1101007387 */ /* 0x000fe80000100800 */
[----:B------:R0:W-:Y:S02]  /*4ba0*/  STL [R1+0x258], R16 ;  /* 0x0002581001007387 */ /* 0x0001e40000100800 */
[----:B0-----:R-:W-:-:S06]  /*4bb0*/  CS2R R16, SRZ ;  /* 0x0000000000107805 */ /* 0x001fcc000001ff00 */
[----:B----4-:R0:W4:Y:S04]  /*4bc0*/  @!P0 LDG.E.64 R16, desc[UR10][R18.64] ;  /* 0x0000000a12108981 */ /* 0x010128000c1e1b00 */
[----:B------:R-:W4:Y:S04]  /*4bd0*/  LDL.LU.64 R18, [R1+0x500] ;  /* 0x0005000001127983 */ /* 0x000f280000300a00 */
[----:B------:R1:W-:Y:S01]  /*4be0*/  STL.64 [R1+0x180], R12 ;  /* 0x0001800c01007387 */ /* 0x0003e20000100a00 */
[----:B------:R-:W-:-:S03]  /*4bf0*/  LOP3.LUT P2, RZ, R0, 0x100, RZ, 0xc0, !PT ;  /* 0x0000010000ff7812 */ /* 0x000fc6000784c0ff */
[----:B-1----:R-:W4:Y:S04]  /*4c00*/  LDL.LU.64 R12, [R1+0x240] ;  /* 0x00024000010c7983 */ /* 0x002f280000300a00 */
[----:B------:R1:W-:Y:S02]  /*4c10*/  STL.64 [R1+0x80], R14 ;  /* 0x0000800e01007387 */ /* 0x0003e40000100a00 */
[----:B-1----:R-:W-:-:S06]  /*4c20*/  CS2R R14, SRZ ;  /* 0x00000000000e7805 */ /* 0x002fcc000001ff00 */
[----:B---3--:R-:W3:Y:S04]  /*4c30*/  @!P2 LDG.E.64 R14, desc[UR10][R20.64] ;  /* 0x0000000a140ea981 */ /* 0x008ee8000c1e1b00 */
[----:B------:R-:W3:Y:S04]  /*4c40*/  LDL.LU.64 R20, [R1+0x378] ;  /* 0x0003780001147983 */ /* 0x000ee80000300a00 */
[----:B--2---:R1:W-:Y:S02]  /*4c50*/  STL.64 [R1+0x78], R10 ;  /* 0x0000780a01007387 */ /* 0x0043e40000100a00 */
[----:B-1----:R-:W-:-:S06]  /*4c60*/  CS2R R10, SRZ ;  /* 0x00000000000a7805 */ /* 0x002fcc000001ff00 */
[----:B------:R-:W2:Y:S04]  /*4c70*/  @!P0 LDG.E.64 R10, desc[UR10][R22.64] ;  /* 0x0000000a160a8981 */ /* 0x000ea8000c1e1b00 */
[----:B------:R-:W2:Y:S04]  /*4c80*/  LDL.LU.64 R22, [R1+0x380] ;  /* 0x0003800001167983 */ /* 0x000ea80000300a00 */
[----:B----4-:R0:W-:Y:S02]  /*4c90*/  STL.64 [R1+0x178], R18 ;  /* 0x0001781201007387 */ /* 0x0101e40000100a00 */
[----:B0-----:R-:W-:Y:S01]  /*4ca0*/  HFMA2 R19, -RZ, RZ, 0, 0 ;  /* 0x00000000ff137431 */ /* 0x001fe200000001ff */
[----:B------:R-:W-:Y:S01]  /*4cb0*/  LOP3.LUT P1, RZ, R0, 0x80, RZ, 0xc0, !PT ;  /* 0x0000008000ff7812 */ /* 0x000fe2000782c0ff */
[----:B------:R0:W-:Y:S02]  /*4cc0*/  STL.64 [R1+0x88], R2 ;  /* 0x0000880201007387 */ /* 0x0001e40000100a00 */
[----:B0-----:R-:W-:-:S10]  /*4cd0*/  CS2R R2, SRZ ;  /* 0x0000000000027805 */ /* 0x001fd4000001ff00 */
[----:B------:R0:W4:Y:S02]  /*4ce0*/  @!P1 LDG.E.64 R2, desc[UR10][R12.64] ;  /* 0x0000000a0c029981 */ /* 0x000124000c1e1b00 */
[----:B0-----:R-:W-:-:S06]  /*4cf0*/  CS2R R12, SRZ ;  /* 0x00000000000c7805 */ /* 0x001fcc000001ff00 */
[----:B---3--:R-:W3:Y:S04]  /*4d00*/  @!P1 LDG.E.64 R12, desc[UR10][R20.64] ;  /* 0x0000000a140c9981 */ /* 0x008ee8000c1e1b00 */
[----:B------:R-:W4:Y:S01]  /*4d10*/  LDL.LU.64 R20, [R1+0x4f8] ;  /* 0x0004f80001147983 */ /* 0x000f220000300a00 */
[----:B--2---:R-:W-:-:S05]  /*4d20*/  @!P0 MOV R19, R10 ;  /* 0x0000000a00138202 */ /* 0x004fca0000000f00 */
[----:B------:R0:W-:Y:S02]  /*4d30*/  STL [R1+0x398], R19 ;  /* 0x0003981301007387 */ /* 0x0001e40000100800 */
[----:B0-----:R-:W-:Y:S02]  /*4d40*/  CS2R R18, SRZ ;  /* 0x0000000000127805 */ /* 0x001fe4000001ff00 */
[----:B------:R-:W-:Y:S02]  /*4d50*/  @!P0 MOV R19, R16 ;  /* 0x0000001000138202 */ /* 0x000fe40000000f00 */
[----:B------:R-:W-:-:S03]  /*4d60*/  @!P0 MOV R18, R17 ;  /* 0x0000001100128202 */ /* 0x000fc60000000f00 */
[----:B------:R-:W-:Y:S04]  /*4d70*/  STL [R1+0x254], R19 ;  /* 0x0002541301007387 */ /* 0x000fe80000100800 */
[----:B------:R0:W-:Y:S02]  /*4d80*/  STL [R1+0x250], R18 ;  /* 0x0002501201007387 */ /* 0x0001e40000100800 */
[----:B0-----:R-:W-:-:S06]  /*4d90*/  CS2R R18, SRZ ;  /* 0x0000000000127805 */ /* 0x001fcc000001ff00 */
[----:B------:R-:W2:Y:S04]  /*4da0*/  @!P2 LDG.E.64 R18, desc[UR10][R22.64] ;  /* 0x0000000a1612a981 */ /* 0x000ea8000c1e1b00 */
        /* <DEDUP_REMOVED lines=8> */
[----:B----4-:R0:W-:Y:S04]  /*4e30*/  STL.64 [R1+0x188], R20 ;  /* 0x0001881401007387 */ /* 0x0101e80000100a00 */
[----:B0-----:R-:W4:Y:S01]  /*4e40*/  LDL.LU.64 R20, [R1+0x220] ;  /* 0x0002200001147983 */ /* 0x001f220000300a00 */
[----:B--2---:R-:W-:-:S05]  /*4e50*/  @!P2 MOV R10, R19 ;  /* 0x00000013000aa202 */ /* 0x004fca0000000f00 */
[----:B------:R0:W-:Y:S02]  /*4e60*/  STL [R1+0x248], R10 ;  /* 0x0002480a01007387 */ /* 0x0001e40000100800 */
[----:B0-----:R-:W-:Y:S01]  /*4e70*/  HFMA2 R10, -RZ, RZ, 0, 0 ;  /* 0x00000000ff0a7431 */ /* 0x001fe200000001ff */
[----:B------:R-:W-:-:S05]  /*4e80*/  @!P1 MOV R10, R2 ;  /* 0x00000002000a9202 */ /* 0x000fca0000000f00 */
[----:B------:R0:W-:Y:S02]  /*4e90*/  STL [R1+0x378], R10 ;  /* 0x0003780a01007387 */ /* 0x0001e40000100800 */
[----:B0-----:R-:W-:Y:S01]  /*4ea0*/  HFMA2 R10, -RZ, RZ, 0, 0 ;  /* 0x00000000ff0a7431 */ /* 0x001fe200000001ff */
[----:B------:R-:W-:-:S05]  /*4eb0*/  @!P1 MOV R10, R3 ;  /* 0x00000003000a9202 */ /* 0x000fca0000000f00 */
[----:B------:R0:W-:Y:S04]  /*4ec0*/  STL [R1+0x37c], R10 ;  /* 0x00037c0a01007387 */ /* 0x0001e80000100800 */
[----:B0-----:R-:W2:Y:S01]  /*4ed0*/  LDL.LU R10, [R1+0x4f4] ;  /* 0x0004f400010a7983 */ /* 0x001ea20000300800 */
[----:B------:R-:W-:Y:S02]  /*4ee0*/  LOP3.LUT P0, RZ, R0, 0x40, RZ, 0xc0, !PT ;  /* 0x0000004000ff7812 */ /* 0x000fe4000780c0ff */
[----:B------:R-:W-:Y:S02]  /*4ef0*/  CS2R R22, SRZ ;  /* 0x0000000000167805 */ /* 0x000fe4000001ff00 */
[----:B------:R-:W-:Y:S02]  /*4f00*/  @!P2 MOV R23, R15 ;  /* 0x0000000f0017a202 */ /* 0x000fe40000000f00 */
[----:B------:R-:W-:-:S03]  /*4f10*/  @!P2 MOV R22, R18 ;  /* 0x000000120016a202 */ /* 0x000fc60000000f00 */
[----:B------:R-:W-:Y:S04]  /*4f20*/  STL [R1+0x384], R23 ;  /* 0x0003841701007387 */ /* 0x000fe80000100800 */
[----:B------:R0:W-:Y:S04]  /*4f30*/  STL [R1+0x24c], R22 ;  /* 0x00024c1601007387 */ /* 0x0001e80000100800 */
[----:B0-----:R-:W3:Y:S04]  /*4f40*/  LDL.LU.64 R22, [R1+0x368] ;  /* 0x0003680001167983 */ /* 0x001ee80000300a00 */
[----:B--2---:R0:W-:Y:S02]  /*4f50*/  STL.64 [R1+0x90], R10 ;  /* 0x0000900a01007387 */ /* 0x0041e40000100a00 */
[----:B0-----:R-:W-:-:S06]  /*4f60*/  CS2R R10, SRZ ;  /* 0x00000000000a7805 */ /* 0x001fcc000001ff00 */
[----:B----4-:R0:W2:Y:S04]  /*4f70*/  @!P0 LDG.E.64 R10, desc[UR10][R20.64] ;  /* 0x0000000a140a8981 */ /* 0x0100a8000c1e1b00 */
[----:B------:R1:W-:Y:S02]  /*4f80*/  STL [R1+0x4f0], R14 ;  /* 0x0004f00e01007387 */ /* 0x0003e40000100800 */
[----:B-1----:R-:W-:Y:S01]  /*4f90*/  HFMA2 R14, -RZ, RZ, 0, 0 ;  /* 0x00000000ff0e7431 */ /* 0x002fe200000001ff */
[----:B---3--:R-:W-:-:S05]  /*4fa0*/  @!P1 MOV R14, R13 ;  /* 0x0000000d000e9202 */ /* 0x008fca0000000f00 */
[----:B------:R1:W-:Y:S02]  /*4fb0*/  STL [R1+0x240], R14 ;  /* 0x0002400e01007387 */ /* 0x0003e40000100800 */
[----:B-1----:R-:W-:Y:S01]  /*4fc0*/  HFMA2 R14, -RZ, RZ, 0, 0 ;  /* 0x00000000ff0e7431 */ /* 0x002fe200000001ff */
[----:B0-----:R-:W-:Y:S01]  /*4fd0*/  CS2R R20, SRZ ;  /* 0x0000000000147805 */ /* 0x001fe2000001ff00 */
[----:B------:R0:W-:Y:S05]  /*4fe0*/  STL.64 [R1+0x190], R16 ;  /* 0x0001901001007387 */ /* 0x0001ea0000100a00 */
[----:B------:R-:W3:Y:S04]  /*4ff0*/  @!P0 LDG.E.64 R20, desc[UR10][R22.64] ;  /* 0x0000000a16148981 */ /* 0x000ee8000c1e1b00 */
[----:B0-----:R-:W4:Y:S04]  /*5000*/  LDL.LU.64 R16, [R1+0x218] ;  /* 0x0002180001107983 */ /* 0x001f280000300a00 */
[----:B------:R-:W4:Y:S01]  /*5010*/  LDL.LU.64 R22, [R1+0x358] ;  /* 0x0003580001167983 */ /* 0x000f220000300a00 */
[----:B--2---:R-:W-:-:S05]  /*5020*/  @!P0 MOV R14, R10 ;  /* 0x0000000a000e8202 */ /* 0x004fca0000000f00 */
[----:B------:R0:W-:Y:S02]  /*5030*/  STL [R1+0x36c], R14 ;  /* 0x00036c0e01007387 */ /* 0x0001e40000100800 */
[----:B0-----:R-:W-:Y:S01]  /*5040*/  HFMA2 R14, -RZ, RZ, 0, 0 ;  /* 0x00000000ff0e7431 */ /* 0x001fe200000001ff */
[----:B------:R-:W-:-:S05]  /*5050*/  @!P0 MOV R14, R11 ;  /* 0x0000000b000e8202 */ /* 0x000fca0000000f00 */
[----:B------:R0:W-:Y:S04]  /*5060*/  STL [R1+0x3c4], R14 ;  /* 0x0003c40e01007387 */ /* 0x0001e80000100800 */
[----:B0-----:R-:W2:Y:S01]  /*5070*/  LDL.LU R14, [R1+0x4f0] ;  /* 0x0004f000010e7983 */ /* 0x001ea20000300800 */
[----:B------:R-:W-:-:S03]  /*5080*/  LOP3.LUT P2, RZ, R0, 0x20, RZ, 0xc0, !PT ;  /* 0x0000002000ff7812 */ /* 0x000fc6000784c0ff */
[----:B------:R0:W-:Y:S02]  /*5090*/  STL [R1+0x4ec], R18 ;  /* 0x0004ec1201007387 */ /* 0x0001e40000100800 */
[----:B0-----:R-:W-:Y:S02]  /*50a0*/  MOV R18, RZ ;  /* 0x000000ff00127202 */ /* 0x001fe40000000f00 */
[----:B------:R-:W-:-:S05]  /*50b0*/  @!P1 MOV R18, R12 ;  /* 0x0000000c00129202 */ /* 0x000fca0000000f00 */
[----:B------:R0:W-:Y:S02]  /*50c0*/  STL [R1+0x244], R18 ;  /* 0x0002441201007387 */ /* 0x0001e40000100800 */
[----:B0-----:R-:W-:Y:S02]  /*50d0*/  MOV R18, RZ ;  /* 0x000000ff00127202 */ /* 0x001fe40000000f00 */
[----:B---3--:R-:W-:-:S05]  /*50e0*/  @!P0 MOV R18, R20 ;  /* 0x0000001400128202 */ /* 0x008fca0000000f00 */
[----:B------:R0:W-:Y:S04]  /*50f0*/  STL [R1+0x224], R18 ;  /* 0x0002241201007387 */ /* 0x0001e80000100800 */
[----:B0-----:R-:W3:Y:S04]  /*5100*/  LDL.LU R18, [R1+0x4ec] ;  /* 0x0004ec0001127983 */ /* 0x001ee80000300800 */
[----:B------:R0:W-:Y:S04]  /*5110*/  STL [R1+0x4e0], R10 ;  /* 0x0004e00a01007387 */ /* 0x0001e80000100800 */
[----:B------:R1:W-:Y:S01]  /*5120*/  STL.64 [R1+0xa0], R2 ;  /* 0x0000a00201007387 */ /* 0x0003e20000100a00 */
[----:B0-----:R-:W-:-:S03]  /*5130*/  HFMA2 R10, -RZ, RZ, 0, 0 ;  /* 0x00000000ff0a7431 */ /* 0x001fc600000001ff */
[----:B-1----:R-:W3:Y:S01]  /*5140*/  LDL.LU.64 R2, [R1+0x210] ;  /* 0x0002100001027983 */ /* 0x002ee20000300a00 */
[----:B------:R-:W-:-:S03]  /*5150*/  @!P0 MOV R10, R21 ;  /* 0x00000015000a8202 */ /* 0x000fc60000000f00 */
[----:B------:R-:W-:Y:S04]  /*5160*/  STL [R1+0x4e4], R11 ;  /* 0x0004e40b01007387 */ /* 0x000fe80000100800 */
[----:B------:R0:W-:Y:S04]  /*5170*/  STL [R1+0x220], R10 ;  /* 0x0002200a01007387 */ /* 0x0001e80000100800 */
[----:B0-----:R-:W3:Y:S04]  /*5180*/  LDL.LU.64 R10, [R1+0x348] ;  /* 0x00034800010a7983 */ /* 0x001ee80000300a00 */
[----:B--2---:R0:W-:Y:S02]  /*5190*/  STL.64 [R1+0x98], R14 ;  /* 0x0000980e01007387 */ /* 0x0041e40000100a00 */
[----:B0-----:R-:W-:-:S06]  /*51a0*/  CS2R R14, SRZ ;  /* 0x00000000000e7805 */ /* 0x001fcc000001ff00 */
[----:B----4-:R0:W2:Y:S02]  /*51b0*/  @!P2 LDG.E.64 R14, desc[UR10][R16.64] ;  /* 0x0000000a100ea981 */ /* 0x0100a4000c1e1b00 */
[----:B0-----:R-:W-:-:S06]  /*51c0*/  CS2R R16, SRZ ;  /* 0x0000000000107805 */ /* 0x001fcc000001ff00 */
[----:B------:R-:W4:Y:S01]  /*51d0*/  @!P2 LDG.E.64 R16, desc[UR10][R22.64] ;  /* 0x0000000a1610a981 */ /* 0x000f22000c1e1b00 */
[----:B------:R-:W-:-:S03]  /*51e0*/  LOP3.LUT P1, RZ, R0, 0x10, RZ, 0xc0, !PT ;  /* 0x0000001000ff7812 */ /* 0x000fc6000782c0ff */
[----:B------:R0:W-:Y:S04]  /*51f0*/  STL.64 [R1+0x1a0], R12 ;  /* 0x0001a00c01007387 */ /* 0x0001e80000100a00 */
[----:B------:R-:W2:Y:S04]  /*5200*/  LDL.LU.64 R22, [R1+0x338] ;  /* 0x0003380001167983 */ /* 0x000ea80000300a00 */
[----:B---3--:R1:W-:Y:S04]  /*5210*/  STL.64 [R1+0x198], R18 ;  /* 0x0001981201007387 */ /* 0x0083e80000100a00 */
[----:B0-----:R-:W3:Y:S01]  /*5220*/  LDL.LU.64 R12, [R1+0x330] ;  /* 0x00033000010c7983 */ /* 0x001ee20000300a00 */
[----:B-1----:R-:W-:Y:S01]  /*5230*/  HFMA2 R18, -RZ, RZ, 0, 0 ;  /* 0x00000000ff127431 */ /* 0x002fe200000001ff */
[----:B------:R-:W-:-:S02]  /*5240*/  MOV R19, RZ ;  /* 0x000000ff00137202 */ /* 0x000fc40000000f00 */
[----:B----4-:R-:W-:Y:S02]  /*5250*/  @!P2 MOV R19, R16 ;  /* 0x000000100013a202 */ /* 0x010fe40000000f00 */
[----:B------:R-:W-:-:S03]  /*5260*/  @!P2 MOV R18, R17 ;  /* 0x000000110012a202 */ /* 0x000fc60000000f00 */
[----:B------:R-:W-:Y:S04]  /*5270*/  STL [R1+0x21c], R19 ;  /* 0x00021c1301007387 */ /* 0x000fe80000100800 */
[----:B------:R0:W-:Y:S02]  /*5280*/  STL [R1+0x218], R18 ;  /* 0x0002181201007387 */ /* 0x0001e40000100800 */
[----:B0-----:R-:W-:-:S06]  /*5290*/  CS2R R18, SRZ ;  /* 0x0000000000127805 */ /* 0x001fcc000001ff00 */
[----:B------:R0:W4:Y:S02]  /*52a0*/  @!P1 LDG.E.64 R18, desc[UR10][R2.64] ;  /* 0x0000000a02129981 */ /* 0x000124000c1e1b00 */
[----:B0-----:R-:W-:-:S06]  /*52b0*/  CS2R R2, SRZ ;  /* 0x0000000000027805 */ /* 0x001fcc000001ff00 */
[----:B------:R0:W2:Y:S02]  /*52c0*/  @!P1 LDG.E.64 R2, desc[UR10][R10.64] ;  /* 0x0000000a0a029981 */ /* 0x0000a4000c1e1b00 */
[----:B0-----:R-:W-:Y:S02]  /*52d0*/  CS2R R10, SRZ ;  /* 0x00000000000a7805 */ /* 0x001fe4000001ff00 */
[----:B----4-:R-:W-:-:S05]  /*52e0*/  @!P1 MOV R10, R18 ;  /* 0x00000012000a9202 */ /* 0x010fca0000000f00 */
[----:B------:R0:W-:Y:S02]  /*52f0*/  STL [R1+0x3f4], R10 ;  /* 0x0003f40a01007387 */ /* 0x0001e40000100800 */
[----:B0-----:R-:W-:Y:S02]  /*5300*/  MOV R10, RZ ;  /* 0x000000ff000a7202 */ /* 0x001fe40000000f00 */
[----:B--2---:R-:W-:Y:S02]  /*5310*/  @!P1 MOV R11, R2 ;  /* 0x00000002000b9202 */ /* 0x004fe40000000f00 */
[----:B------:R-:W-:-:S03]  /*5320*/  @!P1 MOV R10, R3 ;  /* 0x00000003000a9202 */ /* 0x000fc60000000f00 */
[----:B------:R0:W-:Y:S04]  /*5330*/  STL [R1+0x214], R11 ;  /* 0x0002140b01007387 */ /* 0x0001e80000100800 */
[----:B------:R1:W-:Y:S04]  /*5340*/  STL [R1+0x210], R10 ;  /* 0x0002100a01007387 */ /* 0x0003e80000100800 */
[----:B0-----:R-:W2:Y:S04]  /*5350*/  LDL.LU R11, [R1+0x4e4] ;  /* 0x0004e400010b7983 */ /* 0x001ea80000300800 */
[----:B-1----:R-:W2:Y:S04]  /*5360*/  LDL.LU R10, [R1+0x4e0] ;  /* 0x0004e000010a7983 */ /* 0x002ea80000300800 */
[----:B------:R0:W-:Y:S02]  /*5370*/  STL [R1+0x4e8], R20 ;  /* 0x0004e81401007387 */ /* 0x0001e40000100800 */
[----:B0-----:R-:W-:Y:S01]  /*5380*/  HFMA2 R20, -RZ, RZ, 0, 0 ;  /* 0x00000000ff147431 */ /* 0x001fe200000001ff */
[----:B------:R-:W-:-:S05]  /*5390*/  @!P2 MOV R20, R14 ;  /* 0x0000000e0014a202 */ /* 0x000fca0000000f00 */
[----:B------:R0:W-:Y:S02]  /*53a0*/  STL [R1+0x3d4], R20 ;  /* 0x0003d41401007387 */ /* 0x0001e40000100800 */
[----:B0-----:R-:W-:Y:S01]  /*53b0*/  HFMA2 R20, -RZ, RZ, 0, 0 ;  /* 0x00000000ff147431 */ /* 0x001fe200000001ff */
[----:B------:R-:W-:Y:S02]  /*53c0*/  LOP3.LUT P0, RZ, R0, 0x8, RZ, 0xc0, !PT ;  /* 0x0000000800ff7812 */ /* 0x000fe4000780c0ff */
[----:B------:R-:W-:-:S05]  /*53d0*/  @!P2 MOV R20, R15 ;  /* 0x0000000f0014a202 */ /* 0x000fca0000000f00 */
[----:B------:R0:W-:Y:S02]  /*53e0*/  STL [R1+0x3f0], R20 ;  /* 0x0003f01401007387 */ /* 0x0001e40000100800 */
[----:B0-----:R-:W-:Y:S01]  /*53f0*/  HFMA2 R20, -RZ, RZ, 0, 0 ;  /* 0x00000000ff147431 */ /* 0x001fe200000001ff */
[----:B------:R-:W-:-:S05]  /*5400*/  @!P1 MOV R20, R19 ;  /* 0x0000001300149202 */ /* 0x000fca0000000f00 */
[----:B------:R0:W-:Y:S04]  /*5410*/  STL [R1+0x410], R20 ;  /* 0x0004101401007387 */ /* 0x0001e80000100800 */
[----:B0-----:R-:W4:Y:S04]  /*5420*/  LDL.LU R20, [R1+0x4e8] ;  /* 0x0004e80001147983 */ /* 0x001f280000300800 */
[----:B------:R0:W-:Y:S04]  /*5430*/  STL.64 [R1+0xb0], R14 ;  /* 0x0000b00e01007387 */ /* 0x0001e80000100a00 */
[----:B0-----:R-:W4:Y:S04]  /*5440*/  LDL.LU.64 R14, [R1+0x318] ;  /* 0x00031800010e7983 */ /* 0x001f280000300a00 */
[----:B--2---:R0:W-:Y:S02]  /*5450*/  STL.64 [R1+0xa8], R10 ;  /* 0x0000a80a01007387 */ /* 0x0041e40000100a00 */
[----:B0-----:R-:W-:-:S06]  /*5460*/  CS2R R10, SRZ ;  /* 0x00000000000a7805 */ /* 0x001fcc000001ff00 */
[----:B---3--:R0:W2:Y:S02]  /*5470*/  @!P0 LDG.E.64 R10, desc[UR10][R12.64] ;  /* 0x0000000a0c0a8981 */ /* 0x0080a4000c1e1b00 */
[----:B0-----:R-:W-:-:S06]  /*5480*/  CS2R R12, SRZ ;  /* 0x00000000000c7805 */ /* 0x001fcc000001ff00 */
[----:B------:R-:W3:Y:S01]  /*5490*/  @!P0 LDG.E.64 R12, desc[UR10][R22.64] ;  /* 0x0000000a160c8981 */ /* 0x000ee2000c1e1b00 */
[----:B------:R-:W-:-:S03]  /*54a0*/  LOP3.LUT P2, RZ, R0, 0x4, RZ, 0xc0, !PT ;  /* 0x0000000400ff7812 */ /* 0x000fc6000784c0ff */
[----:B------:R0:W-:Y:S04]  /*54b0*/  STL.64 [R1+0xb8], R18 ;  /* 0x0000b81201007387 */ /* 0x0001e80000100a00 */
[----:B0-----:R-:W3:Y:S04]  /*54c0*/  LDL.LU.64 R18, [R1+0x2f8] ;  /* 0x0002f80001127983 */ /* 0x001ee80000300a00 */
[----:B----4-:R0:W-:Y:S02]  /*54d0*/  STL.64 [R1+0x1a8], R20 ;  /* 0x0001a81401007387 */ /* 0x0101e40000100a00 */
[----:B0-----:R-:W-:Y:S01]  /*54e0*/  HFMA2 R21, -RZ, RZ, 0, 0 ;  /* 0x00000000ff157431 */ /* 0x001fe200000001ff */
[----:B------:R-:W-:-:S02]  /*54f0*/  MOV R20, RZ ;  /* 0x000000ff00147202 */ /* 0x000fc40000000f00 */
[----:B--2---:R-:W-:-:S05]  /*5500*/  @!P0 MOV R21, R11 ;  /* 0x0000000b00158202 */ /* 0x004fca0000000f00 */
[----:B------:R-:W-:Y:S01]  /*5510*/  STL [R1+0x430], R21 ;  /* 0x0004301501007387 */ /* 0x000fe20000100800 */
[----:B---3--:R-:W-:-:S05]  /*5520*/  @!P0 MOV R20, R13 ;  /* 0x0000000d00148202 */ /* 0x008fca0000000f00 */
[----:B------:R0:W-:Y:S02]  /*5530*/  STL [R1+0x330], R20 ;  /* 0x0003301401007387 */ /* 0x0001e40000100800 */
[----:B0-----:R-:W-:-:S06]  /*5540*/  CS2R R20, SRZ ;  /* 0x0000000000147805 */ /* 0x001fcc000001ff00 */
[----:B------:R0:W2:Y:S02]  /*5550*/  @!P2 LDG.E.64 R20, desc[UR10][R14.64] ;  /* 0x0000000a0e14a981 */ /* 0x0000a4000c1e1b00 */
[----:B0-----:R-:W-:-:S06]  /*5560*/  CS2R R14, SRZ ;  /* 0x00000000000e7805 */ /* 0x001fcc000001ff00 */
[----:B------:R-:W3:Y:S01]  /*5570*/  @!P2 LDG.E.64 R14, desc[UR10][R8.64] ;  /* 0x0000000a080ea981 */ /* 0x000ee2000c1e1b00 */
[----:B------:R-:W-:-:S03]  /*5580*/  LOP3.LUT P1, RZ, R0, 0x2, RZ, 0xc0, !PT ;  /* 0x0000000200ff7812 */ /* 0x000fc6000782c0ff */
[----:B------:R0:W-:Y:S01]  /*5590*/  STL.64 [R1+0x1b0], R16 ;  /* 0x0001b01001007387 */ /* 0x0001e20000100a00 */
[----:B------:R-:W-:-:S03]  /*55a0*/  HFMA2 R22, -RZ, RZ, 0, 0 ;  /* 0x00000000ff167431 */ /* 0x000fc600000001ff */
[----:B------:R-:W-:Y:S01]  /*55b0*/  STL.64 [R1+0x1b8], R2 ;  /* 0x0001b80201007387 */ /* 0x000fe20000100a00 */
[----:B------:R-:W-:-:S03]  /*55c0*/  MOV R23, R35 ;  /* 0x0000002300177202 */ /* 0x000fc60000000f00 */
[----:B------:R-:W-:Y:S01]  /*55d0*/  STL.64 [R1+0x1c0], R12 ;  /* 0x0001c00c01007387 */ /* 0x000fe20000100a00 */
[----:B0-----:R-:W-:-:S03]  /*55e0*/  CS2R R16, SRZ ;  /* 0x0000000000107805 */ /* 0x001fc6000001ff00 */
[----:B------:R-:W-:Y:S04]  /*55f0*/  STL.64 [R1+0xc0], R10 ;  /* 0x0000c00a01007387 */ /* 0x000fe80000100a00 */
[----:B------:R-:W4:Y:S01]  /*5600*/  LDL.LU.64 R8, [R1+0x4d8] ;  /* 0x0004d80001087983 */ /* 0x000f220000300a00 */
[----:B---3--:R-:W-:Y:S02]  /*5610*/  @!P2 MOV R17, R14 ;  /* 0x0000000e0011a202 */ /* 0x008fe40000000f00 */
[----:B------:R-:W-:-:S03]  /*5620*/  @!P2 MOV R16, R15 ;  /* 0x0000000f0010a202 */ /* 0x000fc60000000f00 */
[----:B------:R-:W-:Y:S04]  /*5630*/  STL [R1+0x318], R17 ;  /* 0x0003181101007387 */ /* 0x000fe80000100800 */
[----:B------:R0:W-:Y:S02]  /*5640*/  STL [R1+0x31c], R16 ;  /* 0x00031c1001007387 */ /* 0x0001e40000100800 */
[----:B0-----:R-:W-:-:S06]  /*5650*/  CS2R R16, SRZ ;  /* 0x0000000000107805 */ /* 0x001fcc000001ff00 */
[----:B------:R0:W3:Y:S02]  /*5660*/  @!P1 LDG.E.64 R16, desc[UR10][R18.64] ;  /* 0x0000000a12109981 */ /* 0x0000e4000c1e1b00 */
[----:B0-----:R-:W-:-:S06]  /*5670*/  CS2R R18, SRZ ;  /* 0x0000000000127805 */ /* 0x001fcc000001ff00 */
[----:B------:R0:W4:Y:S02]  /*5680*/  @!P1 LDG.E.64 R18, desc[UR10][R6.64] ;  /* 0x0000000a06129981 */ /* 0x000124000c1e1b00 */
[----:B0-----:R-:W-:Y:S01]  /*5690*/  HFMA2 R7, -RZ, RZ, 0, 0 ;  /* 0x00000000ff077431 */ /* 0x001fe200000001ff */
[----:B------:R-:W-:Y:S02]  /*56a0*/  @!P0 MOV R22, R10 ;  /* 0x0000000a00168202 */ /* 0x000fe40000000f00 */
[----:B------:R-:W-:Y:S01]  /*56b0*/  CS2R R2, SRZ ;  /* 0x0000000000027805 */ /* 0x000fe2000001ff00 */
[----:B------:R-:W4:Y:S04]  /*56c0*/  LDL.LU.64 R10, [R1+0x2e0] ;  /* 0x0002e000010a7983 */ /* 0x000f280000300a00 */
[----:B------:R0:W-:Y:S04]  /*56d0*/  STL [R1+0x414], R22 ;  /* 0x0004141601007387 */ /* 0x0001e80000100800 */
[----:B------:R-:W-:Y:S01]  /*56e0*/  STL.64 [R1+0x1c8], R14 ;  /* 0x0001c80e01007387 */ /* 0x000fe20000100a00 */
[----:B------:R-:W-:-:S03]  /*56f0*/  UIMAD.WIDE UR6, UR8, 0x8, UR6 ;  /* 0x00000008080678a5 */ /* 0x000fc6000f8e0206 */
[----:B--2---:R-:W-:Y:S01]  /*5700*/  STL.64 [R1+0xc8], R20 ;  /* 0x0000c81401007387 */ /* 0x004fe20000100a00 */
[----:B0-----:R-:W-:Y:S02]  /*5710*/  MOV R22, R34 ;  /* 0x0000002200167202 */ /* 0x001fe40000000f00 */
[----:B------:R-:W-:Y:S01]  /*5720*/  CS2R R34, SRZ ;  /* 0x0000000000227805 */ /* 0x000fe2000001ff00 */
[----:B------:R-:W5:Y:S01]  /*5730*/  LDL.LU R6, [R1+0x4d0] ;  /* 0x0004d00001067983 */ /* 0x000f620000300800 */
[----:B------:R-:W-:Y:S02]  /*5740*/  @!P0 MOV R35, R12 ;  /* 0x0000000c00238202 */ /* 0x000fe40000000f00 */
[----:B------:R-:W-:Y:S02]  /*5750*/  CS2R R12, SRZ ;  /* 0x00000000000c7805 */ /* 0x000fe4000001ff00 */
[----:B---3--:R-:W-:-:S05]  /*5760*/  @!P1 MOV R7, R16 ;  /* 0x0000001000079202 */ /* 0x008fca0000000f00 */
[----:B------:R0:W-:Y:S02]  /*5770*/  STL [R1+0x450], R7 ;  /* 0x0004500701007387 */ /* 0x0001e40000100800 */
[----:B0-----:R-:W-:Y:S01]  /*5780*/  HFMA2 R7, -RZ, RZ, 0, 0 ;  /* 0x00000000ff077431 */ /* 0x001fe200000001ff */
[----:B----4-:R-:W-:Y:S02]  /*5790*/  @!P1 MOV R3, R18 ;  /* 0x0000001200039202 */ /* 0x010fe40000000f00 */
[----:B------:R-:W-:Y:S02]  /*57a0*/  @!P1 MOV R2, R19 ;  /* 0x0000001300029202 */ /* 0x000fe40000000f00 */
[----:B------:R-:W-:Y:S02]  /*57b0*/  @!P1 MOV R7, R17 ;  /* 0x0000001100079202 */ /* 0x000fe40000000f00 */
[----:B------:R-:W-:-:S13]  /*57c0*/  LOP3.LUT P1, RZ, R0, 0x4000000, RZ, 0xc0, !PT ;  /* 0x0400000000ff7812 */ /* 0x000fda000782c0ff */
[----:B------:R-:W2:Y:S04]  /*57d0*/  @!P1 LDG.E.64 R12, desc[UR10][R28.64] ;  /* 0x0000000a1c0c9981 */ /* 0x000ea8000c1e1b00 */
[----:B------:R-:W3:Y:S01]  /*57e0*/  LDL.LU.64 R28, [R1+0x290] ;  /* 0x00029000011c7983 */ /* 0x000ee20000300a00 */
[----:B------:R-:W-:-:S05]  /*57f0*/  @!P2 MOV R34, R20 ;  /* 0x000000140022a202 */ /* 0x000fca0000000f00 */
[----:B------:R0:W-:Y:S01]  /*5800*/  STL [R1+0x438], R34 ;  /* 0x0004382201007387 */ /* 0x0001e20000100800 */
[----:B------:R-:W-:Y:S02]  /*5810*/  LOP3.LUT P0, RZ, R0, 0x1, RZ, 0xc0, !PT ;  /* 0x0000000100ff7812 */ /* 0x000fe4000780c0ff */
[----:B------:R-:W-:Y:S01]  /*5820*/  CS2R R14, SRZ ;  /* 0x00000000000e7805 */ /* 0x000fe2000001ff00 */
[----:B------:R-:W-:Y:S04]  /*5830*/  STL [R1+0x2f8], R3 ;  /* 0x0002f80301007387 */ /* 0x000fe80000100800 */
[----:B------:R1:W-:Y:S01]  /*5840*/  STL [R1+0x2fc], R2 ;  /* 0x0002fc0201007387 */ /* 0x0003e20000100800 */
[----:B0-----:R-:W-:-:S03]  /*5850*/  HFMA2 R34, -RZ, RZ, 0, 0 ;  /* 0x00000000ff227431 */ /* 0x001fc600000001ff */
[----:B------:R0:W-:Y:S01]  /*5860*/  STL.64 [R1+0xd0], R16 ;  /* 0x0000d01001007387 */ /* 0x0001e20000100a00 */
[----:B------:R-:W-:-:S03]  /*5870*/  @!P2 MOV R34, R21 ;  /* 0x000000150022a202 */ /* 0x000fc60000000f00 */
[----:B------:R-:W4:Y:S01]  /*5880*/  @!P1 LDG.E.64 R14, desc[UR10][R32.64] ;  /* 0x0000000a200e9981 */ /* 0x000f22000c1e1b00 */
[----:B------:R-:W-:Y:S02]  /*5890*/  LOP3.LUT P2, RZ, R0, 0x8000000, RZ, 0xc0, !PT ;  /* 0x0800000000ff7812 */ /* 0x000fe4000784c0ff */
[----:B-1----:R-:W-:Y:S01]  /*58a0*/  CS2R R2, SRZ ;  /* 0x0000000000027805 */ /* 0x002fe2000001ff00 */
[----:B--2---:R1:W-:Y:S01]  /*58b0*/  STL.64 [R1+0x4c8], R12 ;  /* 0x0004c80c01007387 */ /* 0x0043e20000100a00 */
[----:B0-----:R-:W-:-:S03]  /*58c0*/  CS2R R16, SRZ ;  /* 0x0000000000107805 */ /* 0x001fc6000001ff00 */
[----:B------:R-:W2:Y:S04]  /*58d0*/  LDL.LU.64 R32, [R1+0x280] ;  /* 0x0002800001207983 */ /* 0x000ea80000300a00 */
[----:B------:R0:W4:Y:S04]  /*58e0*/  @!P0 LDG.E.64 R2, desc[UR10][R10.64] ;  /* 0x0000000a0a028981 */ /* 0x000128000c1e1b00 */
[----:B-1----:R-:W2:Y:S04]  /*58f0*/  LDL.LU.64 R12, [R1+0x238] ;  /* 0x00023800010c7983 */ /* 0x002ea80000300a00 */
[----:B------:R-:W4:Y:S01]  /*5900*/  @!P2 LDG.E.64 R16, desc[UR10][R36.64] ;  /* 0x0000000a2410a981 */ /* 0x000f22000c1e1b00 */
[----:B0-----:R-:W-:-:S06]  /*5910*/  CS2R R10, SRZ ;  /* 0x00000000000a7805 */ /* 0x001fcc000001ff00 */
[----:B------:R0:W4:Y:S04]  /*5920*/  @!P0 LDG.E.64 R10, desc[UR10][R22.64] ;  /* 0x0000000a160a8981 */ /* 0x000128000c1e1b00 */
[----:B------:R-:W4:Y:S01]  /*5930*/  LDL.LU.64 R36, [R1+0x228] ;  /* 0x0002280001247983 */ /* 0x000f220000300a00 */
[----:B0-----:R-:W-:-:S06]  /*5940*/  CS2R R22, SRZ ;  /* 0x0000000000167805 */ /* 0x001fcc000001ff00 */
[----:B------:R0:W4:Y:S01]  /*5950*/  @!P3 LDG.E.64 R22, desc[UR10][R26.64] ;  /* 0x0000000a1a16b981 */ /* 0x000122000c1e1b00 */
[----:B------:R-:W-:-:S06]  /*5960*/  CS2R R20, SRZ ;  /* 0x0000000000147805 */ /* 0x000fcc000001ff00 */
[----:B------:R1:W4:Y:S01]  /*5970*/  @!P3 LDG.E.64 R20, desc[UR10][R30.64] ;  /* 0x0000000a1e14b981 */ /* 0x000322000c1e1b00 */
[----:B0-----:R-:W-:-:S06]  /*5980*/  CS2R R26, SRZ ;  /* 0x00000000001a7805 */ /* 0x001fcc000001ff00 */
[----:B---3--:R0:W3:Y:S01]  /*5990*/  @!P4 LDG.E.64 R26, desc[UR10][R28.64] ;  /* 0x0000000a1c1ac981 */ /* 0x0080e2000c1e1b00 */
[----:B-1----:R-:W-:Y:S01]  /*59a0*/  MOV R30, UR6 ;  /* 0x00000006001e7c02 */ /* 0x002fe20008000f00 */
[----:B------:R-:W1:Y:S01]  /*59b0*/  LDCU.U8 UR6, c[0x0][0x414] ;  /* 0x00008280ff0677ac */ /* 0x000e620008000000 */
[----:B------:R-:W-:Y:S01]  /*59c0*/  MOV R31, UR7 ;  /* 0x00000007001f7c02 */ /* 0x000fe20008000f00 */
[----:B0-----:R-:W-:Y:S01]  /*59d0*/  HFMA2 R28, -RZ, RZ, 0, 0 ;  /* 0x00000000ff1c7431 */ /* 0x001fe200000001ff */
[----:B------:R-:W-:Y:S01]  /*59e0*/  MOV R29, RZ ;  /* 0x000000ff001d7202 */ /* 0x000fe20000000f00 */
[----:B------:R0:W-:Y:S02]  /*59f0*/  STL.64 [R1+0x1d0], R18 ;  /* 0x0001d01201007387 */ /* 0x0001e40000100a00 */
[----:B0-----:R-:W-:-:S06]  /*5a00*/  CS2R R18, SRZ ;  /* 0x0000000000127805 */ /* 0x001fcc000001ff00 */
[----:B------:R0:W3:Y:S04]  /*5a10*/  @!P2 LDG.E.64 R18, desc[UR10][R24.64] ;  /* 0x0000000a1812a981 */ /* 0x0000e8000c1e1b00 */
[----:B--2---:R-:W2:Y:S04]  /*5a20*/  @!P5 LDG.E.64 R28, desc[UR10][R12.64] ;  /* 0x0000000a0c1cd981 */ /* 0x004ea8000c1e1b00 */
[----:B------:R-:W3:Y:S01]  /*5a30*/  LDG.E.64 R12, desc[UR10][R30.64] ;  /* 0x0000000a1e0c7981 */ /* 0x000ee2000c1e1b00 */
[----:B0-----:R-:W-:-:S06]  /*5a40*/  CS2R R24, SRZ ;  /* 0x0000000000187805 */ /* 0x001fcc000001ff00 */
[----:B------:R0:W2:Y:S02]  /*5a50*/  @!P4 LDG.E.64 R24, desc[UR10][R4.64] ;  /* 0x0000000a0418c981 */ /* 0x0000a4000c1e1b00 */
[----:B0-----:R-:W0:Y:S01]  /*5a60*/  S2R R5, SR_TID.X ;  /* 0x0000000000057919 */ /* 0x001e220000002100 */
[----:B------:R-:W-:-:S06]  /*5a70*/  CS2R R30, SRZ ;  /* 0x00000000001e7805 */ /* 0x000fcc000001ff00 */
[----:B------:R1:W2:Y:S02]  /*5a80*/  @!P5 LDG.E.64 R30, desc[UR10][R32.64] ;  /* 0x0000000a201ed981 */ /* 0x0002a4000c1e1b00 */
[----:B-1----:R-:W-:-:S06]  /*5a90*/  CS2R R32, SRZ ;  /* 0x0000000000207805 */ /* 0x002fcc000001ff00 */
[----:B----4-:R1:W4:Y:S02]  /*5aa0*/  @!P6 LDG.E.64 R32, desc[UR10][R36.64] ;  /* 0x0000000a2420e981 */ /* 0x010324000c1e1b00 */
[----:B-1----:R-:W-:Y:S02]  /*5ab0*/  CS2R R36, SRZ ;  /* 0x0000000000247805 */ /* 0x002fe4000001ff00 */
[----:B0-----:R-:W-:Y:S01]  /*5ac0*/  LOP3.LUT R0, R5, 0xffff, RZ, 0xc0, !PT ;  /* 0x0000ffff05007812 */ /* 0x001fe200078ec0ff */
[----:B------:R0:W-:Y:S04]  /*5ad0*/  STL [R1+0x444], R34 ;  /* 0x0004442201007387 */ /* 0x0001e80000100800 */
[----:B------:R1:W4:Y:S01]  /*5ae0*/  @!P6 LDG.E.64 R36, desc[UR10][R8.64] ;  /* 0x0000000a0824e981 */ /* 0x000322000c1e1b00 */
[----:B------:R-:W-:-:S02]  /*5af0*/  IMAD R0, R0, 0x556, RZ ;  /* 0x0000055600007824 */ /* 0x000fc400078e02ff */
[----:B0-----:R-:W-:Y:S01]  /*5b00*/  HFMA2 R34, -RZ, RZ, 0, 0 ;  /* 0x00000000ff227431 */ /* 0x001fe200000001ff */
[----:B-1----:R-:W-:Y:S02]  /*5b10*/  CS2R R8, SRZ ;  /* 0x0000000000087805 */ /* 0x002fe4000001ff00 */
[----:B------:R-:W-:Y:S02]  /*5b20*/  @!P0 MOV R8, R2 ;  /* 0x0000000200088202 */ /* 0x000fe40000000f00 */
[----:B------:R-:W-:-:S03]  /*5b30*/  SHF.R.U32.HI R0, RZ, 0x10, R0 ;  /* 0x00000010ff007819 */ /* 0x000fc60000011600 */
[----:B------:R0:W-:Y:S01]  /*5b40*/  STL [R1+0x2ac], R8 ;  /* 0x0002ac0801007387 */ /* 0x0001e20000100800 */
[----:B------:R-:W-:Y:S02]  /*5b50*/  @!P0 MOV R9, R3 ;  /* 0x0000000300098202 */ /* 0x000fe40000000f00 */
[----:B------:R-:W-:Y:S02]  /*5b60*/  @!P0 MOV R34, R10 ;  /* 0x0000000a00228202 */ /* 0x000fe40000000f00 */
[----:B------:R-:W-:Y:S02]  /*5b70*/  PRMT R0, R0, 0x9910, RZ ;  /* 0x0000991000007816 */ /* 0x000fe400000000ff */
[----:B0-----:R-:W-:Y:S02]  /*5b80*/  MOV R8, RZ ;  /* 0x000000ff00087202 */ /* 0x001fe40000000f00 */
[----:B------:R-:W-:Y:S02]  /*5b90*/  @!P0 MOV R8, R11 ;  /* 0x0000000b00088202 */ /* 0x000fe40000000f00 */
[----:B------:R-:W-:Y:S01]  /*5ba0*/  ISETP.NE.AND P0, PT, RZ, UR6, PT ;  /* 0x00000006ff007c0c */ /* 0x000fe2000bf05270 */
[----:B------:R-:W-:Y:S01]  /*5bb0*/  IMAD R0, R0, 0x30, RZ ;  /* 0x0000003000007824 */ /* 0x000fe200078e02ff */
[----:B------:R-:W-:Y:S04]  /*5bc0*/  STL [R1+0x44c], R9 ;  /* 0x00044c0901007387 */ /* 0x000fe80000100800 */
[----:B------:R-:W-:Y:S01]  /*5bd0*/  IADD3 R0, PT, PT, RZ, -R0, RZ ;  /* 0x80000000ff007210 */ /* 0x000fe20007ffe0ff */
[----:B------:R0:W-:Y:S04]  /*5be0*/  STL [R1+0x284], R8 ;  /* 0x0002840801007387 */ /* 0x0001e80000100800 */
[----:B------:R3:W-:Y:S01]  /*5bf0*/  STL [R1+0x460], R7 ;  /* 0x0004600701007387 */ /* 0x0007e20000100800 */
[----:B------:R-:W-:Y:S01]  /*5c00*/  PRMT R0, R0, 0x7710, RZ ;  /* 0x0000771000007816 */ /* 0x000fe200000000ff */
[----:B0-----:R-:W0:Y:S03]  /*5c10*/  @P0 LDC.64 R8, c[0x0][0x3b0] ;  /* 0x0000ec00ff080b82 */ /* 0x001e260000000a00 */
[----:B------:R-:W-:-:S04]  /*5c20*/  IADD3 R0, PT, PT, R0, R5, RZ ;  /* 0x0000000500007210 */ /* 0x000fc80007ffe0ff */
[----:B------:R-:W-:Y:S02]  /*5c30*/  SHF.L.U32 R0, R0, 0x1, RZ ;  /* 0x0000000100007819 */ /* 0x000fe400000006ff */
[----:B---3--:R-:W-:Y:S02]  /*5c40*/  MOV R7, R12 ;  /* 0x0000000c00077202 */ /* 0x008fe40000000f00 */
[----:B------:R-:W-:Y:S02]  /*5c50*/  MOV R4, R13 ;  /* 0x0000000d00047202 */ /* 0x000fe40000000f00 */
[----:B------:R-:W1:Y:S01]  /*5c60*/  LDC.64 R12, c[0x0][0x3a8] ;  /* 0x0000ea00ff0c7b82 */ /* 0x000e620000000a00 */
[----:B------:R-:W-:Y:S02]  /*5c70*/  MOV R5, R7 ;  /* 0x0000000700057202 */ /* 0x000fe40000000f00 */
[----:B------:R-:W-:Y:S02]  /*5c80*/  LOP3.LUT R7, R0, 0xffff, RZ, 0xc0, !PT ;  /* 0x0000ffff00077812 */ /* 0x000fe400078ec0ff */
[----:B------:R-:W-:-:S05]  /*5c90*/  MOV R0, UR13 ;  /* 0x0000000d00007c02 */ /* 0x000fca0008000f00 */
[----:B------:R-:W-:-:S04]  /*5ca0*/  IMAD R0, R0, 0x60, R7 ;  /* 0x0000006000007824 */ /* 0x000fc800078e0207 */
[C---:B0-----:R-:W-:Y:S01]  /*5cb0*/  @P0 IMAD.WIDE R8, R0.reuse, 0x2, R8 ;  /* 0x0000000200080825 */ /* 0x041fe200078e0208 */
[----:B------:R0:W-:Y:S03]  /*5cc0*/  STL [R1+0x4b0], R7 ;  /* 0x0004b00701007387 */ /* 0x0001e60000100800 */
[----:B-1----:R-:W-:Y:S01]  /*5cd0*/  IMAD.WIDE R12, R0, 0x2, R12 ;  /* 0x00000002000c7825 */ /* 0x002fe200078e020c */
[----:B0-----:R-:W3:Y:S01]  /*5ce0*/  @P0 LDG.E.U16 R7, desc[UR10][R8.64] ;  /* 0x0000000a08070981 */ /* 0x001ee2000c1e1500 */
[----:B------:R-:W-:-:S03]  /*5cf0*/  MOV R0, R5 ;  /* 0x0000000500007202 */ /* 0x000fc60000000f00 */
[----:B------:R-:W3:Y:S04]  /*5d00*/  LDG.E.U16 R5, desc[UR10][R12.64+0x2] ;  /* 0x0000020a0c057981 */ /* 0x000ee8000c1e1500 */
[----:B------:R-:W3:Y:S04]  /*5d10*/  @P0 LDG.E.U16 R9, desc[UR10][R8.64+0x2] ;  /* 0x0000020a08090981 */ /* 0x000ee8000c1e1500 */
[----:B------:R0:W3:Y:S04]  /*5d20*/  LDG.E.U16 R8, desc[UR10][R12.64] ;  /* 0x0000000a0c087981 */ /* 0x0000e8000c1e1500 */
[----:B------:R-:W3:Y:S04]  /*5d30*/  LDL.LU.64 R12, [R1+0x4c8] ;  /* 0x0004c800010c7983 */ /* 0x000ee80000300a00 */
[----:B------:R1:W-:Y:S02]  /*5d40*/  STL.64 [R1+0x1d8], R10 ;  /* 0x0001d80a01007387 */ /* 0x0003e40000100a00 */
[----:B-1----:R-:W-:Y:S01]  /*5d50*/  MOV R10, R4 ;  /* 0x00000004000a7202 */ /* 0x002fe20000000f00 */
[----:B------:R-:W-:Y:S01]  /*5d60*/  HFMA2 R4, -RZ, RZ, 0, 0 ;  /* 0x00000000ff047431 */ /* 0x000fe200000001ff */
[----:B------:R-:W-:Y:S01]  /*5d70*/  R2UR UR28, R0 ;  /* 0x00000000001c72ca */ /* 0x000fe200000e0000 */
[----:B------:R-:W-:Y:S01]  /*5d80*/  HFMA2 R0, -RZ, RZ, 0, 0 ;  /* 0x00000000ff007431 */ /* 0x000fe200000001ff */
[----:B------:R-:W-:-:S05]  /*5d90*/  @!P3 MOV R0, R22 ;  /* 0x000000160000b202 */ /* 0x000fca0000000f00 */
[----:B------:R1:W-:Y:S06]  /*5da0*/  STL [R1+0x2c8], R0 ;  /* 0x0002c80001007387 */ /* 0x0003ec0000100800 */
[----:B-1----:R-:W-:Y:S01]  /*5db0*/  MOV R0, UR28 ;  /* 0x0000001c00007c02 */ /* 0x002fe20008000f00 */
[----:B------:R1:W-:Y:S04]  /*5dc0*/  STL.64 [R1+0x1f0], R22 ;  /* 0x0001f01601007387 */ /* 0x0003e80000100a00 */
[----:B------:R-:W-:Y:S01]  /*5dd0*/  STL.64 [R1+0xf0], R20 ;  /* 0x0000f01401007387 */ /* 0x000fe20000100a00 */
[----:B-1----:R-:W-:-:S03]  /*5de0*/  HFMA2 R22, -RZ, RZ, 0, 0 ;  /* 0x00000000ff167431 */ /* 0x002fc600000001ff */
[----:B--2---:R-:W-:Y:S01]  /*5df0*/  STL.64 [R1+0x200], R30 ;  /* 0x0002001e01007387 */ /* 0x004fe20000100a00 */
[----:B------:R-:W-:Y:S01]  /*5e00*/  @!P3 MOV R22, R23 ;  /* 0x000000170016b202 */ /* 0x000fe20000000f00 */
[----:B------:R-:W-:Y:S02]  /*5e10*/  HFMA2 R23, -RZ, RZ, 0, 0 ;  /* 0x00000000ff177431 */ /* 0x000fe400000001ff */
[----:B----4-:R-:W-:Y:S01]  /*5e20*/  STL.64 [R1+0x108], R32 ;  /* 0x0001082001007387 */ /* 0x010fe20000100a00 */
[----:B------:R-:W-:-:S03]  /*5e30*/  @!P4 MOV R23, R25 ;  /* 0x000000190017c202 */ /* 0x000fc60000000f00 */
[----:B------:R-:W-:Y:S04]  /*5e40*/  STL.64 [R1+0xd8], R2 ;  /* 0x0000d80201007387 */ /* 0x000fe80000100a00 */
[----:B------:R-:W-:Y:S04]  /*5e50*/  STL.64 [R1+0xf8], R24 ;  /* 0x0000f81801007387 */ /* 0x000fe80000100a00 */
[----:B------:R-:W-:Y:S04]  /*5e60*/  STL [R1+0x488], R23 ;  /* 0x0004881701007387 */ /* 0x000fe80000100800 */
[----:B------:R-:W-:Y:S04]  /*5e70*/  STL.64 [R1+0x1f8], R26 ;  /* 0x0001f81a01007387 */ /* 0x000fe80000100a00 */
[----:B------:R-:W-:Y:S04]  /*5e80*/  STL.64 [R1+0x100], R28 ;  /* 0x0001001c01007387 */ /* 0x000fe80000100a00 */
[----:B------:R-:W-:Y:S01]  /*5e90*/  STL.64 [R1+0x208], R36 ;  /* 0x0002082401007387 */ /* 0x000fe20000100a00 */
[----:B---3--:R-:W-:-:S03]  /*5ea0*/  @!P1 MOV R4, R12 ;  /* 0x0000000c00049202 */ /* 0x008fc60000000f00 */
[----:B------:R0:W-:Y:S02]  /*5eb0*/  STL.64 [R1+0xe0], R12 ;  /* 0x0000e00c01007387 */ /* 0x0001e40000100a00 */
[----:B0-----:R-:W-:Y:S01]  /*5ec0*/  HFMA2 R12, -RZ, RZ, 0, 0 ;  /* 0x00000000ff0c7431 */ /* 0x001fe200000001ff */
[----:B------:R-:W-:Y:S01]  /*5ed0*/  @!P1 MOV R12, R13 ;  /* 0x0000000d000c9202 */ /* 0x000fe20000000f00 */
[----:B------:R-:W-:Y:S01]  /*5ee0*/  HFMA2 R13, -RZ, RZ, 0, 0 ;  /* 0x00000000ff0d7431 */ /* 0x000fe200000001ff */
[----:B------:R-:W-:-:S05]  /*5ef0*/  @!P1 MOV R13, R15 ;  /* 0x0000000f000d9202 */ /* 0x000fca0000000f00 */
[----:B------:R0:W-:Y:S02]  /*5f00*/  STL [R1+0x280], R13 ;  /* 0x0002800d01007387 */ /* 0x0001e40000100800 */
[----:B0-----:R-:W-:Y:S01]  /*5f10*/  HFMA2 R13, -RZ, RZ, 0, 0 ;  /* 0x00000000ff0d7431 */ /* 0x001fe200000001ff */
[----:B------:R-:W-:Y:S01]  /*5f20*/  @!P2 MOV R13, R16 ;  /* 0x00000010000da202 */ /* 0x000fe20000000f00 */
[----:B------:R0:W-:Y:S04]  /*5f30*/  STL [R1+0x458], R12 ;  /* 0x0004580c01007387 */ /* 0x0001e80000100800 */
[----:B------:R1:W-:Y:S01]  /*5f40*/  STL [R1+0x464], R13 ;  /* 0x0004640d01007387 */ /* 0x0003e20000100800 */
[----:B0-----:R-:W-:Y:S01]  /*5f50*/  MOV R12, R10 ;  /* 0x0000000a000c7202 */ /* 0x001fe20000000f00 */
[----:B-1----:R-:W-:-:S04]  /*5f60*/  HFMA2 R13, -RZ, RZ, 0, 0 ;  /* 0x00000000ff0d7431 */ /* 0x002fc800000001ff */
[----:B------:R-:W-:Y:S01]  /*5f70*/  FFMA.FTZ R0, -R0, UR28, R12 ;  /* 0x0000001c00007c23 */ /* 0x000fe2000801010c */
[----:B------:R-:W-:Y:S01]  /*5f80*/  HFMA2 R12, -RZ, RZ, 0, 0 ;  /* 0x00000000ff0c7431 */ /* 0x000fe200000001ff */
[----:B------:R-:W-:-:S05]  /*5f90*/  @!P2 MOV R13, R17 ;  /* 0x00000011000da202 */ /* 0x000fca0000000f00 */
[----:B------:R0:W-:Y:S01]  /*5fa0*/  STL [R1+0x470], R13 ;  /* 0x0004700d01007387 */ /* 0x0001e20000100800 */
[----:B------:R-:W-:Y:S01]  /*5fb0*/  @!P5 MOV R12, R28 ;  /* 0x0000001c000cd202 */ /* 0x000fe20000000f00 */
[----:B0-----:R-:W-:-:S04]  /*5fc0*/  HFMA2 R13, -RZ, RZ, 0, 0 ;  /* 0x00000000ff0d7431 */ /* 0x001fc800000001ff */
        /* <DEDUP_REMOVED lines=16> */
[----:B------:R-:W-:Y:S01]  /*60d0*/  HFMA2 R30, -RZ, RZ, 0, 0 ;  /* 0x00000000ff1e7431 */ /* 0x000fe200000001ff */
[----:B------:R-:W-:Y:S01]  /*60e0*/  @!P6 MOV R12, R32 ;  /* 0x00000020000ce202 */ /* 0x000fe20000000f00 */
[----:B0-----:R-:W-:-:S04]  /*60f0*/  HFMA2 R13, -RZ, RZ, 0, 0 ;  /* 0x00000000ff0d7431 */ /* 0x001fc800000001ff */
[----:B------:R0:W-:Y:S01]  /*6100*/  STL [R1+0x498], R12 ;  /* 0x0004980c01007387 */ /* 0x0001e20000100800 */
[----:B------:R-:W-:Y:S01]  /*6110*/  @!P3 MOV R13, R21 ;  /* 0x00000015000db202 */ /* 0x000fe20000000f00 */
[----:B------:R-:W-:Y:S02]  /*6120*/  HFMA2 R21, -RZ, RZ, 0, 0 ;  /* 0x00000000ff157431 */ /* 0x000fe400000001ff */
[----:B0-----:R-:W-:Y:S01]  /*6130*/  HFMA2 R12, -RZ, RZ, 0, 0 ;  /* 0x00000000ff0c7431 */ /* 0x001fe200000001ff */
[----:B------:R-:W-:Y:S01]  /*6140*/  @!P5 MOV R30, R31 ;  /* 0x0000001f001ed202 */ /* 0x000fe20000000f00 */
[----:B------:R-:W-:Y:S01]  /*6150*/  HFMA2 R31, -RZ, RZ, 0, 0 ;  /* 0x00000000ff1f7431 */ /* 0x000fe200000001ff */
[----:B------:R-:W-:Y:S01]  /*6160*/  @!P4 MOV R21, R24 ;  /* 0x000000180015c202 */ /* 0x000fe20000000f00 */
[----:B------:R-:W-:Y:S01]  /*6170*/  HFMA2 R32, -RZ, RZ, 0, 0 ;  /* 0x00000000ff207431 */ /* 0x000fe200000001ff */
[----:B------:R-:W-:Y:S01]  /*6180*/  @!P6 MOV R12, R33 ;  /* 0x00000021000ce202 */ /* 0x000fe20000000f00 */
[----:B------:R0:W-:Y:S01]  /*6190*/  STL [R1+0x2b8], R4 ;  /* 0x0002b80401007387 */ /* 0x0001e20000100800 */
[----:B------:R-:W-:-:S02]  /*61a0*/  MOV R2, R7 ;  /* 0x0000000700027202 */ /* 0x000fc40000000f00 */
[----:B------:R-:W-:Y:S02]  /*61b0*/  CS2R R24, SRZ ;  /* 0x0000000000187805 */ /* 0x000fe4000001ff00 */
[----:B------:R-:W-:Y:S01]  /*61c0*/  MOV R3, R8 ;  /* 0x0000000800037202 */ /* 0x000fe20000000f00 */
[----:B------:R1:W5:Y:S01]  /*61d0*/  LDL.LU R7, [R1+0x4c4] ;  /* 0x0004c40001077983 */ /* 0x0003620000300800 */
[----:B------:R-:W-:-:S03]  /*61e0*/  MOV R11, R9 ;  /* 0x00000009000b7202 */ /* 0x000fc60000000f00 */
[----:B------:R1:W5:Y:S01]  /*61f0*/  LDL.LU R8, [R1+0x4c0] ;  /* 0x0004c00001087983 */ /* 0x0003620000300800 */
[----:B------:R-:W-:-:S03]  /*6200*/  @!P4 MOV R24, R26 ;  /* 0x0000001a0018c202 */ /* 0x000fc60000000f00 */
[----:B------:R1:W5:Y:S01]  /*6210*/  LDL.LU R9, [R1+0x4bc] ;  /* 0x0004bc0001097983 */ /* 0x0003620000300800 */
[----:B------:R-:W-:-:S03]  /*6220*/  @!P4 MOV R25, R27 ;  /* 0x0000001b0019c202 */ /* 0x000fc60000000f00 */
[----:B0-----:R1:W5:Y:S01]  /*6230*/  LDL.LU R4, [R1+0x4b8] ;  /* 0x0004b80001047983 */ /* 0x0013620000300800 */
[----:B------:R-:W-:-:S03]  /*6240*/  @!P6 MOV R31, R36 ;  /* 0x00000024001fe202 */ /* 0x000fc60000000f00 */
[----:B------:R1:W-:Y:S01]  /*6250*/  STL [R1+0x480], R13 ;  /* 0x0004800d01007387 */ /* 0x0003e20000100800 */
[----:B------:R-:W-:-:S03]  /*6260*/  @!P6 MOV R32, R37 ;  /* 0x000000250020e202 */ /* 0x000fc60000000f00 */
[----:B------:R1:W-:Y:S04]  /*6270*/  STL [R1+0x484], R21 ;  /* 0x0004841501007387 */ /* 0x0003e80000100800 */
[----:B------:R1:W5:Y:S04]  /*6280*/  LDL R33, [R1+0x268] ;  /* 0x0002680001217983 */ /* 0x0003680000100800 */
[----:B------:R1:W-:Y:S04]  /*6290*/  STL [R1+0x49c], R12 ;  /* 0x00049c0c01007387 */ /* 0x0003e80000100800 */
[----:B------:R1:W5:Y:S04]  /*62a0*/  LDL R37, [R1+0x370] ;  /* 0x0003700001257983 */ /* 0x0003680000100800 */
[----:B------:R1:W5:Y:S04]  /*62b0*/  LDL R36, [R1+0x38c] ;  /* 0x00038c0001247983 */ /* 0x0003680000100800 */
[----:B------:R1:W5:Y:S04]  /*62c0*/  LDL R29, [R1+0x2b8] ;  /* 0x0002b800011d7983 */ /* 0x0003680000100800 */
[----:B------:R1:W5:Y:S04]  /*62d0*/  LDL R28, [R1+0x28c] ;  /* 0x00028c00011c7983 */ /* 0x0003680000100800 */
[----:B------:R1:W5:Y:S04]  /*62e0*/  LDL R27, [R1+0x2c8] ;  /* 0x0002c800011b7983 */ /* 0x0003680000100800 */
[----:B------:R1:W5:Y:S01]  /*62f0*/  LDL R26, [R1+0x480] ;  /* 0x00048000011a7983 */ /* 0x0003620000100800 */
[----:B------:R-:W-:Y:S01]  /*6300*/  HFMA2 R10, -RZ, RZ, 0, 0 ;  /* 0x00000000ff0a7431 */ /* 0x000fe200000001ff */
[----:B------:R-:W-:-:S02]  /*6310*/  @!P1 MOV R10, R14 ;  /* 0x0000000e000a9202 */ /* 0x000fc40000000f00 */
        /* <DEDUP_REMOVED lines=8> */
[----:B------:R1:W-:Y:S01]  /*63a0*/  STL.64 [R1+0x1e8], R18 ;  /* 0x0001e81201007387 */ /* 0x0003e20000100a00 */
[----:B------:R-:W-:Y:S01]  /*63b0*/  UISETP.NE.AND UP1, UPT, UR6, URZ, UPT ;  /* 0x000000ff0600728c */ /* 0x000fe2000bf25270 */
[----:B------:R-:W-:Y:S02]  /*63c0*/  SHF.L.U32 R3, R3, 0x10, RZ ;  /* 0x0000001003037819 */ /* 0x000fe400000006ff */
[----:B0-----:R-:W-:Y:S01]  /*63d0*/  @P1 R2UR UR5, R0 ;  /* 0x00000000000512ca */ /* 0x001fe200000e0000 */
[----:B------:R-:W-:Y:S01]  /*63e0*/  HFMA2 R0, -RZ, RZ, 0, 0 ;  /* 0x00000000ff007431 */ /* 0x000fe200000001ff */
[----:B------:R-:W-:Y:S01]  /*63f0*/  SHF.L.U32 R5, R5, 0x10, RZ ;  /* 0x0000001005057819 */ /* 0x000fe200000006ff */
[----:B------:R-:W-:Y:S01]  /*6400*/  UMOV UR16, 0x3f800000 ;  /* 0x3f80000000107882 */ /* 0x000fe20000000000 */
[----:B------:R-:W-:-:S02]  /*6410*/  @P0 SHF.L.U32 R0, R2, 0x10, RZ ;  /* 0x0000001002000819 */ /* 0x000fc400000006ff */
[----:B------:R-:W-:Y:S02]  /*6420*/  MOV R2, RZ ;  /* 0x000000ff00027202 */ /* 0x000fe40000000f00 */
[----:B------:R-:W-:-:S05]  /*6430*/  @P0 SHF.L.U32 R2, R11, 0x10, RZ ;  /* 0x000000100b020819 */ /* 0x000fca00000006ff */
        /* <DEDUP_REMOVED lines=8> */
[----:B------:R-:W4:Y:S01]  /*64c0*/  LDL.LU R19, [R1+0x27c] ;  /* 0x00027c0001137983 */ /* 0x000f220000300800 */
[----:B-----5:R-:W-:-:S03]  /*64d0*/  FMUL.FTZ R15, R5, R33 ;  /* 0x00000021050f7220 */ /* 0x020fc60000410000 */
[----:B------:R0:W-:Y:S04]  /*64e0*/  STL [R1+0x4d4], R32 ;  /* 0x0004d42001007387 */ /* 0x0001e80000100800 */
[----:B0-----:R-:W4:Y:S04]  /*64f0*/  LDL.LU R32, [R1+0x2a0] ;  /* 0x0002a00001207983 */ /* 0x001f280000300800 */
[----:B------:R0:W-:Y:S04]  /*6500*/  STL [R1+0x4bc], R2 ;  /* 0x0004bc0201007387 */ /* 0x0001e80000100800 */
[----:B------:R1:W-:Y:S04]  /*6510*/  STL [R1+0x4cc], R8 ;  /* 0x0004cc0801007387 */ /* 0x0003e80000100800 */
[----:B0-----:R-:W4:Y:S04]  /*6520*/  LDL.LU R2, [R1+0x278] ;  /* 0x0002780001027983 */ /* 0x001f280000300800 */
[----:B-1----:R-:W4:Y:S01]  /*6530*/  LDL.LU R8, [R1+0x264] ;  /* 0x0002640001087983 */ /* 0x002f220000300800 */
[----:B--2---:R-:W-:Y:S01]  /*6540*/  FADD.FTZ R12, R12, -UR28 ;  /* 0x8000001c0c0c7e21 */ /* 0x004fe20008010000 */
[----:B---3--:R-:W-:-:S03]  /*6550*/  FMUL.FTZ R13, R3, R16 ;  /* 0x00000010030d7220 */ /* 0x008fc60000410000 */
[----:B------:R-:W-:Y:S01]  /*6560*/  FMUL.FTZ R12, R12, UR16 ;  /* 0x000000100c0c7c20 */ /* 0x000fe20008410000 */
[----:B----4-:R-:W-:Y:S01]  /*6570*/  FADD.FTZ R11, R11, -UR28 ;  /* 0x8000001c0b0b7e21 */ /* 0x010fe20008010000 */
[----:B------:R-:W-:Y:S02]  /*6580*/  FADD.FTZ R14, RZ, R13 ;  /* 0x0000000dff0e7221 */ /* 0x000fe40000010000 */
[----:B------:R-:W-:Y:S01]  /*6590*/  FFMA.FTZ R13, R12, R13, RZ ;  /* 0x0000000d0c0d7223 */ /* 0x000fe200000100ff */
[----:B------:R-:W-:Y:S01]  /*65a0*/  FMUL.FTZ R11, R11, UR16 ;  /* 0x000000100b0b7c20 */ /* 0x000fe20008410000 */
[----:B------:R-:W-:-:S03]  /*65b0*/  FADD.FTZ R14, R15, R14 ;  /* 0x0000000e0f0e7221 */ /* 0x000fc60000010000 */
[----:B------:R-:W-:Y:S01]  /*65c0*/  FFMA.FTZ R13, R11, R15, R13 ;  /* 0x0000000f0b0d7223 */ /* 0x000fe2000001000d */
[----:B------:R-:W-:Y:S02]  /*65d0*/  FADD.FTZ R15, R20, -UR28 ;  /* 0x8000001c140f7e21 */ /* 0x000fe40008010000 */
[----:B------:R-:W2:Y:S01]  /*65e0*/  LDL.LU R20, [R1+0x394] ;  /* 0x0003940001147983 */ /* 0x000ea20000300800 */
[----:B------:R-:W-:Y:S01]  /*65f0*/  FFMA.FTZ R12, R12, R16, RZ ;  /* 0x000000100c0c7223 */ /* 0x000fe200000100ff */
[----:B------:R-:W-:Y:S01]  /*6600*/  FADD.FTZ R16, RZ, R16 ;  /* 0x00000010ff107221 */ /* 0x000fe20000010000 */
[----:B------:R-:W-:-:S03]  /*6610*/  FMUL.FTZ R15, R15, UR16 ;  /* 0x000000100f0f7c20 */ /* 0x000fc60008410000 */
[----:B------:R-:W-:Y:S01]  /*6620*/  FADD.FTZ R16, R16, R17 ;  /* 0x0000001110107221 */ /* 0x000fe20000010000 */
[-C--:B------:R-:W-:Y:S01]  /*6630*/  FFMA.FTZ R12, R15, R17.reuse, R12 ;  /* 0x000000110f0c7223 */ /* 0x080fe2000001000c */
[----:B------:R-:W-:-:S04]  /*6640*/  FMUL.FTZ R17, R3, R17 ;  /* 0x0000001103117220 */ /* 0x000fc80000410000 */
[----:B------:R-:W-:Y:S01]  /*6650*/  FFMA.FTZ R13, R15, R17, R13 ;  /* 0x000000110f0d7223 */ /* 0x000fe2000001000d */
[----:B------:R-:W-:Y:S01]  /*6660*/  FADD.FTZ R15, R18, -UR28 ;  /* 0x8000001c120f7e21 */ /* 0x000fe20008010000 */
[----:B------:R-:W-:Y:S01]  /*6670*/  FFMA.FTZ R11, R11, R33, RZ ;  /* 0x000000210b0b7223 */ /* 0x000fe200000100ff */
[----:B------:R-:W-:Y:S02]  /*6680*/  FADD.FTZ R18, RZ, R33 ;  /* 0x00000021ff127221 */ /* 0x000fe40000010000 */
[----:B------:R-:W-:Y:S01]  /*6690*/  FMUL.FTZ R15, R15, UR16 ;  /* 0x000000100f0f7c20 */ /* 0x000fe20008410000 */
[----:B------:R-:W-:Y:S01]  /*66a0*/  FADD.FTZ R14, R14, R17 ;  /* 0x000000110e0e7221 */ /* 0x000fe20000010000 */
[----:B------:R-:W-:Y:S01]  /*66b0*/  FADD.FTZ R18, R18, R19 ;  /* 0x0000001312127221 */ /* 0x000fe20000010000 */
[----:B------:R0:W-:Y:S01]  /*66c0*/  STL [R1+0x4c8], R7 ;  /* 0x0004c80701007387 */ /* 0x0001e20000100800 */
[-C--:B------:R-:W-:Y:S01]  /*66d0*/  FFMA.FTZ R11, R15, R19.reuse, R11 ;  /* 0x000000130f0b7223 */ /* 0x080fe2000001000b */
[----:B------:R-:W-:-:S02]  /*66e0*/  FMUL.FTZ R19, R5, R19 ;  /* 0x0000001305137220 */ /* 0x000fc40000410000 */
[----:B------:R1:W-:Y:S02]  /*66f0*/  STL [R1+0x4d0], R9 ;  /* 0x0004d00901007387 */ /* 0x0003e40000100800 */
[----:B------:R-:W-:Y:S01]  /*6700*/  FFMA.FTZ R13, R15, R19, R13 ;  /* 0x000000130f0d7223 */ /* 0x000fe2000001000d */
[----:B------:R-:W-:Y:S01]  /*6710*/  FADD.FTZ R15, R37, -UR28 ;  /* 0x8000001c250f7e21 */ /* 0x000fe20008010000 */
[----:B------:R3:W-:Y:S03]  /*6720*/  STL [R1+0x4c0], R4 ;  /* 0x0004c00401007387 */ /* 0x0007e60000100800 */
[----:B------:R-:W-:Y:S01]  /*6730*/  FMUL.FTZ R17, R15, UR16 ;  /* 0x000000100f117c20 */ /* 0x000fe20008410000 */
[----:B0-----:R-:W4:Y:S01]  /*6740*/  LDL.LU R7, [R1+0x3b8] ;  /* 0x0003b80001077983 */ /* 0x001f220000300800 */
[-C--:B------:R-:W-:Y:S01]  /*6750*/  FMUL.FTZ R15, R3, R32.reuse ;  /* 0x00000020030f7220 */ /* 0x080fe20000410000 */
[----:B------:R-:W-:Y:S01]  /*6760*/  FADD.FTZ R14, R19, R14 ;  /* 0x0000000e130e7221 */ /* 0x000fe20000010000 */
[C---:B------:R-:W-:Y:S01]  /*6770*/  FFMA.FTZ R12, R17.reuse, R32, R12 ;  /* 0x00000020110c7223 */ /* 0x040fe2000001000c */
[----:B-1----:R-:W4:Y:S01]  /*6780*/  LDL.LU R9, [R1+0x2c0] ;  /* 0x0002c00001097983 */ /* 0x002f220000300800 */
[----:B------:R-:W-:Y:S01]  /*6790*/  FFMA.FTZ R13, R17, R15, R13 ;  /* 0x0000000f110d7223 */ /* 0x000fe2000001000d */
[----:B------:R-:W-:-:S02]  /*67a0*/  FADD.FTZ R17, R36, -UR28 ;  /* 0x8000001c24117e21 */ /* 0x000fc40008010000 */
[----:B---3--:R-:W3:Y:S01]  /*67b0*/  LDL.LU R4, [R1+0x3bc] ;  /* 0x0003bc0001047983 */ /* 0x008ee20000300800 */
[----:B------:R-:W-:Y:S01]  /*67c0*/  FADD.FTZ R14, R14, R15 ;  /* 0x0000000f0e0e7221 */ /* 0x000fe20000010000 */
[----:B------:R-:W-:Y:S01]  /*67d0*/  FMUL.FTZ R17, R17, UR16 ;  /* 0x0000001011117c20 */ /* 0x000fe20008410000 */
[-C--:B------:R-:W-:Y:S01]  /*67e0*/  FMUL.FTZ R15, R5, R2.reuse ;  /* 0x00000002050f7220 */ /* 0x080fe20000410000 */
[----:B------:R0:W-:Y:S01]  /*67f0*/  STL [R1+0x4c4], R6 ;  /* 0x0004c40601007387 */ /* 0x0001e20000100800 */
[----:B------:R-:W-:Y:S01]  /*6800*/  FADD.FTZ R16, R16, R32 ;  /* 0x0000002010107221 */ /* 0x000fe20000010000 */
[C---:B------:R-:W-:Y:S01]  /*6810*/  FFMA.FTZ R11, R17.reuse, R2, R11 ;  /* 0x00000002110b7223 */ /* 0x040fe2000001000b */
[----:B------:R-:W-:Y:S01]  /*6820*/  FFMA.FTZ R13, R17, R15, R13 ;  /* 0x0000000f110d7223 */ /* 0x000fe2000001000d */
[----:B------:R-:W-:Y:S01]  /*6830*/  FMUL.FTZ R17, R3, R8 ;  /* 0x0000000803117220 */ /* 0x000fe20000410000 */
[----:B------:R-:W-:Y:S01]  /*6840*/  FADD.FTZ R16, R16, R8 ;  /* 0x0000000810107221 */ /* 0x000fe20000010000 */
[----:B------:R-:W3:Y:S04]  /*6850*/  LDL.LU R32, [R1+0x3d8] ;  /* 0x0003d80001207983 */ /* 0x000ee80000300800 */
[----:B0-----:R-:W3:Y:S04]  /*6860*/  LDL.LU R6, [R1+0x2a4] ;  /* 0x0002a40001067983 */ /* 0x001ee80000300800 */
[----:B------:R0:W-:Y:S01]  /*6870*/  STL [R1+0x4b8], R0 ;  /* 0x0004b80001007387 */ /* 0x0001e20000100800 */
[----:B------:R-:W-:-:S03]  /*6880*/  FADD.FTZ R18, R18, R2 ;  /* 0x0000000212127221 */ /* 0x000fc60000010000 */
[----:B------:R-:W3:Y:S04]  /*6890*/  LDL.LU R33, [R1+0x2dc] ;  /* 0x0002dc0001217983 */ /* 0x000ee80000300800 */
[----:B------:R-:W3:Y:S01]  /*68a0*/  LDL.LU R37, [R1+0x314] ;  /* 0x0003140001257983 */ /* 0x000ee20000300800 */
[----:B--2---:R-:W-:-:S03]  /*68b0*/  FADD.FTZ R19, R20, -UR28 ;  /* 0x8000001c14137e21 */ /* 0x004fc60008010000 */
[----:B0-----:R-:W2:Y:S01]  /*68c0*/  LDL.LU R0, [R1+0x2d8] ;  /* 0x0002d80001007983 */ /* 0x001ea20000300800 */
[----:B------:R-:W-:-:S03]  /*68d0*/  FMUL.FTZ R19, R19, UR16 ;  /* 0x0000001013137c20 */ /* 0x000fc60008410000 */
[----:B------:R-:W2:Y:S01]  /*68e0*/  LDL.LU R20, [R1+0x3dc] ;  /* 0x0003dc0001147983 */ /* 0x000ea20000300800 */
[----:B------:R-:W-:Y:S01]  /*68f0*/  FFMA.FTZ R12, R19, R8, R12 ;  /* 0x00000008130c7223 */ /* 0x000fe2000001000c */
[----:B------:R-:W-:Y:S02]  /*6900*/  FADD.FTZ R14, R15, R14 ;  /* 0x0000000e0f0e7221 */ /* 0x000fe40000010000 */
[----:B------:R-:W2:Y:S01]  /*6910*/  LDL.LU R8, [R1+0x400] ;  /* 0x0004000001087983 */ /* 0x000ea20000300800 */
[----:B------:R-:W-:-:S03]  /*6920*/  FFMA.FTZ R13, R19, R17, R13 ;  /* 0x00000011130d7223 */ /* 0x000fc6000001000d */
[----:B------:R-:W2:Y:S01]  /*6930*/  LDL.LU R2, [R1+0x2c4] ;  /* 0x0002c40001027983 */ /* 0x000ea20000300800 */
[----:B------:R-:W-:-:S03]  /*6940*/  FADD.FTZ R14, R14, R17 ;  /* 0x000000110e0e7221 */ /* 0x000fc60000010000 */
[----:B------:R-:W2:Y:S01]  /*6950*/  LDL.LU R36, [R1+0x300] ;  /* 0x0003000001247983 */ /* 0x000ea20000300800 */
[----:B----4-:R-:W-:-:S03]  /*6960*/  FADD.FTZ R19, R7, -UR28 ;  /* 0x8000001c07137e21 */ /* 0x010fc60008010000 */
[----:B------:R-:W4:Y:S01]  /*6970*/  LDL.LU R7, [R1+0x2f4] ;  /* 0x0002f40001077983 */ /* 0x000f220000300800 */
[----:B------:R-:W-:Y:S01]  /*6980*/  FMUL.FTZ R19, R19, UR16 ;  /* 0x0000001013137c20 */ /* 0x000fe20008410000 */
[-C--:B------:R-:W-:Y:S01]  /*6990*/  FMUL.FTZ R17, R5, R9.reuse ;  /* 0x0000000905117220 */ /* 0x080fe20000410000 */
[----:B---3--:R-:W-:Y:S02]  /*69a0*/  FADD.FTZ R15, R4, -UR28 ;  /* 0x8000001c040f7e21 */ /* 0x008fe40008010000 */
[C---:B------:R-:W-:Y:S01]  /*69b0*/  FFMA.FTZ R11, R19.reuse, R9, R11 ;  /* 0x00000009130b7223 */ /* 0x040fe2000001000b */
[----:B------:R-:W3:Y:S01]  /*69c0*/  LDL.LU R4, [R1+0x404] ;  /* 0x0004040001047983 */ /* 0x000ee20000300800 */
[----:B------:R-:W-:Y:S01]  /*69d0*/  FFMA.FTZ R13, R19, R17, R13 ;  /* 0x00000011130d7223 */ /* 0x000fe2000001000d */
[----:B------:R-:W-:Y:S01]  /*69e0*/  FADD.FTZ R19, R17, R14 ;  /* 0x0000000e11137221 */ /* 0x000fe20000010000 */
[----:B------:R-:W-:Y:S01]  /*69f0*/  FMUL.FTZ R15, R15, UR16 ;  /* 0x000000100f0f7c20 */ /* 0x000fe20008410000 */
[----:B------:R-:W-:-:S03]  /*6a00*/  FMUL.FTZ R17, R3, R6 ;  /* 0x0000000603117220 */ /* 0x000fc60000410000 */
[C---:B------:R-:W-:Y:S01]  /*6a10*/  FFMA.FTZ R12, R15.reuse, R6, R12 ;  /* 0x000000060f0c7223 */ /* 0x040fe2000001000c */
[----:B------:R-:W-:Y:S01]  /*6a20*/  FFMA.FTZ R13, R15, R17, R13 ;  /* 0x000000110f0d7223 */ /* 0x000fe2000001000d */
[----:B--2---:R-:W-:Y:S02]  /*6a30*/  FADD.FTZ R15, R8, -UR28 ;  /* 0x8000001c080f7e21 */ /* 0x004fe40008010000 */
[----:B------:R-:W2:Y:S01]  /*6a40*/  LDL.LU R8, [R1+0x428] ;  /* 0x0004280001087983 */ /* 0x000ea20000300800 */
[----:B------:R-:W-:Y:S01]  /*6a50*/  FADD.FTZ R14, R32, -UR28 ;  /* 0x8000001c200e7e21 */ /* 0x000fe20008010000 */
[----:B------:R-:W-:Y:S02]  /*6a60*/  FADD.FTZ R19, R19, R17 ;  /* 0x0000001113137221 */ /* 0x000fe40000010000 */
[----:B------:R-:W2:Y:S01]  /*6a70*/  LDL.LU R32, [R1+0x420] ;  /* 0x0004200001207983 */ /* 0x000ea20000300800 */
[----:B------:R-:W-:Y:S01]  /*6a80*/  FMUL.FTZ R17, R5, R0 ;  /* 0x0000000005117220 */ /* 0x000fe20000410000 */
[----:B------:R-:W-:Y:S01]  /*6a90*/  FMUL.FTZ R14, R14, UR16 ;  /* 0x000000100e0e7c20 */ /* 0x000fe20008410000 */
[----:B------:R-:W-:Y:S01]  /*6aa0*/  FADD.FTZ R18, R18, R9 ;  /* 0x0000000912127221 */ /* 0x000fe20000010000 */
[----:B------:R-:W-:Y:S01]  /*6ab0*/  FADD.FTZ R20, R20, -UR28 ;  /* 0x8000001c14147e21 */ /* 0x000fe20008010000 */
[----:B------:R-:W2:Y:S01]  /*6ac0*/  LDL.LU R9, [R1+0x424] ;  /* 0x0004240001097983 */ /* 0x000ea20000300800 */
[----:B------:R-:W-:Y:S01]  /*6ad0*/  FADD.FTZ R19, R17, R19 ;  /* 0x0000001311137221 */ /* 0x000fe20000010000 */
[----:B------:R-:W-:Y:S01]  /*6ae0*/  FFMA.FTZ R13, R14, R17, R13 ;  /* 0x000000110e0d7223 */ /* 0x000fe2000001000d */
[----:B------:R-:W-:Y:S01]  /*6af0*/  FMUL.FTZ R17, R3, R2 ;  /* 0x0000000203117220 */ /* 0x000fe20000410000 */
[----:B------:R-:W-:Y:S01]  /*6b00*/  FMUL.FTZ R20, R20, UR16 ;  /* 0x0000001014147c20 */ /* 0x000fe20008410000 */
[----:B------:R-:W-:-:S02]  /*6b10*/  FADD.FTZ R16, R16, R6 ;  /* 0x0000000610107221 */ /* 0x000fc40000010000 */
[----:B------:R-:W2:Y:S01]  /*6b20*/  LDL.LU R6, [R1+0x310] ;  /* 0x0003100001067983 */ /* 0x000ea20000300800 */
[----:B------:R-:W-:Y:S01]  /*6b30*/  FADD.FTZ R19, R19, R17 ;  /* 0x0000001113137221 */ /* 0x000fe20000010000 */
[----:B------:R-:W-:Y:S01]  /*6b40*/  FFMA.FTZ R13, R20, R17, R13 ;  /* 0x00000011140d7223 */ /* 0x000fe2000001000d */
[----:B------:R-:W-:Y:S01]  /*6b50*/  FMUL.FTZ R15, R15, UR16 ;  /* 0x000000100f0f7c20 */ /* 0x000fe20008410000 */
[----:B------:R-:W-:Y:S01]  /*6b60*/  FFMA.FTZ R11, R14, R0, R11 ;  /* 0x000000000e0b7223 */ /* 0x000fe2000001000b */
[----:B----4-:R-:W-:Y:S01]  /*6b70*/  FMUL.FTZ R17, R5, R7 ;  /* 0x0000000705117220 */ /* 0x010fe20000410000 */
[----:B------:R-:W-:Y:S01]  /*6b80*/  FADD.FTZ R18, R18, R0 ;  /* 0x0000000012127221 */ /* 0x000fe20000010000 */
[----:B------:R-:W-:Y:S01]  /*6b90*/  FFMA.FTZ R12, R20, R2, R12 ;  /* 0x00000002140c7223 */ /* 0x000fe2000001000c */
[----:B------:R-:W4:Y:S01]  /*6ba0*/  LDL.LU R0, [R1+0x32c] ;  /* 0x00032c0001007983 */ /* 0x000f220000300800 */
[----:B------:R-:W-:Y:S01]  /*6bb0*/  FADD.FTZ R19, R17, R19 ;  /* 0x0000001311137221 */ /* 0x000fe20000010000 */
[----:B------:R-:W-:Y:S01]  /*6bc0*/  FFMA.FTZ R13, R15, R17, R13 ;  /* 0x000000110f0d7223 */ /* 0x000fe2000001000d */
[----:B---3--:R-:W-:-:S02]  /*6bd0*/  FADD.FTZ R14, R4, -UR28 ;  /* 0x8000001c040e7e21 */ /* 0x008fc40008010000 */
[----:B------:R-:W3:Y:S01]  /*6be0*/  LDL.LU R4, [R1+0x418] ;  /* 0x0004180001047983 */ /* 0x000ee20000300800 */
[----:B------:R-:W-:Y:S01]  /*6bf0*/  FMUL.FTZ R17, R3, R33 ;  /* 0x0000002103117220 */ /* 0x000fe20000410000 */
[----:B------:R-:W-:-:S04]  /*6c00*/  FMUL.FTZ R14, R14, UR16 ;  /* 0x000000100e0e7c20 */ /* 0x000fc80008410000 */
[C---:B------:R-:W-:Y:S01]  /*6c10*/  FFMA.FTZ R13, R14.reuse, R17, R13 ;  /* 0x000000110e0d7223 */ /* 0x040fe2000001000d */
[----:B------:R-:W-:Y:S01]  /*6c20*/  FFMA.FTZ R12, R14, R33, R12 ;  /* 0x000000210e0c7223 */ /* 0x000fe2000001000c */
[----:B------:R-:W-:Y:S01]  /*6c30*/  FADD.FTZ R18, R18, R7 ;  /* 0x0000000712127221 */ /* 0x000fe20000010000 */
[----:B------:R-:W-:Y:S02]  /*6c40*/  FFMA.FTZ R11, R15, R7, R11 ;  /* 0x000000070f0b7223 */ /* 0x000fe4000001000b */
[----:B------:R-:W3:Y:S01]  /*6c50*/  LDL.LU R7, [R1+0x408] ;  /* 0x0004080001077983 */ /* 0x000ee20000300800 */
[----:B--2---:R-:W-:-:S03]  /*6c60*/  FADD.FTZ R14, R8, -UR28 ;  /* 0x8000001c080e7e21 */ /* 0x004fc60008010000 */
[----:B------:R-:W2:Y:S01]  /*6c70*/  LDL.LU R8, [R1+0x40c] ;  /* 0x00040c0001087983 */ /* 0x000ea20000300800 */
[----:B------:R-:W-:-:S03]  /*6c80*/  FADD.FTZ R20, R32, -UR28 ;  /* 0x8000001c20147e21 */ /* 0x000fc60008010000 */
[----:B------:R-:W2:Y:S01]  /*6c90*/  LDL.LU R32, [R1+0x41c] ;  /* 0x00041c0001207983 */ /* 0x000ea20000300800 */
[----:B------:R-:W-:Y:S01]  /*6ca0*/  FADD.FTZ R19, R19, R17 ;  /* 0x0000001113137221 */ /* 0x000fe20000010000 */
[----:B------:R-:W-:Y:S01]  /*6cb0*/  FADD.FTZ R16, R16, R2 ;  /* 0x0000000210107221 */ /* 0x000fe20000010000 */
[----:B------:R-:W-:Y:S01]  /*6cc0*/  FMUL.FTZ R17, R5, R36 ;  /* 0x0000002405117220 */ /* 0x000fe20000410000 */
[----:B------:R-:W-:Y:S01]  /*6cd0*/  FMUL.FTZ R20, R20, UR16 ;  /* 0x0000001014147c20 */ /* 0x000fe20008410000 */
[----:B------:R-:W2:Y:S01]  /*6ce0*/  LDL.LU R2, [R1+0x340] ;  /* 0x0003400001027983 */ /* 0x000ea20000300800 */
[----:B------:R-:W-:Y:S01]  /*6cf0*/  FADD.FTZ R15, R9, -UR28 ;  /* 0x8000001c090f7e21 */ /* 0x000fe20008010000 */
[----:B------:R-:W-:Y:S01]  /*6d00*/  FADD.FTZ R19, R17, R19 ;  /* 0x0000001311137221 */ /* 0x000fe20000010000 */
[----:B------:R-:W-:Y:S01]  /*6d10*/  FFMA.FTZ R13, R20, R17, R13 ;  /* 0x00000011140d7223 */ /* 0x000fe2000001000d */
[----:B------:R-:W2:Y:S01]  /*6d20*/  LDL.LU R9, [R1+0x344] ;  /* 0x0003440001097983 */ /* 0x000ea20000300800 */
[----:B------:R-:W-:Y:S01]  /*6d30*/  FMUL.FTZ R17, R3, R6 ;  /* 0x0000000603117220 */ /* 0x000fe20000410000 */
[----:B------:R-:W-:Y:S01]  /*6d40*/  FMUL.FTZ R15, R15, UR16 ;  /* 0x000000100f0f7c20 */ /* 0x000fe20008410000 */
[----:B------:R-:W-:Y:S01]  /*6d50*/  FADD.FTZ R16, R16, R33 ;  /* 0x0000002110107221 */ /* 0x000fe20000010000 */
[----:B------:R-:W-:Y:S01]  /*6d60*/  FMUL.FTZ R14, R14, UR16 ;  /* 0x000000100e0e7c20 */ /* 0x000fe20008410000 */
[----:B------:R-:W-:Y:S01]  /*6d70*/  FADD.FTZ R19, R19, R17 ;  /* 0x0000001113137221 */ /* 0x000fe20000010000 */
[----:B------:R-:W-:Y:S01]  /*6d80*/  FFMA.FTZ R13, R15, R17, R13 ;  /* 0x000000110f0d7223 */ /* 0x000fe2000001000d */
[----:B------:R-:W-:Y:S01]  /*6d90*/  FMUL.FTZ R17, R5, R37 ;  /* 0x0000002505117220 */ /* 0x000fe20000410000 */
[----:B------:R-:W-:Y:S01]  /*6da0*/  FFMA.FTZ R11, R20, R36, R11 ;  /* 0x00000024140b7223 */ /* 0x000fe2000001000b */
[----:B------:R-:W2:Y:S01]  /*6db0*/  LDL.LU R33, [R1+0x350] ;  /* 0x0003500001217983 */ /* 0x000ea20000300800 */
[----:B------:R-:W-:Y:S01]  /*6dc0*/  FADD.FTZ R16, R16, R6 ;  /* 0x0000000610107221 */ /* 0x000fe20000010000 */
[----:B------:R-:W-:Y:S01]  /*6dd0*/  FADD.FTZ R19, R17, R19 ;  /* 0x0000001311137221 */ /* 0x000fe20000010000 */
[----:B------:R-:W-:Y:S01]  /*6de0*/  FFMA.FTZ R13, R14, R17, R13 ;  /* 0x000000110e0d7223 */ /* 0x000fe2000001000d */
[----:B----4-:R-:W-:Y:S01]  /*6df0*/  FMUL.FTZ R17, R3, R0 ;  /* 0x0000000003117220 */ /* 0x010fe20000410000 */
[----:B---3--:R-:W-:-:S02]  /*6e00*/  FADD.FTZ R20, R4, -UR28 ;  /* 0x8000001c04147e21 */ /* 0x008fc40008010000 */
[----:B------:R-:W3:Y:S01]  /*6e10*/  LDL.LU R4, [R1+0x3f8] ;  /* 0x0003f80001047983 */ /* 0x000ee20000300800 */
[----:B------:R-:W-:Y:S01]  /*6e20*/  FFMA.FTZ R12, R15, R6, R12 ;  /* 0x000000060f0c7223 */ /* 0x000fe2000001000c */
[----:B------:R-:W-:Y:S02]  /*6e30*/  FMUL.FTZ R20, R20, UR16 ;  /* 0x0000001014147c20 */ /* 0x000fe40008410000 */
[----:B------:R-:W4:Y:S02]  /*6e40*/  LDL.LU R6, [R1+0x360] ;  /* 0x0003600001067983 */ /* 0x000f240000300800 */
[C---:B------:R-:W-:Y:S01]  /*6e50*/  FFMA.FTZ R13, R20.reuse, R17, R13 ;  /* 0x00000011140d7223 */ /* 0x040fe2000001000d */
[----:B------:R-:W-:Y:S01]  /*6e60*/  FFMA.FTZ R12, R20, R0, R12 ;  /* 0x00000000140c7223 */ /* 0x000fe2000001000c */
[----:B------:R-:W-:Y:S01]  /*6e70*/  FFMA.FTZ R11, R14, R37, R11 ;  /* 0x000000250e0b7223 */ /* 0x000fe2000001000b */
[----:B------:R-:W-:Y:S02]  /*6e80*/  FADD.FTZ R14, R7, -UR28 ;  /* 0x8000001c070e7e21 */ /* 0x000fe40008010000 */
[----:B------:R-:W4:Y:S01]  /*6e90*/  LDL.LU R7, [R1+0x3e8] ;  /* 0x0003e80001077983 */ /* 0x000f220000300800 */
[----:B--2---:R-:W-:-:S03]  /*6ea0*/  FADD.FTZ R20, R8, -UR28 ;  /* 0x8000001c08147e21 */ /* 0x004fc60008010000 */
[----:B------:R-:W2:Y:S01]  /*6eb0*/  LDL.LU R8, [R1+0x3ec] ;  /* 0x0003ec0001087983 */ /* 0x000ea20000300800 */
[----:B------:R-:W-:-:S03]  /*6ec0*/  FADD.FTZ R15, R32, -UR28 ;  /* 0x8000001c200f7e21 */ /* 0x000fc60008010000 */
[----:B------:R-:W2:Y:S01]  /*6ed0*/  LDL.LU R32, [R1+0x3fc] ;  /* 0x0003fc0001207983 */ /* 0x000ea20000300800 */
[----:B------:R-:W-:Y:S01]  /*6ee0*/  FADD.FTZ R19, R19, R17 ;  /* 0x0000001113137221 */ /* 0x000fe20000010000 */
[----:B------:R-:W-:Y:S01]  /*6ef0*/  FADD.FTZ R18, R18, R36 ;  /* 0x0000002412127221 */ /* 0x000fe20000010000 */
[-C--:B------:R-:W-:Y:S01]  /*6f00*/  FMUL.FTZ R17, R5, R2.reuse ;  /* 0x0000000205117220 */ /* 0x080fe20000410000 */
[----:B------:R-:W-:Y:S01]  /*6f10*/  FMUL.FTZ R15, R15, UR16 ;  /* 0x000000100f0f7c20 */ /* 0x000fe20008410000 */
[----:B------:R-:W2:Y:S01]  /*6f20*/  LDL.LU R36, [R1+0x364] ;  /* 0x0003640001247983 */ /* 0x000ea20000300800 */
[----:B------:R-:W-:Y:S01]  /*6f30*/  FADD.FTZ R18, R18, R37 ;  /* 0x0000002512127221 */ /* 0x000fe20000010000 */
[----:B------:R-:W-:Y:S01]  /*6f40*/  FADD.FTZ R19, R17, R19 ;  /* 0x0000001311137221 */ /* 0x000fe20000010000 */
[----:B------:R-:W-:Y:S01]  /*6f50*/  FFMA.FTZ R13, R15, R17, R13 ;  /* 0x000000110f0d7223 */ /* 0x000fe2000001000d */
[----:B------:R-:W-:Y:S01]  /*6f60*/  FMUL.FTZ R17, R3, R9 ;  /* 0x0000000903117220 */ /* 0x000fe20000410000 */
[----:B------:R-:W-:Y:S01]  /*6f70*/  FMUL.FTZ R14, R14, UR16 ;  /* 0x000000100e0e7c20 */ /* 0x000fe20008410000 */
[----:B------:R-:W-:Y:S01]  /*6f80*/  FADD.FTZ R16, R16, R0 ;  /* 0x0000000010107221 */ /* 0x000fe20000010000 */
[----:B------:R-:W2:Y:S01]  /*6f90*/  LDL.LU R37, [R1+0x374] ;  /* 0x0003740001257983 */ /* 0x000ea20000300800 */
[----:B------:R-:W-:Y:S01]  /*6fa0*/  FADD.FTZ R19, R19, R17 ;  /* 0x0000001113137221 */ /* 0x000fe20000010000 */
[----:B------:R-:W-:Y:S01]  /*6fb0*/  FFMA.FTZ R13, R14, R17, R13 ;  /* 0x000000110e0d7223 */ /* 0x000fe2000001000d */
[----:B------:R-:W-:Y:S01]  /*6fc0*/  FMUL.FTZ R20, R20, UR16 ;  /* 0x0000001014147c20 */ /* 0x000fe20008410000 */
[----:B------:R-:W-:Y:S01]  /*6fd0*/  FMUL.FTZ R17, R5, R33 ;  /* 0x0000002105117220 */ /* 0x000fe20000410000 */
[----:B------:R-:W-:Y:S01]  /*6fe0*/  FFMA.FTZ R11, R15, R2, R11 ;  /* 0x000000020f0b7223 */ /* 0x000fe2000001000b */
[----:B------:R-:W-:Y:S01]  /*6ff0*/  FADD.FTZ R16, R16, R9 ;  /* 0x0000000910107221 */ /* 0x000fe20000010000 */
[----:B------:R-:W-:Y:S01]  /*7000*/  FFMA.FTZ R12, R14, R9, R12 ;  /* 0x000000090e0c7223 */ /* 0x000fe2000001000c */
[----:B------:R-:W-:Y:S01]  /*7010*/  FADD.FTZ R18, R18, R2 ;  /* 0x0000000212127221 */ /* 0x000fe20000010000 */
[----:B------:R-:W2:Y:S01]  /*7020*/  LDL.LU R0, [R1+0x388] ;  /* 0x0003880001007983 */ /* 0x000ea20000300800 */
[----:B------:R-:W-:-:S03]  /*7030*/  FADD.FTZ R19, R17, R19 ;  /* 0x0000001311137221 */ /* 0x000fc60000010000 */
[----:B------:R-:W2:Y:S01]  /*7040*/  LDL.LU R9, [R1+0x3e4] ;  /* 0x0003e40001097983 */ /* 0x000ea20000300800 */
[----:B---3--:R-:W-:Y:S01]  /*7050*/  FADD.FTZ R15, R4, -UR28 ;  /* 0x8000001c040f7e21 */ /* 0x008fe20008010000 */
[C---:B------:R-:W-:Y:S02]  /*7060*/  FFMA.FTZ R13, R20.reuse, R17, R13 ;  /* 0x00000011140d7223 */ /* 0x040fe4000001000d */
[----:B------:R-:W3:Y:S01]  /*7070*/  LDL.LU R2, [R1+0x3e0] ;  /* 0x0003e00001027983 */ /* 0x000ee20000300800 */
[-C--:B----4-:R-:W-:Y:S01]  /*7080*/  FMUL.FTZ R17, R3, R6.reuse ;  /* 0x0000000603117220 */ /* 0x090fe20000410000 */
[----:B------:R-:W-:Y:S02]  /*7090*/  FMUL.FTZ R15, R15, UR16 ;  /* 0x000000100f0f7c20 */ /* 0x000fe40008410000 */
        /* <DEDUP_REMOVED lines=8> */
[----:B------:R-:W-:Y:S01]  /*7120*/  FADD.FTZ R14, R32, -UR28 ;  /* 0x8000001c200e7e21 */ /* 0x000fe20008010000 */
[----:B------:R-:W-:Y:S02]  /*7130*/  FADD.FTZ R19, R19, R17 ;  /* 0x0000001113137221 */ /* 0x000fe40000010000 */
[----:B------:R-:W2:Y:S01]  /*7140*/  LDL.LU R32, [R1+0x3a0] ;  /* 0x0003a00001207983 */ /* 0x000ea20000300800 */
[----:B------:R-:W-:Y:S01]  /*7150*/  FMUL.FTZ R14, R14, UR16 ;  /* 0x000000100e0e7c20 */ /* 0x000fe20008410000 */
[-C--:B------:R-:W-:Y:S01]  /*7160*/  FMUL.FTZ R17, R5, R36.reuse ;  /* 0x0000002405117220 */ /* 0x080fe20000410000 */
[----:B------:R-:W-:Y:S01]  /*7170*/  FADD.FTZ R18, R18, R33 ;  /* 0x0000002112127221 */ /* 0x000fe20000010000 */
[----:B------:R-:W-:Y:S01]  /*7180*/  FMUL.FTZ R20, R20, UR16 ;  /* 0x0000001014147c20 */ /* 0x000fe20008410000 */
[----:B------:R-:W2:Y:S01]  /*7190*/  LDL.LU R33, [R1+0x3a4] ;  /* 0x0003a40001217983 */ /* 0x000ea20000300800 */
[----:B------:R-:W-:Y:S01]  /*71a0*/  FADD.FTZ R19, R17, R19 ;  /* 0x0000001311137221 */ /* 0x000fe20000010000 */
[----:B------:R-:W-:Y:S01]  /*71b0*/  FFMA.FTZ R13, R14, R17, R13 ;  /* 0x000000110e0d7223 */ /* 0x000fe2000001000d */
[-C--:B------:R-:W-:Y:S01]  /*71c0*/  FMUL.FTZ R17, R3, R37.reuse ;  /* 0x0000002503117220 */ /* 0x080fe20000410000 */
[----:B------:R-:W-:Y:S01]  /*71d0*/  FFMA.FTZ R12, R20, R37, R12 ;  /* 0x00000025140c7223 */ /* 0x000fe2000001000c */
[----:B------:R-:W-:Y:S01]  /*71e0*/  FADD.FTZ R16, R16, R6 ;  /* 0x0000000610107221 */ /* 0x000fe20000010000 */
[----:B------:R-:W-:Y:S01]  /*71f0*/  FMUL.FTZ R15, R15, UR16 ;  /* 0x000000100f0f7c20 */ /* 0x000fe20008410000 */
[----:B------:R-:W-:Y:S01]  /*7200*/  FADD.FTZ R19, R19, R17 ;  /* 0x0000001113137221 */ /* 0x000fe20000010000 */
[----:B------:R-:W-:Y:S01]  /*7210*/  FFMA.FTZ R13, R20, R17, R13 ;  /* 0x00000011140d7223 */ /* 0x000fe2000001000d */
[----:B------:R-:W-:Y:S01]  /*7220*/  FFMA.FTZ R11, R14, R36, R11 ;  /* 0x000000240e0b7223 */ /* 0x000fe2000001000b */
[----:B------:R-:W2:Y:S01]  /*7230*/  LDL.LU R6, [R1+0x3c8] ;  /* 0x0003c80001067983 */ /* 0x000ea20000300800 */
[----:B------:R-:W-:Y:S01]  /*7240*/  FMUL.FTZ R17, R5, R0 ;  /* 0x0000000005117220 */ /* 0x000fe20000410000 */
[----:B------:R-:W-:-:S02]  /*7250*/  FADD.FTZ R20, R9, -UR28 ;  /* 0x8000001c09147e21 */ /* 0x000fc40008010000 */
[----:B------:R-:W2:Y:S01]  /*7260*/  LDL.LU R9, [R1+0x3c0] ;  /* 0x0003c00001097983 */ /* 0x000ea20000300800 */
[----:B---3--:R-:W-:-:S03]  /*7270*/  FADD.FTZ R14, R2, -UR28 ;  /* 0x8000001c020e7e21 */ /* 0x008fc60008010000 */
[----:B------:R-:W3:Y:S01]  /*7280*/  LDL.LU R2, [R1+0x3b4] ;  /* 0x0003b40001027983 */ /* 0x000ee20000300800 */
[----:B------:R-:W-:Y:S01]  /*7290*/  FADD.FTZ R19, R17, R19 ;  /* 0x0000001311137221 */ /* 0x000fe20000010000 */
[----:B------:R-:W-:Y:S01]  /*72a0*/  FFMA.FTZ R13, R15, R17, R13 ;  /* 0x000000110f0d7223 */ /* 0x000fe2000001000d */
[----:B------:R-:W-:Y:S01]  /*72b0*/  FADD.FTZ R18, R18, R36 ;  /* 0x0000002412127221 */ /* 0x000fe20000010000 */
[-C--:B----4-:R-:W-:Y:S01]  /*72c0*/  FMUL.FTZ R17, R3, R4.reuse ;  /* 0x0000000403117220 */ /* 0x090fe20000410000 */
[----:B------:R-:W-:Y:S01]  /*72d0*/  FMUL.FTZ R14, R14, UR16 ;  /* 0x000000100e0e7c20 */ /* 0x000fe20008410000 */
[----:B------:R-:W4:Y:S03]  /*72e0*/  LDL.LU R36, [R1+0x260] ;  /* 0x0002600001247983 */ /* 0x000f260000300800 */
[C---:B------:R-:W-:Y:S01]  /*72f0*/  FFMA.FTZ R13, R14.reuse, R17, R13 ;  /* 0x000000110e0d7223 */ /* 0x040fe2000001000d */
[----:B------:R-:W-:Y:S01]  /*7300*/  FFMA.FTZ R12, R14, R4, R12 ;  /* 0x000000040e0c7223 */ /* 0x000fe2000001000c */
[----:B------:R-:W-:Y:S01]  /*7310*/  FFMA.FTZ R11, R15, R0, R11 ;  /* 0x000000000f0b7223 */ /* 0x000fe2000001000b */
[----:B------:R-:W-:-:S02]  /*7320*/  FADD.FTZ R15, R7, -UR28 ;  /* 0x8000001c070f7e21 */ /* 0x000fc40008010000 */
[----:B------:R-:W4:Y:S01]  /*7330*/  LDL.LU R7, [R1+0x3a8] ;  /* 0x0003a80001077983 */ /* 0x000f220000300800 */
[----:B--2---:R-:W-:-:S03]  /*7340*/  FADD.FTZ R14, R8, -UR28 ;  /* 0x8000001c080e7e21 */ /* 0x004fc60008010000 */
[----:B------:R-:W2:Y:S01]  /*7350*/  LDL.LU R8, [R1+0x3ac] ;  /* 0x0003ac0001087983 */ /* 0x000ea20000300800 */
[----:B------:R-:W-:Y:S01]  /*7360*/  FADD.FTZ R16, R16, R37 ;  /* 0x0000002510107221 */ /* 0x000fe20000010000 */
[----:B------:R-:W-:Y:S02]  /*7370*/  FADD.FTZ R19, R19, R17 ;  /* 0x0000001113137221 */ /* 0x000fe40000010000 */
[----:B------:R-:W2:Y:S01]  /*7380*/  LDL.LU R37, [R1+0x3b0] ;  /* 0x0003b00001257983 */ /* 0x000ea20000300800 */
[-C--:B------:R-:W-:Y:S01]  /*7390*/  FMUL.FTZ R17, R5, R32.reuse ;  /* 0x0000002005117220 */ /* 0x080fe20000410000 */
[----:B------:R-:W-:Y:S01]  /*73a0*/  FMUL.FTZ R20, R20, UR16 ;  /* 0x0000001014147c20 */ /* 0x000fe20008410000 */
[----:B------:R-:W-:Y:S01]  /*73b0*/  FADD.FTZ R16, R16, R4 ;  /* 0x0000000410107221 */ /* 0x000fe20000010000 */
[----:B------:R-:W-:Y:S01]  /*73c0*/  FADD.FTZ R18, R18, R0 ;  /* 0x0000000012127221 */ /* 0x000fe20000010000 */
[----:B------:R-:W2:Y:S01]  /*73d0*/  LDL.LU R4, [R1+0x25c] ;  /* 0x00025c0001047983 */ /* 0x000ea20000300800 */
[----:B------:R-:W-:Y:S01]  /*73e0*/  FADD.FTZ R19, R17, R19 ;  /* 0x0000001311137221 */ /* 0x000fe20000010000 */
[----:B------:R-:W-:Y:S01]  /*73f0*/  FFMA.FTZ R13, R20, R17, R13 ;  /* 0x00000011140d7223 */ /* 0x000fe2000001000d */
[----:B------:R-:W-:Y:S01]  /*7400*/  FMUL.FTZ R17, R3, R33 ;  /* 0x0000002103117220 */ /* 0x000fe20000410000 */
[----:B------:R-:W-:Y:S01]  /*7410*/  FMUL.FTZ R15, R15, UR16 ;  /* 0x000000100f0f7c20 */ /* 0x000fe20008410000 */
[----:B------:R-:W-:Y:S01]  /*7420*/  FADD.FTZ R18, R18, R32 ;  /* 0x0000002012127221 */ /* 0x000fe20000010000 */
[----:B------:R-:W-:Y:S01]  /*7430*/  FFMA.FTZ R11, R20, R32, R11 ;  /* 0x00000020140b7223 */ /* 0x000fe2000001000b */
[----:B------:R-:W2:Y:S01]  /*7440*/  LDL.LU R0, [R1+0x398] ;  /* 0x0003980001007983 */ /* 0x000ea20000300800 */
[----:B------:R-:W-:Y:S01]  /*7450*/  FMUL.FTZ R14, R14, UR16 ;  /* 0x000000100e0e7c20 */ /* 0x000fe20008410000 */
[----:B------:R-:W-:-:S02]  /*7460*/  FADD.FTZ R19, R19, R17 ;  /* 0x0000001113137221 */ /* 0x000fc40000010000 */
[----:B------:R-:W2:Y:S01]  /*7470*/  LDL.LU R32, [R1+0x258] ;  /* 0x0002580001207983 */ /* 0x000ea20000300800 */
[C---:B------:R-:W-:Y:S01]  /*7480*/  FFMA.FTZ R13, R15.reuse, R17, R13 ;  /* 0x000000110f0d7223 */ /* 0x040fe2000001000d */
[----:B------:R-:W-:Y:S01]  /*7490*/  FFMA.FTZ R12, R15, R33, R12 ;  /* 0x000000210f0c7223 */ /* 0x000fe2000001000c */
[-C--:B------:R-:W-:Y:S01]  /*74a0*/  FMUL.FTZ R17, R5, R6.reuse ;  /* 0x0000000605117220 */ /* 0x080fe20000410000 */
[----:B------:R-:W-:Y:S01]  /*74b0*/  FADD.FTZ R18, R18, R6 ;  /* 0x0000000612127221 */ /* 0x000fe20000010000 */
[----:B------:R-:W-:Y:S01]  /*74c0*/  FFMA.FTZ R11, R14, R6, R11 ;  /* 0x000000060e0b7223 */ /* 0x000fe2000001000b */
[----:B------:R-:W-:Y:S01]  /*74d0*/  FADD.FTZ R15, R9, -UR28 ;  /* 0x8000001c090f7e21 */ /* 0x000fe20008010000 */
[----:B------:R-:W2:Y:S01]  /*74e0*/  LDL.LU R6, [R1+0x380] ;  /* 0x0003800001067983 */ /* 0x000ea20000300800 */
[----:B---3--:R-:W-:-:S03]  /*74f0*/  FADD.FTZ R20, R2, -UR28 ;  /* 0x8000001c02147e21 */ /* 0x008fc60008010000 */
[----:B------:R-:W3:Y:S01]  /*7500*/  LDL.LU R9, [R1+0x39c] ;  /* 0x00039c0001097983 */ /* 0x000ee20000300800 */
[----:B------:R-:W-:Y:S01]  /*7510*/  FADD.FTZ R19, R17, R19 ;  /* 0x0000001311137221 */ /* 0x000fe20000010000 */
[----:B------:R-:W-:Y:S01]  /*7520*/  FFMA.FTZ R13, R14, R17, R13 ;  /* 0x000000110e0d7223 */ /* 0x000fe2000001000d */
[----:B------:R-:W-:Y:S01]  /*7530*/  FMUL.FTZ R20, R20, UR16 ;  /* 0x0000001014147c20 */ /* 0x000fe20008410000 */
[----:B------:R-:W3:Y:S01]  /*7540*/  LDL.LU R2, [R1+0x254] ;  /* 0x0002540001027983 */ /* 0x000ee20000300800 */
[-C--:B----4-:R-:W-:Y:S02]  /*7550*/  FMUL.FTZ R17, R3, R36.reuse ;  /* 0x0000002403117220 */ /* 0x090fe40000410000 */
[C---:B------:R-:W-:Y:S02]  /*7560*/  FFMA.FTZ R12, R20.reuse, R36, R12 ;  /* 0x00000024140c7223 */ /* 0x040fe4000001000c */
[----:B------:R-:W-:Y:S01]  /*7570*/  FFMA.FTZ R13, R20, R17, R13 ;  /* 0x00000011140d7223 */ /* 0x000fe2000001000d */
[----:B------:R-:W-:-:S02]  /*7580*/  FADD.FTZ R16, R16, R33 ;  /* 0x0000002110107221 */ /* 0x000fc40000010000 */
[----:B------:R-:W4:Y:S01]  /*7590*/  LDL.LU R33, [R1+0x250] ;  /* 0x0002500001217983 */ /* 0x000f220000300800 */
[----:B------:R-:W-:-:S03]  /*75a0*/  FADD.FTZ R14, R7, -UR28 ;  /* 0x8000001c070e7e21 */ /* 0x000fc60008010000 */
[----:B------:R-:W4:Y:S01]  /*75b0*/  LDL.LU R7, [R1+0x24c] ;  /* 0x00024c0001077983 */ /* 0x000f220000300800 */
[----:B--2---:R-:W-:-:S03]  /*75c0*/  FADD.FTZ R20, R8, -UR28 ;  /* 0x8000001c08147e21 */ /* 0x004fc60008010000 */
[----:B------:R-:W2:Y:S01]  /*75d0*/  LDL.LU R8, [R1+0x384] ;  /* 0x0003840001087983 */ /* 0x000ea20000300800 */
[----:B------:R-:W-:Y:S01]  /*75e0*/  FADD.FTZ R19, R19, R17 ;  /* 0x0000001113137221 */ /* 0x000fe20000010000 */
[----:B------:R-:W-:Y:S01]  /*75f0*/  FMUL.FTZ R17, R5, R37 ;  /* 0x0000002505117220 */ /* 0x000fe20000410000 */
[----:B------:R-:W-:Y:S01]  /*7600*/  FMUL.FTZ R15, R15, UR16 ;  /* 0x000000100f0f7c20 */ /* 0x000fe20008410000 */
[----:B------:R-:W-:Y:S02]  /*7610*/  FMUL.FTZ R14, R14, UR16 ;  /* 0x000000100e0e7c20 */ /* 0x000fe40008410000 */
[----:B------:R-:W-:Y:S01]  /*7620*/  FADD.FTZ R19, R17, R19 ;  /* 0x0000001311137221 */ /* 0x000fe20000010000 */
[----:B------:R-:W-:Y:S01]  /*7630*/  FFMA.FTZ R13, R15, R17, R13 ;  /* 0x000000110f0d7223 */ /* 0x000fe2000001000d */
[----:B------:R-:W-:Y:S01]  /*7640*/  FMUL.FTZ R17, R3, R4 ;  /* 0x0000000403117220 */ /* 0x000fe20000410000 */
[----:B------:R-:W-:Y:S01]  /*7650*/  FFMA.FTZ R11, R15, R37, R11 ;  /* 0x000000250f0b7223 */ /* 0x000fe2000001000b */
[----:B------:R-:W-:Y:S01]  /*7660*/  FADD.FTZ R16, R16, R36 ;  /* 0x0000002410107221 */ /* 0x000fe20000010000 */
[----:B------:R-:W-:Y:S01]  /*7670*/  FMUL.FTZ R20, R20, UR16 ;  /* 0x0000001014147c20 */ /* 0x000fe20008410000 */
[----:B------:R-:W-:Y:S01]  /*7680*/  FADD.FTZ R19, R19, R17 ;  /* 0x0000001113137221 */ /* 0x000fe20000010000 */
[----:B------:R-:W-:Y:S01]  /*7690*/  FFMA.FTZ R13, R14, R17, R13 ;  /* 0x000000110e0d7223 */ /* 0x000fe2000001000d */
[----:B------:R-:W-:Y:S01]  /*76a0*/  FADD.FTZ R15, R0, -UR28 ;  /* 0x8000001c000f7e21 */ /* 0x000fe20008010000 */
[----:B------:R-:W2:Y:S01]  /*76b0*/  LDL.LU R36, [R1+0x248] ;  /* 0x0002480001247983 */ /* 0x000ea20000300800 */
[----:B------:R-:W-:-:S03]  /*76c0*/  FMUL.FTZ R17, R5, R32 ;  /* 0x0000002005117220 */ /* 0x000fc60000410000 */
[----:B------:R-:W2:Y:S01]  /*76d0*/  LDL.LU R0, [R1+0x378] ;  /* 0x0003780001007983 */ /* 0x000ea20000300800 */
[----:B------:R-:W-:Y:S01]  /*76e0*/  FFMA.FTZ R12, R14, R4, R12 ;  /* 0x000000040e0c7223 */ /* 0x000fe2000001000c */
[C---:B------:R-:W-:Y:S01]  /*76f0*/  FFMA.FTZ R11, R20.reuse, R32, R11 ;  /* 0x00000020140b7223 */ /* 0x040fe2000001000b */
[----:B------:R-:W-:Y:S01]  /*7700*/  FFMA.FTZ R13, R20, R17, R13 ;  /* 0x00000011140d7223 */ /* 0x000fe2000001000d */
[----:B------:R-:W-:Y:S01]  /*7710*/  FADD.FTZ R16, R16, R4 ;  /* 0x0000000410107221 */ /* 0x000fe20000010000 */
[----:B------:R-:W-:Y:S01]  /*7720*/  FADD.FTZ R18, R18, R37 ;  /* 0x0000002512127221 */ /* 0x000fe20000010000 */
[----:B------:R-:W2:Y:S01]  /*7730*/  LDL.LU R4, [R1+0x244] ;  /* 0x0002440001047983 */ /* 0x000ea20000300800 */
[----:B------:R-:W-:Y:S01]  /*7740*/  FADD.FTZ R20, R6, -UR28 ;  /* 0x8000001c06147e21 */ /* 0x000fe20008010000 */
[----:B------:R-:W-:Y:S02]  /*7750*/  FADD.FTZ R19, R17, R19 ;  /* 0x0000001311137221 */ /* 0x000fe40000010000 */
[----:B------:R-:W2:Y:S01]  /*7760*/  LDL.LU R6, [R1+0x36c] ;  /* 0x00036c0001067983 */ /* 0x000ea20000300800 */
[----:B---3--:R-:W-:-:S03]  /*7770*/  FADD.FTZ R14, R9, -UR28 ;  /* 0x8000001c090e7e21 */ /* 0x008fc60008010000 */
[----:B------:R-:W3:Y:S01]  /*7780*/  LDL.LU R9, [R1+0x37c] ;  /* 0x00037c0001097983 */ /* 0x000ee20000300800 */
[-C--:B------:R-:W-:Y:S01]  /*7790*/  FMUL.FTZ R17, R3, R2.reuse ;  /* 0x0000000203117220 */ /* 0x080fe20000410000 */
[----:B------:R-:W-:Y:S01]  /*77a0*/  FMUL.FTZ R15, R15, UR16 ;  /* 0x000000100f0f7c20 */ /* 0x000fe20008410000 */
[----:B------:R-:W-:Y:S01]  /*77b0*/  FADD.FTZ R18, R18, R32 ;  /* 0x0000002012127221 */ /* 0x000fe20000010000 */
[----:B------:R-:W3:Y:S02]  /*77c0*/  LDL.LU R37, [R1+0x3d4] ;  /* 0x0003d40001257983 */ /* 0x000ee40000300800 */
[C---:B------:R-:W-:Y:S02]  /*77d0*/  FFMA.FTZ R13, R15.reuse, R17, R13 ;  /* 0x000000110f0d7223 */ /* 0x040fe4000001000d */
[----:B------:R-:W3:Y:S01]  /*77e0*/  LDL.LU R32, [R1+0x240] ;  /* 0x0002400001207983 */ /* 0x000ee20000300800 */
[----:B------:R-:W-:Y:S01]  /*77f0*/  FFMA.FTZ R12, R15, R2, R12 ;  /* 0x000000020f0c7223 */ /* 0x000fe2000001000c */
[----:B------:R-:W-:Y:S01]  /*7800*/  FADD.FTZ R19, R19, R17 ;  /* 0x0000001113137221 */ /* 0x000fe20000010000 */
[----:B----4-:R-:W-:Y:S01]  /*7810*/  FMUL.FTZ R17, R5, R33 ;  /* 0x0000002105117220 */ /* 0x010fe20000410000 */
[----:B------:R-:W-:Y:S01]  /*7820*/  FMUL.FTZ R14, R14, UR16 ;  /* 0x000000100e0e7c20 */ /* 0x000fe20008410000 */
[----:B------:R-:W-:Y:S01]  /*7830*/  FADD.FTZ R16, R16, R2 ;  /* 0x0000000210107221 */ /* 0x000fe20000010000 */
        /* <DEDUP_REMOVED lines=8> */
[----:B------:R-:W-:Y:S01]  /*78c0*/  FADD.FTZ R18, R18, R33 ;  /* 0x0000002112127221 */ /* 0x000fe20000010000 */
[----:B------:R-:W-:Y:S02]  /*78d0*/  FFMA.FTZ R11, R14, R33, R11 ;  /* 0x000000210e0b7223 */ /* 0x000fe4000001000b */
[----:B------:R-:W4:Y:S01]  /*78e0*/  LDL.LU R33, [R1+0x220] ;  /* 0x0002200001217983 */ /* 0x000f220000300800 */
[----:B--2---:R-:W-:-:S03]  /*78f0*/  FADD.FTZ R15, R8, -UR28 ;  /* 0x8000001c080f7e21 */ /* 0x004fc60008010000 */
[----:B------:R-:W2:Y:S01]  /*7900*/  LDL.LU R8, [R1+0x3c4] ;  /* 0x0003c40001087983 */ /* 0x000ea20000300800 */
[----:B------:R-:W-:Y:S01]  /*7910*/  FADD.FTZ R19, R19, R17 ;  /* 0x0000001113137221 */ /* 0x000fe20000010000 */
[----:B------:R-:W-:Y:S01]  /*7920*/  FFMA.FTZ R13, R20, R17, R13 ;  /* 0x00000011140d7223 */ /* 0x000fe2000001000d */
[----:B------:R-:W-:Y:S01]  /*7930*/  FMUL.FTZ R15, R15, UR16 ;  /* 0x000000100f0f7c20 */ /* 0x000fe20008410000 */
[-C--:B------:R-:W-:Y:S01]  /*7940*/  FMUL.FTZ R17, R5, R36.reuse ;  /* 0x0000002405117220 */ /* 0x080fe20000410000 */
[----:B------:R-:W-:Y:S02]  /*7950*/  FADD.FTZ R14, R0, -UR28 ;  /* 0x8000001c000e7e21 */ /* 0x000fe40008010000 */
[----:B------:R-:W2:Y:S01]  /*7960*/  LDL.LU R0, [R1+0x21c] ;  /* 0x00021c0001007983 */ /* 0x000ea20000300800 */
[----:B------:R-:W-:Y:S01]  /*7970*/  FADD.FTZ R19, R17, R19 ;  /* 0x0000001311137221 */ /* 0x000fe20000010000 */
[C---:B------:R-:W-:Y:S01]  /*7980*/  FFMA.FTZ R13, R15.reuse, R17, R13 ;  /* 0x000000110f0d7223 */ /* 0x040fe2000001000d */
[----:B------:R-:W-:Y:S01]  /*7990*/  FFMA.FTZ R11, R15, R36, R11 ;  /* 0x000000240f0b7223 */ /* 0x000fe2000001000b */
[----:B------:R-:W-:Y:S01]  /*79a0*/  FMUL.FTZ R17, R3, R4 ;  /* 0x0000000403117220 */ /* 0x000fe20000410000 */
[----:B------:R-:W-:Y:S01]  /*79b0*/  FMUL.FTZ R14, R14, UR16 ;  /* 0x000000100e0e7c20 */ /* 0x000fe20008410000 */
[----:B------:R-:W-:-:S02]  /*79c0*/  FADD.FTZ R15, R6, -UR28 ;  /* 0x8000001c060f7e21 */ /* 0x000fc40008010000 */
[----:B------:R-:W2:Y:S01]  /*79d0*/  LDL.LU R6, [R1+0x3f4] ;  /* 0x0003f40001067983 */ /* 0x000ea20000300800 */
[----:B---3--:R-:W-:-:S03]  /*79e0*/  FADD.FTZ R20, R9, -UR28 ;  /* 0x8000001c09147e21 */ /* 0x008fc60008010000 */
[----:B------:R-:W3:Y:S01]  /*79f0*/  LDL.LU R9, [R1+0x218] ;  /* 0x0002180001097983 */ /* 0x000ee20000300800 */
[----:B------:R-:W-:Y:S01]  /*7a00*/  FADD.FTZ R19, R19, R17 ;  /* 0x0000001113137221 */ /* 0x000fe20000010000 */
[----:B------:R-:W-:Y:S01]  /*7a10*/  FFMA.FTZ R13, R14, R17, R13 ;  /* 0x000000110e0d7223 */ /* 0x000fe2000001000d */
[----:B------:R-:W-:Y:S01]  /*7a20*/  FADD.FTZ R18, R18, R36 ;  /* 0x0000002412127221 */ /* 0x000fe20000010000 */
[----:B------:R-:W-:Y:S01]  /*7a30*/  FMUL.FTZ R20, R20, UR16 ;  /* 0x0000001014147c20 */ /* 0x000fe20008410000 */
[----:B------:R-:W3:Y:S01]  /*7a40*/  LDL.LU R36, [R1+0x214] ;  /* 0x0002140001247983 */ /* 0x000ee20000300800 */
[----:B------:R-:W-:Y:S01]  /*7a50*/  FMUL.FTZ R17, R5, R32 ;  /* 0x0000002005117220 */ /* 0x000fe20000410000 */
[----:B------:R-:W-:Y:S01]  /*7a60*/  FADD.FTZ R16, R16, R4 ;  /* 0x0000000410107221 */ /* 0x000fe20000010000 */
[----:B------:R-:W-:Y:S02]  /*7a70*/  FFMA.FTZ R12, R14, R4, R12 ;  /* 0x000000040e0c7223 */ /* 0x000fe4000001000c */
[----:B------:R-:W3:Y:S01]  /*7a80*/  LDL.LU R4, [R1+0x410] ;  /* 0x0004100001047983 */ /* 0x000ee20000300800 */
[C---:B------:R-:W-:Y:S01]  /*7a90*/  FFMA.FTZ R13, R20.reuse, R17, R13 ;  /* 0x00000011140d7223 */ /* 0x040fe2000001000d */
[----:B------:R-:W-:Y:S01]  /*7aa0*/  FFMA.FTZ R11, R20, R32, R11 ;  /* 0x00000020140b7223 */ /* 0x000fe2000001000b */
[----:B------:R-:W-:Y:S01]  /*7ab0*/  FMUL.FTZ R15, R15, UR16 ;  /* 0x000000100f0f7c20 */ /* 0x000fe20008410000 */
[----:B------:R-:W-:-:S02]  /*7ac0*/  FADD.FTZ R20, R37, -UR28 ;  /* 0x8000001c25147e21 */ /* 0x000fc40008010000 */
[----:B------:R-:W3:Y:S01]  /*7ad0*/  LDL.LU R37, [R1+0x414] ;  /* 0x0004140001257983 */ /* 0x000ee20000300800 */
[----:B------:R-:W-:Y:S01]  /*7ae0*/  FADD.FTZ R19, R17, R19 ;  /* 0x0000001311137221 */ /* 0x000fe20000010000 */
[-C--:B----4-:R-:W-:Y:S01]  /*7af0*/  FMUL.FTZ R17, R3, R2.reuse ;  /* 0x0000000203117220 */ /* 0x090fe20000410000 */
[----:B------:R-:W-:Y:S01]  /*7b00*/  FADD.FTZ R16, R16, R2 ;  /* 0x0000000210107221 */ /* 0x000fe20000010000 */
[C---:B------:R-:W-:Y:S02]  /*7b10*/  FFMA.FTZ R12, R15.reuse, R2, R12 ;  /* 0x000000020f0c7223 */ /* 0x040fe4000001000c */
[----:B------:R-:W4:Y:S01]  /*7b20*/  LDL.LU R2, [R1+0x430] ;  /* 0x0004300001027983 */ /* 0x000f220000300800 */
[----:B------:R-:W-:Y:S01]  /*7b30*/  FFMA.FTZ R13, R15, R17, R13 ;  /* 0x000000110f0d7223 */ /* 0x000fe2000001000d */
[----:B------:R-:W-:Y:S02]  /*7b40*/  FADD.FTZ R15, R7, -UR28 ;  /* 0x8000001c070f7e21 */ /* 0x000fe40008010000 */
[----:B------:R-:W4:Y:S01]  /*7b50*/  LDL.LU R7, [R1+0x330] ;  /* 0x0003300001077983 */ /* 0x000f220000300800 */
[----:B------:R-:W-:Y:S01]  /*7b60*/  FADD.FTZ R18, R18, R32 ;  /* 0x0000002012127221 */ /* 0x000fe20000010000 */
[----:B------:R-:W-:Y:S01]  /*7b70*/  FADD.FTZ R19, R19, R17 ;  /* 0x0000001113137221 */ /* 0x000fe20000010000 */
[-C--:B------:R-:W-:Y:S01]  /*7b80*/  FMUL.FTZ R17, R5, R33.reuse ;  /* 0x0000002105117220 */ /* 0x080fe20000410000 */
[----:B--2---:R-:W-:Y:S01]  /*7b90*/  FADD.FTZ R14, R8, -UR28 ;  /* 0x8000001c080e7e21 */ /* 0x004fe20008010000 */
[----:B------:R-:W-:Y:S01]  /*7ba0*/  FMUL.FTZ R20, R20, UR16 ;  /* 0x0000001014147c20 */ /* 0x000fe20008410000 */
[----:B------:R-:W2:Y:S02]  /*7bb0*/  LDL.LU R8, [R1+0x210] ;  /* 0x0002100001087983 */ /* 0x000ea40000300800 */
[----:B------:R-:W-:Y:S01]  /*7bc0*/  FMUL.FTZ R14, R14, UR16 ;  /* 0x000000100e0e7c20 */ /* 0x000fe20008410000 */
[----:B------:R-:W-:Y:S01]  /*7bd0*/  FADD.FTZ R18, R18, R33 ;  /* 0x0000002112127221 */ /* 0x000fe20000010000 */
[----:B------:R-:W-:Y:S01]  /*7be0*/  FMUL.FTZ R15, R15, UR16 ;  /* 0x000000100f0f7c20 */ /* 0x000fe20008410000 */
[----:B------:R-:W2:Y:S01]  /*7bf0*/  LDL.LU R32, [R1+0x4d4] ;  /* 0x0004d40001207983 */ /* 0x000ea20000300800 */
[----:B------:R-:W-:-:S03]  /*7c00*/  FFMA.FTZ R11, R14, R33, R11 ;  /* 0x000000210e0b7223 */ /* 0x000fc6000001000b */
[----:B------:R-:W2:Y:S01]  /*7c10*/  LDL.LU R33, [R1+0x438] ;  /* 0x0004380001217983 */ /* 0x000ea20000300800 */
[----:B------:R-:W-:Y:S01]  /*7c20*/  FADD.FTZ R19, R17, R19 ;  /* 0x0000001311137221 */ /* 0x000fe20000010000 */
[----:B------:R-:W-:Y:S01]  /*7c30*/  FFMA.FTZ R13, R14, R17, R13 ;  /* 0x000000110e0d7223 */ /* 0x000fe2000001000d */
[----:B------:R-:W-:-:S04]  /*7c40*/  FMUL.FTZ R17, R3, R0 ;  /* 0x0000000003117220 */ /* 0x000fc80000410000 */
[----:B------:R-:W-:Y:S01]  /*7c50*/  FADD.FTZ R19, R19, R17 ;  /* 0x0000001113137221 */ /* 0x000fe20000010000 */
[C---:B------:R-:W-:Y:S01]  /*7c60*/  FFMA.FTZ R13, R20.reuse, R17, R13 ;  /* 0x00000011140d7223 */ /* 0x040fe2000001000d */
[----:B------:R-:W-:Y:S01]  /*7c70*/  FFMA.FTZ R12, R20, R0, R12 ;  /* 0x00000000140c7223 */ /* 0x000fe2000001000c */
[----:B------:R-:W-:Y:S01]  /*7c80*/  FADD.FTZ R14, R6, -UR28 ;  /* 0x8000001c060e7e21 */ /* 0x000fe20008010000 */
[----:B------:R-:W-:Y:S01]  /*7c90*/  FADD.FTZ R16, R16, R0 ;  /* 0x0000000010107221 */ /* 0x000fe20000010000 */
[----:B------:R-:W2:Y:S01]  /*7ca0*/  LDL.LU R6, [R1+0x318] ;  /* 0x0003180001067983 */ /* 0x000ea20000300800 */
[-C--:B---3--:R-:W-:Y:S01]  /*7cb0*/  FMUL.FTZ R17, R5, R9.reuse ;  /* 0x0000000905117220 */ /* 0x088fe20000410000 */
[----:B------:R-:W-:Y:S01]  /*7cc0*/  FMUL.FTZ R14, R14, UR16 ;  /* 0x000000100e0e7c20 */ /* 0x000fe20008410000 */
[----:B------:R-:W-:Y:S01]  /*7cd0*/  FFMA.FTZ R11, R15, R9, R11 ;  /* 0x000000090f0b7223 */ /* 0x000fe2000001000b */
[----:B------:R-:W3:Y:S01]  /*7ce0*/  LDL.LU R0, [R1+0x444] ;  /* 0x0004440001007983 */ /* 0x000ee20000300800 */
[----:B------:R-:W-:Y:S01]  /*7cf0*/  FADD.FTZ R19, R17, R19 ;  /* 0x0000001311137221 */ /* 0x000fe20000010000 */
[----:B------:R-:W-:Y:S01]  /*7d00*/  FFMA.FTZ R13, R15, R17, R13 ;  /* 0x000000110f0d7223 */ /* 0x000fe2000001000d */
[----:B------:R-:W-:Y:S01]  /*7d10*/  FMUL.FTZ R17, R3, R36 ;  /* 0x0000002403117220 */ /* 0x000fe20000410000 */
[----:B------:R-:W-:-:S03]  /*7d20*/  FADD.FTZ R20, R4, -UR28 ;  /* 0x8000001c04147e21 */ /* 0x000fc60008010000 */
[----:B------:R-:W-:Y:S01]  /*7d30*/  FADD.FTZ R19, R19, R17 ;  /* 0x0000001113137221 */ /* 0x000fe20000010000 */
[C---:B------:R-:W-:Y:S01]  /*7d40*/  FFMA.FTZ R13, R14.reuse, R17, R13 ;  /* 0x000000110e0d7223 */ /* 0x040fe2000001000d */
[----:B------:R-:W-:Y:S01]  /*7d50*/  FFMA.FTZ R12, R14, R36, R12 ;  /* 0x000000240e0c7223 */ /* 0x000fe2000001000c */
[----:B------:R-:W-:Y:S01]  /*7d60*/  FMUL.FTZ R20, R20, UR16 ;  /* 0x0000001014147c20 */ /* 0x000fe20008410000 */
[----:B------:R-:W3:Y:S01]  /*7d70*/  LDL.LU R4, [R1+0x31c] ;  /* 0x00031c0001047983 */ /* 0x000ee20000300800 */
[----:B------:R-:W-:Y:S01]  /*7d80*/  FADD.FTZ R15, R37, -UR28 ;  /* 0x8000001c250f7e21 */ /* 0x000fe20008010000 */
[----:B------:R-:W-:Y:S02]  /*7d90*/  FADD.FTZ R16, R16, R36 ;  /* 0x0000002410107221 */ /* 0x000fe40000010000 */
[----:B------:R-:W3:Y:S01]  /*7da0*/  LDL.LU R37, [R1+0x2f8] ;  /* 0x0002f80001257983 */ /* 0x000ee20000300800 */
[----:B------:R-:W-:Y:S01]  /*7db0*/  FMUL.FTZ R15, R15, UR16 ;  /* 0x000000100f0f7c20 */ /* 0x000fe20008410000 */
[----:B----4-:R-:W-:-:S02]  /*7dc0*/  FADD.FTZ R14, R2, -UR28 ;  /* 0x8000001c020e7e21 */ /* 0x010fc40008010000 */
[----:B------:R-:W4:Y:S02]  /*7dd0*/  LDL.LU R36, [R1+0x460] ;  /* 0x0004600001247983 */ /* 0x000f240000300800 */
[----:B------:R-:W-:Y:S01]  /*7de0*/  FMUL.FTZ R14, R14, UR16 ;  /* 0x000000100e0e7c20 */ /* 0x000fe20008410000 */
[----:B------:R-:W-:Y:S01]  /*7df0*/  FADD.FTZ R16, R16, R35 ;  /* 0x0000002310107221 */ /* 0x000fe20000010000 */
[----:B------:R-:W-:Y:S01]  /*7e00*/  FFMA.FTZ R12, R15, R35, R12 ;  /* 0x000000230f0c7223 */ /* 0x000fe2000001000c */
[----:B------:R-:W4:Y:S01]  /*7e10*/  LDL.LU R2, [R1+0x2fc] ;  /* 0x0002fc0001027983 */ /* 0x000f220000300800 */
[----:B--2---:R-:W-:-:S04]  /*7e20*/  FMUL.FTZ R17, R5, R8 ;  /* 0x0000000805117220 */ /* 0x004fc80000410000 */
[----:B------:R-:W-:Y:S01]  /*7e30*/  FADD.FTZ R19, R17, R19 ;  /* 0x0000001311137221 */ /* 0x000fe20000010000 */
[C---:B------:R-:W-:Y:S01]  /*7e40*/  FFMA.FTZ R13, R20.reuse, R17, R13 ;  /* 0x00000011140d7223 */ /* 0x040fe2000001000d */
[----:B------:R-:W-:Y:S01]  /*7e50*/  FMUL.FTZ R17, R3, R35 ;  /* 0x0000002303117220 */ /* 0x000fe20000410000 */
[----:B------:R-:W-:Y:S01]  /*7e60*/  FFMA.FTZ R11, R20, R8, R11 ;  /* 0x00000008140b7223 */ /* 0x000fe2000001000b */
[----:B------:R-:W2:Y:S02]  /*7e70*/  LDL.LU R35, [R1+0x2ac] ;  /* 0x0002ac0001237983 */ /* 0x000ea40000300800 */
[----:B------:R-:W-:Y:S01]  /*7e80*/  FADD.FTZ R19, R19, R17 ;  /* 0x0000001113137221 */ /* 0x000fe20000010000 */
[----:B------:R-:W-:Y:S01]  /*7e90*/  FFMA.FTZ R13, R15, R17, R13 ;  /* 0x000000110f0d7223 */ /* 0x000fe2000001000d */
[-C--:B------:R-:W-:Y:S01]  /*7ea0*/  FMUL.FTZ R17, R5, R7.reuse ;  /* 0x0000000705117220 */ /* 0x080fe20000410000 */
[----:B------:R-:W-:-:S03]  /*7eb0*/  FFMA.FTZ R11, R14, R7, R11 ;  /* 0x000000070e0b7223 */ /* 0x000fc6000001000b */
[----:B------:R-:W-:Y:S02]  /*7ec0*/  FFMA.FTZ R13, R14, R17, R13 ;  /* 0x000000110e0d7223 */ /* 0x000fe4000001000d */
[----:B------:R-:W2:Y:S01]  /*7ed0*/  LDL.LU R14, [R1+0x450] ;  /* 0x00045000010e7983 */ /* 0x000ea20000300800 */
[----:B------:R-:W-:-:S03]  /*7ee0*/  FADD.FTZ R20, R33, -UR28 ;  /* 0x8000001c21147e21 */ /* 0x000fc60008010000 */
[----:B------:R-:W2:Y:S01]  /*7ef0*/  LDL.LU R33, [R1+0x44c] ;  /* 0x00044c0001217983 */ /* 0x000ea20000300800 */
[----:B------:R-:W-:Y:S01]  /*7f00*/  FADD.FTZ R19, R17, R19 ;  /* 0x0000001311137221 */ /* 0x000fe20000010000 */
[----:B------:R-:W-:Y:S01]  /*7f10*/  FMUL.FTZ R20, R20, UR16 ;  /* 0x0000001014147c20 */ /* 0x000fe20008410000 */
[----:B------:R-:W-:Y:S01]  /*7f20*/  FMUL.FTZ R17, R3, R6 ;  /* 0x0000000603117220 */ /* 0x000fe20000410000 */
[----:B---3--:R-:W-:-:S03]  /*7f30*/  FADD.FTZ R15, R0, -UR28 ;  /* 0x8000001c000f7e21 */ /* 0x008fc60008010000 */
[----:B------:R-:W-:Y:S01]  /*7f40*/  FADD.FTZ R19, R19, R17 ;  /* 0x0000001113137221 */ /* 0x000fe20000010000 */
[C---:B------:R-:W-:Y:S01]  /*7f50*/  FFMA.FTZ R13, R20.reuse, R17, R13 ;  /* 0x00000011140d7223 */ /* 0x040fe2000001000d */
[----:B------:R-:W-:Y:S01]  /*7f60*/  FFMA.FTZ R12, R20, R6, R12 ;  /* 0x00000006140c7223 */ /* 0x000fe2000001000c */
[----:B------:R-:W-:Y:S01]  /*7f70*/  FMUL.FTZ R15, R15, UR16 ;  /* 0x000000100f0f7c20 */ /* 0x000fe20008410000 */
[----:B------:R-:W-:Y:S01]  /*7f80*/  FADD.FTZ R16, R16, R6 ;  /* 0x0000000610107221 */ /* 0x000fe20000010000 */
[----:B------:R-:W3:Y:S01]  /*7f90*/  LDL.LU R0, [R1+0x284] ;  /* 0x0002840001007983 */ /* 0x000ee20000300800 */
[----:B------:R-:W-:-:S03]  /*7fa0*/  FADD.FTZ R18, R18, R9 ;  /* 0x0000000912127221 */ /* 0x000fc60000010000 */
[----:B------:R0:W5:Y:S01]  /*7fb0*/  LDL.LU R9, [R1+0x4d0] ;  /* 0x0004d00001097983 */ /* 0x0001620000300800 */
[-C--:B------:R-:W-:Y:S01]  /*7fc0*/  FMUL.FTZ R17, R5, R4.reuse ;  /* 0x0000000405117220 */ /* 0x080fe20000410000 */
[----:B------:R-:W-:Y:S02]  /*7fd0*/  FFMA.FTZ R11, R15, R4, R11 ;  /* 0x000000040f0b7223 */ /* 0x000fe4000001000b */
[----:B------:R0:W5:Y:S01]  /*7fe0*/  LDL.LU R6, [R1+0x4c4] ;  /* 0x0004c40001067983 */ /* 0x0001620000300800 */
[----:B------:R-:W-:Y:S01]  /*7ff0*/  FADD.FTZ R19, R17, R19 ;  /* 0x0000001311137221 */ /* 0x000fe20000010000 */
[----:B------:R-:W-:Y:S01]  /*8000*/  FFMA.FTZ R13, R15, R17, R13 ;  /* 0x000000110f0d7223 */ /* 0x000fe2000001000d */
[----:B------:R-:W-:Y:S01]  /*8010*/  FMUL.FTZ R17, R3, R37 ;  /* 0x0000002503117220 */ /* 0x000fe20000410000 */
[----:B----4-:R-:W-:-:S03]  /*8020*/  FADD.FTZ R20, R36, -UR28 ;  /* 0x8000001c24147e21 */ /* 0x010fc60008010000 */
[----:B------:R-:W-:Y:S01]  /*8030*/  FADD.FTZ R19, R19, R17 ;  /* 0x0000001113137221 */ /* 0x000fe20000010000 */
[----:B------:R-:W-:Y:S01]  /*8040*/  FADD.FTZ R16, R16, R37 ;  /* 0x0000002510107221 */ /* 0x000fe20000010000 */
[----:B------:R-:W-:Y:S01]  /*8050*/  FMUL.FTZ R20, R20, UR16 ;  /* 0x0000001014147c20 */ /* 0x000fe20008410000 */
[----:B------:R-:W4:Y:S02]  /*8060*/  LDL.LU R36, [R1+0x280] ;  /* 0x0002800001247983 */ /* 0x000f240000300800 */
[----:B------:R-:W-:Y:S01]  /*8070*/  FADD.FTZ R16, R16, R34 ;  /* 0x0000002210107221 */ /* 0x000fe20000010000 */
[----:B------:R-:W-:Y:S01]  /*8080*/  FFMA.FTZ R11, R20, R2, R11 ;  /* 0x00000002140b7223 */ /* 0x000fe2000001000b */
[----:B--2---:R-:W-:Y:S02]  /*8090*/  FADD.FTZ R15, R35, -UR28 ;  /* 0x8000001c230f7e21 */ /* 0x004fe40008010000 */
[----:B------:R-:W2:Y:S01]  /*80a0*/  LDL.LU R35, [R1+0x470] ;  /* 0x0004700001237983 */ /* 0x000ea20000300800 */
[----:B------:R-:W-:-:S04]  /*80b0*/  FADD.FTZ R14, R14, -UR28 ;  /* 0x8000001c0e0e7e21 */ /* 0x000fc80008010000 */
[----:B------:R-:W-:Y:S01]  /*80c0*/  FMUL.FTZ R14, R14, UR16 ;  /* 0x000000100e0e7c20 */ /* 0x000fe20008410000 */
[----:B------:R-:W-:-:S03]  /*80d0*/  FMUL.FTZ R15, R15, UR16 ;  /* 0x000000100f0f7c20 */ /* 0x000fc60008410000 */
[C---:B------:R-:W-:Y:S01]  /*80e0*/  FFMA.FTZ R13, R14.reuse, R17, R13 ;  /* 0x000000110e0d7223 */ /* 0x040fe2000001000d */
[----:B------:R-:W-:Y:S01]  /*80f0*/  FMUL.FTZ R17, R5, R2 ;  /* 0x0000000205117220 */ /* 0x000fe20000410000 */
[----:B------:R-:W-:-:S03]  /*8100*/  FFMA.FTZ R12, R14, R37, R12 ;  /* 0x000000250e0c7223 */ /* 0x000fc6000001000c */
[----:B------:R-:W-:Y:S01]  /*8110*/  FADD.FTZ R19, R17, R19 ;  /* 0x0000001311137221 */ /* 0x000fe20000010000 */
[----:B------:R-:W-:Y:S01]  /*8120*/  FFMA.FTZ R13, R20, R17, R13 ;  /* 0x00000011140d7223 */ /* 0x000fe2000001000d */
[-C--:B------:R-:W-:Y:S01]  /*8130*/  FMUL.FTZ R17, R3, R34.reuse ;  /* 0x0000002203117220 */ /* 0x080fe20000410000 */
[----:B------:R-:W-:Y:S01]  /*8140*/  FFMA.FTZ R12, R15, R34, R12 ;  /* 0x000000220f0c7223 */ /* 0x000fe2000001000c */
[----:B------:R-:W2:Y:S04]  /*8150*/  LDL.LU R37, [R1+0x474] ;  /* 0x0004740001257983 */ /* 0x000ea80000300800 */
[----:B------:R-:W2:Y:S01]  /*8160*/  LDL.LU R34, [R1+0x458] ;  /* 0x0004580001227983 */ /* 0x000ea20000300800 */
[----:B------:R-:W-:-:S03]  /*8170*/  FADD.FTZ R20, R29, -UR28 ;  /* 0x8000001c1d147e21 */ /* 0x000fc60008010000 */
[----:B------:R-:W2:Y:S01]  /*8180*/  LDL.LU R29, [R1+0x464] ;  /* 0x00046400011d7983 */ /* 0x000ea20000300800 */
[----:B------:R-:W-:-:S03]  /*8190*/  FADD.FTZ R14, R33, -UR28 ;  /* 0x8000001c210e7e21 */ /* 0x000fc60008010000 */
[----:B------:R-:W2:Y:S01]  /*81a0*/  LDL.LU R33, [R1+0x2b0] ;  /* 0x0002b00001217983 */ /* 0x000ea20000300800 */
[----:B------:R-:W-:Y:S01]  /*81b0*/  FADD.FTZ R19, R19, R17 ;  /* 0x0000001113137221 */ /* 0x000fe20000010000 */
[----:B------:R-:W-:Y:S01]  /*81c0*/  FFMA.FTZ R13, R15, R17, R13 ;  /* 0x000000110f0d7223 */ /* 0x000fe2000001000d */
[----:B---3--:R-:W-:Y:S01]  /*81d0*/  FMUL.FTZ R17, R5, R0 ;  /* 0x0000000005117220 */ /* 0x008fe20000410000 */
[----:B------:R-:W-:Y:S01]  /*81e0*/  FMUL.FTZ R14, R14, UR16 ;  /* 0x000000100e0e7c20 */ /* 0x000fe20008410000 */
[----:B------:R-:W-:Y:S01]  /*81f0*/  FADD.FTZ R18, R18, R8 ;  /* 0x0000000812127221 */ /* 0x000fe20000010000 */
[----:B------:R-:W-:Y:S01]  /*8200*/  FMUL.FTZ R20, R20, UR16 ;  /* 0x0000001014147c20 */ /* 0x000fe20008410000 */
        /* <DEDUP_REMOVED lines=8> */
[----:B----4-:R-:W-:Y:S01]  /*8290*/  FMUL.FTZ R17, R5, R36 ;  /* 0x0000002405117220 */ /* 0x010fe20000410000 */
[----:B------:R-:W-:Y:S01]  /*82a0*/  FADD.FTZ R18, R18, R4 ;  /* 0x0000000412127221 */ /* 0x000fe20000010000 */
[----:B------:R-:W-:Y:S01]  /*82b0*/  FFMA.FTZ R12, R20, R10, R12 ;  /* 0x0000000a140c7223 */ /* 0x000fe2000001000c */
[----:B------:R0:W5:Y:S01]  /*82c0*/  LDL.LU R8, [R1+0x4cc] ;  /* 0x0004cc0001087983 */ /* 0x0001620000300800 */
[----:B------:R-:W-:Y:S01]  /*82d0*/  FADD.FTZ R19, R17, R19 ;  /* 0x0000001311137221 */ /* 0x000fe20000010000 */
[----:B------:R-:W-:-:S02]  /*82e0*/  FADD.FTZ R18, R18, R2 ;  /* 0x0000000212127221 */ /* 0x000fc40000010000 */
[----:B------:R0:W5:Y:S02]  /*82f0*/  LDL.LU R7, [R1+0x4c8] ;  /* 0x0004c80001077983 */ /* 0x0001640000300800 */
[----:B------:R-:W-:Y:S02]  /*8300*/  FADD.FTZ R18, R18, R0 ;  /* 0x0000000012127221 */ /* 0x000fe40000010000 */
[----:B------:R0:W5:Y:S02]  /*8310*/  LDL.LU R4, [R1+0x4c0] ;  /* 0x0004c00001047983 */ /* 0x0001640000300800 */
[----:B------:R-:W-:Y:S02]  /*8320*/  FADD.FTZ R18, R18, R36 ;  /* 0x0000002412127221 */ /* 0x000fe40000010000 */
[----:B------:R0:W5:Y:S04]  /*8330*/  LDL.LU R2, [R1+0x4bc] ;  /* 0x0004bc0001027983 */ /* 0x0001680000300800 */
[----:B------:R0:W5:Y:S01]  /*8340*/  LDL.LU R0, [R1+0x4b8] ;  /* 0x0004b80001007983 */ /* 0x0001620000300800 */
[----:B--2---:R-:W-:-:S03]  /*8350*/  FADD.FTZ R10, R35, -UR28 ;  /* 0x8000001c230a7e21 */ /* 0x004fc60008010000 */
[----:B------:R-:W2:Y:S01]  /*8360*/  LDL.LU R35, [R1+0x494] ;  /* 0x0004940001237983 */ /* 0x000ea20000300800 */
[----:B------:R-:W-:Y:S01]  /*8370*/  FMUL.FTZ R10, R10, UR16 ;  /* 0x000000100a0a7c20 */ /* 0x000fe20008410000 */
[----:B------:R-:W-:-:S04]  /*8380*/  FADD.FTZ R15, R34, -UR28 ;  /* 0x8000001c220f7e21 */ /* 0x000fc80008010000 */
[----:B------:R-:W-:Y:S01]  /*8390*/  FMUL.FTZ R15, R15, UR16 ;  /* 0x000000100f0f7c20 */ /* 0x000fe20008410000 */
[----:B------:R-:W-:Y:S02]  /*83a0*/  FADD.FTZ R14, R29, -UR28 ;  /* 0x8000001c1d0e7e21 */ /* 0x000fe40008010000 */
[----:B------:R-:W3:Y:S01]  /*83b0*/  LDL.LU R29, [R1+0x48c] ;  /* 0x00048c00011d7983 */ /* 0x000ee20000300800 */
[----:B------:R-:W-:Y:S01]  /*83c0*/  FFMA.FTZ R13, R15, R17, R13 ;  /* 0x000000110f0d7223 */ /* 0x000fe2000001000d */
[----:B------:R-:W-:Y:S01]  /*83d0*/  FMUL.FTZ R17, R3, R28 ;  /* 0x0000001c03117220 */ /* 0x000fe20000410000 */
[----:B------:R-:W-:Y:S01]  /*83e0*/  FMUL.FTZ R14, R14, UR16 ;  /* 0x000000100e0e7c20 */ /* 0x000fe20008410000 */
[----:B------:R-:W-:Y:S01]  /*83f0*/  FFMA.FTZ R11, R15, R36, R11 ;  /* 0x000000240f0b7223 */ /* 0x000fe2000001000b */
[----:B------:R-:W-:Y:S01]  /*8400*/  FADD.FTZ R15, R37, -UR28 ;  /* 0x8000001c250f7e21 */ /* 0x000fe20008010000 */
[----:B------:R-:W-:Y:S01]  /*8410*/  FADD.FTZ R19, R19, R17 ;  /* 0x0000001113137221 */ /* 0x000fe20000010000 */
[----:B------:R-:W-:Y:S01]  /*8420*/  FFMA.FTZ R13, R14, R17, R13 ;  /* 0x000000110e0d7223 */ /* 0x000fe2000001000d */
[----:B------:R-:W4:Y:S01]  /*8430*/  LDL.LU R37, [R1+0x308] ;  /* 0x0003080001257983 */ /* 0x000f220000300800 */
[----:B------:R-:W-:Y:S01]  /*8440*/  FMUL.FTZ R17, R5, R33 ;  /* 0x0000002105117220 */ /* 0x000fe20000410000 */
[----:B------:R-:W-:-:S02]  /*8450*/  FMUL.FTZ R15, R15, UR16 ;  /* 0x000000100f0f7c20 */ /* 0x000fc40008410000 */
[----:B------:R-:W4:Y:S01]  /*8460*/  LDL.LU R36, [R1+0x498] ;  /* 0x0004980001247983 */ /* 0x000f220000300800 */
[----:B------:R-:W-:Y:S01]  /*8470*/  FADD.FTZ R19, R17, R19 ;  /* 0x0000001311137221 */ /* 0x000fe20000010000 */
[C---:B------:R-:W-:Y:S01]  /*8480*/  FFMA.FTZ R13, R10.reuse, R17, R13 ;  /* 0x000000110a0d7223 */ /* 0x040fe2000001000d */
[----:B------:R-:W-:Y:S01]  /*8490*/  FMUL.FTZ R17, R3, R27 ;  /* 0x0000001b03117220 */ /* 0x000fe20000410000 */
[----:B------:R-:W-:-:S03]  /*84a0*/  FFMA.FTZ R11, R10, R33, R11 ;  /* 0x000000210a0b7223 */ /* 0x000fc6000001000b */
[----:B------:R-:W-:Y:S01]  /*84b0*/  FADD.FTZ R19, R19, R17 ;  /* 0x0000001113137221 */ /* 0x000fe20000010000 */
[----:B------:R-:W-:Y:S01]  /*84c0*/  FFMA.FTZ R13, R15, R17, R13 ;  /* 0x000000110f0d7223 */ /* 0x000fe2000001000d */
[----:B------:R-:W-:Y:S02]  /*84d0*/  FADD.FTZ R17, R18, R33 ;  /* 0x0000002112117221 */ /* 0x000fe40000010000 */
[----:B------:R-:W4:Y:S01]  /*84e0*/  LDL.LU R33, [R1+0x49c] ;  /* 0x00049c0001217983 */ /* 0x000f220000300800 */
[----:B------:R-:W-:Y:S01]  /*84f0*/  FFMA.FTZ R12, R14, R28, R12 ;  /* 0x0000001c0e0c7223 */ /* 0x000fe2000001000c */
[----:B------:R-:W-:Y:S01]  /*8500*/  FADD.FTZ R14, R26, -UR28 ;  /* 0x8000001c1a0e7e21 */ /* 0x000fe20008010000 */
[----:B------:R-:W-:Y:S01]  /*8510*/  FMUL.FTZ R20, R5, R22 ;  /* 0x0000001605147220 */ /* 0x000fe20000410000 */
[----:B------:R-:W-:Y:S02]  /*8520*/  FADD.FTZ R18, R21, -UR28 ;  /* 0x8000001c15127e21 */ /* 0x000fe40008010000 */
[----:B------:R-:W-:Y:S01]  /*8530*/  FMUL.FTZ R14, R14, UR16 ;  /* 0x000000100e0e7c20 */ /* 0x000fe20008410000 */
[----:B------:R-:W-:Y:S01]  /*8540*/  FADD.FTZ R19, R20, R19 ;  /* 0x0000001314137221 */ /* 0x000fe20000010000 */
[----:B------:R-:W-:Y:S01]  /*8550*/  FMUL.FTZ R10, R3, R24 ;  /* 0x00000018030a7220 */ /* 0x000fe20000410000 */
[----:B------:R-:W-:Y:S01]  /*8560*/  FFMA.FTZ R12, R15, R27, R12 ;  /* 0x0000001b0f0c7223 */ /* 0x000fe2000001000c */
[----:B------:R-:W-:Y:S01]  /*8570*/  FFMA.FTZ R20, R14, R20, R13 ;  /* 0x000000140e147223 */ /* 0x000fe2000001000d */
[----:B------:R-:W-:Y:S01]  /*8580*/  FMUL.FTZ R13, R18, UR16 ;  /* 0x00000010120d7c20 */ /* 0x000fe20008410000 */
[----:B------:R-:W-:Y:S01]  /*8590*/  FADD.FTZ R15, R23, -UR28 ;  /* 0x8000001c170f7e21 */ /* 0x000fe20008010000 */
[----:B------:R-:W-:Y:S01]  /*85a0*/  FADD.FTZ R19, R19, R10 ;  /* 0x0000000a13137221 */ /* 0x000fe20000010000 */
[----:B------:R-:W-:Y:S01]  /*85b0*/  FMUL.FTZ R18, R5, R25 ;  /* 0x0000001905127220 */ /* 0x000fe20000410000 */
[----:B------:R-:W-:Y:S01]  /*85c0*/  FFMA.FTZ R23, R13, R10, R20 ;  /* 0x0000000a0d177223 */ /* 0x000fe20000010014 */
[----:B------:R-:W-:Y:S01]  /*85d0*/  FMUL.FTZ R10, R15, UR16 ;  /* 0x000000100f0a7c20 */ /* 0x000fe20008410000 */
[----:B------:R-:W-:Y:S01]  /*85e0*/  FFMA.FTZ R11, R14, R22, R11 ;  /* 0x000000160e0b7223 */ /* 0x000fe2000001000b */
[----:B------:R-:W-:Y:S01]  /*85f0*/  FADD.FTZ R16, R16, R28 ;  /* 0x0000001c10107221 */ /* 0x000fe20000010000 */
[----:B------:R-:W-:Y:S01]  /*8600*/  FADD.FTZ R19, R18, R19 ;  /* 0x0000001312137221 */ /* 0x000fe20000010000 */
[----:B------:R-:W-:-:S02]  /*8610*/  FFMA.FTZ R23, R10, R18, R23 ;  /* 0x000000120a177223 */ /* 0x000fc40000010017 */
[----:B------:R-:W-:Y:S01]  /*8620*/  FADD.FTZ R21, R16, R27 ;  /* 0x0000001b10157221 */ /* 0x000fe20000010000 */
[----:B------:R-:W-:Y:S01]  /*8630*/  FADD.FTZ R16, R17, R22 ;  /* 0x0000001611107221 */ /* 0x000fe20000010000 */
[----:B------:R-:W-:Y:S01]  /*8640*/  FFMA.FTZ R13, R13, R24, R12 ;  /* 0x000000180d0d7223 */ /* 0x000fe2000001000c */
[----:B------:R-:W-:Y:S02]  /*8650*/  FMUL.FTZ R12, R5, R30 ;  /* 0x0000001e050c7220 */ /* 0x000fe40000410000 */
[----:B------:R-:W-:Y:S01]  /*8660*/  FADD.FTZ R17, R16, R25 ;  /* 0x0000001910117221 */ /* 0x000fe20000010000 */
[----:B------:R-:W-:Y:S01]  /*8670*/  FFMA.FTZ R10, R10, R25, R11 ;  /* 0x000000190a0a7223 */ /* 0x000fe2000001000b */
[----:B------:R-:W-:Y:S02]  /*8680*/  FADD.FTZ R21, R21, R24 ;  /* 0x0000001815157221 */ /* 0x000fe40000010000 */
[----:B------:R-:W-:Y:S01]  /*8690*/  FADD.FTZ R17, R17, R30 ;  /* 0x0000001e11117221 */ /* 0x000fe20000010000 */
[----:B--2---:R-:W-:-:S04]  /*86a0*/  FADD.FTZ R15, R35, -UR28 ;  /* 0x8000001c230f7e21 */ /* 0x004fc80008010000 */
[----:B------:R-:W-:Y:S01]  /*86b0*/  FMUL.FTZ R15, R15, UR16 ;  /* 0x000000100f0f7c20 */ /* 0x000fe20008410000 */
[----:B---3--:R-:W-:-:S04]  /*86c0*/  FADD.FTZ R14, R29, -UR28 ;  /* 0x8000001c1d0e7e21 */ /* 0x008fc80008010000 */
[----:B------:R-:W-:Y:S01]  /*86d0*/  FMUL.FTZ R14, R14, UR16 ;  /* 0x000000100e0e7c20 */ /* 0x000fe20008410000 */
[----:B----4-:R-:W-:-:S04]  /*86e0*/  FMUL.FTZ R18, R3, R37 ;  /* 0x0000002503127220 */ /* 0x010fc80000410000 */
[----:B------:R-:W-:Y:S01]  /*86f0*/  FADD.FTZ R19, R19, R18 ;  /* 0x0000001213137221 */ /* 0x000fe20000010000 */
[----:B------:R-:W-:Y:S01]  /*8700*/  FFMA.FTZ R18, R14, R18, R23 ;  /* 0x000000120e127223 */ /* 0x000fe20000010017 */
[----:B------:R-:W-:Y:S01]  /*8710*/  FADD.FTZ R16, R36, -UR28 ;  /* 0x8000001c24107e21 */ /* 0x000fe20008010000 */
[----:B------:R-:W-:Y:S01]  /*8720*/  FFMA.FTZ R13, R14, R37, R13 ;  /* 0x000000250e0d7223 */ /* 0x000fe2000001000d */
[----:B------:R-:W-:Y:S01]  /*8730*/  FADD.FTZ R19, R12, R19 ;  /* 0x000000130c137221 */ /* 0x000fe20000010000 */
[----:B------:R-:W-:Y:S01]  /*8740*/  FFMA.FTZ R11, R15, R12, R18 ;  /* 0x0000000c0f0b7223 */ /* 0x000fe20000010012 */
[-C--:B------:R-:W-:Y:S01]  /*8750*/  FMUL.FTZ R18, R3, R31.reuse ;  /* 0x0000001f03127220 */ /* 0x080fe20000410000 */
[----:B------:R-:W-:Y:S01]  /*8760*/  FMUL.FTZ R12, R16, UR16 ;  /* 0x00000010100c7c20 */ /* 0x000fe20008410000 */
[----:B------:R-:W-:Y:S01]  /*8770*/  FADD.FTZ R16, R21, R37 ;  /* 0x0000002515107221 */ /* 0x000fe20000010000 */
[----:B------:R-:W-:Y:S01]  /*8780*/  FADD.FTZ R14, R33, -UR28 ;  /* 0x8000001c210e7e21 */ /* 0x000fe20008010000 */
        /* <DEDUP_REMOVED lines=8> */
[----:B------:R-:W-:Y:S01]  /*8810*/  FADD.FTZ R14, R16, R31 ;  /* 0x0000001f100e7221 */ /* 0x000fe20000010000 */
[----:B------:R-:W-:Y:S01]  /*8820*/  FADD.FTZ R15, R17, R32 ;  /* 0x00000020110f7221 */ /* 0x000fe20000010000 */
[----:B------:R-:W-:Y:S01]  /*8830*/  FFMA.FTZ R13, R18, R32, R11 ;  /* 0x00000020120d7223 */ /* 0x000fe2000001000b */
[----:B0-----:R-:W-:Y:S06]  /*8840*/  BRA `(.L_x_1623) ;  /* 0x0000005400687947 */ /* 0x001fec0003800000 */
.L_x_1622:
[----:B------:R-:W2:Y:S04]  /*8850*/  LDL.LU R11, [R1+0x2f0] ;  /* 0x0002f000010b7983 */ /* 0x000ea80000300800 */
[----:B------:R-:W3:Y:S04]  /*8860*/  LDL.LU R21, [R1+0x26c] ;  /* 0x00026c0001157983 */ /* 0x000ee80000300800 */
[----:B------:R-:W4:Y:S04]  /*8870*/  LDL.LU R17, [R1+0x304] ;  /* 0x0003040001117983 */ /* 0x000f280000300800 */
[----:B------:R-:W4:Y:S04]  /*8880*/  LDL.LU R16, [R1+0x328] ;  /* 0x0003280001107983 */ /* 0x000f280000300800 */
[----:B------:R-:W4:Y:S04]  /*8890*/  LDL.LU R18, [R1+0x274] ;  /* 0x0002740001127983 */ /* 0x000f280000300800 */
[----:B------:R-:W4:Y:S04]  /*88a0*/  LDL.LU R23, [R1+0x354] ;  /* 0x0003540001177983 */ /* 0x000f280000300800 */
[----:B-----5:R-:W-:Y:S04]  /*88b0*/  STL [R1+0x4b8], R4 ;  /* 0x0004b80401007387 */ /* 0x020fe80000100800 */
[----:B------:R-:W4:Y:S04]  /*88c0*/  LDL.LU R19, [R1+0x2a0] ;  /* 0x0002a00001137983 */ /* 0x000f280000300800 */
[----:B------:R-:W-:Y:S04]  /*88d0*/  STL [R1+0x4bc], R6 ;  /* 0x0004bc0601007387 */ /* 0x000fe80000100800 */
[----:B------:R0:W-:Y:S04]  /*88e0*/  STL [R1+0x4c4], R8 ;  /* 0x0004c40801007387 */ /* 0x0001e80000100800 */
[----:B------:R1:W-:Y:S04]  /*88f0*/  STL [R1+0x4c8], R9 ;  /* 0x0004c80901007387 */ /* 0x0003e80000100800 */
[----:B------:R-:W4:Y:S04]  /*8900*/  LDL.LU R20, [R1+0x2c0] ;  /* 0x0002c00001147983 */ /* 0x000f280000300800 */
[----:B0-----:R-:W4:Y:S04]  /*8910*/  LDL.LU R8, [R1+0x278] ;  /* 0x0002780001087983 */ /* 0x001f280000300800 */
[----:B-1----:R-:W4:Y:S04]  /*8920*/  LDL.LU R9, [R1+0x264] ;  /* 0x0002640001097983 */ /* 0x002f280000300800 */
[----:B------:R0:W-:Y:S04]  /*8930*/  STL [R1+0x4c0], R7 ;  /* 0x0004c00701007387 */ /* 0x0001e80000100800 */
[----:B0-----:R-:W4:Y:S01]  /*8940*/  LDL.LU R7, [R1+0x470] ;  /* 0x0004700001077983 */ /* 0x001f220000300800 */
[----:B--2---:R-:W-:-:S04]  /*8950*/  FADD.FTZ R11, R11, -UR28 ;  /* 0x8000001c0b0b7e21 */ /* 0x004fc80008010000 */
[----:B------:R-:W-:-:S04]  /*8960*/  FMUL.FTZ R11, R11, UR16 ;  /* 0x000000100b0b7c20 */ /* 0x000fc80008410000 */
[----:B------:R-:W-:-:S04]  /*8970*/  FFMA.FTZ R12, R3, R11, R0 ;  /* 0x0000000b030c7223 */ /* 0x000fc80000010000 */
[----:B------:R-:W-:-:S06]  /*8980*/  FMUL.FTZ R13, R12, -1.4426950216293334961 ;  /* 0xbfb8aa3b0c0d7820 */ /* 0x000fcc0000410000 */
[----:B------:R-:W0:Y:S02]  /*8990*/  MUFU.EX2 R13, R13 ;  /* 0x0000000d000d7308 */ /* 0x000e240000000800 */
[----:B0-----:R-:W-:-:S06]  /*89a0*/  FADD.FTZ R13, R13, 1 ;  /* 0x3f8000000d0d7421 */ /* 0x001fcc0000010000 */
[----:B------:R-:W3:Y:S02]  /*89b0*/  MUFU.RCP R13, R13 ;  /* 0x0000000d000d7308 */ /* 0x000ee40000001000 */
[----:B---3--:R-:W-:Y:S02]  /*89c0*/  FMUL.FTZ R14, R13, R21 ;  /* 0x000000150d0e7220 */ /* 0x008fe40000410000 */
[----:B------:R-:W2:Y:S01]  /*89d0*/  LDL.LU R21, [R1+0x27c] ;  /* 0x00027c0001157983 */ /* 0x000ea20000300800 */
[----:B----4-:R-:W-:Y:S01]  /*89e0*/  FADD.FTZ R15, R17, -UR28 ;  /* 0x8000001c110f7e21 */ /* 0x010fe20008010000 */
        /* <DEDUP_REMOVED lines=27> */
[----:B------:R-:W-:Y:S01]  /*8ba0*/  FADD.FTZ R12, RZ, R12 ;  /* 0x0000000cff0c7221 */ /* 0x000fe20000010000 */
[----:B------:R1:W-:Y:S01]  /*8bb0*/  STL [R1+0x490], R4 ;  /* 0x0004900401007387 */ /* 0x0003e20000100800 */
[C---:B0-----:R-:W-:Y:S01]  /*8bc0*/  FMUL.FTZ R18, R17.reuse, R18 ;  /* 0x0000001211127220 */ /* 0x041fe20000410000 */
[----:B------:R-:W-:-:S04]  /*8bd0*/  FADD.FTZ R17, -R17, 1 ;  /* 0x3f80000011117421 */ /* 0x000fc80000010100 */
[----:B------:R-:W-:-:S04]  /*8be0*/  FFMA.FTZ R17, R16, R17, 1 ;  /* 0x3f80000010117423 */ /* 0x000fc80000010011 */
[----:B------:R-:W-:Y:S01]  /*8bf0*/  FMUL.FTZ R17, R18, R17 ;  /* 0x0000001112117220 */ /* 0x000fe20000410000 */
[----:B------:R-:W-:Y:S02]  /*8c00*/  FADD.FTZ R16, R23, -UR28 ;  /* 0x8000001c17107e21 */ /* 0x000fe40008010000 */
[----:B------:R-:W3:Y:S01]  /*8c10*/  LDL.LU R23, [R1+0x394] ;  /* 0x0003940001177983 */ /* 0x000ee20000300800 */
[----:B-1----:R-:W-:Y:S01]  /*8c20*/  FADD.FTZ R4, R12, R17 ;  /* 0x000000110c047221 */ /* 0x002fe20000010000 */
[----:B------:R-:W-:-:S04]  /*8c30*/  FFMA.FTZ R6, R15, R17, R11 ;  /* 0x000000110f067223 */ /* 0x000fc8000001000b */
[----:B------:R0:W-:Y:S02]  /*8c40*/  STL [R1+0x4ac], R4 ;  /* 0x0004ac0401007387 */ /* 0x0001e40000100800 */
[----:B0-----:R-:W-:-:S04]  /*8c50*/  FMUL.FTZ R4, R16, UR16 ;  /* 0x0000001010047c20 */ /* 0x001fc80008410000 */
[----:B------:R-:W-:-:S04]  /*8c60*/  FFMA.FTZ R11, R5, R4, R2 ;  /* 0x00000004050b7223 */ /* 0x000fc80000010002 */
[----:B------:R-:W-:-:S06]  /*8c70*/  FMUL.FTZ R12, R11, -1.4426950216293334961 ;  /* 0xbfb8aa3b0b0c7820 */ /* 0x000fcc0000410000 */
[----:B------:R-:W0:Y:S02]  /*8c80*/  MUFU.EX2 R12, R12 ;  /* 0x0000000c000c7308 */ /* 0x000e240000000800 */
[----:B0-----:R-:W-:-:S06]  /*8c90*/  FADD.FTZ R12, R12, 1 ;  /* 0x3f8000000c0c7421 */ /* 0x001fcc0000010000 */
[----:B------:R-:W2:Y:S01]  /*8ca0*/  MUFU.RCP R12, R12 ;  /* 0x0000000c000c7308 */ /* 0x000ea20000001000 */
[----:B------:R-:W-:Y:S01]  /*8cb0*/  FMUL.FTZ R17, R3, R17 ;  /* 0x0000001103117220 */ /* 0x000fe20000410000 */
[----:B------:R0:W-:Y:S03]  /*8cc0*/  STL [R1+0x4a8], R6 ;  /* 0x0004a80601007387 */ /* 0x0001e60000100800 */
[----:B0-----:R-:W-:Y:S01]  /*8cd0*/  FFMA.FTZ R6, R15, R17, R13 ;  /* 0x000000110f067223 */ /* 0x001fe2000001000d */
[C---:B--2---:R-:W-:Y:S02]  /*8ce0*/  FMUL.FTZ R13, R12.reuse, R21 ;  /* 0x000000150c0d7220 */ /* 0x044fe40000410000 */
[----:B------:R-:W2:Y:S01]  /*8cf0*/  LDL.LU R21, [R1+0x3b8] ;  /* 0x0003b80001157983 */ /* 0x000ea20000300800 */
[----:B------:R-:W-:-:S04]  /*8d00*/  FADD.FTZ R12, -R12, 1 ;  /* 0x3f8000000c0c7421 */ /* 0x000fc80000010100 */
[----:B------:R-:W-:Y:S01]  /*8d10*/  FFMA.FTZ R12, R11, R12, 1 ;  /* 0x3f8000000b0c7423 */ /* 0x000fe2000001000c */
[----:B------:R-:W-:Y:S01]  /*8d20*/  FADD.FTZ R11, R37, -UR28 ;  /* 0x8000001c250b7e21 */ /* 0x000fe20008010000 */
[----:B------:R0:W-:Y:S02]  /*8d30*/  STL [R1+0x47c], R4 ;  /* 0x00047c0401007387 */ /* 0x0001e40000100800 */
[----:B------:R-:W-:Y:S01]  /*8d40*/  FMUL.FTZ R37, R13, R12 ;  /* 0x0000000c0d257220 */ /* 0x000fe20000410000 */
[----:B0-----:R-:W-:-:S04]  /*8d50*/  FMUL.FTZ R4, R11, UR16 ;  /* 0x000000100b047c20 */ /* 0x001fc80008410000 */
[----:B------:R-:W-:-:S04]  /*8d60*/  FFMA.FTZ R11, R3, R4, R0 ;  /* 0x00000004030b7223 */ /* 0x000fc80000010000 */
[----:B------:R-:W-:-:S06]  /*8d70*/  FMUL.FTZ R12, R11, -1.4426950216293334961 ;  /* 0xbfb8aa3b0b0c7820 */ /* 0x000fcc0000410000 */
[----:B------:R-:W0:Y:S02]  /*8d80*/  MUFU.EX2 R12, R12 ;  /* 0x0000000c000c7308 */ /* 0x000e240000000800 */
[----:B0-----:R-:W-:-:S06]  /*8d90*/  FADD.FTZ R12, R12, 1 ;  /* 0x3f8000000c0c7421 */ /* 0x001fcc0000010000 */
[----:B------:R-:W0:Y:S02]  /*8da0*/  MUFU.RCP R12, R12 ;  /* 0x0000000c000c7308 */ /* 0x000e240000001000 */
[----:B0-----:R-:W-:Y:S02]  /*8db0*/  FMUL.FTZ R13, R12, R19 ;  /* 0x000000130c0d7220 */ /* 0x001fe40000410000 */
[----:B------:R-:W4:Y:S04]  /*8dc0*/  LDL.LU R19, [R1+0x3bc] ;  /* 0x0003bc0001137983 */ /* 0x000f280000300800 */
[----:B------:R0:W-:Y:S04]  /*8dd0*/  STL [R1+0x4a4], R6 ;  /* 0x0004a40601007387 */ /* 0x0001e80000100800 */
[----:B------:R1:W-:Y:S01]  /*8de0*/  STL [R1+0x478], R4 ;  /* 0x0004780401007387 */ /* 0x0003e20000100800 */
[----:B0-----:R-:W-:Y:S01]  /*8df0*/  FADD.FTZ R6, R14, R17 ;  /* 0x000000110e067221 */ /* 0x001fe20000010000 */
[----:B------:R-:W-:-:S04]  /*8e00*/  FADD.FTZ R14, R36, -UR28 ;  /* 0x8000001c240e7e21 */ /* 0x000fc80008010000 */
[----:B-1----:R-:W-:Y:S01]  /*8e10*/  FMUL.FTZ R4, R14, UR16 ;  /* 0x000000100e047c20 */ /* 0x002fe20008410000 */
[----:B------:R-:W-:-:S04]  /*8e20*/  FADD.FTZ R12, -R12, 1 ;  /* 0x3f8000000c0c7421 */ /* 0x000fc80000010100 */
[----:B------:R-:W-:Y:S01]  /*8e30*/  FFMA.FTZ R12, R11, R12, 1 ;  /* 0x3f8000000b0c7423 */ /* 0x000fe2000001000c */
[----:B------:R-:W-:-:S03]  /*8e40*/  FFMA.FTZ R11, R5, R4, R2 ;  /* 0x00000004050b7223 */ /* 0x000fc60000010002 */
[----:B------:R-:W-:Y:S01]  /*8e50*/  FMUL.FTZ R36, R13, R12 ;  /* 0x0000000c0d247220 */ /* 0x000fe20000410000 */
[----:B------:R-:W-:-:S06]  /*8e60*/  FMUL.FTZ R12, R11, -1.4426950216293334961 ;  /* 0xbfb8aa3b0b0c7820 */ /* 0x000fcc0000410000 */
[----:B------:R-:W0:Y:S01]  /*8e70*/  MUFU.EX2 R12, R12 ;  /* 0x0000000c000c7308 */ /* 0x000e220000000800 */
[----:B---3--:R-:W-:Y:S02]  /*8e80*/  FADD.FTZ R14, R23, -UR28 ;  /* 0x8000001c170e7e21 */ /* 0x008fe40008010000 */
[----:B------:R-:W3:Y:S01]  /*8e90*/  LDL.LU R23, [R1+0x3d8] ;  /* 0x0003d80001177983 */ /* 0x000ee20000300800 */
[----:B0-----:R-:W-:-:S06]  /*8ea0*/  FADD.FTZ R12, R12, 1 ;  /* 0x3f8000000c0c7421 */ /* 0x001fcc0000010000 */
[----:B------:R-:W0:Y:S01]  /*8eb0*/  MUFU.RCP R12, R12 ;  /* 0x0000000c000c7308 */ /* 0x000e220000001000 */
[----:B------:R1:W-:Y:S02]  /*8ec0*/  STL [R1+0x46c], R4 ;  /* 0x00046c0401007387 */ /* 0x0003e40000100800 */
[----:B-1----:R-:W-:Y:S01]  /*8ed0*/  FMUL.FTZ R4, R14, UR16 ;  /* 0x000000100e047c20 */ /* 0x002fe20008410000 */
[C---:B0-----:R-:W-:Y:S01]  /*8ee0*/  FMUL.FTZ R13, R12.reuse, R8 ;  /* 0x000000080c0d7220 */ /* 0x041fe20000410000 */
[----:B------:R-:W-:Y:S01]  /*8ef0*/  FADD.FTZ R12, -R12, 1 ;  /* 0x3f8000000c0c7421 */ /* 0x000fe20000010100 */
[----:B------:R-:W3:Y:S03]  /*8f00*/  LDL.LU R8, [R1+0x2a4] ;  /* 0x0002a40001087983 */ /* 0x000ee60000300800 */
[----:B------:R-:W-:Y:S01]  /*8f10*/  FFMA.FTZ R12, R11, R12, 1 ;  /* 0x3f8000000b0c7423 */ /* 0x000fe2000001000c */
[----:B------:R-:W-:Y:S01]  /*8f20*/  FFMA.FTZ R11, R3, R4, R0 ;  /* 0x00000004030b7223 */ /* 0x000fe20000010000 */
[----:B------:R0:W-:Y:S02]  /*8f30*/  STL [R1+0x4a0], R6 ;  /* 0x0004a00601007387 */ /* 0x0001e40000100800 */
[----:B0-----:R-:W-:Y:S01]  /*8f40*/  FMUL.FTZ R6, R13, R12 ;  /* 0x0000000c0d067220 */ /* 0x001fe20000410000 */
[----:B------:R-:W-:-:S06]  /*8f50*/  FMUL.FTZ R12, R11, -1.4426950216293334961 ;  /* 0xbfb8aa3b0b0c7820 */ /* 0x000fcc0000410000 */
[----:B------:R-:W0:Y:S02]  /*8f60*/  MUFU.EX2 R12, R12 ;  /* 0x0000000c000c7308 */ /* 0x000e240000000800 */
[----:B0-----:R-:W-:-:S06]  /*8f70*/  FADD.FTZ R12, R12, 1 ;  /* 0x3f8000000c0c7421 */ /* 0x001fcc0000010000 */
[----:B------:R-:W0:Y:S02]  /*8f80*/  MUFU.RCP R12, R12 ;  /* 0x0000000c000c7308 */ /* 0x000e240000001000 */
[----:B0-----:R-:W-:Y:S02]  /*8f90*/  FMUL.FTZ R13, R12, R9 ;  /* 0x000000090c0d7220 */ /* 0x001fe40000410000 */
[----:B------:R-:W3:Y:S01]  /*8fa0*/  LDL.LU R9, [R1+0x2d8] ;  /* 0x0002d80001097983 */ /* 0x000ee20000300800 */
[----:B--2---:R-:W-:-:S03]  /*8fb0*/  FADD.FTZ R14, R21, -UR28 ;  /* 0x8000001c150e7e21 */ /* 0x004fc60008010000 */
[----:B------:R-:W2:Y:S01]  /*8fc0*/  LDL.LU R21, [R1+0x3dc] ;  /* 0x0003dc0001157983 */ /* 0x000ea20000300800 */
[----:B------:R-:W-:-:S03]  /*8fd0*/  FADD.FTZ R12, -R12, 1 ;  /* 0x3f8000000c0c7421 */ /* 0x000fc60000010100 */
[----:B------:R0:W-:Y:S01]  /*8fe0*/  STL [R1+0x468], R4 ;  /* 0x0004680401007387 */ /* 0x0001e20000100800 */
[----:B------:R-:W-:-:S03]  /*8ff0*/  FFMA.FTZ R12, R11, R12, 1 ;  /* 0x3f8000000b0c7423 */ /* 0x000fc6000001000c */
[----:B------:R1:W-:Y:S01]  /*9000*/  STL [R1+0x304], R6 ;  /* 0x0003040601007387 */ /* 0x0003e20000100800 */
[----:B0-----:R-:W-:-:S04]  /*9010*/  FMUL.FTZ R4, R14, UR16 ;  /* 0x000000100e047c20 */ /* 0x001fc80008410000 */
[----:B------:R-:W-:Y:S01]  /*9020*/  FFMA.FTZ R11, R5, R4, R2 ;  /* 0x00000004050b7223 */ /* 0x000fe20000010002 */
[----:B-1----:R-:W-:-:S03]  /*9030*/  FMUL.FTZ R6, R13, R12 ;  /* 0x0000000c0d067220 */ /* 0x002fc60000410000 */
[----:B------:R-:W-:-:S06]  /*9040*/  FMUL.FTZ R12, R11, -1.4426950216293334961 ;  /* 0xbfb8aa3b0b0c7820 */ /* 0x000fcc0000410000 */
[----:B------:R-:W0:Y:S02]  /*9050*/  MUFU.EX2 R12, R12 ;  /* 0x0000000c000c7308 */ /* 0x000e240000000800 */
[----:B0-----:R-:W-:-:S06]  /*9060*/  FADD.FTZ R12, R12, 1 ;  /* 0x3f8000000c0c7421 */ /* 0x001fcc0000010000 */
[----:B------:R-:W0:Y:S02]  /*9070*/  MUFU.RCP R12, R12 ;  /* 0x0000000c000c7308 */ /* 0x000e240000001000 */
[----:B0-----:R-:W-:Y:S02]  /*9080*/  FMUL.FTZ R13, R12, R20 ;  /* 0x000000140c0d7220 */ /* 0x001fe40000410000 */
[----:B------:R-:W2:Y:S01]  /*9090*/  LDL.LU R20, [R1+0x2c4] ;  /* 0x0002c40001147983 */ /* 0x000ea20000300800 */
[----:B----4-:R-:W-:-:S03]  /*90a0*/  FADD.FTZ R14, R19, -UR28 ;  /* 0x8000001c130e7e21 */ /* 0x010fc60008010000 */
[----:B------:R-:W4:Y:S04]  /*90b0*/  LDL.LU R19, [R1+0x400] ;  /* 0x0004000001137983 */ /* 0x000f280000300800 */
[----:B------:R0:W-:Y:S01]  /*90c0*/  STL [R1+0x45c], R4 ;  /* 0x00045c0401007387 */ /* 0x0001e20000100800 */
[----:B------:R-:W-:Y:S01]  /*90d0*/  FADD.FTZ R12, -R12, 1 ;  /* 0x3f8000000c0c7421 */ /* 0x000fe20000010100 */
[----:B0-----:R-:W-:-:S03]  /*90e0*/  FMUL.FTZ R4, R14, UR16 ;  /* 0x000000100e047c20 */ /* 0x001fc60008410000 */
[----:B------:R-:W-:Y:S01]  /*90f0*/  FFMA.FTZ R12, R11, R12, 1 ;  /* 0x3f8000000b0c7423 */ /* 0x000fe2000001000c */
[----:B------:R0:W-:Y:S01]  /*9100*/  STL [R1+0x2f0], R6 ;  /* 0x0002f00601007387 */ /* 0x0001e20000100800 */
[----:B------:R-:W-:Y:S02]  /*9110*/  FFMA.FTZ R11, R3, R4, R0 ;  /* 0x00000004030b7223 */ /* 0x000fe40000010000 */
[----:B0-----:R-:W-:Y:S02]  /*9120*/  FMUL.FTZ R6, R13, R12 ;  /* 0x0000000c0d067220 */ /* 0x001fe40000410000 */
        /* <DEDUP_REMOVED lines=506> */
[----:B------:R-:W-:Y:S01]  /*b0d0*/  FFMA.FTZ R13, R3, R4, R0 ;  /* 0x00000004030d7223 */ /* 0x000fe20000010000 */
[----:B--2---:R-:W-:Y:S01]  /*b0e0*/  FADD.FTZ R16, R21, -UR28 ;  /* 0x8000001c15107e21 */ /* 0x004fe20008010000 */
[----:B------:R1:W-:Y:S04]  /*b0f0*/  STL [R1+0x21c], R6 ;  /* 0x00021c0601007387 */ /* 0x0003e80000100800 */
[----:B------:R-:W2:Y:S01]  /*b100*/  LDL.LU R21, [R1+0x438] ;  /* 0x0004380001157983 */ /* 0x000ea20000300800 */
[----:B------:R-:W-:Y:S01]  /*b110*/  FMUL.FTZ R12, R14, R12 ;  /* 0x0000000c0e0c7220 */ /* 0x000fe20000410000 */
[----:B------:R-:W-:-:S02]  /*b120*/  FMUL.FTZ R14, R13, -1.4426950216293334961 ;  /* 0xbfb8aa3b0d0e7820 */ /* 0x000fc40000410000 */
[----:B------:R-:W2:Y:S04]  /*b130*/  LDL.LU R8, [R1+0x31c] ;  /* 0x00031c0001087983 */ /* 0x000ea80000300800 */
[----:B------:R-:W0:Y:S02]  /*b140*/  MUFU.EX2 R14, R14 ;  /* 0x0000000e000e7308 */ /* 0x000e240000000800 */
[----:B0-----:R-:W-:-:S06]  /*b150*/  FADD.FTZ R14, R14, 1 ;  /* 0x3f8000000e0e7421 */ /* 0x001fcc0000010000 */
[----:B------:R-:W0:Y:S02]  /*b160*/  MUFU.RCP R14, R14 ;  /* 0x0000000e000e7308 */ /* 0x000e240000001000 */
[C---:B0-----:R-:W-:Y:S02]  /*b170*/  FMUL.FTZ R15, R14.reuse, R9 ;  /* 0x000000090e0f7220 */ /* 0x041fe40000410000 */
[----:B------:R-:W2:Y:S01]  /*b180*/  LDL.LU R9, [R1+0x330] ;  /* 0x0003300001097983 */ /* 0x000ea20000300800 */
[----:B------:R-:W-:Y:S01]  /*b190*/  FADD.FTZ R14, -R14, 1 ;  /* 0x3f8000000e0e7421 */ /* 0x000fe20000010100 */
[----:B------:R-:W-:-:S03]  /*b1a0*/  FMUL.FTZ R4, R16, UR16 ;  /* 0x0000001010047c20 */ /* 0x000fc60008410000 */
[----:B------:R-:W-:Y:S01]  /*b1b0*/  FFMA.FTZ R14, R13, R14, 1 ;  /* 0x3f8000000d0e7423 */ /* 0x000fe2000001000e */
[----:B------:R-:W-:-:S03]  /*b1c0*/  FFMA.FTZ R13, R5, R4, R2 ;  /* 0x00000004050d7223 */ /* 0x000fc60000010002 */
[----:B-1----:R-:W-:Y:S01]  /*b1d0*/  FMUL.FTZ R6, R15, R14 ;  /* 0x0000000e0f067220 */ /* 0x002fe20000410000 */
[----:B------:R-:W-:-:S06]  /*b1e0*/  FMUL.FTZ R14, R13, -1.4426950216293334961 ;  /* 0xbfb8aa3b0d0e7820 */ /* 0x000fcc0000410000 */
[----:B------:R-:W0:Y:S02]  /*b1f0*/  MUFU.EX2 R14, R14 ;  /* 0x0000000e000e7308 */ /* 0x000e240000000800 */
[----:B0-----:R-:W-:-:S06]  /*b200*/  FADD.FTZ R14, R14, 1 ;  /* 0x3f8000000e0e7421 */ /* 0x001fcc0000010000 */
[----:B------:R-:W0:Y:S01]  /*b210*/  MUFU.RCP R14, R14 ;  /* 0x0000000e000e7308 */ /* 0x000e220000001000 */
[----:B----4-:R-:W-:Y:S02]  /*b220*/  FADD.FTZ R16, R19, -UR28 ;  /* 0x8000001c13107e21 */ /* 0x010fe40008010000 */
[----:B------:R-:W4:Y:S01]  /*b230*/  LDL.LU R19, [R1+0x444] ;  /* 0x0004440001137983 */ /* 0x000f220000300800 */
[----:B0-----:R-:W-:-:S03]  /*b240*/  FMUL.FTZ R15, R14, R20 ;  /* 0x000000140e0f7220 */ /* 0x001fc60000410000 */
[----:B------:R-:W4:Y:S01]  /*b250*/  LDL.LU R20, [R1+0x318] ;  /* 0x0003180001147983 */ /* 0x000f220000300800 */
[----:B------:R-:W-:-:S04]  /*b260*/  FADD.FTZ R14, -R14, 1 ;  /* 0x3f8000000e0e7421 */ /* 0x000fc80000010100 */
[----:B------:R-:W-:Y:S01]  /*b270*/  FFMA.FTZ R14, R13, R14, 1 ;  /* 0x3f8000000d0e7423 */ /* 0x000fe2000001000e */
[----:B------:R0:W-:Y:S03]  /*b280*/  STL [R1+0x218], R6 ;  /* 0x0002180601007387 */ /* 0x0001e60000100800 */
[----:B0-----:R-:W-:Y:S01]  /*b290*/  FMUL.FTZ R6, R15, R14 ;  /* 0x0000000e0f067220 */ /* 0x001fe20000410000 */
[----:B------:R0:W-:Y:S01]  /*b2a0*/  STL [R1+0x310], R4 ;  /* 0x0003100401007387 */ /* 0x0001e20000100800 */
[----:B---3--:R-:W-:-:S03]  /*b2b0*/  FADD.FTZ R15, R23, -UR28 ;  /* 0x8000001c170f7e21 */ /* 0x008fc60008010000 */
[----:B------:R-:W3:Y:S01]  /*b2c0*/  LDL.LU R23, [R1+0x450] ;  /* 0x0004500001177983 */ /* 0x000ee20000300800 */
[----:B0-----:R-:W-:-:S04]  /*b2d0*/  FMUL.FTZ R4, R16, UR16 ;  /* 0x0000001010047c20 */ /* 0x001fc80008410000 */
[----:B------:R-:W-:-:S04]  /*b2e0*/  FFMA.FTZ R13, R3, R4, R0 ;  /* 0x00000004030d7223 */ /* 0x000fc80000010000 */
[----:B------:R-:W-:-:S06]  /*b2f0*/  FMUL.FTZ R14, R13, -1.4426950216293334961 ;  /* 0xbfb8aa3b0d0e7820 */ /* 0x000fcc0000410000 */
[----:B------:R-:W0:Y:S02]  /*b300*/  MUFU.EX2 R14, R14 ;  /* 0x0000000e000e7308 */ /* 0x000e240000000800 */
[----:B0-----:R-:W-:-:S06]  /*b310*/  FADD.FTZ R14, R14, 1 ;  /* 0x3f8000000e0e7421 */ /* 0x001fcc0000010000 */
[----:B------:R-:W0:Y:S01]  /*b320*/  MUFU.RCP R14, R14 ;  /* 0x0000000e000e7308 */ /* 0x000e220000001000 */
[----:B------:R1:W-:Y:S04]  /*b330*/  STL [R1+0x30c], R4 ;  /* 0x00030c0401007387 */ /* 0x0003e80000100800 */
[----:B------:R0:W-:Y:S01]  /*b340*/  STL [R1+0x220], R6 ;  /* 0x0002200601007387 */ /* 0x0001e20000100800 */
[----:B-1----:R-:W-:Y:S01]  /*b350*/  FMUL.FTZ R4, R15, UR16 ;  /* 0x000000100f047c20 */ /* 0x002fe20008410000 */
[C---:B0-----:R-:W-:Y:S01]  /*b360*/  FMUL.FTZ R35, R14.reuse, R35 ;  /* 0x000000230e237220 */ /* 0x041fe20000410000 */
[----:B------:R-:W-:-:S04]  /*b370*/  FADD.FTZ R14, -R14, 1 ;  /* 0x3f8000000e0e7421 */ /* 0x000fc80000010100 */
[----:B------:R-:W-:Y:S01]  /*b380*/  FFMA.FTZ R14, R13, R14, 1 ;  /* 0x3f8000000d0e7423 */ /* 0x000fe2000001000e */
[----:B------:R-:W-:-:S03]  /*b390*/  FFMA.FTZ R13, R5, R4, R2 ;  /* 0x00000004050d7223 */ /* 0x000fc60000010002 */
[----:B------:R-:W-:Y:S01]  /*b3a0*/  FMUL.FTZ R6, R35, R14 ;  /* 0x0000000e23067220 */ /* 0x000fe20000410000 */
[----:B------:R-:W-:Y:S01]  /*b3b0*/  FMUL.FTZ R14, R13, -1.4426950216293334961 ;  /* 0xbfb8aa3b0d0e7820 */ /* 0x000fe20000410000 */
[----:B--2---:R-:W-:Y:S01]  /*b3c0*/  FADD.FTZ R16, R21, -UR28 ;  /* 0x8000001c15107e21 */ /* 0x004fe20008010000 */
[----:B------:R0:W-:Y:S04]  /*b3d0*/  STL [R1+0x300], R4 ;  /* 0x0003000401007387 */ /* 0x0001e80000100800 */
[----:B------:R-:W2:Y:S01]  /*b3e0*/  LDL.LU R21, [R1+0x460] ;  /* 0x0004600001157983 */ /* 0x000ea20000300800 */
[----:B------:R-:W1:Y:S03]  /*b3f0*/  MUFU.EX2 R14, R14 ;  /* 0x0000000e000e7308 */ /* 0x000e660000000800 */
[----:B------:R1:W-:Y:S01]  /*b400*/  STL [R1+0x4dc], R11 ;  /* 0x0004dc0b01007387 */ /* 0x0003e20000100800 */
[----:B0-----:R-:W-:-:S03]  /*b410*/  FMUL.FTZ R4, R16, UR16 ;  /* 0x0000001010047c20 */ /* 0x001fc60008410000 */
[----:B------:R-:W2:Y:S01]  /*b420*/  LDL.LU R35, [R1+0x4a8] ;  /* 0x0004a80001237983 */ /* 0x000ea20000300800 */
[----:B-1----:R-:W-:-:S03]  /*b430*/  FADD.FTZ R14, R14, 1 ;  /* 0x3f8000000e0e7421 */ /* 0x002fc60000010000 */
[----:B------:R0:W-:Y:S01]  /*b440*/  STL [R1+0x268], R6 ;  /* 0x0002680601007387 */ /* 0x0001e20000100800 */
[----:B------:R-:W1:Y:S03]  /*b450*/  MUFU.RCP R15, R14 ;  /* 0x0000000e000f7308 */ /* 0x000e660000001000 */
[----:B------:R-:W2:Y:S01]  /*b460*/  LDL.LU R11, [R1+0x308] ;  /* 0x00030800010b7983 */ /* 0x000ea20000300800 */
[----:B-1----:R-:W-:-:S03]  /*b470*/  FMUL.FTZ R14, R15, R9 ;  /* 0x000000090f0e7220 */ /* 0x002fc60000410000 */
[----:B------:R-:W2:Y:S01]  /*b480*/  LDL.LU R9, [R1+0x2f8] ;  /* 0x0002f80001097983 */ /* 0x000ea20000300800 */
        /* <DEDUP_REMOVED lines=12> */
[----:B------:R-:W-:-:S03]  /*b550*/  FADD.FTZ R14, -R14, 1 ;  /* 0x3f8000000e0e7421 */ /* 0x000fc60000010100 */
[----:B------:R0:W-:Y:S01]  /*b560*/  STL [R1+0x2f4], R4 ;  /* 0x0002f40401007387 */ /* 0x0001e20000100800 */
[----:B------:R-:W-:Y:S01]  /*b570*/  FFMA.FTZ R14, R13, R14, 1 ;  /* 0x3f8000000d0e7423 */ /* 0x000fe2000001000e */
[----:B0-----:R-:W-:Y:S01]  /*b580*/  FMUL.FTZ R4, R15, UR16 ;  /* 0x000000100f047c20 */ /* 0x001fe20008410000 */
[----:B---3--:R-:W-:Y:S02]  /*b590*/  FADD.FTZ R16, R23, -UR28 ;  /* 0x8000001c17107e21 */ /* 0x008fe40008010000 */
[----:B------:R-:W3:Y:S01]  /*b5a0*/  LDL.LU R23, [R1+0x44c] ;  /* 0x00044c0001177983 */ /* 0x000ee20000300800 */
[----:B------:R-:W-:Y:S01]  /*b5b0*/  FFMA.FTZ R13, R5, R4, R2 ;  /* 0x00000004050d7223 */ /* 0x000fe20000010002 */
[----:B------:R-:W-:-:S03]  /*b5c0*/  FMUL.FTZ R17, R17, R14 ;  /* 0x0000000e11117220 */ /* 0x000fc60000410000 */
[----:B------:R-:W-:-:S06]  /*b5d0*/  FMUL.FTZ R14, R13, -1.4426950216293334961 ;  /* 0xbfb8aa3b0d0e7820 */ /* 0x000fcc0000410000 */
[----:B------:R-:W0:Y:S02]  /*b5e0*/  MUFU.EX2 R14, R14 ;  /* 0x0000000e000e7308 */ /* 0x000e240000000800 */
[----:B0-----:R-:W-:-:S06]  /*b5f0*/  FADD.FTZ R14, R14, 1 ;  /* 0x3f8000000e0e7421 */ /* 0x001fcc0000010000 */
[----:B------:R-:W0:Y:S01]  /*b600*/  MUFU.RCP R15, R14 ;  /* 0x0000000e000f7308 */ /* 0x000e220000001000 */
[----:B------:R1:W-:Y:S02]  /*b610*/  STL [R1+0x2e8], R4 ;  /* 0x0002e80401007387 */ /* 0x0003e40000100800 */
[----:B-1----:R-:W-:Y:S01]  /*b620*/  FMUL.FTZ R4, R16, UR16 ;  /* 0x0000001010047c20 */ /* 0x002fe20008410000 */
[C---:B0-----:R-:W-:Y:S01]  /*b630*/  FMUL.FTZ R14, R15.reuse, R8 ;  /* 0x000000080f0e7220 */ /* 0x041fe20000410000 */
[----:B------:R-:W-:Y:S01]  /*b640*/  FADD.FTZ R15, -R15, 1 ;  /* 0x3f8000000f0f7421 */ /* 0x000fe20000010100 */
[----:B--2---:R-:W-:Y:S02]  /*b650*/  FADD.FTZ R18, R21, -UR28 ;  /* 0x8000001c15127e21 */ /* 0x004fe40008010000 */
[----:B------:R0:W-:Y:S04]  /*b660*/  STL [R1+0x2dc], R4 ;  /* 0x0002dc0401007387 */ /* 0x0001e80000100800 */
[----:B------:R-:W2:Y:S01]  /*b670*/  LDL.LU R21, [R1+0x284] ;  /* 0x0002840001157983 */ /* 0x000ea20000300800 */
[----:B------:R-:W-:Y:S01]  /*b680*/  FFMA.FTZ R15, R13, R15, 1 ;  /* 0x3f8000000d0f7423 */ /* 0x000fe2000001000f */
[----:B------:R-:W-:-:S02]  /*b690*/  FFMA.FTZ R13, R3, R4, R0 ;  /* 0x00000004030d7223 */ /* 0x000fc40000010000 */
[----:B------:R1:W-:Y:S01]  /*b6a0*/  STL [R1+0x26c], R6 ;  /* 0x00026c0601007387 */ /* 0x0003e20000100800 */
[----:B------:R-:W-:Y:S01]  /*b6b0*/  FMUL.FTZ R14, R14, R15 ;  /* 0x0000000f0e0e7220 */ /* 0x000fe20000410000 */
[----:B------:R-:W-:Y:S02]  /*b6c0*/  FMUL.FTZ R15, R13, -1.4426950216293334961 ;  /* 0xbfb8aa3b0d0f7820 */ /* 0x000fe40000410000 */
[----:B------:R-:W2:Y:S04]  /*b6d0*/  LDL.LU R8, [R1+0x2b0] ;  /* 0x0002b00001087983 */ /* 0x000ea80000300800 */
[----:B------:R-:W1:Y:S01]  /*b6e0*/  MUFU.EX2 R15, R15 ;  /* 0x0000000f000f7308 */ /* 0x000e620000000800 */
[----:B0-----:R-:W-:Y:S01]  /*b6f0*/  FMUL.FTZ R4, R18, UR16 ;  /* 0x0000001012047c20 */ /* 0x001fe20008410000 */
[----:B-1----:R-:W2:Y:S01]  /*b700*/  LDL.LU R6, [R1+0x464] ;  /* 0x0004640001067983 */ /* 0x002ea20000300800 */
[----:B------:R-:W-:-:S06]  /*b710*/  FADD.FTZ R15, R15, 1 ;  /* 0x3f8000000f0f7421 */ /* 0x000fcc0000010000 */
[----:B------:R-:W0:Y:S02]  /*b720*/  MUFU.RCP R15, R15 ;  /* 0x0000000f000f7308 */ /* 0x000e240000001000 */
[C---:B0-----:R-:W-:Y:S02]  /*b730*/  FMUL.FTZ R16, R15.reuse, R9 ;  /* 0x000000090f107220 */ /* 0x041fe40000410000 */
[----:B------:R-:W2:Y:S01]  /*b740*/  LDL.LU R9, [R1+0x458] ;  /* 0x0004580001097983 */ /* 0x000ea20000300800 */
        /* <DEDUP_REMOVED lines=8> */
[----:B----4-:R-:W-:Y:S01]  /*b7d0*/  FADD.FTZ R19, R19, -UR28 ;  /* 0x8000001c13137e21 */ /* 0x010fe20008010000 */
[----:B------:R1:W-:Y:S01]  /*b7e0*/  STL [R1+0x2d8], R4 ;  /* 0x0002d80401007387 */ /* 0x0003e20000100800 */
[C---:B0-----:R-:W-:Y:S01]  /*b7f0*/  FMUL.FTZ R15, R18.reuse, R20 ;  /* 0x00000014120f7220 */ /* 0x041fe20000410000 */
[----:B------:R-:W-:Y:S01]  /*b800*/  FADD.FTZ R18, -R18, 1 ;  /* 0x3f80000012127421 */ /* 0x000fe20000010100 */
[----:B-1----:R-:W-:-:S03]  /*b810*/  FMUL.FTZ R4, R19, UR16 ;  /* 0x0000001013047c20 */ /* 0x002fc60008410000 */
[----:B------:R-:W-:-:S04]  /*b820*/  FFMA.FTZ R13, R13, R18, 1 ;  /* 0x3f8000000d0d7423 */ /* 0x000fc80000010012 */
[----:B------:R-:W-:Y:S01]  /*b830*/  FMUL.FTZ R13, R15, R13 ;  /* 0x0000000d0f0d7220 */ /* 0x000fe20000410000 */
[----:B------:R-:W-:-:S04]  /*b840*/  FFMA.FTZ R15, R3, R4, R0 ;  /* 0x00000004030f7223 */ /* 0x000fc80000010000 */
[----:B------:R-:W-:-:S06]  /*b850*/  FMUL.FTZ R18, R15, -1.4426950216293334961 ;  /* 0xbfb8aa3b0f127820 */ /* 0x000fcc0000410000 */
[----:B------:R-:W0:Y:S02]  /*b860*/  MUFU.EX2 R18, R18 ;  /* 0x0000001200127308 */ /* 0x000e240000000800 */
[----:B0-----:R-:W-:-:S06]  /*b870*/  FADD.FTZ R18, R18, 1 ;  /* 0x3f80000012127421 */ /* 0x001fcc0000010000 */
[----:B------:R-:W0:Y:S01]  /*b880*/  MUFU.RCP R18, R18 ;  /* 0x0000001200127308 */ /* 0x000e220000001000 */
[----:B---3--:R-:W-:Y:S01]  /*b890*/  FADD.FTZ R20, R23, -UR28 ;  /* 0x8000001c17147e21 */ /* 0x008fe20008010000 */
[----:B------:R1:W-:Y:S04]  /*b8a0*/  STL [R1+0x2cc], R4 ;  /* 0x0002cc0401007387 */ /* 0x0003e80000100800 */
[----:B------:R-:W3:Y:S01]  /*b8b0*/  LDL.LU R23, [R1+0x280] ;  /* 0x0002800001177983 */ /* 0x000ee20000300800 */
[----:B-1----:R-:W-:Y:S01]  /*b8c0*/  FMUL.FTZ R4, R20, UR16 ;  /* 0x0000001014047c20 */ /* 0x002fe20008410000 */
[C---:B0-----:R-:W-:Y:S01]  /*b8d0*/  FMUL.FTZ R19, R18.reuse, R34 ;  /* 0x0000002212137220 */ /* 0x041fe20000410000 */
[----:B------:R-:W-:-:S03]  /*b8e0*/  FADD.FTZ R18, -R18, 1 ;  /* 0x3f80000012127421 */ /* 0x000fc60000010100 */
[----:B------:R0:W-:Y:S01]  /*b8f0*/  STL [R1+0x2c0], R4 ;  /* 0x0002c00401007387 */ /* 0x0001e20000100800 */
[----:B------:R-:W-:Y:S01]  /*b900*/  FFMA.FTZ R18, R15, R18, 1 ;  /* 0x3f8000000f127423 */ /* 0x000fe20000010012 */
[----:B------:R-:W-:Y:S02]  /*b910*/  FFMA.FTZ R15, R5, R4, R2 ;  /* 0x00000004050f7223 */ /* 0x000fe40000010002 */
[----:B------:R-:W4:Y:S01]  /*b920*/  LDL.LU R34, [R1+0x47c] ;  /* 0x00047c0001227983 */ /* 0x000f220000300800 */
[----:B------:R-:W-:Y:S01]  /*b930*/  FMUL.FTZ R19, R19, R18 ;  /* 0x0000001213137220 */ /* 0x000fe20000410000 */
[----:B------:R-:W-:-:S06]  /*b940*/  FMUL.FTZ R18, R15, -1.4426950216293334961 ;  /* 0xbfb8aa3b0f127820 */ /* 0x000fcc0000410000 */
[----:B------:R-:W1:Y:S02]  /*b950*/  MUFU.EX2 R18, R18 ;  /* 0x0000001200127308 */ /* 0x000e640000000800 */
[----:B-1----:R-:W-:-:S06]  /*b960*/  FADD.FTZ R18, R18, 1 ;  /* 0x3f80000012127421 */ /* 0x002fcc0000010000 */
[----:B------:R-:W2:Y:S02]  /*b970*/  MUFU.RCP R20, R18 ;  /* 0x0000001200147308 */ /* 0x000ea40000001000 */
[C---:B--2---:R-:W-:Y:S01]  /*b980*/  FMUL.FTZ R18, R20.reuse, R21 ;  /* 0x0000001514127220 */ /* 0x044fe20000410000 */
        /* <DEDUP_REMOVED lines=11> */
[----:B------:R-:W-:Y:S02]  /*ba40*/  FADD.FTZ R10, R9, -UR28 ;  /* 0x8000001c090a7e21 */ /* 0x000fe40008010000 */
[----:B------:R-:W2:Y:S04]  /*ba50*/  LDL.LU R9, [R1+0x474] ;  /* 0x0004740001097983 */ /* 0x000ea80000300800 */
[----:B------:R0:W-:Y:S01]  /*ba60*/  STL [R1+0x2b8], R4 ;  /* 0x0002b80401007387 */ /* 0x0001e20000100800 */
[----:B------:R-:W-:Y:S01]  /*ba70*/  FADD.FTZ R20, -R20, 1 ;  /* 0x3f80000014147421 */ /* 0x000fe20000010100 */
[----:B0-----:R-:W-:-:S03]  /*ba80*/  FMUL.FTZ R4, R10, UR16 ;  /* 0x000000100a047c20 */ /* 0x001fc60008410000 */
[----:B------:R-:W-:Y:S01]  /*ba90*/  FFMA.FTZ R20, R15, R20, 1 ;  /* 0x3f8000000f147423 */ /* 0x000fe20000010014 */
[----:B------:R-:W-:-:S04]  /*baa0*/  FFMA.FTZ R10, R5, R4, R2 ;  /* 0x00000004050a7223 */ /* 0x000fc80000010002 */
[----:B------:R-:W-:-:S06]  /*bab0*/  FMUL.FTZ R15, R10, -1.4426950216293334961 ;  /* 0xbfb8aa3b0a0f7820 */ /* 0x000fcc0000410000 */
[----:B------:R-:W0:Y:S01]  /*bac0*/  MUFU.EX2 R15, R15 ;  /* 0x0000000f000f7308 */ /* 0x000e220000000800 */
[----:B------:R-:W-:Y:S01]  /*bad0*/  FMUL.FTZ R29, R29, R20 ;  /* 0x000000141d1d7220 */ /* 0x000fe20000410000 */
[----:B------:R-:W-:Y:S01]  /*bae0*/  FADD.FTZ R20, R6, -UR28 ;  /* 0x8000001c06147e21 */ /* 0x000fe20008010000 */
[----:B------:R1:W-:Y:S04]  /*baf0*/  STL [R1+0x2ac], R4 ;  /* 0x0002ac0401007387 */ /* 0x0003e80000100800 */
[----:B------:R-:W4:Y:S01]  /*bb00*/  LDL.LU R6, [R1+0x498] ;  /* 0x0004980001067983 */ /* 0x000f220000300800 */
[----:B0-----:R-:W-:-:S06]  /*bb10*/  FADD.FTZ R15, R15, 1 ;  /* 0x3f8000000f0f7421 */ /* 0x001fcc0000010000 */
[----:B------:R-:W3:Y:S01]  /*bb20*/  MUFU.RCP R15, R15 ;  /* 0x0000000f000f7308 */ /* 0x000ee20000001000 */
[----:B-1----:R-:W-:Y:S01]  /*bb30*/  FMUL.FTZ R4, R20, UR16 ;  /* 0x0000001014047c20 */ /* 0x002fe20008410000 */
[----:B------:R-:W-:Y:S02]  /*bb40*/  FADD.FTZ R20, R7, -UR28 ;  /* 0x8000001c07147e21 */ /* 0x000fe40008010000 */
[----:B------:R-:W4:Y:S01]  /*bb50*/  LDL.LU R7, [R1+0x484] ;  /* 0x0004840001077983 */ /* 0x000f220000300800 */
[C---:B---3--:R-:W-:Y:S01]  /*bb60*/  FMUL.FTZ R23, R15.reuse, R23 ;  /* 0x000000170f177220 */ /* 0x048fe20000410000 */
        /* <DEDUP_REMOVED lines=45> */
[----:B----4-:R-:W-:Y:S02]  /*be40*/  FADD.FTZ R20, R7, -UR28 ;  /* 0x8000001c07147e21 */ /* 0x010fe40008010000 */
[----:B------:R-:W4:Y:S04]  /*be50*/  LDL.LU R7, [R1+0x494] ;  /* 0x0004940001077983 */ /* 0x000f280000300800 */
[----:B------:R1:W-:Y:S01]  /*be60*/  STL [R1+0x280], R4 ;  /* 0x0002800401007387 */ /* 0x0003e20000100800 */
[C---:B0-----:R-:W-:Y:S01]  /*be70*/  FMUL.FTZ R26, R15.reuse, R22 ;  /* 0x000000160f1a7220 */ /* 0x041fe20000410000 */
        /* <DEDUP_REMOVED lines=21> */
[----:B------:R-:W0:Y:S01]  /*bfd0*/  MUFU.RCP R15, R15 ;  /* 0x0000000f000f7308 */ /* 0x000e220000001000 */
[----:B---3--:R-:W-:-:S04]  /*bfe0*/  FADD.FTZ R22, R8, -UR28 ;  /* 0x8000001c08167e21 */ /* 0x008fc80008010000 */
        /* <DEDUP_REMOVED lines=10> */
[----:B------:R1:W-:Y:S04]  /*c090*/  STL [R1+0x4e0], R13 ;  /* 0x0004e00d01007387 */ /* 0x0003e80000100800 */
[----:B------:R2:W-:Y:S04]  /*c0a0*/  STL [R1+0x4e8], R18 ;  /* 0x0004e81201007387 */ /* 0x0005e80000100800 */
[----:B-1----:R-:W3:Y:S04]  /*c0b0*/  LDL.LU R13, [R1+0x4ac] ;  /* 0x0004ac00010d7983 */ /* 0x002ee80000300800 */
[----:B--2---:R-:W2:Y:S01]  /*c0c0*/  LDL.LU R18, [R1+0x4a4] ;  /* 0x0004a40001127983 */ /* 0x004ea20000300800 */
[----:B0-----:R-:W-:-:S03]  /*c0d0*/  FMUL.FTZ R24, R15, R11 ;  /* 0x0000000b0f187220 */ /* 0x001fc60000410000 */
[----:B------:R-:W3:Y:S04]  /*c0e0*/  LDL.LU R11, [R1+0x490] ;  /* 0x00049000010b7983 */ /* 0x000ee80000300800 */
[----:B------:R0:W-:Y:S04]  /*c0f0*/  STL [R1+0x4f4], R28 ;  /* 0x0004f41c01007387 */ /* 0x0001e80000100800 */
[----:B0-----:R-:W2:Y:S01]  /*c100*/  LDL.LU R28, [R1+0x4a0] ;  /* 0x0004a000011c7983 */ /* 0x001ea20000300800 */
        /* <DEDUP_REMOVED lines=29> */
[----:B------:R-:W0:Y:S01]  /*c2e0*/  MUFU.EX2 R15, R15 ;  /* 0x0000000f000f7308 */ /* 0x000e220000000800 */
[----:B------:R1:W-:Y:S04]  /*c2f0*/  STL [R1+0x4e4], R19 ;  /* 0x0004e41301007387 */ /* 0x0003e80000100800 */
[----:B------:R4:W-:Y:S04]  /*c300*/  STL [R1+0x4f0], R23 ;  /* 0x0004f01701007387 */ /* 0x0009e80000100800 */
[----:B-1----:R-:W2:Y:S04]  /*c310*/  LDL.LU R19, [R1+0x478] ;  /* 0x0004780001137983 */ /* 0x002ea80000300800 */
[----:B----4-:R-:W4:Y:S01]  /*c320*/  LDL.LU R23, [R1+0x304] ;  /* 0x0003040001177983 */ /* 0x010f220000300800 */
[----:B0-----:R-:W-:-:S04]  /*c330*/  FADD.FTZ R15, R15, 1 ;  /* 0x3f8000000f0f7421 */ /* 0x001fc80000010000 */
[----:B------:R-:W0:Y:S01]  /*c340*/  MUFU.RCP R31, R15 ;  /* 0x0000000f001f7308 */ /* 0x000e220000001000 */
[----:B------:R1:W-:Y:S04]  /*c350*/  STL [R1+0x4d0], R14 ;  /* 0x0004d00e01007387 */ /* 0x0003e80000100800 */
[----:B------:R0:W-:Y:S04]  /*c360*/  STL [R1+0x4ec], R29 ;  /* 0x0004ec1d01007387 */ /* 0x0001e80000100800 */
[----:B-1----:R-:W4:Y:S04]  /*c370*/  LDL.LU R14, [R1+0x46c] ;  /* 0x00046c00010e7983 */ /* 0x002f280000300800 */
[----:B0-----:R-:W4:Y:S01]  /*c380*/  LDL.LU R29, [R1+0x2f0] ;  /* 0x0002f000011d7983 */ /* 0x001f220000300800 */
[----:B------:R-:W-:-:S03]  /*c390*/  FMUL.FTZ R15, R31, R32 ;  /* 0x000000201f0f7220 */ /* 0x000fc60000410000 */
[----:B------:R0:W-:Y:S01]  /*c3a0*/  STL [R1+0x4cc], R17 ;  /* 0x0004cc1101007387 */ /* 0x0001e20000100800 */
[----:B------:R-:W-:-:S03]  /*c3b0*/  FADD.FTZ R31, -R31, 1 ;  /* 0x3f8000001f1f7421 */ /* 0x000fc60000010100 */
[----:B------:R1:W-:Y:S04]  /*c3c0*/  STL [R1+0x4d8], R12 ;  /* 0x0004d80c01007387 */ /* 0x0003e80000100800 */
[----:B0-----:R-:W4:Y:S01]  /*c3d0*/  LDL.LU R17, [R1+0x468] ;  /* 0x0004680001117983 */ /* 0x001f220000300800 */
[----:B------:R-:W-:-:S03]  /*c3e0*/  FFMA.FTZ R30, R30, R31, 1 ;  /* 0x3f8000001e1e7423 */ /* 0x000fc6000001001f */
[----:B------:R0:W-:Y:S04]  /*c3f0*/  STL [R1+0x4d4], R16 ;  /* 0x0004d41001007387 */ /* 0x0001e80000100800 */
[----:B-1----:R-:W4:Y:S04]  /*c400*/  LDL.LU R12, [R1+0x2e4] ;  /* 0x0002e400010c7983 */ /* 0x002f280000300800 */
[----:B0-----:R-:W4:Y:S01]  /*c410*/  LDL.LU R16, [R1+0x45c] ;  /* 0x00045c0001107983 */ /* 0x001f220000300800 */
[----:B---3--:R-:W-:Y:S01]  /*c420*/  FFMA.FTZ R32, R11, R33, RZ ;  /* 0x000000210b207223 */ /* 0x008fe200000100ff */
[----:B------:R-:W-:-:S02]  /*c430*/  FADD.FTZ R33, RZ, R33 ;  /* 0x00000021ff217221 */ /* 0x000fc40000010000 */
[----:B------:R-:W3:Y:S01]  /*c440*/  LDL.LU R11, [R1+0x2ec] ;  /* 0x0002ec00010b7983 */ /* 0x000ee20000300800 */
[CC--:B------:R-:W-:Y:S01]  /*c450*/  FFMA.FTZ R32, R34.reuse, R37.reuse, R32 ;  /* 0x0000002522207223 */ /* 0x0c0fe20000010020 */
[----:B------:R-:W-:Y:S01]  /*c460*/  FADD.FTZ R33, R33, R37 ;  /* 0x0000002521217221 */ /* 0x000fe20000010000 */
[----:B------:R-:W-:Y:S01]  /*c470*/  FMUL.FTZ R37, R5, R37 ;  /* 0x0000002505257220 */ /* 0x000fe20000410000 */
[----:B------:R-:W-:Y:S02]  /*c480*/  FADD.FTZ R31, R13, R36 ;  /* 0x000000240d1f7221 */ /* 0x000fe40000010000 */
[----:B------:R-:W3:Y:S01]  /*c490*/  LDL.LU R13, [R1+0x454] ;  /* 0x00045400010d7983 */ /* 0x000ee20000300800 */
[----:B--2---:R-:W-:-:S03]  /*c4a0*/  FFMA.FTZ R34, R34, R37, R18 ;  /* 0x0000002522227223 */ /* 0x004fc60000010012 */
[----:B------:R-:W2:Y:S01]  /*c4b0*/  LDL.LU R18, [R1+0x2e0] ;  /* 0x0002e00001127983 */ /* 0x000ea20000300800 */
[----:B------:R-:W-:-:S03]  /*c4c0*/  FADD.FTZ R37, R37, R28 ;  /* 0x0000001c25257221 */ /* 0x000fc60000010000 */
[----:B------:R-:W2:Y:S01]  /*c4d0*/  LDL.LU R28, [R1+0x448] ;  /* 0x00044800011c7983 */ /* 0x000ea20000300800 */
[----:B------:R-:W-:Y:S01]  /*c4e0*/  FMUL.FTZ R15, R15, R30 ;  /* 0x0000001e0f0f7220 */ /* 0x000fe20000410000 */
[-C--:B------:R-:W-:Y:S01]  /*c4f0*/  FFMA.FTZ R35, R19, R36.reuse, R35 ;  /* 0x0000002413237223 */ /* 0x080fe20000010023 */
[----:B------:R-:W-:Y:S01]  /*c500*/  FMUL.FTZ R36, R3, R36 ;  /* 0x0000002403247220 */ /* 0x000fe20000410000 */
[----:B----4-:R-:W-:-:S03]  /*c510*/  FMUL.FTZ R30, R5, R23 ;  /* 0x00000017051e7220 */ /* 0x010fc60000410000 */
[----:B------:R-:W-:Y:S02]  /*c520*/  FFMA.FTZ R34, R19, R36, R34 ;  /* 0x0000002413227223 */ /* 0x000fe40000010022 */
[----:B------:R-:W4:Y:S01]  /*c530*/  LDL.LU R19, [R1+0x2d4] ;  /* 0x0002d40001137983 */ /* 0x000f220000300800 */
[----:B------:R-:W-:Y:S01]  /*c540*/  FADD.FTZ R36, R37, R36 ;  /* 0x0000002425247221 */ /* 0x000fe20000010000 */
[----:B------:R-:W-:Y:S01]  /*c550*/  FADD.FTZ R33, R33, R23 ;  /* 0x0000001721217221 */ /* 0x000fe20000010000 */
[C---:B------:R-:W-:Y:S01]  /*c560*/  FFMA.FTZ R32, R14.reuse, R23, R32 ;  /* 0x000000170e207223 */ /* 0x040fe20000010020 */
[----:B------:R-:W-:Y:S01]  /*c570*/  FFMA.FTZ R34, R14, R30, R34 ;  /* 0x0000001e0e227223 */ /* 0x000fe20000010022 */
[----:B------:R-:W4:Y:S01]  /*c580*/  LDL.LU R23, [R1+0x440] ;  /* 0x0004400001177983 */ /* 0x000f220000300800 */
[----:B------:R-:W-:-:S03]  /*c590*/  FMUL.FTZ R37, R3, R29 ;  /* 0x0000001d03257220 */ /* 0x000fc60000410000 */
[----:B------:R-:W4:Y:S01]  /*c5a0*/  LDL.LU R14, [R1+0x2d0] ;  /* 0x0002d000010e7983 */ /* 0x000f220000300800 */
[----:B------:R-:W-:Y:S01]  /*c5b0*/  FADD.FTZ R30, R30, R36 ;  /* 0x000000241e1e7221 */ /* 0x000fe20000010000 */
[----:B------:R-:W-:Y:S01]  /*c5c0*/  FADD.FTZ R31, R31, R29 ;  /* 0x0000001d1f1f7221 */ /* 0x000fe20000010000 */
[C---:B------:R-:W-:Y:S01]  /*c5d0*/  FFMA.FTZ R35, R17.reuse, R29, R35 ;  /* 0x0000001d11237223 */ /* 0x040fe20000010023 */
[----:B------:R-:W-:Y:S01]  /*c5e0*/  FFMA.FTZ R34, R17, R37, R34 ;  /* 0x0000002511227223 */ /* 0x000fe20000010022 */
[----:B------:R-:W4:Y:S01]  /*c5f0*/  LDL.LU R29, [R1+0x43c] ;  /* 0x00043c00011d7983 */ /* 0x000f220000300800 */
[----:B------:R-:W-:-:S03]  /*c600*/  FADD.FTZ R37, R30, R37 ;  /* 0x000000251e257221 */ /* 0x000fc60000010000 */
[----:B------:R-:W4:Y:S01]  /*c610*/  LDL.LU R17, [R1+0x2c4] ;  /* 0x0002c40001117983 */ /* 0x000f220000300800 */
[----:B------:R-:W-:Y:S01]  /*c620*/  FMUL.FTZ R30, R3, R12 ;  /* 0x0000000c031e7220 */ /* 0x000fe20000410000 */
[----:B------:R-:W-:Y:S01]  /*c630*/  FADD.FTZ R31, R31, R12 ;  /* 0x0000000c1f1f7221 */ /* 0x000fe20000010000 */
[-C--:B---3--:R-:W-:Y:S01]  /*c640*/  FMUL.FTZ R36, R5, R11.reuse ;  /* 0x0000000b05247220 */ /* 0x088fe20000410000 */
[C---:B------:R-:W-:Y:S01]  /*c650*/  FFMA.FTZ R32, R16.reuse, R11, R32 ;  /* 0x0000000b10207223 */ /* 0x040fe20000010020 */
[----:B------:R-:W-:Y:S02]  /*c660*/  FADD.FTZ R33, R33, R11 ;  /* 0x0000000b21217221 */ /* 0x000fe40000010000 */
[----:B------:R-:W-:Y:S01]  /*c670*/  FFMA.FTZ R34, R16, R36, R34 ;  /* 0x0000002410227223 */ /* 0x000fe20000010022 */
[----:B------:R-:W3:Y:S01]  /*c680*/  LDL.LU R11, [R1+0x2bc] ;  /* 0x0002bc00010b7983 */ /* 0x000ee20000300800 */
[----:B------:R-:W-:-:S03]  /*c690*/  FADD.FTZ R36, R36, R37 ;  /* 0x0000002524247221 */ /* 0x000fc60000010000 */
[----:B------:R-:W3:Y:S01]  /*c6a0*/  LDL.LU R16, [R1+0x434] ;  /* 0x0004340001107983 */ /* 0x000ee20000300800 */
[C---:B------:R-:W-:Y:S01]  /*c6b0*/  FFMA.FTZ R35, R13.reuse, R12, R35 ;  /* 0x0000000c0d237223 */ /* 0x040fe20000010023 */
[----:B------:R-:W-:Y:S01]  /*c6c0*/  FFMA.FTZ R34, R13, R30, R34 ;  /* 0x0000001e0d227223 */ /* 0x000fe20000010022 */
[-C--:B--2---:R-:W-:Y:S01]  /*c6d0*/  FMUL.FTZ R37, R5, R18.reuse ;  /* 0x0000001205257220 */ /* 0x084fe20000410000 */
[----:B------:R-:W2:Y:S04]  /*c6e0*/  LDL.LU R13, [R1+0x42c] ;  /* 0x00042c00010d7983 */ /* 0x000ea80000300800 */
[----:B------:R-:W2:Y:S01]  /*c6f0*/  LDL.LU R12, [R1+0x2b4] ;  /* 0x0002b400010c7983 */ /* 0x000ea20000300800 */
[C---:B------:R-:W-:Y:S01]  /*c700*/  FFMA.FTZ R32, R28.reuse, R18, R32 ;  /* 0x000000121c207223 */ /* 0x040fe20000010020 */
[----:B------:R-:W-:-:S02]  /*c710*/  FFMA.FTZ R34, R28, R37, R34 ;  /* 0x000000251c227223 */ /* 0x000fc40000010022 */
[----:B------:R-:W2:Y:S01]  /*c720*/  LDL.LU R28, [R1+0x420] ;  /* 0x00042000011c7983 */ /* 0x000ea20000300800 */
[----:B------:R-:W-:Y:S01]  /*c730*/  FADD.FTZ R30, R36, R30 ;  /* 0x0000001e241e7221 */ /* 0x000fe20000010000 */
[----:B------:R-:W-:Y:S02]  /*c740*/  FADD.FTZ R33, R33, R18 ;  /* 0x0000001221217221 */ /* 0x000fe40000010000 */
[----:B------:R-:W2:Y:S01]  /*c750*/  LDL.LU R18, [R1+0x2a8] ;  /* 0x0002a80001127983 */ /* 0x000ea20000300800 */
[----:B------:R-:W-:Y:S01]  /*c760*/  FADD.FTZ R37, R37, R30 ;  /* 0x0000001e25257221 */ /* 0x000fe20000010000 */
[-C--:B----4-:R-:W-:Y:S01]  /*c770*/  FMUL.FTZ R36, R3, R19.reuse ;  /* 0x0000001303247220 */ /* 0x090fe20000410000 */
[----:B------:R-:W-:Y:S01]  /*c780*/  FADD.FTZ R31, R31, R19 ;  /* 0x000000131f1f7221 */ /* 0x000fe20000010000 */
[C---:B------:R-:W-:Y:S02]  /*c790*/  FFMA.FTZ R35, R23.reuse, R19, R35 ;  /* 0x0000001317237223 */ /* 0x040fe40000010023 */
        /* <DEDUP_REMOVED lines=13> */
[----:B---3--:R-:W-:Y:S01]  /*c870*/  FMUL.FTZ R36, R5, R11 ;  /* 0x0000000b05247220 */ /* 0x008fe20000410000 */
[C---:B------:R-:W-:Y:S01]  /*c880*/  FFMA.FTZ R35, R16.reuse, R17, R35 ;  /* 0x0000001110237223 */ /* 0x040fe20000010023 */
[----:B------:R-:W-:Y:S01]  /*c890*/  FFMA.FTZ R34, R16, R37, R34 ;  /* 0x0000002510227223 */ /* 0x000fe20000010022 */
[----:B------:R-:W3:Y:S01]  /*c8a0*/  LDL.LU R17, [R1+0x298] ;  /* 0x0002980001117983 */ /* 0x000ee20000300800 */
[----:B------:R-:W-:-:S03]  /*c8b0*/  FADD.FTZ R37, R30, R37 ;  /* 0x000000251e257221 */ /* 0x000fc60000010000 */
[----:B------:R-:W3:Y:S01]  /*c8c0*/  LDL.LU R16, [R1+0x3dc] ;  /* 0x0003dc0001107983 */ /* 0x000ee20000300800 */
[C---:B--2---:R-:W-:Y:S01]  /*c8d0*/  FFMA.FTZ R32, R13.reuse, R11, R32 ;  /* 0x0000000b0d207223 */ /* 0x044fe20000010020 */
[----:B------:R-:W-:Y:S01]  /*c8e0*/  FFMA.FTZ R34, R13, R36, R34 ;  /* 0x000000240d227223 */ /* 0x000fe20000010022 */
[-C--:B------:R-:W-:Y:S01]  /*c8f0*/  FMUL.FTZ R30, R3, R12.reuse ;  /* 0x0000000c031e7220 */ /* 0x080fe20000410000 */
[----:B------:R-:W2:Y:S01]  /*c900*/  LDL.LU R13, [R1+0x3d8] ;  /* 0x0003d800010d7983 */ /* 0x000ea20000300800 */
[----:B------:R-:W-:Y:S01]  /*c910*/  FADD.FTZ R33, R33, R11 ;  /* 0x0000000b21217221 */ /* 0x000fe20000010000 */
[C---:B------:R-:W-:Y:S01]  /*c920*/  FFMA.FTZ R35, R28.reuse, R12, R35 ;  /* 0x0000000c1c237223 */ /* 0x040fe20000010023 */
[----:B------:R-:W-:Y:S01]  /*c930*/  FFMA.FTZ R34, R28, R30, R34 ;  /* 0x0000001e1c227223 */ /* 0x000fe20000010022 */
[----:B------:R-:W2:Y:S04]  /*c940*/  LDL.LU R11, [R1+0x294] ;  /* 0x00029400010b7983 */ /* 0x000ea80000300800 */
[----:B------:R-:W2:Y:S01]  /*c950*/  LDL.LU R28, [R1+0x3bc] ;  /* 0x0003bc00011c7983 */ /* 0x000ea20000300800 */
[----:B------:R-:W-:Y:S01]  /*c960*/  FADD.FTZ R37, R36, R37 ;  /* 0x0000002524257221 */ /* 0x000fe20000010000 */
[----:B------:R-:W-:Y:S01]  /*c970*/  FMUL.FTZ R36, R5, R18 ;  /* 0x0000001205247220 */ /* 0x000fe20000410000 */
[----:B------:R-:W-:-:S02]  /*c980*/  FADD.FTZ R31, R31, R12 ;  /* 0x0000000c1f1f7221 */ /* 0x000fc40000010000 */
[----:B------:R-:W2:Y:S01]  /*c990*/  LDL.LU R12, [R1+0x290] ;  /* 0x00029000010c7983 */ /* 0x000ea20000300800 */
[----:B------:R-:W-:Y:S01]  /*c9a0*/  FADD.FTZ R37, R37, R30 ;  /* 0x0000001e25257221 */ /* 0x000fe20000010000 */
[----:B------:R-:W-:-:S03]  /*c9b0*/  FADD.FTZ R33, R33, R18 ;  /* 0x0000001221217221 */ /* 0x000fc60000010000 */
[----:B------:R-:W-:Y:S01]  /*c9c0*/  FADD.FTZ R37, R36, R37 ;  /* 0x0000002524257221 */ /* 0x000fe20000010000 */
[----:B----4-:R-:W-:Y:S01]  /*c9d0*/  FMUL.FTZ R30, R3, R19 ;  /* 0x00000013031e7220 */ /* 0x010fe20000410000 */
[C---:B------:R-:W-:Y:S01]  /*c9e0*/  FFMA.FTZ R32, R23.reuse, R18, R32 ;  /* 0x0000001217207223 */ /* 0x040fe20000010020 */
[----:B------:R-:W-:Y:S01]  /*c9f0*/  FFMA.FTZ R34, R23, R36, R34 ;  /* 0x0000002417227223 */ /* 0x000fe20000010022 */
[----:B------:R-:W4:Y:S01]  /*ca00*/  LDL.LU R18, [R1+0x288] ;  /* 0x0002880001127983 */ /* 0x000f220000300800 */
[----:B------:R-:W-:-:S03]  /*ca10*/  FADD.FTZ R31, R31, R19 ;  /* 0x000000131f1f7221 */ /* 0x000fc60000010000 */
[----:B------:R-:W4:Y:S01]  /*ca20*/  LDL.LU R23, [R1+0x3b8] ;  /* 0x0003b80001177983 */ /* 0x000f220000300800 */
[----:B------:R-:W-:Y:S01]  /*ca30*/  FADD.FTZ R37, R37, R30 ;  /* 0x0000001e25257221 */ /* 0x000fe20000010000 */
[----:B------:R-:W-:Y:S01]  /*ca40*/  FMUL.FTZ R36, R5, R14 ;  /* 0x0000000e05247220 */ /* 0x000fe20000410000 */
[C---:B------:R-:W-:Y:S01]  /*ca50*/  FFMA.FTZ R35, R29.reuse, R19, R35 ;  /* 0x000000131d237223 */ /* 0x040fe20000010023 */
[----:B------:R-:W-:Y:S01]  /*ca60*/  FFMA.FTZ R34, R29, R30, R34 ;  /* 0x0000001e1d227223 */ /* 0x000fe20000010022 */
[----:B------:R-:W4:Y:S01]  /*ca70*/  LDL.LU R19, [R1+0x228] ;  /* 0x0002280001137983 */ /* 0x000f220000300800 */
[----:B------:R-:W-:-:S03]  /*ca80*/  FADD.FTZ R33, R33, R14 ;  /* 0x0000000e21217221 */ /* 0x000fc60000010000 */
[----:B------:R-:W4:Y:S01]  /*ca90*/  LDL.LU R29, [R1+0x394] ;  /* 0x00039400011d7983 */ /* 0x000f220000300800 */
        /* <DEDUP_REMOVED lines=8> */
[----:B------:R-:W-:Y:S02]  /*cb20*/  FFMA.FTZ R34, R13, R30, R34 ;  /* 0x0000001e0d227223 */ /* 0x000fe40000010022 */
[----:B------:R-:W2:Y:S01]  /*cb30*/  LDL.LU R13, [R1+0x370] ;  /* 0x00037000010d7983 */ /* 0x000ea20000300800 */
[----:B------:R-:W-:-:S03]  /*cb40*/  FMUL.FTZ R36, R5, R11 ;  /* 0x0000000b05247220 */ /* 0x000fc60000410000 */
[----:B------:R-:W2:Y:S01]  /*cb50*/  LDL.LU R17, [R1+0x230] ;  /* 0x0002300001117983 */ /* 0x000ea20000300800 */
[C---:B------:R-:W-:Y:S01]  /*cb60*/  FFMA.FTZ R32, R28.reuse, R11, R32 ;  /* 0x0000000b1c207223 */ /* 0x040fe20000010020 */
[----:B------:R-:W-:Y:S02]  /*cb70*/  FADD.FTZ R33, R33, R11 ;  /* 0x0000000b21217221 */ /* 0x000fe40000010000 */
[----:B------:R-:W2:Y:S01]  /*cb80*/  LDL.LU R11, [R1+0x368] ;  /* 0x00036800010b7983 */ /* 0x000ea20000300800 */
[----:B------:R-:W-:Y:S01]  /*cb90*/  FADD.FTZ R37, R37, R30 ;  /* 0x0000001e25257221 */ /* 0x000fe20000010000 */
[----:B------:R-:W-:Y:S01]  /*cba0*/  FFMA.FTZ R34, R28, R36, R34 ;  /* 0x000000241c227223 */ /* 0x000fe20000010022 */
[----:B------:R-:W-:Y:S01]  /*cbb0*/  FMUL.FTZ R30, R3, R12 ;  /* 0x0000000c031e7220 */ /* 0x000fe20000410000 */
[----:B------:R0:W-:Y:S01]  /*cbc0*/  STL [R1+0x4f8], R21 ;  /* 0x0004f81501007387 */ /* 0x0001e20000100800 */
[----:B------:R-:W-:Y:S01]  /*cbd0*/  FADD.FTZ R37, R36, R37 ;  /* 0x0000002524257221 */ /* 0x000fe20000010000 */
[----:B------:R-:W-:-:S02]  /*cbe0*/  FADD.FTZ R31, R31, R12 ;  /* 0x0000000c1f1f7221 */ /* 0x000fc40000010000 */
[----:B------:R-:W2:Y:S01]  /*cbf0*/  LDL.LU R28, [R1+0x238] ;  /* 0x00023800011c7983 */ /* 0x000ea20000300800 */
[----:B------:R-:W-:-:S03]  /*cc00*/  FADD.FTZ R37, R37, R30 ;  /* 0x0000001e25257221 */ /* 0x000fc60000010000 */
[----:B0-----:R-:W2:Y:S01]  /*cc10*/  LDL.LU R21, [R1+0x234] ;  /* 0x0002340001157983 */ /* 0x001ea20000300800 */
[----:B----4-:R-:W-:Y:S01]  /*cc20*/  FMUL.FTZ R36, R5, R18 ;  /* 0x0000001205247220 */ /* 0x010fe20000410000 */
[C---:B------:R-:W-:Y:S01]  /*cc30*/  FFMA.FTZ R34, R23.reuse, R30, R34 ;  /* 0x0000001e17227223 */ /* 0x040fe20000010022 */
[----:B------:R-:W-:Y:S02]  /*cc40*/  FFMA.FTZ R35, R23, R12, R35 ;  /* 0x0000000c17237223 */ /* 0x000fe40000010023 */
[----:B------:R-:W4:Y:S01]  /*cc50*/  LDL.LU R12, [R1+0x364] ;  /* 0x00036400010c7983 */ /* 0x000f220000300800 */
[----:B------:R-:W-:Y:S01]  /*cc60*/  FADD.FTZ R33, R33, R18 ;  /* 0x0000001221217221 */ /* 0x000fe20000010000 */
[----:B------:R-:W-:Y:S02]  /*cc70*/  FADD.FTZ R37, R36, R37 ;  /* 0x0000002524257221 */ /* 0x000fe40000010000 */
[----:B------:R-:W4:Y:S01]  /*cc80*/  LDL.LU R23, [R1+0x23c] ;  /* 0x00023c0001177983 */ /* 0x000f220000300800 */
[----:B------:R-:W-:Y:S01]  /*cc90*/  FMUL.FTZ R30, R3, R19 ;  /* 0x00000013031e7220 */ /* 0x000fe20000410000 */
[C---:B------:R-:W-:Y:S01]  /*cca0*/  FFMA.FTZ R34, R29.reuse, R36, R34 ;  /* 0x000000241d227223 */ /* 0x040fe20000010022 */
[----:B------:R-:W-:-:S02]  /*ccb0*/  FFMA.FTZ R32, R29, R18, R32 ;  /* 0x000000121d207223 */ /* 0x000fc40000010020 */
[----:B------:R-:W4:Y:S01]  /*ccc0*/  LDL.LU R18, [R1+0x360] ;  /* 0x0003600001127983 */ /* 0x000f220000300800 */
[----:B------:R-:W-:-:S03]  /*ccd0*/  FADD.FTZ R37, R37, R30 ;  /* 0x0000001e25257221 */ /* 0x000fc60000010000 */
[----:B------:R-:W4:Y:S01]  /*cce0*/  LDL.LU R29, [R1+0x260] ;  /* 0x00026000011d7983 */ /* 0x000f220000300800 */
[----:B------:R-:W-:Y:S01]  /*ccf0*/  FADD.FTZ R31, R31, R19 ;  /* 0x000000131f1f7221 */ /* 0x000fe20000010000 */
[----:B---3--:R-:W-:Y:S01]  /*cd00*/  FMUL.FTZ R36, R5, R14 ;  /* 0x0000000e05247220 */ /* 0x008fe20000410000 */
[C---:B------:R-:W-:Y:S01]  /*cd10*/  FFMA.FTZ R34, R16.reuse, R30, R34 ;  /* 0x0000001e10227223 */ /* 0x040fe20000010022 */
[----:B------:R-:W-:Y:S02]  /*cd20*/  FFMA.FTZ R35, R16, R19, R35 ;  /* 0x0000001310237223 */ /* 0x000fe40000010023 */
[----:B------:R-:W3:Y:S01]  /*cd30*/  LDL.LU R16, [R1+0x35c] ;  /* 0x00035c0001107983 */ /* 0x000ee20000300800 */
[C---:B--2---:R-:W-:Y:S01]  /*cd40*/  FFMA.FTZ R34, R13.reuse, R36, R34 ;  /* 0x000000240d227223 */ /* 0x044fe20000010022 */
[----:B------:R-:W-:Y:S02]  /*cd50*/  FFMA.FTZ R32, R13, R14, R32 ;  /* 0x0000000e0d207223 */ /* 0x000fe40000010020 */
[----:B------:R-:W2:Y:S01]  /*cd60*/  LDL.LU R19, [R1+0x358] ;  /* 0x0003580001137983 */ /* 0x000ea20000300800 */
[----:B------:R-:W-:-:S03]  /*cd70*/  FMUL.FTZ R30, R3, R17 ;  /* 0x00000011031e7220 */ /* 0x000fc60000410000 */
[----:B------:R-:W2:Y:S01]  /*cd80*/  LDL.LU R13, [R1+0x264] ;  /* 0x00026400010d7983 */ /* 0x000ea20000300800 */
[C---:B------:R-:W-:Y:S01]  /*cd90*/  FFMA.FTZ R35, R11.reuse, R17, R35 ;  /* 0x000000110b237223 */ /* 0x040fe20000010023 */
[----:B------:R-:W-:Y:S01]  /*cda0*/  FFMA.FTZ R34, R11, R30, R34 ;  /* 0x0000001e0b227223 */ /* 0x000fe20000010022 */
[----:B------:R-:W-:Y:S01]  /*cdb0*/  FADD.FTZ R33, R33, R14 ;  /* 0x0000000e21217221 */ /* 0x000fe20000010000 */
[----:B------:R-:W2:Y:S01]  /*cdc0*/  LDL.LU R11, [R1+0x25c] ;  /* 0x00025c00010b7983 */ /* 0x000ea20000300800 */
[----:B------:R-:W-:-:S03]  /*cdd0*/  FADD.FTZ R31, R31, R17 ;  /* 0x000000111f1f7221 */ /* 0x000fc60000010000 */
[----:B------:R-:W2:Y:S04]  /*cde0*/  LDL.LU R14, [R1+0x354] ;  /* 0x00035400010e7983 */ /* 0x000ea80000300800 */
[----:B------:R-:W2:Y:S01]  /*cdf0*/  LDL.LU R17, [R1+0x350] ;  /* 0x0003500001117983 */ /* 0x000ea20000300800 */
[----:B------:R-:W-:Y:S01]  /*ce00*/  FADD.FTZ R37, R36, R37 ;  /* 0x0000002524257221 */ /* 0x000fe20000010000 */
[----:B------:R-:W-:-:S03]  /*ce10*/  FMUL.FTZ R36, R5, R21 ;  /* 0x0000001505247220 */ /* 0x000fc60000410000 */
[----:B------:R-:W-:Y:S01]  /*ce20*/  FADD.FTZ R37, R37, R30 ;  /* 0x0000001e25257221 */ /* 0x000fe20000010000 */
[----:B------:R-:W-:-:S03]  /*ce30*/  FMUL.FTZ R30, R3, R28 ;  /* 0x0000001c031e7220 */ /* 0x000fc60000410000 */
[----:B------:R-:W-:-:S04]  /*ce40*/  FADD.FTZ R37, R36, R37 ;  /* 0x0000002524257221 */ /* 0x000fc80000010000 */
[----:B------:R-:W-:Y:S01]  /*ce50*/  FADD.FTZ R37, R37, R30 ;  /* 0x0000001e25257221 */ /* 0x000fe20000010000 */
[----:B----4-:R-:W-:Y:S01]  /*ce60*/  FFMA.FTZ R34, R12, R36, R34 ;  /* 0x000000240c227223 */ /* 0x010fe20000010022 */
[----:B------:R-:W-:-:S04]  /*ce70*/  FMUL.FTZ R36, R5, R23 ;  /* 0x0000001705247220 */ /* 0x000fc80000410000 */
[----:B------:R-:W-:Y:S01]  /*ce80*/  FADD.FTZ R37, R36, R37 ;  /* 0x0000002524257221 */ /* 0x000fe20000010000 */
[----:B------:R-:W-:Y:S01]  /*ce90*/  FFMA.FTZ R34, R18, R30, R34 ;  /* 0x0000001e12227223 */ /* 0x000fe20000010022 */
[----:B------:R-:W-:Y:S01]  /*cea0*/  FMUL.FTZ R30, R3, R29 ;  /* 0x0000001d031e7220 */ /* 0x000fe20000410000 */
[----:B------:R-:W-:Y:S02]  /*ceb0*/  FFMA.FTZ R32, R12, R21, R32 ;  /* 0x000000150c207223 */ /* 0x000fe40000010020 */
[----:B------:R-:W4:Y:S01]  /*cec0*/  LDL.LU R12, [R1+0x258] ;  /* 0x00025800010c7983 */ /* 0x000f220000300800 */
[----:B------:R-:W-:Y:S01]  /*ced0*/  FADD.FTZ R37, R37, R30 ;  /* 0x0000001e25257221 */ /* 0x000fe20000010000 */
[----:B---3--:R-:W-:-:S04]  /*cee0*/  FFMA.FTZ R34, R16, R36, R34 ;  /* 0x0000002410227223 */ /* 0x008fc80000010022 */
[----:B--2---:R-:W-:Y:S01]  /*cef0*/  FFMA.FTZ R34, R19, R30, R34 ;  /* 0x0000001e13227223 */ /* 0x004fe20000010022 */
[----:B------:R-:W-:Y:S01]  /*cf00*/  FMUL.FTZ R36, R5, R13 ;  /* 0x0000000d05247220 */ /* 0x000fe20000410000 */
[----:B------:R-:W-:-:S03]  /*cf10*/  FMUL.FTZ R30, R3, R11 ;  /* 0x0000000b031e7220 */ /* 0x000fc60000410000 */
[----:B------:R-:W-:Y:S01]  /*cf20*/  FADD.FTZ R37, R36, R37 ;  /* 0x0000002524257221 */ /* 0x000fe20000010000 */
[----:B------:R-:W-:-:S03]  /*cf30*/  FFMA.FTZ R34, R14, R36, R34 ;  /* 0x000000240e227223 */ /* 0x000fc60000010022 */
[----:B------:R-:W-:Y:S01]  /*cf40*/  FADD.FTZ R37, R37, R30 ;  /* 0x0000001e25257221 */ /* 0x000fe20000010000 */
[----:B------:R-:W-:Y:S02]  /*cf50*/  FFMA.FTZ R34, R17, R30, R34 ;  /* 0x0000001e11227223 */ /* 0x000fe40000010022 */
[----:B------:R-:W2:Y:S01]  /*cf60*/  LDL.LU R30, [R1+0x34c] ;  /* 0x00034c00011e7983 */ /* 0x000ea20000300800 */
[----:B------:R-:W-:-:S03]  /*cf70*/  FFMA.FTZ R35, R18, R28, R35 ;  /* 0x0000001c12237223 */ /* 0x000fc60000010023 */
[----:B------:R-:W3:Y:S01]  /*cf80*/  LDL.LU R18, [R1+0x254] ;  /* 0x0002540001127983 */ /* 0x000ee20000300800 */
[----:B----4-:R-:W-:-:S04]  /*cf90*/  FMUL.FTZ R36, R5, R12 ;  /* 0x0000000c05247220 */ /* 0x010fc80000410000 */
[----:B------:R-:W-:Y:S01]  /*cfa0*/  FADD.FTZ R37, R36, R37 ;  /* 0x0000002524257221 */ /* 0x000fe20000010000 */
[----:B--2---:R-:W-:Y:S02]  /*cfb0*/  FFMA.FTZ R34, R30, R36, R34 ;  /* 0x000000241e227223 */ /* 0x004fe40000010022 */
[----:B------:R-:W2:Y:S01]  /*cfc0*/  LDL.LU R36, [R1+0x348] ;  /* 0x0003480001247983 */ /* 0x000ea20000300800 */
[----:B------:R-:W-:-:S03]  /*cfd0*/  FFMA.FTZ R32, R16, R23, R32 ;  /* 0x0000001710207223 */ /* 0x000fc60000010020 */
[----:B------:R-:W4:Y:S01]  /*cfe0*/  LDL.LU R16, [R1+0x250] ;  /* 0x0002500001107983 */ /* 0x000f220000300800 */
[----:B------:R-:W-:Y:S01]  /*cff0*/  FFMA.FTZ R32, R14, R13, R32 ;  /* 0x0000000d0e207223 */ /* 0x000fe20000010020 */
[----:B------:R-:W-:Y:S02]  /*d000*/  FFMA.FTZ R35, R19, R29, R35 ;  /* 0x0000001d13237223 */ /* 0x000fe40000010023 */
[----:B------:R-:W4:Y:S01]  /*d010*/  LDL.LU R19, [R1+0x24c] ;  /* 0x00024c0001137983 */ /* 0x000f220000300800 */
[----:B------:R-:W-:Y:S01]  /*d020*/  FFMA.FTZ R32, R30, R12, R32 ;  /* 0x0000000c1e207223 */ /* 0x000fe20000010020 */
[----:B---3--:R-:W-:Y:S01]  /*d030*/  FMUL.FTZ R30, R3, R18 ;  /* 0x00000012031e7220 */ /* 0x008fe20000410000 */
[----:B------:R-:W-:Y:S01]  /*d040*/  FADD.FTZ R33, R33, R21 ;  /* 0x0000001521217221 */ /* 0x000fe20000010000 */
[----:B------:R-:W-:Y:S01]  /*d050*/  FFMA.FTZ R35, R17, R11, R35 ;  /* 0x0000000b11237223 */ /* 0x000fe20000010023 */
[----:B------:R-:W3:Y:S01]  /*d060*/  LDL.LU R14, [R1+0x248] ;  /* 0x00024800010e7983 */ /* 0x000ee20000300800 */
[----:B------:R-:W-:Y:S01]  /*d070*/  FADD.FTZ R37, R37, R30 ;  /* 0x0000001e25257221 */ /* 0x000fe20000010000 */
[C---:B--2---:R-:W-:Y:S01]  /*d080*/  FFMA.FTZ R34, R36.reuse, R30, R34 ;  /* 0x0000001e24227223 */ /* 0x044fe20000010022 */
[----:B------:R-:W-:Y:S01]  /*d090*/  FADD.FTZ R33, R33, R23 ;  /* 0x0000001721217221 */ /* 0x000fe20000010000 */
[----:B------:R-:W2:Y:S01]  /*d0a0*/  LDL.LU R30, [R1+0x344] ;  /* 0x00034400011e7983 */ /* 0x000ea20000300800 */
[----:B------:R-:W-:Y:S01]  /*d0b0*/  FFMA.FTZ R35, R36, R18, R35 ;  /* 0x0000001224237223 */ /* 0x000fe20000010023 */
[----:B----4-:R-:W-:-:S02]  /*d0c0*/  FMUL.FTZ R36, R5, R16 ;  /* 0x0000001005247220 */ /* 0x010fc40000410000 */
[----:B------:R-:W4:Y:S02]  /*d0d0*/  LDL.LU R17, [R1+0x338] ;  /* 0x0003380001117983 */ /* 0x000f240000300800 */
[----:B------:R-:W-:Y:S01]  /*d0e0*/  FADD.FTZ R37, R36, R37 ;  /* 0x0000002524257221 */ /* 0x000fe20000010000 */
[----:B------:R-:W-:Y:S01]  /*d0f0*/  FADD.FTZ R31, R31, R28 ;  /* 0x0000001c1f1f7221 */ /* 0x000fe20000010000 */
[----:B------:R-:W-:Y:S01]  /*d100*/  FADD.FTZ R33, R33, R13 ;  /* 0x0000000d21217221 */ /* 0x000fe20000010000 */
[----:B------:R-:W4:Y:S04]  /*d110*/  LDL.LU R23, [R1+0x4f0] ;  /* 0x0004f00001177983 */ /* 0x000f280000300800 */
[----:B------:R-:W4:Y:S04]  /*d120*/  LDL.LU R13, [R1+0x244] ;  /* 0x00024400010d7983 */ /* 0x000f280000300800 */
[----:B------:R-:W4:Y:S01]  /*d130*/  LDL.LU R21, [R1+0x4f8] ;  /* 0x0004f80001157983 */ /* 0x000f220000300800 */
[C---:B--2---:R-:W-:Y:S01]  /*d140*/  FFMA.FTZ R34, R30.reuse, R36, R34 ;  /* 0x000000241e227223 */ /* 0x044fe20000010022 */
[----:B------:R-:W-:-:S02]  /*d150*/  FFMA.FTZ R32, R30, R16, R32 ;  /* 0x000000101e207223 */ /* 0x000fc40000010020 */
[----:B------:R-:W2:Y:S01]  /*d160*/  LDL.LU R36, [R1+0x340] ;  /* 0x0003400001247983 */ /* 0x000ea20000300800 */
[----:B------:R-:W-:-:S03]  /*d170*/  FMUL.FTZ R30, R3, R19 ;  /* 0x00000013031e7220 */ /* 0x000fc60000410000 */
[----:B------:R-:W4:Y:S01]  /*d180*/  LDL.LU R28, [R1+0x4f4] ;  /* 0x0004f400011c7983 */ /* 0x000f220000300800 */
[----:B------:R-:W-:Y:S01]  /*d190*/  FADD.FTZ R37, R37, R30 ;  /* 0x0000001e25257221 */ /* 0x000fe20000010000 */
[C---:B--2---:R-:W-:Y:S02]  /*d1a0*/  FFMA.FTZ R34, R36.reuse, R30, R34 ;  /* 0x0000001e24227223 */ /* 0x044fe40000010022 */
[----:B------:R-:W2:Y:S01]  /*d1b0*/  LDL.LU R30, [R1+0x33c] ;  /* 0x00033c00011e7983 */ /* 0x000ea20000300800 */
[----:B------:R-:W-:Y:S01]  /*d1c0*/  FFMA.FTZ R35, R36, R19, R35 ;  /* 0x0000001324237223 */ /* 0x000fe20000010023 */
[-C--:B---3--:R-:W-:Y:S01]  /*d1d0*/  FMUL.FTZ R36, R5, R14.reuse ;  /* 0x0000000e05247220 */ /* 0x088fe20000410000 */
[----:B------:R-:W-:Y:S01]  /*d1e0*/  FADD.FTZ R31, R31, R29 ;  /* 0x0000001d1f1f7221 */ /* 0x000fe20000010000 */
[C---:B--2---:R-:W-:Y:S02]  /*d1f0*/  FFMA.FTZ R32, R30.reuse, R14, R32 ;  /* 0x0000000e1e207223 */ /* 0x044fe40000010020 */
[----:B------:R-:W-:Y:S01]  /*d200*/  FFMA.FTZ R34, R30, R36, R34 ;  /* 0x000000241e227223 */ /* 0x000fe20000010022 */
[----:B------:R-:W-:Y:S01]  /*d210*/  FADD.FTZ R31, R31, R11 ;  /* 0x0000000b1f1f7221 */ /* 0x000fe20000010000 */
[----:B----4-:R-:W-:Y:S01]  /*d220*/  FMUL.FTZ R30, R3, R13 ;  /* 0x0000000d031e7220 */ /* 0x010fe20000410000 */
[----:B------:R-:W2:Y:S01]  /*d230*/  LDL.LU R11, [R1+0x240] ;  /* 0x00024000010b7983 */ /* 0x000ea20000300800 */
[----:B------:R-:W-:-:S02]  /*d240*/  FADD.FTZ R37, R36, R37 ;  /* 0x0000002524257221 */ /* 0x000fc40000010000 */
[----:B------:R-:W-:Y:S01]  /*d250*/  FFMA.FTZ R34, R17, R30, R34 ;  /* 0x0000001e11227223 */ /* 0x000fe20000010022 */
[----:B------:R-:W-:Y:S01]  /*d260*/  FADD.FTZ R33, R33, R12 ;  /* 0x0000000c21217221 */ /* 0x000fe20000010000 */
[----:B------:R-:W-:Y:S01]  /*d270*/  FADD.FTZ R37, R37, R30 ;  /* 0x0000001e25257221 */ /* 0x000fe20000010000 */
[----:B------:R-:W3:Y:S04]  /*d280*/  LDL.LU R12, [R1+0x224] ;  /* 0x00022400010c7983 */ /* 0x000ee80000300800 */
[----:B------:R-:W4:Y:S01]  /*d290*/  LDL.LU R30, [R1+0x334] ;  /* 0x00033400011e7983 */ /* 0x000f220000300800 */
[----:B------:R-:W-:-:S03]  /*d2a0*/  FFMA.FTZ R35, R17, R13, R35 ;  /* 0x0000000d11237223 */ /* 0x000fc60000010023 */
[----:B------:R-:W3:Y:S01]  /*d2b0*/  LDL.LU R29, [R1+0x4ec] ;  /* 0x0004ec00011d7983 */ /* 0x000ee20000300800 */
[----:B--2---:R-:W-:Y:S01]  /*d2c0*/  FMUL.FTZ R36, R5, R11 ;  /* 0x0000000b05247220 */ /* 0x004fe20000410000 */
[----:B------:R-:W-:Y:S01]  /*d2d0*/  FADD.FTZ R33, R33, R16 ;  /* 0x0000001021217221 */ /* 0x000fe20000010000 */
[----:B------:R-:W-:Y:S01]  /*d2e0*/  FADD.FTZ R31, R31, R18 ;  /* 0x000000121f1f7221 */ /* 0x000fe20000010000 */
[----:B------:R-:W2:Y:S01]  /*d2f0*/  LDL.LU R16, [R1+0x21c] ;  /* 0x00021c0001107983 */ /* 0x000ea20000300800 */
[----:B------:R-:W-:-:S03]  /*d300*/  FADD.FTZ R37, R36, R37 ;  /* 0x0000002524257221 */ /* 0x000fc60000010000 */
[----:B------:R-:W2:Y:S01]  /*d310*/  LDL.LU R17, [R1+0x220] ;  /* 0x0002200001117983 */ /* 0x000ea20000300800 */
[C---:B----4-:R-:W-:Y:S01]  /*d320*/  FFMA.FTZ R34, R30.reuse, R36, R34 ;  /* 0x000000241e227223 */ /* 0x050fe20000010022 */
[----:B------:R-:W-:Y:S02]  /*d330*/  FFMA.FTZ R32, R30, R11, R32 ;  /* 0x0000000b1e207223 */ /* 0x000fe40000010020 */
[----:B------:R-:W4:Y:S01]  /*d340*/  LDL.LU R36, [R1+0x32c] ;  /* 0x00032c0001247983 */ /* 0x000f220000300800 */
[----:B---3--:R-:W-:Y:S01]  /*d350*/  FMUL.FTZ R30, R3, R12 ;  /* 0x0000000c031e7220 */ /* 0x008fe20000410000 */
[----:B------:R-:W-:Y:S01]  /*d360*/  FADD.FTZ R33, R33, R14 ;  /* 0x0000000e21217221 */ /* 0x000fe20000010000 */
[----:B------:R-:W-:Y:S01]  /*d370*/  FADD.FTZ R31, R31, R19 ;  /* 0x000000131f1f7221 */ /* 0x000fe20000010000 */
[----:B------:R-:W3:Y:S01]  /*d380*/  LDL.LU R14, [R1+0x218] ;  /* 0x00021800010e7983 */ /* 0x000ee20000300800 */
[----:B------:R-:W-:Y:S01]  /*d390*/  FADD.FTZ R37, R37, R30 ;  /* 0x0000001e25257221 */ /* 0x000fe20000010000 */
[----:B------:R-:W-:-:S02]  /*d3a0*/  FADD.FTZ R33, R33, R11 ;  /* 0x0000000b21217221 */ /* 0x000fc40000010000 */
[----:B------:R-:W2:Y:S04]  /*d3b0*/  LDL.LU R11, [R1+0x4dc] ;  /* 0x0004dc00010b7983 */ /* 0x000ea80000300800 */
[----:B------:R-:W3:Y:S01]  /*d3c0*/  LDL.LU R18, [R1+0x4e8] ;  /* 0x0004e80001127983 */ /* 0x000ee20000300800 */
[C---:B----4-:R-:W-:Y:S01]  /*d3d0*/  FFMA.FTZ R34, R36.reuse, R30, R34 ;  /* 0x0000001e24227223 */ /* 0x050fe20000010022 */
[----:B------:R-:W-:Y:S02]  /*d3e0*/  FFMA.FTZ R35, R36, R12, R35 ;  /* 0x0000000c24237223 */ /* 0x000fe40000010023 */
[----:B------:R-:W4:Y:S04]  /*d3f0*/  LDL.LU R30, [R1+0x328] ;  /* 0x00032800011e7983 */ /* 0x000f280000300800 */
[----:B------:R-:W3:Y:S01]  /*d400*/  LDL.LU R19, [R1+0x4e4] ;  /* 0x0004e40001137983 */ /* 0x000ee20000300800 */
[-C--:B--2---:R-:W-:Y:S01]  /*d410*/  FMUL.FTZ R36, R5, R11.reuse ;  /* 0x0000000b05247220 */ /* 0x084fe20000410000 */
[----:B------:R-:W-:Y:S01]  /*d420*/  FADD.FTZ R33, R33, R11 ;  /* 0x0000000b21217221 */ /* 0x000fe20000010000 */
[----:B------:R-:W-:Y:S01]  /*d430*/  FADD.FTZ R31, R31, R13 ;  /* 0x0000000d1f1f7221 */ /* 0x000fe20000010000 */
[C---:B----4-:R-:W-:Y:S01]  /*d440*/  FFMA.FTZ R32, R30.reuse, R11, R32 ;  /* 0x0000000b1e207223 */ /* 0x050fe20000010020 */
[----:B------:R-:W-:Y:S01]  /*d450*/  FFMA.FTZ R34, R30, R36, R34 ;  /* 0x000000241e227223 */ /* 0x000fe20000010022 */
[----:B------:R-:W2:Y:S01]  /*d460*/  LDL.LU R11, [R1+0x324] ;  /* 0x00032400010b7983 */ /* 0x000ea20000300800 */
[----:B------:R-:W-:Y:S01]  /*d470*/  FADD.FTZ R31, R31, R12 ;  /* 0x0000000c1f1f7221 */ /* 0x000fe20000010000 */
[----:B------:R-:W-:Y:S01]  /*d480*/  FMUL.FTZ R30, R3, R16 ;  /* 0x00000010031e7220 */ /* 0x000fe20000410000 */
[----:B------:R-:W-:Y:S01]  /*d490*/  FADD.FTZ R37, R36, R37 ;  /* 0x0000002524257221 */ /* 0x000fe20000010000 */
[----:B------:R-:W4:Y:S03]  /*d4a0*/  LDL.LU R12, [R1+0x4d8] ;  /* 0x0004d800010c7983 */ /* 0x000f260000300800 */
[----:B------:R-:W-:Y:S01]  /*d4b0*/  FADD.FTZ R37, R37, R30 ;  /* 0x0000001e25257221 */ /* 0x000fe20000010000 */
[----:B------:R-:W3:Y:S04]  /*d4c0*/  LDL.LU R36, [R1+0x26c] ;  /* 0x00026c0001247983 */ /* 0x000ee80000300800 */
[----:B------:R-:W3:Y:S01]  /*d4d0*/  LDL.LU R13, [R1+0x4e0] ;  /* 0x0004e000010d7983 */ /* 0x000ee20000300800 */
[----:B--2---:R-:W-:-:S03]  /*d4e0*/  FFMA.FTZ R34, R11, R30, R34 ;  /* 0x0000001e0b227223 */ /* 0x004fc60000010022 */
[----:B------:R-:W2:Y:S01]  /*d4f0*/  LDL.LU R30, [R1+0x320] ;  /* 0x00032000011e7983 */ /* 0x000ea20000300800 */
[----:B------:R-:W-:Y:S01]  /*d500*/  FFMA.FTZ R35, R11, R16, R35 ;  /* 0x000000100b237223 */ /* 0x000fe20000010023 */
[----:B----4-:R-:W-:-:S04]  /*d510*/  FMUL.FTZ R11, R5, R12 ;  /* 0x0000000c050b7220 */ /* 0x010fc80000410000 */
[----:B------:R-:W-:Y:S01]  /*d520*/  FADD.FTZ R37, R11, R37 ;  /* 0x000000250b257221 */ /* 0x000fe20000010000 */
[----:B------:R-:W-:Y:S01]  /*d530*/  FADD.FTZ R33, R33, R12 ;  /* 0x0000000c21217221 */ /* 0x000fe20000010000 */
[C---:B--2---:R-:W-:Y:S02]  /*d540*/  FFMA.FTZ R34, R30.reuse, R11, R34 ;  /* 0x0000000b1e227223 */ /* 0x044fe40000010022 */
[----:B------:R-:W2:Y:S01]  /*d550*/  LDL.LU R11, [R1+0x314] ;  /* 0x00031400010b7983 */ /* 0x000ea20000300800 */
[----:B------:R-:W-:-:S03]  /*d560*/  FFMA.FTZ R32, R30, R12, R32 ;  /* 0x0000000c1e207223 */ /* 0x000fc60000010020 */
[----:B------:R-:W4:Y:S01]  /*d570*/  LDL.LU R12, [R1+0x310] ;  /* 0x00031000010c7983 */ /* 0x000f220000300800 */
[----:B---3--:R-:W-:-:S04]  /*d580*/  FMUL.FTZ R30, R3, R14 ;  /* 0x0000000e031e7220 */ /* 0x008fc80000410000 */
[----:B------:R-:W-:Y:S01]  /*d590*/  FADD.FTZ R37, R37, R30 ;  /* 0x0000001e25257221 */ /* 0x000fe20000010000 */
[C---:B--2---:R-:W-:Y:S01]  /*d5a0*/  FFMA.FTZ R35, R11.reuse, R14, R35 ;  /* 0x0000000e0b237223 */ /* 0x044fe20000010023 */
[----:B------:R-:W-:Y:S01]  /*d5b0*/  FFMA.FTZ R34, R11, R30, R34 ;  /* 0x0000001e0b227223 */ /* 0x000fe20000010022 */
[----:B------:R-:W-:Y:S01]  /*d5c0*/  FMUL.FTZ R11, R5, R17 ;  /* 0x00000011050b7220 */ /* 0x000fe20000410000 */
[----:B------:R-:W2:Y:S03]  /*d5d0*/  LDL.LU R30, [R1+0x268] ;  /* 0x00026800011e7983 */ /* 0x000ea60000300800 */
[C---:B----4-:R-:W-:Y:S01]  /*d5e0*/  FFMA.FTZ R34, R12.reuse, R11, R34 ;  /* 0x0000000b0c227223 */ /* 0x050fe20000010022 */
[----:B------:R-:W-:Y:S02]  /*d5f0*/  FADD.FTZ R37, R11, R37 ;  /* 0x000000250b257221 */ /* 0x000fe40000010000 */
[----:B------:R-:W3:Y:S01]  /*d600*/  LDL.LU R11, [R1+0x30c] ;  /* 0x00030c00010b7983 */ /* 0x000ee20000300800 */
[----:B------:R-:W-:Y:S01]  /*d610*/  FFMA.FTZ R32, R12, R17, R32 ;  /* 0x000000110c207223 */ /* 0x000fe20000010020 */
[----:B--2---:R-:W-:-:S04]  /*d620*/  FMUL.FTZ R12, R3, R30 ;  /* 0x0000001e030c7220 */ /* 0x004fc80000410000 */
[----:B------:R-:W-:Y:S01]  /*d630*/  FADD.FTZ R37, R37, R12 ;  /* 0x0000000c25257221 */ /* 0x000fe20000010000 */
[C---:B---3--:R-:W-:Y:S02]  /*d640*/  FFMA.FTZ R34, R11.reuse, R12, R34 ;  /* 0x0000000c0b227223 */ /* 0x048fe40000010022 */
[----:B------:R-:W2:Y:S01]  /*d650*/  LDL.LU R12, [R1+0x300] ;  /* 0x00030000010c7983 */ /* 0x000ea20000300800 */
[----:B------:R-:W-:Y:S01]  /*d660*/  FFMA.FTZ R35, R11, R30, R35 ;  /* 0x0000001e0b237223 */ /* 0x000fe20000010023 */
[----:B------:R-:W-:Y:S01]  /*d670*/  FADD.FTZ R33, R33, R17 ;  /* 0x0000001121217221 */ /* 0x000fe20000010000 */
[----:B------:R-:W-:Y:S01]  /*d680*/  FMUL.FTZ R11, R5, R36 ;  /* 0x00000024050b7220 */ /* 0x000fe20000410000 */
[----:B------:R-:W3:Y:S03]  /*d690*/  LDL.LU R17, [R1+0x4cc] ;  /* 0x0004cc0001117983 */ /* 0x000ee60000300800 */
[----:B------:R-:W-:Y:S01]  /*d6a0*/  FADD.FTZ R37, R11, R37 ;  /* 0x000000250b257221 */ /* 0x000fe20000010000 */
[----:B--2---:R-:W-:-:S02]  /*d6b0*/  FFMA.FTZ R34, R12, R11, R34 ;  /* 0x0000000b0c227223 */ /* 0x004fc40000010022 */
[----:B------:R-:W2:Y:S01]  /*d6c0*/  LDL.LU R11, [R1+0x2f4] ;  /* 0x0002f400010b7983 */ /* 0x000ea20000300800 */
[----:B------:R-:W-:Y:S01]  /*d6d0*/  FFMA.FTZ R32, R12, R36, R32 ;  /* 0x000000240c207223 */ /* 0x000fe20000010020 */
[-C--:B---3--:R-:W-:Y:S01]  /*d6e0*/  FMUL.FTZ R12, R3, R17.reuse ;  /* 0x00000011030c7220 */ /* 0x088fe20000410000 */
[----:B------:R-:W-:Y:S01]  /*d6f0*/  FADD.FTZ R31, R31, R16 ;  /* 0x000000101f1f7221 */ /* 0x000fe20000010000 */
[----:B------:R-:W-:Y:S01]  /*d700*/  FADD.FTZ R33, R33, R36 ;  /* 0x0000002421217221 */ /* 0x000fe20000010000 */
[----:B------:R-:W3:Y:S01]  /*d710*/  LDL.LU R16, [R1+0x4d4] ;  /* 0x0004d40001107983 */ /* 0x000ee20000300800 */
[----:B------:R-:W-:Y:S01]  /*d720*/  FADD.FTZ R37, R37, R12 ;  /* 0x0000000c25257221 */ /* 0x000fe20000010000 */
[----:B------:R-:W-:Y:S02]  /*d730*/  FADD.FTZ R31, R31, R14 ;  /* 0x0000000e1f1f7221 */ /* 0x000fe40000010000 */
[----:B------:R-:W4:Y:S01]  /*d740*/  LDL.LU R14, [R1+0x4d0] ;  /* 0x0004d000010e7983 */ /* 0x000f220000300800 */
[C---:B--2---:R-:W-:Y:S01]  /*d750*/  FFMA.FTZ R34, R11.reuse, R12, R34 ;  /* 0x0000000c0b227223 */ /* 0x044fe20000010022 */
[----:B------:R-:W-:-:S02]  /*d760*/  FFMA.FTZ R35, R11, R17, R35 ;  /* 0x000000110b237223 */ /* 0x000fc40000010023 */
[----:B------:R-:W2:Y:S01]  /*d770*/  LDL.LU R12, [R1+0x2e8] ;  /* 0x0002e800010c7983 */ /* 0x000ea20000300800 */
[----:B------:R-:W-:-:S03]  /*d780*/  FADD.FTZ R31, R31, R30 ;  /* 0x0000001e1f1f7221 */ /* 0x000fc60000010000 */
[----:B------:R-:W3:Y:S01]  /*d790*/  LDL.LU R30, [R1+0x2cc] ;  /* 0x0002cc00011e7983 */ /* 0x000ee20000300800 */
[-C--:B----4-:R-:W-:Y:S01]  /*d7a0*/  FMUL.FTZ R11, R5, R14.reuse ;  /* 0x0000000e050b7220 */ /* 0x090fe20000410000 */
[----:B------:R-:W-:Y:S01]  /*d7b0*/  FADD.FTZ R33, R33, R14 ;  /* 0x0000000e21217221 */ /* 0x000fe20000010000 */
[----:B------:R-:W-:Y:S01]  /*d7c0*/  FADD.FTZ R31, R31, R17 ;  /* 0x000000111f1f7221 */ /* 0x000fe20000010000 */
[----:B------:R-:W4:Y:S04]  /*d7d0*/  LDL.LU R36, [R1+0x2c0] ;  /* 0x0002c00001247983 */ /* 0x000f280000300800 */
[----:B------:R-:W4:Y:S01]  /*d7e0*/  LDL.LU R17, [R1+0x2d8] ;  /* 0x0002d80001117983 */ /* 0x000f220000300800 */
[----:B--2---:R-:W-:-:S03]  /*d7f0*/  FFMA.FTZ R32, R12, R14, R32 ;  /* 0x0000000e0c207223 */ /* 0x004fc60000010020 */
[----:B------:R-:W2:Y:S01]  /*d800*/  LDL.LU R14, [R1+0x2dc] ;  /* 0x0002dc00010e7983 */ /* 0x000ea20000300800 */
[----:B------:R-:W-:Y:S01]  /*d810*/  FFMA.FTZ R34, R12, R11, R34 ;  /* 0x0000000b0c227223 */ /* 0x000fe20000010022 */
[----:B---3--:R-:W-:Y:S01]  /*d820*/  FMUL.FTZ R12, R3, R16 ;  /* 0x00000010030c7220 */ /* 0x008fe20000410000 */
[----:B------:R-:W-:Y:S01]  /*d830*/  FADD.FTZ R37, R11, R37 ;  /* 0x000000250b257221 */ /* 0x000fe20000010000 */
[----:B------:R-:W-:-:S03]  /*d840*/  FADD.FTZ R31, R31, R16 ;  /* 0x000000101f1f7221 */ /* 0x000fc60000010000 */
[----:B------:R-:W-:Y:S01]  /*d850*/  FADD.FTZ R37, R37, R12 ;  /* 0x0000000c25257221 */ /* 0x000fe20000010000 */
[----:B------:R-:W-:Y:S01]  /*d860*/  FADD.FTZ R31, R31, R19 ;  /* 0x000000131f1f7221 */ /* 0x000fe20000010000 */
[-C--:B------:R-:W-:Y:S01]  /*d870*/  FMUL.FTZ R11, R5, R13.reuse ;  /* 0x0000000d050b7220 */ /* 0x080fe20000410000 */
[----:B------:R-:W-:Y:S01]  /*d880*/  FADD.FTZ R33, R33, R13 ;  /* 0x0000000d21217221 */ /* 0x000fe20000010000 */
[----:B----4-:R-:W-:Y:S02]  /*d890*/  FFMA.FTZ R32, R17, R13, R32 ;  /* 0x0000000d11207223 */ /* 0x010fe40000010020 */
[----:B------:R-:W3:Y:S01]  /*d8a0*/  LDL.LU R13, [R1+0x2ac] ;  /* 0x0002ac00010d7983 */ /* 0x000ee20000300800 */
[----:B------:R-:W-:Y:S01]  /*d8b0*/  FADD.FTZ R37, R11, R37 ;  /* 0x000000250b257221 */ /* 0x000fe20000010000 */
[----:B------:R-:W-:Y:S01]  /*d8c0*/  FFMA.FTZ R32, R36, R18, R32 ;  /* 0x0000001224207223 */ /* 0x000fe20000010020 */
[C---:B--2---:R-:W-:Y:S01]  /*d8d0*/  FFMA.FTZ R35, R14.reuse, R16, R35 ;  /* 0x000000100e237223 */ /* 0x044fe20000010023 */
[----:B------:R-:W-:Y:S01]  /*d8e0*/  FFMA.FTZ R34, R14, R12, R34 ;  /* 0x0000000c0e227223 */ /* 0x000fe20000010022 */
[-C--:B------:R-:W-:Y:S01]  /*d8f0*/  FMUL.FTZ R12, R3, R19.reuse ;  /* 0x00000013030c7220 */ /* 0x080fe20000410000 */
[----:B------:R-:W2:Y:S01]  /*d900*/  LDL.LU R14, [R1+0x2a0] ;  /* 0x0002a000010e7983 */ /* 0x000ea20000300800 */
[----:B------:R-:W-:-:S03]  /*d910*/  FFMA.FTZ R35, R30, R19, R35 ;  /* 0x000000131e237223 */ /* 0x000fc60000010023 */
[----:B------:R-:W4:Y:S01]  /*d920*/  LDL.LU R19, [R1+0x2b8] ;  /* 0x0002b80001137983 */ /* 0x000f220000300800 */
[----:B------:R-:W-:-:S03]  /*d930*/  FFMA.FTZ R34, R17, R11, R34 ;  /* 0x0000000b11227223 */ /* 0x000fc60000010022 */
[----:B------:R-:W2:Y:S01]  /*d940*/  LDL.LU R17, [R1+0x28c] ;  /* 0x00028c0001117983 */ /* 0x000ea20000300800 */
[----:B------:R-:W-:-:S03]  /*d950*/  FFMA.FTZ R34, R30, R12, R34 ;  /* 0x0000000c1e227223 */ /* 0x000fc60000010022 */
[----:B------:R-:W2:Y:S01]  /*d960*/  LDL.LU R16, [R1+0x284] ;  /* 0x0002840001107983 */ /* 0x000ea20000300800 */
[----:B------:R-:W-:-:S03]  /*d970*/  FMUL.FTZ R11, R5, R18 ;  /* 0x00000012050b7220 */ /* 0x000fc60000410000 */
[----:B------:R-:W2:Y:S01]  /*d980*/  LDL.LU R30, [R1+0x280] ;  /* 0x00028000011e7983 */ /* 0x000ea20000300800 */
[----:B------:R-:W-:-:S03]  /*d990*/  FFMA.FTZ R34, R36, R11, R34 ;  /* 0x0000000b24227223 */ /* 0x000fc60000010022 */
[----:B------:R-:W2:Y:S01]  /*d9a0*/  LDL.LU R36, [R1+0x27c] ;  /* 0x00027c0001247983 */ /* 0x000ea20000300800 */
[----:B------:R-:W-:Y:S01]  /*d9b0*/  FADD.FTZ R37, R37, R12 ;  /* 0x0000000c25257221 */ /* 0x000fe20000010000 */
[----:B------:R-:W-:-:S03]  /*d9c0*/  FMUL.FTZ R12, R3, R29 ;  /* 0x0000001d030c7220 */ /* 0x000fc60000410000 */
[----:B------:R-:W-:Y:S01]  /*d9d0*/  FADD.FTZ R37, R11, R37 ;  /* 0x000000250b257221 */ /* 0x000fe20000010000 */
[----:B------:R-:W-:-:S03]  /*d9e0*/  FMUL.FTZ R11, R5, R23 ;  /* 0x00000017050b7220 */ /* 0x000fc60000410000 */
[----:B------:R-:W-:Y:S01]  /*d9f0*/  FADD.FTZ R37, R37, R12 ;  /* 0x0000000c25257221 */ /* 0x000fe20000010000 */
[----:B---3--:R-:W-:-:S03]  /*da00*/  FFMA.FTZ R32, R13, R23, R32 ;  /* 0x000000170d207223 */ /* 0x008fc60000010020 */
[----:B------:R-:W-:Y:S01]  /*da10*/  FADD.FTZ R37, R11, R37 ;  /* 0x000000250b257221 */ /* 0x000fe20000010000 */
[----:B------:R-:W-:Y:S01]  /*da20*/  FADD.FTZ R31, R31, R29 ;  /* 0x0000001d1f1f7221 */ /* 0x000fe20000010000 */
[----:B----4-:R-:W-:Y:S01]  /*da30*/  FFMA.FTZ R34, R19, R12, R34 ;  /* 0x0000000c13227223 */ /* 0x010fe20000010022 */
[----:B------:R-:W-:-:S03]  /*da40*/  FMUL.FTZ R12, R3, R28 ;  /* 0x0000001c030c7220 */ /* 0x000fc60000410000 */
[----:B------:R-:W-:Y:S01]  /*da50*/  FFMA.FTZ R34, R13, R11, R34 ;  /* 0x0000000b0d227223 */ /* 0x000fe20000010022 */
[----:B------:R-:W-:Y:S01]  /*da60*/  FFMA.FTZ R35, R19, R29, R35 ;  /* 0x0000001d13237223 */ /* 0x000fe20000010023 */
[-C--:B------:R-:W-:Y:S02]  /*da70*/  FMUL.FTZ R11, R5, R21.reuse ;  /* 0x00000015050b7220 */ /* 0x080fe40000410000 */
[C---:B--2---:R-:W-:Y:S01]  /*da80*/  FFMA.FTZ R34, R14.reuse, R12, R34 ;  /* 0x0000000c0e227223 */ /* 0x044fe20000010022 */
        /* <DEDUP_REMOVED lines=8> */
[----:B------:R-:W-:Y:S01]  /*db10*/  FFMA.FTZ R35, R16, R27, R35 ;  /* 0x0000001b10237223 */ /* 0x000fe20000010023 */
[----:B------:R-:W-:Y:S01]  /*db20*/  FADD.FTZ R19, R11, R14 ;  /* 0x0000000e0b137221 */ /* 0x000fe20000010000 */
[----:B------:R-:W-:Y:S01]  /*db30*/  FMUL.FTZ R11, R3, R20 ;  /* 0x00000014030b7220 */ /* 0x000fe20000410000 */
[C---:B------:R-:W-:Y:S01]  /*db40*/  FFMA.FTZ R16, R30.reuse, R12, R17 ;  /* 0x0000000c1e107223 */ /* 0x040fe20000010011 */
[----:B------:R-:W-:Y:S01]  /*db50*/  FFMA.FTZ R14, R30, R26, R13 ;  /* 0x0000001a1e0e7223 */ /* 0x000fe2000001000d */
[----:B------:R-:W-:Y:S01]  /*db60*/  FADD.FTZ R12, R12, R19 ;  /* 0x000000130c0c7221 */ /* 0x000fe20000010000 */
[----:B------:R-:W-:Y:S01]  /*db70*/  FMUL.FTZ R13, R5, R25 ;  /* 0x00000019050d7220 */ /* 0x000fe20000410000 */
[----:B------:R-:W-:Y:S01]  /*db80*/  FFMA.FTZ R16, R36, R11, R16 ;  /* 0x0000000b24107223 */ /* 0x000fe20000010010 */
[----:B------:R-:W-:Y:S01]  /*db90*/  FMUL.FTZ R17, R3, R24 ;  /* 0x0000001803117220 */ /* 0x000fe20000410000 */
[----:B------:R-:W-:-:S02]  /*dba0*/  FADD.FTZ R12, R12, R11 ;  /* 0x0000000b0c0c7221 */ /* 0x000fc40000010000 */
[----:B------:R-:W-:Y:S01]  /*dbb0*/  FFMA.FTZ R16, R9, R13, R16 ;  /* 0x0000000d09107223 */ /* 0x000fe20000010010 */
[----:B------:R-:W-:Y:S01]  /*dbc0*/  FADD.FTZ R28, R31, R28 ;  /* 0x0000001c1f1c7221 */ /* 0x000fe20000010000 */
[----:B------:R-:W-:Y:S01]  /*dbd0*/  FADD.FTZ R12, R13, R12 ;  /* 0x0000000c0d0c7221 */ /* 0x000fe20000010000 */
[----:B------:R-:W-:Y:S01]  /*dbe0*/  FMUL.FTZ R13, R5, R22 ;  /* 0x00000016050d7220 */ /* 0x000fe20000410000 */
[----:B------:R-:W-:Y:S01]  /*dbf0*/  FFMA.FTZ R16, R8, R17, R16 ;  /* 0x0000001108107223 */ /* 0x000fe20000010010 */
[----:B------:R-:W-:Y:S01]  /*dc00*/  FADD.FTZ R27, R28, R27 ;  /* 0x0000001b1c1b7221 */ /* 0x000fe20000010000 */
[----:B------:R-:W-:Y:S01]  /*dc10*/  FADD.FTZ R12, R12, R17 ;  /* 0x000000110c0c7221 */ /* 0x000fe20000010000 */
[----:B------:R-:W-:Y:S01]  /*dc20*/  FMUL.FTZ R17, R3, R10 ;  /* 0x0000000a03117220 */ /* 0x000fe20000410000 */
[----:B------:R-:W-:Y:S01]  /*dc30*/  FFMA.FTZ R16, R7, R13, R16 ;  /* 0x0000000d07107223 */ /* 0x000fe20000010010 */
[----:B------:R-:W-:Y:S01]  /*dc40*/  FFMA.FTZ R35, R36, R20, R35 ;  /* 0x0000001424237223 */ /* 0x000fe20000010023 */
[----:B------:R-:W-:Y:S01]  /*dc50*/  FFMA.FTZ R11, R9, R25, R14 ;  /* 0x00000019090b7223 */ /* 0x000fe2000001000e */
[----:B------:R-:W-:Y:S01]  /*dc60*/  FADD.FTZ R27, R27, R20 ;  /* 0x000000141b1b7221 */ /* 0x000fe20000010000 */
[----:B------:R-:W-:Y:S01]  /*dc70*/  FADD.FTZ R12, R13, R12 ;  /* 0x0000000c0d0c7221 */ /* 0x000fe20000010000 */
[----:B------:R-:W-:Y:S01]  /*dc80*/  FFMA.FTZ R19, R6, R17, R16 ;  /* 0x0000001106137223 */ /* 0x000fe20000010010 */
[----:B------:R-:W-:Y:S01]  /*dc90*/  FFMA.FTZ R35, R8, R24, R35 ;  /* 0x0000001808237223 */ /* 0x000fe20000010023 */
[-C--:B------:R-:W-:Y:S01]  /*dca0*/  FMUL.FTZ R20, R5, R15.reuse ;  /* 0x0000000f05147220 */ /* 0x080fe20000410000 */
        /* <DEDUP_REMOVED lines=13> */
[----:B------:R-:W-:-:S04]  /*dd80*/  FADD.FTZ R26, R33, R26 ;  /* 0x0000001a211a7221 */ /* 0x000fc80000010000 */
[----:B------:R-:W-:Y:S01]  /*dd90*/  FADD.FTZ R25, R26, R25 ;  /* 0x000000191a197221 */ /* 0x000fe20000010000 */
[----:B------:R-:W-:-:S03]  /*dda0*/  FADD.FTZ R27, R27, R24 ;  /* 0x000000181b1b7221 */ /* 0x000fc60000010000 */
[----:B------:R-:W-:Y:S01]  /*ddb0*/  FADD.FTZ R22, R25, R22 ;  /* 0x0000001619167221 */ /* 0x000fe20000010000 */
[----:B------:R-:W-:Y:S01]  /*ddc0*/  FADD.FTZ R20, R20, R17 ;  /* 0x0000001114147221 */ /* 0x000fe20000010000 */
[----:B------:R-:W-:Y:S02]  /*ddd0*/  FADD.FTZ R14, R27, R10 ;  /* 0x0000000a1b0e7221 */ /* 0x000fe40000010000 */
[----:B0-----:R-:W-:-:S07]  /*dde0*/  FADD.FTZ R15, R22, R15 ;  /* 0x0000000f160f7221 */ /* 0x001fce0000010000 */
.L_x_1623:
        /* <DEDUP_REMOVED lines=47> */
.L_x_1625:
[----:B------:R-:W-:Y:S05]  /*e0e0*/  BSYNC.RECONVERGENT B0 ;  /* 0x0000000000007941 */ /* 0x000fea0003800200 */
.L_x_1624:
[----:B------:R-:W-:Y:S06]  /*e0f0*/  BAR.SYNC.DEFER_BLOCKING 0x0 ;  /* 0x0000000000007b1d */ /* 0x000fec0000010000 */
[----:B------:R-:W-:Y:S04]  /*e100*/  BSSY.RECONVERGENT B0, `(.L_x_1626) ;  /* 0x000005b000007945 */ /* 0x000fe80003800200 */
[----:B------:R-:W-:Y:S05]  /*e110*/  @P0 BRA `(.L_x_1627) ;  /* 0x0000000400640947 */ /* 0x000fea0003800000 */
[----:B------:R-:W-:Y:S01]  /*e120*/  ULEA UR5, UR7, UR6, 0x18 ;  /* 0x0000000607057291 */ /* 0x000fe2000f8ec0ff */
[----:B-----5:R-:W-:Y:S04]  /*e130*/  STL.128 [R1+0x4c0], R4 ;  /* 0x0004c00401007387 */ /* 0x020fe80000100c00 */
[----:B------:R-:W-:Y:S04]  /*e140*/  STL [R1+0x4b8], R0 ;  /* 0x0004b80001007387 */ /* 0x000fe80000100800 */
[----:B------:R-:W4:Y:S04]  /*e150*/  LDS.128 R28, [UR5+0x50] ;  /* 0x00005005ff1c7984 */ /* 0x000f280008000c00 */
[----:B------:R-:W0:Y:S04]  /*e160*/  LDS.128 R4, [UR5+0x60] ;  /* 0x00006005ff047984 */ /* 0x000e280008000c00 */
[----:B--2---:R-:W2:Y:S04]  /*e170*/  LDS.128 R20, [UR5+0x20] ;  /* 0x00002005ff147984 */ /* 0x004ea80008000c00 */
[----:B-1-3--:R-:W1:Y:S04]  /*e180*/  LDS.128 R16, [UR5+0x30] ;  /* 0x00003005ff107984 */ /* 0x00ae680008000c00 */
[----:B------:R-:W3:Y:S04]  /*e190*/  LDS.128 R24, [UR5+0x40] ;  /* 0x00004005ff187984 */ /* 0x000ee80008000c00 */
[----:B------:R-:W-:Y:S01]  /*e1a0*/  STL [R1+0x4bc], R2 ;  /* 0x0004bc0201007387 */ /* 0x000fe20000100800 */
[----:B----4-:R-:W-:-:S02]  /*e1b0*/  MOV R0, R28 ;  /* 0x0000001c00007202 */ /* 0x010fc40000000f00 */
[----:B------:R-:W-:Y:S02]  /*e1c0*/  MOV R33, R31 ;  /* 0x0000001f00217202 */ /* 0x000fe40000000f00 */
        /* <DEDUP_REMOVED lines=9> */
[----:B------:R-:W-:Y:S01]  /*e260*/  FADD.FTZ R21, R21, R23 ;  /* 0x0000001715157221 */ /* 0x000fe20000010000 */
[----:B-1----:R-:W-:Y:S01]  /*e270*/  FADD.FTZ R16, R20, R16 ;  /* 0x0000001014107221 */ /* 0x002fe20000010000 */
[----:B------:R-:W-:Y:S02]  /*e280*/  MOV R31, R29 ;  /* 0x0000001d001f7202 */ /* 0x000fe40000000f00 */
[----:B------:R-:W-:Y:S01]  /*e290*/  FADD.FTZ R17, R21, R17 ;  /* 0x0000001115117221 */ /* 0x000fe20000010000 */
[----:B------:R-:W-:Y:S01]  /*e2a0*/  FADD.FTZ R16, R16, R18 ;  /* 0x0000001210107221 */ /* 0x000fe20000010000 */
[----:B------:R-:W-:Y:S02]  /*e2b0*/  MOV R11, R35 ;  /* 0x00000023000b7202 */ /* 0x000fe40000000f00 */
[----:B------:R-:W-:Y:S01]  /*e2c0*/  FADD.FTZ R17, R17, R19 ;  /* 0x0000001311117221 */ /* 0x000fe20000010000 */
[----:B---3--:R-:W-:Y:S01]  /*e2d0*/  FADD.FTZ R24, R16, R24 ;  /* 0x0000001810187221 */ /* 0x008fe20000010000 */
[----:B------:R-:W-:-:S02]  /*e2e0*/  MOV R32, R30 ;  /* 0x0000001e00207202 */ /* 0x000fc40000000f00 */
[----:B------:R-:W-:Y:S01]  /*e2f0*/  FADD.FTZ R25, R17, R25 ;  /* 0x0000001911197221 */ /* 0x000fe20000010000 */
[----:B------:R-:W-:Y:S01]  /*e300*/  MOV R17, R11 ;  /* 0x0000000b00117202 */ /* 0x000fe20000000f00 */
[----:B------:R-:W-:Y:S01]  /*e310*/  FADD.FTZ R11, R24, R26 ;  /* 0x0000001a180b7221 */ /* 0x000fe20000010000 */
[----:B------:R-:W-:Y:S01]  /*e320*/  MOV R26, R10 ;  /* 0x0000000a001a7202 */ /* 0x000fe20000000f00 */
[----:B------:R-:W-:Y:S01]  /*e330*/  FADD.FTZ R10, R25, R27 ;  /* 0x0000001b190a7221 */ /* 0x000fe20000010000 */
[----:B------:R-:W-:Y:S02]  /*e340*/  MOV R21, R31 ;  /* 0x0000001f00157202 */ /* 0x000fe40000000f00 */
        /* <DEDUP_REMOVED lines=8> */
[----:B------:R-:W1:Y:S01]  /*e3d0*/  LDS.128 R32, [UR5+0x80] ;  /* 0x00008005ff207984 */ /* 0x000e620008000c00 */
[----:B------:R-:W-:-:S02]  /*e3e0*/  FADD.FTZ R11, R11, R22 ;  /* 0x000000160b0b7221 */ /* 0x000fc40000010000 */
[----:B------:R-:W-:Y:S01]  /*e3f0*/  FADD.FTZ R10, R10, R17 ;  /* 0x000000110a0a7221 */ /* 0x000fe20000010000 */
[----:B------:R-:W-:Y:S01]  /*e400*/  LDS.128 R24, [UR5+0xa0] ;  /* 0x0000a005ff187984 */ /* 0x000fe20008000c00 */
[----:B0-----:R-:W-:Y:S02]  /*e410*/  MOV R29, R4 ;  /* 0x00000004001d7202 */ /* 0x001fe40000000f00 */
[----:B------:R-:W-:Y:S01]  /*e420*/  MOV R30, R5 ;  /* 0x00000005001e7202 */ /* 0x000fe20000000f00 */
[----:B------:R-:W-:Y:S01]  /*e430*/  FADD.FTZ R11, R11, R16 ;  /* 0x000000100b0b7221 */ /* 0x000fe20000010000 */
[----:B------:R-:W-:Y:S01]  /*e440*/  MOV R19, R29 ;  /* 0x0000001d00137202 */ /* 0x000fe20000000f00 */
[----:B------:R-:W-:Y:S01]  /*e450*/  LDS.128 R20, [UR5+0xb0] ;  /* 0x0000b005ff147984 */ /* 0x000fe20008000c00 */
[----:B------:R-:W-:Y:S01]  /*e460*/  MOV R18, R30 ;  /* 0x0000001e00127202 */ /* 0x000fe20000000f00 */
[----:B------:R-:W-:Y:S01]  /*e470*/  FADD.FTZ R37, R10, R37 ;  /* 0x000000250a257221 */ /* 0x000fe20000010000 */
[----:B------:R-:W-:Y:S01]  /*e480*/  MOV R2, R6 ;  /* 0x0000000600027202 */ /* 0x000fe20000000f00 */
[----:B------:R-:W-:Y:S01]  /*e490*/  FADD.FTZ R10, R11, R19 ;  /* 0x000000130b0a7221 */ /* 0x000fe20000010000 */
[----:B------:R-:W-:Y:S01]  /*e4a0*/  MOV R11, R18 ;  /* 0x00000012000b7202 */ /* 0x000fe20000000f00 */
[----:B------:R-:W0:Y:S01]  /*e4b0*/  LDS.128 R28, [UR5+0x90] ;  /* 0x00009005ff1c7984 */ /* 0x000e220008000c00 */
[----:B------:R-:W-:-:S03]  /*e4c0*/  MOV R0, R7 ;  /* 0x0000000700007202 */ /* 0x000fc60000000f00 */
[----:B------:R-:W-:Y:S01]  /*e4d0*/  FADD.FTZ R37, R37, R11 ;  /* 0x0000000b25257221 */ /* 0x000fe20000010000 */
[----:B------:R-:W-:Y:S01]  /*e4e0*/  FADD.FTZ R10, R10, R2 ;  /* 0x000000020a0a7221 */ /* 0x000fe20000010000 */
[----:B------:R4:W5:Y:S02]  /*e4f0*/  LDL.LU.128 R4, [R1+0x4c0] ;  /* 0x0004c00001047983 */ /* 0x0009640000300c00 */
[----:B------:R-:W-:Y:S02]  /*e500*/  FADD.FTZ R37, R37, R0 ;  /* 0x0000000025257221 */ /* 0x000fe40000010000 */
[----:B------:R4:W5:Y:S04]  /*e510*/  LDL.LU R2, [R1+0x4bc] ;  /* 0x0004bc0001027983 */ /* 0x0009680000300800 */
[----:B------:R4:W5:Y:S04]  /*e520*/  LDL.LU R0, [R1+0x4b8] ;  /* 0x0004b80001007983 */ /* 0x0009680000300800 */
[----:B------:R-:W2:Y:S01]  /*e530*/  LDS.128 R16, [UR5+0xc0] ;  /* 0x0000c005ff107984 */ /* 0x000ea20008000c00 */
[----:B-1----:R-:W-:Y:S01]  /*e540*/  FADD.FTZ R32, R10, R32 ;  /* 0x000000200a207221 */ /* 0x002fe20000010000 */
[----:B------:R-:W-:-:S02]  /*e550*/  FADD.FTZ R33, R37, R33 ;  /* 0x0000002125217221 */ /* 0x000fc40000010000 */
[----:B------:R-:W1:Y:S01]  /*e560*/  LDS.64 R10, [UR5+0xd0] ;  /* 0x0000d005ff0a7984 */ /* 0x000e620008000a00 */
[----:B------:R-:W-:Y:S01]  /*e570*/  FADD.FTZ R32, R32, R34 ;  /* 0x0000002220207221 */ /* 0x000fe20000010000 */
[----:B------:R-:W-:-:S03]  /*e580*/  FADD.FTZ R34, R33, R35 ;  /* 0x0000002321227221 */ /* 0x000fc60000010000 */
[----:B0-----:R-:W-:Y:S01]  /*e590*/  FADD.FTZ R33, R32, R28 ;  /* 0x0000001c20217221 */ /* 0x001fe20000010000 */
        /* <DEDUP_REMOVED lines=16> */
[----:B----4-:R-:W-:-:S07]  /*e6a0*/  FADD.FTZ R11, R34, R11 ;  /* 0x0000000b220b7221 */ /* 0x010fce0000010000 */
.L_x_1627:
[----:B------:R-:W-:Y:S05]  /*e6b0*/  BSYNC.RECONVERGENT B0 ;  /* 0x0000000000007941 */ /* 0x000fea0003800200 */
.L_x_1626:
[----:B------:R-:W-:Y:S06]  /*e6c0*/  BAR.SYNC.DEFER_BLOCKING 0x0 ;  /* 0x0000000000007b1d */ /* 0x000fec0000010000 */
[----:B------:R-:W-:Y:S04]  /*e6d0*/  BSSY.RECONVERGENT B0, `(.L_x_1628) ;  /* 0x00000a0000007945 */ /* 0x000fe80003800200 */
[----:B------:R-:W-:Y:S05]  /*e6e0*/  @P3 BRA `(.L_x_1629) ;  /* 0x0000000800783947 */ /* 0x000fea0003800000 */
[----:B------:R-:W4:Y:S04]  /*e6f0*/  LDS.128 R28, [R36+0xc00] ;  /* 0x000c0000241c7984 */ /* 0x000f280000000c00 */
[----:B-----5:R4:W-:Y:S04]  /*e700*/  STL [R1+0x4bc], R2 ;  /* 0x0004bc0201007387 */ /* 0x0209e80000100800 */
[----:B------:R0:W-:Y:S04]  /*e710*/  STL [R1+0x4b8], R0 ;  /* 0x0004b80001007387 */ /* 0x0001e80000100800 */
[----:B------:R-:W-:Y:S04]  /*e720*/  STL [R1+0x4d0], R7 ;  /* 0x0004d00701007387 */ /* 0x000fe80000100800 */
[----:B------:R-:W-:Y:S04]  /*e730*/  STL [R1+0x4cc], R6 ;  /* 0x0004cc0601007387 */ /* 0x000fe80000100800 */
[----:B------:R-:W-:Y:S04]  /*e740*/  STL [R1+0x4c8], R5 ;  /* 0x0004c80501007387 */ /* 0x000fe80000100800 */
[----:B------:R-:W-:Y:S04]  /*e750*/  STL [R1+0x4c4], R4 ;  /* 0x0004c40401007387 */ /* 0x000fe80000100800 */
[----:B------:R-:W1:Y:S04]  /*e760*/  LDS.128 R4, [R36+0xf00] ;  /* 0x000f000024047984 */ /* 0x000e680000000c00 */
[----:B------:R-:W-:Y:S04]  /*e770*/  STL [R1+0x4e0], R11 ;  /* 0x0004e00b01007387 */ /* 0x000fe80000100800 */
[----:B------:R-:W-:Y:S01]  /*e780*/  STL [R1+0x4dc], R10 ;  /* 0x0004dc0a01007387 */ /* 0x000fe20000100800 */
[----:B----4-:R-:W-:-:S03]  /*e790*/  MOV R2, R28 ;  /* 0x0000001c00027202 */ /* 0x010fc60000000f00 */
[----:B------:R-:W-:Y:S01]  /*e7a0*/  STL [R1+0x4d8], R9 ;  /* 0x0004d80901007387 */ /* 0x000fe20000100800 */
[----:B0-----:R-:W-:Y:S02]  /*e7b0*/  MOV R0, R31 ;  /* 0x0000001f00007202 */ /* 0x001fe40000000f00 */
[----:B------:R-:W-:Y:S01]  /*e7c0*/  MOV R24, R30 ;  /* 0x0000001e00187202 */ /* 0x000fe20000000f00 */
[----:B------:R-:W-:Y:S01]  /*e7d0*/  STL [R1+0x4d4], R8 ;  /* 0x0004d40801007387 */ /* 0x000fe20000100800 */
[----:B------:R-:W-:-:S03]  /*e7e0*/  MOV R37, R29 ;  /* 0x0000001d00257202 */ /* 0x000fc60000000f00 */
[----:B------:R-:W0:Y:S04]  /*e7f0*/  LDS.128 R28, [R36+0x1500] ;  /* 0x00150000241c7984 */ /* 0x000e280000000c00 */
[----:B---3--:R-:W3:Y:S04]  /*e800*/  LDS.128 R8, [R36+0x1200] ;  /* 0x0012000024087984 */ /* 0x008ee80000000c00 */
[----:B--2---:R-:W2:Y:S04]  /*e810*/  LDS.128 R20, [R36+0x300] ;  /* 0x0003000024147984 */ /* 0x004ea80000000c00 */
[----:B------:R-:W-:Y:S04]  /*e820*/  STL [R1+0x4c0], R3 ;  /* 0x0004c00301007387 */ /* 0x000fe80000100800 */
[----:B-1----:R-:W-:Y:S01]  /*e830*/  LDS.128 R16, [R36+0x600] ;  /* 0x0006000024107984 */ /* 0x002fe20000000c00 */
[----:B------:R-:W-:-:S03]  /*e840*/  MOV R27, R6 ;  /* 0x00000006001b7202 */ /* 0x000fc60000000f00 */
[----:B------:R-:W-:Y:S01]  /*e850*/  STL [R1+0x27c], R7 ;  /* 0x00027c0701007387 */ /* 0x000fe20000100800 */
[----:B------:R-:W-:Y:S02]  /*e860*/  MOV R26, R5 ;  /* 0x00000005001a7202 */ /* 0x000fe40000000f00 */
[----:B------:R-:W-:Y:S01]  /*e870*/  MOV R25, R4 ;  /* 0x0000000400197202 */ /* 0x000fe20000000f00 */
[----:B------:R-:W-:Y:S04]  /*e880*/  LDS.128 R32, [R36+0x900] ;  /* 0x0009000024207984 */ /* 0x000fe80000000c00 */
[----:B------:R-:W1:Y:S04]  /*e890*/  LDS.128 R4, [R36+0x1800] ;  /* 0x0018000024047984 */ /* 0x000e680000000c00 */
[----:B0-----:R-:W-:Y:S04]  /*e8a0*/  STL.128 [R1+0x250], R28 ;  /* 0x0002501c01007387 */ /* 0x001fe80000100c00 */
[----:B------:R-:W0:Y:S04]  /*e8b0*/  LDS.128 R28, [R36+0x1b00] ;  /* 0x001b0000241c7984 */ /* 0x000e280000000c00 */
[----:B---3--:R1:W-:Y:S01]  /*e8c0*/  STL.128 [R1+0x260], R8 ;  /* 0x0002600801007387 */ /* 0x0083e20000100c00 */
[----:B--2---:R-:W-:Y:S01]  /*e8d0*/  FADD.FTZ R20, R12, R20 ;  /* 0x000000140c147221 */ /* 0x004fe20000010000 */
[----:B------:R-:W-:Y:S01]  /*e8e0*/  FADD.FTZ R21, R13, R21 ;  /* 0x000000150d157221 */ /* 0x000fe20000010000 */
[----:B------:R-:W-:-:S02]  /*e8f0*/  MOV R12, R2 ;  /* 0x00000002000c7202 */ /* 0x000fc40000000f00 */
[----:B------:R-:W-:Y:S02]  /*e900*/  MOV R13, R0 ;  /* 0x00000000000d7202 */ /* 0x000fe40000000f00 */
[----:B-1----:R-:W-:Y:S01]  /*e910*/  MOV R11, R5 ;  /* 0x00000005000b7202 */ /* 0x002fe20000000f00 */
[----:B------:R-:W-:Y:S01]  /*e920*/  STL [R1+0x240], R4 ;  /* 0x0002400401007387 */ /* 0x000fe20000100800 */
[----:B------:R-:W-:Y:S02]  /*e930*/  MOV R10, R6 ;  /* 0x00000006000a7202 */ /* 0x000fe40000000f00 */
[----:B------:R-:W-:Y:S01]  /*e940*/  MOV R9, R7 ;  /* 0x0000000700097202 */ /* 0x000fe20000000f00 */
[----:B------:R-:W-:Y:S04]  /*e950*/  STL [R1+0x4e4], R11 ;  /* 0x0004e40b01007387 */ /* 0x000fe80000100800 */
[----:B------:R-:W-:Y:S04]  /*e960*/  STL [R1+0x4ec], R9 ;  /* 0x0004ec0901007387 */ /* 0x000fe80000100800 */
[----:B------:R-:W-:Y:S01]  /*e970*/  STL [R1+0x4e8], R10 ;  /* 0x0004e80a01007387 */ /* 0x000fe20000100800 */
[----:B0-----:R-:W-:-:S02]  /*e980*/  MOV R8, R28 ;  /* 0x0000001c00087202 */ /* 0x001fc40000000f00 */
[----:B------:R-:W-:Y:S02]  /*e990*/  MOV R7, R29 ;  /* 0x0000001d00077202 */ /* 0x000fe40000000f00 */
[----:B------:R-:W-:Y:S01]  /*e9a0*/  MOV R6, R30 ;  /* 0x0000001e00067202 */ /* 0x000fe20000000f00 */
[----:B------:R-:W-:Y:S01]  /*e9b0*/  STL [R1+0x4f0], R8 ;  /* 0x0004f00801007387 */ /* 0x000fe20000100800 */
[----:B------:R-:W-:-:S03]  /*e9c0*/  MOV R5, R31 ;  /* 0x0000001f00057202 */ /* 0x000fc60000000f00 */
[----:B------:R-:W0:Y:S04]  /*e9d0*/  LDS.128 R8, [R36+0x1e00] ;  /* 0x001e000024087984 */ /* 0x000e280000000c00 */
[----:B------:R1:W-:Y:S04]  /*e9e0*/  STL [R1+0x4fc], R5 ;  /* 0x0004fc0501007387 */ /* 0x0003e80000100800 */
[----:B------:R2:W-:Y:S04]  /*e9f0*/  STL [R1+0x4f8], R6 ;  /* 0x0004f80601007387 */ /* 0x0005e80000100800 */
[----:B------:R3:W-:Y:S04]  /*ea00*/  STL [R1+0x4f4], R7 ;  /* 0x0004f40701007387 */ /* 0x0007e80000100800 */
[----:B-1----:R-:W4:Y:S04]  /*ea10*/  LDL.LU R5, [R1+0x260] ;  /* 0x0002600001057983 */ /* 0x002f280000300800 */
[----:B--2---:R-:W2:Y:S04]  /*ea20*/  LDL.LU R6, [R1+0x264] ;  /* 0x0002640001067983 */ /* 0x004ea80000300800 */
[----:B---3--:R-:W3:Y:S01]  /*ea30*/  LDL.LU R7, [R1+0x268] ;  /* 0x0002680001077983 */ /* 0x008ee20000300800 */
[----:B------:R-:W-:Y:S01]  /*ea40*/  FADD.FTZ R23, R15, R23 ;  /* 0x000000170f177221 */ /* 0x000fe20000010000 */
[----:B------:R-:W-:Y:S01]  /*ea50*/  FADD.FTZ R22, R14, R22 ;  /* 0x000000160e167221 */ /* 0x000fe20000010000 */
[----:B------:R-:W-:Y:S01]  /*ea60*/  FADD.FTZ R17, R21, R17 ;  /* 0x0000001115117221 */ /* 0x000fe20000010000 */
[----:B------:R-:W-:Y:S01]  /*ea70*/  FADD.FTZ R16, R20, R16 ;  /* 0x0000001014107221 */ /* 0x000fe20000010000 */
[----:B------:R-:W1:Y:S01]  /*ea80*/  LDS.128 R28, [R36+0x2100] ;  /* 0x00210000241c7984 */ /* 0x000e620000000c00 */
[----:B0-----:R-:W-:-:S02]  /*ea90*/  MOV R4, R8 ;  /* 0x0000000800047202 */ /* 0x001fc40000000f00 */
[----:B------:R-:W-:Y:S01]  /*eaa0*/  MOV R3, R9 ;  /* 0x0000000900037202 */ /* 0x000fe20000000f00 */
[----:B------:R-:W3:Y:S01]  /*eab0*/  LDL.LU R8, [R1+0x26c] ;  /* 0x00026c0001087983 */ /* 0x000ee20000300800 */
[----:B------:R-:W-:Y:S02]  /*eac0*/  MOV R2, R10 ;  /* 0x0000000a00027202 */ /* 0x000fe40000000f00 */
[----:B------:R-:W-:Y:S01]  /*ead0*/  MOV R0, R11 ;  /* 0x0000000b00007202 */ /* 0x000fe20000000f00 */
[----:B------:R0:W-:Y:S04]  /*eae0*/  STL [R1+0x500], R4 ;  /* 0x0005000401007387 */ /* 0x0001e80000100800 */
[----:B------:R-:W3:Y:S04]  /*eaf0*/  LDL.LU R9, [R1+0x250] ;  /* 0x0002500001097983 */ /* 0x000ee80000300800 */
[----:B------:R-:W3:Y:S04]  /*eb00*/  LDL.LU R10, [R1+0x254] ;  /* 0x00025400010a7983 */ /* 0x000ee80000300800 */
[----:B0-----:R-:W3:Y:S04]  /*eb10*/  LDL.LU R4, [R1+0x27c] ;  /* 0x00027c0001047983 */ /* 0x001ee80000300800 */
[----:B------:R-:W3:Y:S01]  /*eb20*/  LDL.LU R11, [R1+0x258] ;  /* 0x00025800010b7983 */ /* 0x000ee20000300800 */
[----:B------:R-:W-:Y:S01]  /*eb30*/  FADD.FTZ R19, R23, R19 ;  /* 0x0000001317137221 */ /* 0x000fe20000010000 */
[----:B------:R-:W-:Y:S01]  /*eb40*/  FADD.FTZ R18, R22, R18 ;  /* 0x0000001216127221 */ /* 0x000fe20000010000 */
[----:B------:R-:W-:-:S02]  /*eb50*/  MOV R14, R26 ;  /* 0x0000001a000e7202 */ /* 0x000fc40000000f00 */
[----:B------:R-:W-:Y:S01]  /*eb60*/  MOV R20, R24 ;  /* 0x0000001800147202 */ /* 0x000fe20000000f00 */
[----:B------:R-:W-:Y:S01]  /*eb70*/  FADD.FTZ R35, R19, R35 ;  /* 0x0000002313237221 */ /* 0x000fe20000010000 */
[----:B------:R-:W-:Y:S01]  /*eb80*/  FADD.FTZ R33, R17, R33 ;  /* 0x0000002111217221 */ /* 0x000fe20000010000 */
[----:B------:R-:W-:Y:S01]  /*eb90*/  MOV R19, R13 ;  /* 0x0000000d00137202 */ /* 0x000fe20000000f00 */
[----:B------:R-:W-:Y:S01]  /*eba0*/  FADD.FTZ R16, R16, R32 ;  /* 0x0000002010107221 */ /* 0x000fe20000010000 */
[----:B------:R-:W-:Y:S01]  /*ebb0*/  FADD.FTZ R18, R18, R34 ;  /* 0x0000002212127221 */ /* 0x000fe20000010000 */
[----:B------:R-:W-:Y:S01]  /*ebc0*/  MOV R15, R25 ;  /* 0x00000019000f7202 */ /* 0x000fe20000000f00 */
[----:B------:R0:W-:Y:S01]  /*ebd0*/  STL [R1+0x504], R3 ;  /* 0x0005040301007387 */ /* 0x0001e20000100800 */
[----:B------:R-:W-:Y:S02]  /*ebe0*/  MOV R32, R20 ;  /* 0x0000001400207202 */ /* 0x000fe40000000f00 */
[----:B------:R-:W-:Y:S01]  /*ebf0*/  MOV R34, R14 ;  /* 0x0000000e00227202 */ /* 0x000fe20000000f00 */
[----:B------:R-:W-:Y:S01]  /*ec00*/  FADD.FTZ R37, R33, R37 ;  /* 0x0000002521257221 */ /* 0x000fe20000010000 */
[----:B------:R-:W-:Y:S01]  /*ec10*/  FADD.FTZ R33, R35, R19 ;  /* 0x0000001323217221 */ /* 0x000fe20000010000 */
[----:B------:R-:W-:Y:S01]  /*ec20*/  MOV R17, R15 ;  /* 0x0000000f00117202 */ /* 0x000fe20000000f00 */
[----:B------:R-:W-:Y:S01]  /*ec30*/  FADD.FTZ R16, R16, R12 ;  /* 0x0000000c10107221 */ /* 0x000fe20000010000 */
[----:B------:R-:W-:Y:S01]  /*ec40*/  MOV R35, R34 ;  /* 0x0000002200237202 */ /* 0x000fe20000000f00 */
[----:B------:R-:W-:Y:S01]  /*ec50*/  FADD.FTZ R32, R18, R32 ;  /* 0x0000002012207221 */ /* 0x000fe20000010000 */
[----:B0-----:R-:W-:Y:S01]  /*ec60*/  MOV R3, R27 ;  /* 0x0000001b00037202 */ /* 0x001fe20000000f00 */
[----:B------:R-:W-:Y:S01]  /*ec70*/  FADD.FTZ R34, R16, R17 ;  /* 0x0000001110227221 */ /* 0x000fe20000010000 */
[----:B------:R-:W0:Y:S01]  /*ec80*/  LDS.128 R24, [R36+0x2400] ;  /* 0x0024000024187984 */ /* 0x000e220000000c00 */
[----:B------:R-:W-:-:S02]  /*ec90*/  FADD.FTZ R35, R37, R35 ;  /* 0x0000002325237221 */ /* 0x000fc40000010000 */
[----:B------:R-:W-:Y:S01]  /*eca0*/  FADD.FTZ R32, R32, R3 ;  /* 0x0000000320207221 */ /* 0x000fe20000010000 */
[----:B------:R-:W3:Y:S04]  /*ecb0*/  LDL.LU R37, [R1+0x25c] ;  /* 0x00025c0001257983 */ /* 0x000ee80000300800 */
[----:B------:R-:W0:Y:S04]  /*ecc0*/  LDS.128 R20, [R36+0x2700] ;  /* 0x0027000024147984 */ /* 0x000e280000000c00 */
[----:B------:R-:W0:Y:S04]  /*ecd0*/  LDS.128 R12, [R36+0x2a00] ;  /* 0x002a0000240c7984 */ /* 0x000e280000000c00 */
[----:B------:R1:W0:Y:S04]  /*ece0*/  LDS.128 R16, [R36+0x2d00] ;  /* 0x002d000024107984 */ /* 0x0002280000000c00 */
[----:B------:R-:W3:Y:S04]  /*ecf0*/  LDL.LU R3, [R1+0x504] ;  /* 0x0005040001037983 */ /* 0x000ee80000300800 */
[----:B-1----:R-:W3:Y:S01]  /*ed00*/  LDL.LU R36, [R1+0x240] ;  /* 0x0002400001247983 */ /* 0x002ee20000300800 */
[----:B----4-:R-:W-:-:S03]  /*ed10*/  FADD.FTZ R34, R34, R5 ;  /* 0x0000000522227221 */ /* 0x010fc60000010000 */
[----:B------:R-:W4:Y:S01]  /*ed20*/  LDL.LU R5, [R1+0x4fc] ;  /* 0x0004fc0001057983 */ /* 0x000f220000300800 */
[----:B--2---:R-:W-:-:S03]  /*ed30*/  FADD.FTZ R35, R35, R6 ;  /* 0x0000000623237221 */ /* 0x004fc60000010000 */
[----:B------:R-:W2:Y:S01]  /*ed40*/  LDL.LU R6, [R1+0x4f8] ;  /* 0x0004f80001067983 */ /* 0x000ea20000300800 */
[----:B---3--:R-:W-:-:S03]  /*ed50*/  FADD.FTZ R32, R32, R7 ;  /* 0x0000000720207221 */ /* 0x008fc60000010000 */
[----:B------:R-:W3:Y:S01]  /*ed60*/  LDL.LU R7, [R1+0x4f4] ;  /* 0x0004f40001077983 */ /* 0x000ee20000300800 */
[----:B------:R-:W-:-:S03]  /*ed70*/  FADD.FTZ R34, R34, R9 ;  /* 0x0000000922227221 */ /* 0x000fc60000010000 */
[----:B------:R-:W4:Y:S01]  /*ed80*/  LDL.LU R9, [R1+0x4ec] ;  /* 0x0004ec0001097983 */ /* 0x000f220000300800 */
[----:B------:R-:W-:-:S03]  /*ed90*/  FADD.FTZ R35, R35, R10 ;  /* 0x0000000a23237221 */ /* 0x000fc60000010000 */
[----:B------:R-:W2:Y:S01]  /*eda0*/  LDL.LU R10, [R1+0x4e8] ;  /* 0x0004e800010a7983 */ /* 0x000ea20000300800 */
[----:B------:R-:W-:-:S03]  /*edb0*/  FADD.FTZ R33, R33, R4 ;  /* 0x0000000421217221 */ /* 0x000fc60000010000 */
[----:B------:R-:W3:Y:S01]  /*edc0*/  LDL.LU R4, [R1+0x500] ;  /* 0x0005000001047983 */ /* 0x000ee20000300800 */
[----:B------:R-:W-:-:S03]  /*edd0*/  FADD.FTZ R32, R32, R11 ;  /* 0x0000000b20207221 */ /* 0x000fc60000010000 */
[----:B------:R-:W3:Y:S01]  /*ede0*/  LDL.LU R11, [R1+0x4e4] ;  /* 0x0004e400010b7983 */ /* 0x000ee20000300800 */
[----:B------:R-:W-:-:S03]  /*edf0*/  FADD.FTZ R33, R33, R8 ;  /* 0x0000000821217221 */ /* 0x000fc60000010000 */
[----:B------:R-:W3:Y:S01]  /*ee00*/  LDL.LU R8, [R1+0x4f0] ;  /* 0x0004f00001087983 */ /* 0x000ee20000300800 */
[----:B------:R-:W-:Y:S01]  /*ee10*/  FADD.FTZ R33, R33, R37 ;  /* 0x0000002521217221 */ /* 0x000fe20000010000 */
[----:B------:R-:W-:-:S03]  /*ee20*/  FADD.FTZ R34, R34, R36 ;  /* 0x0000002422227221 */ /* 0x000fc60000010000 */
[----:B----4-:R-:W-:Y:S02]  /*ee30*/  FADD.FTZ R33, R33, R9 ;  /* 0x0000000921217221 */ /* 0x010fe40000010000 */
[----:B------:R4:W5:Y:S01]  /*ee40*/  LDL.LU R9, [R1+0x4d8] ;  /* 0x0004d80001097983 */ /* 0x0009620000300800 */
[----:B--2---:R-:W-:Y:S01]  /*ee50*/  FADD.FTZ R32, R32, R10 ;  /* 0x0000000a20207221 */ /* 0x004fe20000010000 */
[----:B------:R-:W-:Y:S02]  /*ee60*/  FADD.FTZ R33, R33, R5 ;  /* 0x0000000521217221 */ /* 0x000fe40000010000 */
[----:B------:R4:W5:Y:S01]  /*ee70*/  LDL.LU R10, [R1+0x4dc] ;  /* 0x0004dc00010a7983 */ /* 0x0009620000300800 */
[----:B------:R-:W-:Y:S01]  /*ee80*/  FADD.FTZ R32, R32, R6 ;  /* 0x0000000620207221 */ /* 0x000fe20000010000 */
[----:B---3--:R-:W-:Y:S01]  /*ee90*/  FADD.FTZ R35, R35, R11 ;  /* 0x0000000b23237221 */ /* 0x008fe20000010000 */
[----:B------:R-:W-:-:S03]  /*eea0*/  FADD.FTZ R34, R34, R8 ;  /* 0x0000000822227221 */ /* 0x000fc60000010000 */
[----:B------:R-:W-:Y:S01]  /*eeb0*/  FADD.FTZ R35, R35, R7 ;  /* 0x0000000723237221 */ /* 0x000fe20000010000 */
[----:B------:R-:W-:Y:S01]  /*eec0*/  FADD.FTZ R32, R32, R2 ;  /* 0x0000000220207221 */ /* 0x000fe20000010000 */
[----:B------:R-:W-:Y:S01]  /*eed0*/  FADD.FTZ R33, R33, R0 ;  /* 0x0000000021217221 */ /* 0x000fe20000010000 */
[----:B------:R-:W-:Y:S01]  /*eee0*/  FADD.FTZ R34, R34, R4 ;  /* 0x0000000422227221 */ /* 0x000fe20000010000 */
[----:B------:R-:W-:Y:S01]  /*eef0*/  FADD.FTZ R35, R35, R3 ;  /* 0x0000000323237221 */ /* 0x000fe20000010000 */
[----:B------:R4:W5:Y:S04]  /*ef00*/  LDL.LU R11, [R1+0x4e0] ;  /* 0x0004e000010b7983 */ /* 0x0009680000300800 */
[----:B------:R4:W5:Y:S04]  /*ef10*/  LDL.LU R8, [R1+0x4d4] ;  /* 0x0004d40001087983 */ /* 0x0009680000300800 */
[----:B------:R4:W5:Y:S04]  /*ef20*/  LDL.LU R7, [R1+0x4d0] ;  /* 0x0004d00001077983 */ /* 0x0009680000300800 */
        /* <DEDUP_REMOVED lines=8> */
[----:B------:R-:W-:Y:S01]  /*efb0*/  FADD.FTZ R29, R32, R30 ;  /* 0x0000001e201d7221 */ /* 0x000fe20000010000 */
[----:B------:R-:W-:Y:S01]  /*efc0*/  FADD.FTZ R30, R33, R31 ;  /* 0x0000001f211e7221 */ /* 0x000fe20000010000 */
[----:B0-----:R-:W-:Y:S01]  /*efd0*/  FADD.FTZ R37, R37, R24 ;  /* 0x0000001825257221 */ /* 0x001fe20000010000 */
        /* <DEDUP_REMOVED lines=14> */
[----:B----4-:R-:W-:-:S07]  /*f0c0*/  FADD.FTZ R15, R30, R19 ;  /* 0x000000131e0f7221 */ /* 0x010fce0000010000 */
.L_x_1629:
[----:B------:R-:W-:Y:S05]  /*f0d0*/  BSYNC.RECONVERGENT B0 ;  /* 0x0000000000007941 */ /* 0x000fea0003800200 */
.L_x_1628:
[----:B------:R-:W-:Y:S04]  /*f0e0*/  BSSY.RECONVERGENT B0, `(.L_x_1630) ;  /* 0x000001f000007945 */ /* 0x000fe80003800200 */
[----:B------:R-:W-:Y:S05]  /*f0f0*/  @P3 BRA `(.L_x_1631) ;  /* 0x0000000000743947 */ /* 0x000fea0003800000 */
[----:B------:R-:W4:Y:S01]  /*f100*/  S2R R22, SR_TID.X ;  /* 0x0000000000167919 */ /* 0x000f220000002100 */
[----:B-1----:R-:W2:Y:S01]  /*f110*/  LDC.64 R18, c[0x0][0x3f8] ;  /* 0x0000fe00ff127b82 */ /* 0x002ea20000000a00 */
[----:B------:R-:W-:-:S07]  /*f120*/  MOV R23, UR13 ;  /* 0x0000000d00177c02 */ /* 0x000fce0008000f00 */
[----:B---3--:R-:W1:Y:S01]  /*f130*/  LDC.64 R16, c[0x0][0x3d8] ;  /* 0x0000f600ff107b82 */ /* 0x008e620000000a00 */
[----:B--2---:R-:W-:Y:S01]  /*f140*/  IMAD.WIDE.U32 R20, R18, 0x3, RZ ;  /* 0x0000000312147825 */ /* 0x004fe200078e00ff */
[C---:B------:R-:W-:Y:S02]  /*f150*/  LEA R25, R19.reuse, R19, 0x1 ;  /* 0x0000001313197211 */ /* 0x040fe400078e08ff */
[----:B------:R-:W-:Y:S02]  /*f160*/  LEA.HI R27, P1, R19, R18, RZ, 0x1 ;  /* 0x00000012131b7211 */ /* 0x000fe400078308ff */
[----:B------:R-:W-:Y:S01]  /*f170*/  IADD3 R25, PT, PT, R21, R25, RZ ;  /* 0x0000001915197210 */ /* 0x000fe20007ffe0ff */
[----:B----4-:R-:W-:Y:S01]  /*f180*/  IMAD R23, R23, 0x30, R22 ;  /* 0x0000003017177824 */ /* 0x010fe200078e0216 */
[----:B------:R-:W-:Y:S02]  /*f190*/  IADD3.X R22, PT, PT, RZ, R19, RZ, P1, !PT ;  /* 0x00000013ff167210 */ /* 0x000fe40000ffe4ff */
[----:B------:R-:W-:Y:S01]  /*f1a0*/  LEA.HI R24, P1, R25, R20, RZ, 0x1 ;  /* 0x0000001419187211 */ /* 0x000fe200078308ff */
[----:B-1----:R-:W-:Y:S01]  /*f1b0*/  IMAD.WIDE R16, R23, 0x4, R16 ;  /* 0x0000000417107825 */ /* 0x002fe200078e0210 */
[----:B------:R-:W-:-:S02]  /*f1c0*/  SHF.L.U32 R21, R27, 0x1, RZ ;  /* 0x000000011b157819 */ /* 0x000fc400000006ff */
[----:B------:R-:W-:Y:S02]  /*f1d0*/  SHF.L.U32 R23, R24, 0x1, RZ ;  /* 0x0000000118177819 */ /* 0x000fe400000006ff */
[----:B------:R-:W-:Y:S01]  /*f1e0*/  LOP3.LUT R21, R21, 0xfffffffc, RZ, 0xc0, !PT ;  /* 0xfffffffc15157812 */ /* 0x000fe200078ec0ff */
[----:B------:R4:W-:Y:S01]  /*f1f0*/  REDG.E.ADD.F32.FTZ.RN.STRONG.GPU desc[UR10][R16.64], R12 ;  /* 0x0000000c100079a6 */ /* 0x0009e2000c12f30a */
[----:B------:R-:W-:Y:S02]  /*f200*/  LEA R20, P2, R18, R16, 0x2 ;  /* 0x0000001012147211 */ /* 0x000fe400078410ff */
[----:B------:R-:W-:Y:S02]  /*f210*/  IADD3.X R25, PT, PT, RZ, R25, RZ, P1, !PT ;  /* 0x00000019ff197210 */ /* 0x000fe40000ffe4ff */
[----:B------:R-:W-:Y:S02]  /*f220*/  LOP3.LUT R23, R23, 0xfffffffc, RZ, 0xc0, !PT ;  /* 0xfffffffc17177812 */ /* 0x000fe400078ec0ff */
[----:B------:R-:W-:-:S02]  /*f230*/  SHF.L.U64.HI R27, R27, 0x1, R22 ;  /* 0x000000011b1b7819 */ /* 0x000fc40000010216 */
[----:B------:R-:W-:Y:S02]  /*f240*/  IADD3 R22, P1, PT, R16, R21, RZ ;  /* 0x0000001510167210 */ /* 0x000fe40007f3e0ff */
[----:B------:R-:W-:Y:S02]  /*f250*/  LEA.HI.X R21, R18, R17, R19, 0x2, P2 ;  /* 0x0000001112157211 */ /* 0x000fe400010f1413 */
[----:B------:R-:W-:Y:S02]  /*f260*/  SHF.L.U64.HI R19, R24, 0x1, R25 ;  /* 0x0000000118137819 */ /* 0x000fe40000010219 */
[----:B------:R-:W-:Y:S02]  /*f270*/  IADD3 R18, P2, PT, R16, R23, RZ ;  /* 0x0000001710127210 */ /* 0x000fe40007f5e0ff */
[C---:B------:R-:W-:Y:S02]  /*f280*/  IADD3.X R23, PT, PT, R17.reuse, R27, RZ, P1, !PT ;  /* 0x0000001b11177210 */ /* 0x040fe40000ffe4ff */
[----:B------:R-:W-:-:S03]  /*f290*/  IADD3.X R19, PT, PT, R17, R19, RZ, P2, !PT ;  /* 0x0000001311137210 */ /* 0x000fc600017fe4ff */
[----:B------:R4:W-:Y:S04]  /*f2a0*/  REDG.E.ADD.F32.FTZ.RN.STRONG.GPU desc[UR10][R22.64], R13 ;  /* 0x0000000d160079a6 */ /* 0x0009e8000c12f30a */
[----:B------:R4:W-:Y:S04]  /*f2b0*/  REDG.E.ADD.F32.FTZ.RN.STRONG.GPU desc[UR10][R20.64], R14 ;  /* 0x0000000e140079a6 */ /* 0x0009e8000c12f30a */
[----:B------:R4:W-:Y:S02]  /*f2c0*/  REDG.E.ADD.F32.FTZ.RN.STRONG.GPU desc[UR10][R18.64], R15 ;  /* 0x0000000f120079a6 */ /* 0x0009e4000c12f30a */
.L_x_1631:
[----:B------:R-:W-:Y:S05]  /*f2d0*/  BSYNC.RECONVERGENT B0 ;  /* 0x0000000000007941 */ /* 0x000fea0003800200 */
.L_x_1630:
        /* <DEDUP_REMOVED lines=17> */
[----:B-1----:R-:W-:Y:S02]  /*f3f0*/  MOV R19, UR7 ;  /* 0x0000000700137c02 */ /* 0x002fe40008000f00 */
[----:B------:R-:W-:Y:S01]  /*f400*/  UIADD3 UR5, UPT, UPT, -UR5, 0x1, URZ ;  /* 0x0000000105057890 */ /* 0x000fe2000fffe1ff */
[----:B------:R-:W-:-:S05]  /*f410*/  MOV R17, UR13 ;  /* 0x0000000d00117c02 */ /* 0x000fca0008000f00 */
[----:B---3--:R-:W-:-:S05]  /*f420*/  IMAD.WIDE.U32 R16, R17, 0x8, R12 ;  /* 0x0000000811107825 */ /* 0x008fca00078e000c */
[----:B-----5:R4:W-:Y:S01]  /*f430*/  STG.E.64 desc[UR10][R16.64], R10 ;  /* 0x0000000a10007986 */ /* 0x0209e2000c101b0a */
        /* <DEDUP_REMOVED lines=12> */
.L_x_1635:
[----:B------:R-:W3:Y:S04]  /*f500*/  LDG.E.STRONG.GPU R14, desc[UR10][R18.64] ;  /* 0x0000000a120e7981 */ /* 0x000ee8000c1ef900 */
[----:B---3--:R-:W-:Y:S04]  /*f510*/  CCTL.IVALL ;  /* 0x00000000ff00798f */ /* 0x008fe80002000000 */
[----:B------:R0:W-:Y:S01]  /*f520*/  STL [R1], R14 ;  /* 0x0000000e01007387 */ /* 0x0001e20000100800 */
[----:B------:R-:W-:-:S13]  /*f530*/  ISETP.NE.AND P0, PT, R14, UR5, PT ;  /* 0x000000050e007c0c */ /* 0x000fda000bf05270 */
[----:B0-----:R-:W-:Y:S05]  /*f540*/  @P0 BRA `(.L_x_1635) ;  /* 0xfffffffc00ec0947 */ /* 0x001fea000383ffff */
.L_x_1634:
[----:B------:R-:W-:Y:S05]  /*f550*/  BSYNC.RECONVERGENT B0 ;  /* 0x0000000000007941 */ /* 0x000fea0003800200 */
.L_x_1633:
        /* <DEDUP_REMOVED lines=15> */
.L_x_1637:
[----:B------:R-:W0:Y:S01]  /*f650*/  S2R R18, SR_TID.X ;  /* 0x0000000000127919 */ /* 0x000e220000002100 */
[----:B------:R-:W-:Y:S02]  /*f660*/  ISETP.NE.AND P1, PT, RZ, UR23, PT ;  /* 0x00000017ff007c0c */ /* 0x000fe4000bf25270 */
[----:B------:R-:W-:Y:S02]  /*f670*/  MOV R15, UR6 ;  /* 0x00000006000f7c02 */ /* 0x000fe40008000f00 */
[----:B0-----:R-:W-:-:S13]  /*f680*/  ISETP.NE.OR P1, PT, R18, RZ, !P1 ;  /* 0x000000ff1200720c */ /* 0x001fda0004f25670 */
        /* <DEDUP_REMOVED lines=10> */
[----:B-1----:R-:W-:-:S02]  /*f730*/  MOV R19, UR21 ;  /* 0x0000001500137c02 */ /* 0x002fc40008000f00 */
[C---:B0-----:R-:W-:Y:S01]  /*f740*/  ISETP.NE.AND P0, PT, R16.reuse, UR24, PT ;  /* 0x0000001810007c0c */ /* 0x041fe2000bf05270 */
[----:B------:R-:W-:Y:S01]  /*f750*/  UIADD3 UR24, UPT, UPT, UR5, 0x5, URZ ;  /* 0x0000000505187890 */ /* 0x000fe2000fffe0ff */
[----:B------:R-:W-:Y:S01]  /*f760*/  ISETP.NE.AND P4, PT, R16, UR25, PT ;  /* 0x0000001910007c0c */ /* 0x000fe2000bf85270 */
[----:B------:R-:W-:Y:S01]  /*f770*/  UIADD3 UR25, UPT, UPT, UR5, 0x6, URZ ;  /* 0x0000000605197890 */ /* 0x000fe2000fffe0ff */
[----:B------:R-:W-:Y:S02]  /*f780*/  ISETP.NE.OR P0, PT, R18, RZ, !P0 ;  /* 0x000000ff1200720c */ /* 0x000fe40004705670 */
[----:B------:R-:W-:Y:S01]  /*f790*/  ISETP.NE.AND P3, PT, R16, UR26, PT ;  /* 0x0000001a10007c0c */ /* 0x000fe2000bf65270 */
        /* <DEDUP_REMOVED lines=9> */
[C---:B------:R-:W-:Y:S01]  /*f830*/  ISETP.NE.OR P6, PT, R18.reuse, RZ, !P6 ;  /* 0x000000ff1200720c */ /* 0x040fe200077c5670 */
[----:B------:R-:W3:Y:S02]  /*f840*/  @!P0 LDG.E.64 R24, desc[UR10][R24.64] ;  /* 0x0000000a18188981 */ /* 0x000ee4000c1e1b00 */
[----:B--2---:R-:W-:Y:S01]  /*f850*/  @!P3 IMAD.WIDE.U32 R20, R21, 0x8, R12 ;  /* 0x000000081514b825 */ /* 0x004fe200078e000c */
[----:B------:R-:W-:Y:S01]  /*f860*/  MOV R17, UR18 ;  /* 0x0000001200117c02 */ /* 0x000fe20008000f00 */
[----:B------:R-:W2:Y:S01]  /*f870*/  @!P4 LDG.E.64 R22, desc[UR10][R22.64] ;  /* 0x0000000a1616c981 */ /* 0x000ea2000c1e1b00 */
[----:B------:R-:W-:-:S03]  /*f880*/  ISETP.NE.OR P5, PT, R18, RZ, !P5 ;  /* 0x000000ff1200720c */ /* 0x000fc60006fa5670 */
[----:B------:R-:W2:Y:S01]  /*f890*/  @!P3 LDG.E.64 R20, desc[UR10][R20.64] ;  /* 0x0000000a1414b981 */ /* 0x000ea2000c1e1b00 */
[----:B------:R-:W-:-:S09]  /*f8a0*/  MOV R27, UR19 ;  /* 0x00000013001b7c02 */ /* 0x000fd20008000f00 */
[----:B------:R-:W-:-:S06]  /*f8b0*/  @!P5 IMAD.WIDE.U32 R26, R27, 0x8, R12 ;  /* 0x000000081b1ad825 */ /* 0x000fcc00078e000c */
[----:B------:R-:W2:Y:S01]  /*f8c0*/  @!P5 LDG.E.64 R26, desc[UR10][R26.64] ;  /* 0x0000000a1a1ad981 */ /* 0x000ea2000c1e1b00 */
[----:B----45:R-:W-:Y:S01]  /*f8d0*/  @!P1 FADD.FTZ R10, R10, R14 ;  /* 0x0000000e0a0a9221 */ /* 0x030fe20000010000 */
[----:B------:R-:W-:Y:S01]  /*f8e0*/  @!P1 FADD.FTZ R11, R11, R15 ;  /* 0x0000000f0b0b9221 */ /* 0x000fe20000010000 */
[----:B------:R-:W-:-:S04]  /*f8f0*/  ISETP.NE.AND P1, PT, R16, UR24, PT ;  /* 0x0000001810007c0c */ /* 0x000fc8000bf25270 */
[----:B------:R-:W-:Y:S01]  /*f900*/  ISETP.NE.OR P1, PT, R18, RZ, !P1 ;  /* 0x000000ff1200720c */ /* 0x000fe20004f25670 */
[----:B------:R-:W-:Y:S01]  /*f910*/  @!P2 IMAD.WIDE.U32 R18, R19, 0x8, R12 ;  /* 0x000000081312a825 */ /* 0x000fe200078e000c */
[----:B------:R-:W-:-:S05]  /*f920*/  MOV R15, UR20 ;  /* 0x00000014000f7c02 */ /* 0x000fca0008000f00 */
[----:B------:R-:W4:Y:S01]  /*f930*/  @!P2 LDG.E.64 R18, desc[UR10][R18.64] ;  /* 0x0000000a1212a981 */ /* 0x000f22000c1e1b00 */
[----:B------:R-:W-:-:S05]  /*f940*/  @!P6 IMAD.WIDE.U32 R14, R15, 0x8, R12 ;  /* 0x000000080f0ee825 */ /* 0x000fca00078e000c */
        /* <DEDUP_REMOVED lines=30> */
.L_x_1636:
[----:B------:R-:W-:-:S09]  /*fb30*/  ULOP3.LUT UP0, UR6, UR12, 0x7, URZ, 0xc0, !UPT ;  /* 0x000000070c067892 */ /* 0x000fd2000f80c0ff */
[----:B------:R-:W-:Y:S05]  /*fb40*/  BRA.U !UP0, `(.L_x_1632) ;  /* 0x00000005086c7547 */ /* 0x000fea000b800000 */
[----:B------:R-:W0:Y:S01]  /*fb50*/  S2R R23, SR_TID.X ;  /* 0x0000000000177919 */ /* 0x000e220000002100 */
[----:B------:R-:W-:Y:S02]  /*fb60*/  UIADD3 UR6, UPT, UPT, UR6, -0x1, URZ ;  /* 0xffffffff06067890 */ /* 0x000fe4000fffe0ff */
[----:B------:R-:W-:Y:S02]  /*fb70*/  ULOP3.LUT UP0, UR18, UR12, 0x3, URZ, 0xc0, !UPT ;  /* 0x000000030c127892 */ /* 0x000fe4000f80c0ff */
[----:B------:R-:W-:-:S09]  /*fb80*/  UISETP.GE.U32.AND UP1, UPT, UR6, 0x3, UPT ;  /* 0x000000030600788c */ /* 0x000fd2000bf26070 */
[----:B------:R-:W-:Y:S05]  /*fb90*/  BRA.U !UP1, `(.L_x_1638) ;  /* 0x0000000109b87547 */ /* 0x000fea000b800000 */
[----:B------:R-:W4:Y:S01]  /*fba0*/  S2R R14, SR_CTAID.X ;  /* 0x00000000000e7919 */ /* 0x000f220000002500 */
        /* <DEDUP_REMOVED lines=8> */
[C---:B0-----:R-:W-:Y:S02]  /*fc30*/  ISETP.NE.OR P1, PT, R23.reuse, RZ, !P1 ;  /* 0x000000ff1700720c */ /* 0x041fe40004f25670 */
[----:B------:R-:W-:Y:S02]  /*fc40*/  PLOP3.LUT P3, PT, PT, PT, UP3, 0x80, 0x8 ;  /* 0x000000000008781c */ /* 0x000fe40003f6f038 */
[C---:B------:R-:W-:Y:S02]  /*fc50*/  ISETP.NE.OR P2, PT, R23.reuse, RZ, !P2 ;  /* 0x000000ff1700720c */ /* 0x040fe40005745670 */
[----:B------:R-:W-:-:S07]  /*fc60*/  ISETP.NE.OR P3, PT, R23, RZ, !P3 ;  /* 0x000000ff1700720c */ /* 0x000fce0005f65670 */
[----:B------:R-:W-:Y:S01]  /*fc70*/  VOTEU.ALL UP2, P1 ;  /* 0x0000000000ff7886 */ /* 0x000fe20000840000 */
[----:B----4-:R-:W-:-:S04]  /*fc80*/  ISETP.NE.AND P0, PT, R14, UR5, PT ;  /* 0x000000050e007c0c */ /* 0x010fc8000bf05270 */
        /* <DEDUP_REMOVED lines=14> */
[----:B-1----:R-:W-:-:S04]  /*fd70*/  MOV R19, UR7 ;  /* 0x0000000700137c02 */ /* 0x002fc80008000f00 */
[----:B------:R-:W4:Y:S01]  /*fd80*/  @!P0 LDG.E.64 R14, desc[UR10][R14.64] ;  /* 0x0000000a0e0e8981 */ /* 0x000f22000c1e1b00 */
[----:B------:R-:W-:-:S04]  /*fd90*/  @!P2 IMAD.WIDE.U32 R18, R19, 0x8, R12 ;  /* 0x000000081312a825 */ /* 0x000fc800078e000c */
[----:B--2---:R-:W-:Y:S02]  /*fda0*/  @!P3 IMAD.WIDE.U32 R20, R21, 0x8, R12 ;  /* 0x000000081514b825 */ /* 0x004fe400078e000c */
[----:B------:R-:W2:Y:S04]  /*fdb0*/  @!P2 LDG.E.64 R18, desc[UR10][R18.64] ;  /* 0x0000000a1212a981 */ /* 0x000ea8000c1e1b00 */
[----:B------:R-:W2:Y:S01]  /*fdc0*/  @!P3 LDG.E.64 R20, desc[UR10][R20.64] ;  /* 0x0000000a1414b981 */ /* 0x000ea2000c1e1b00 */
[----:B------:R-:W-:-:S04]  /*fdd0*/  MOV R22, UR5 ;  /* 0x0000000500167c02 */ /* 0x000fc80008000f00 */
[----:B------:R-:W-:-:S04]  /*fde0*/  IADD3 R22, PT, PT, R22, 0x4, RZ ;  /* 0x0000000416167810 */ /* 0x000fc80007ffe0ff */
[----:B------:R-:W-:Y:S01]  /*fdf0*/  R2UR UR5, R22 ;  /* 0x00000000160572ca */ /* 0x000fe200000e0000 */
[----:B----45:R-:W-:Y:S01]  /*fe00*/  @!P0 FADD.FTZ R10, R10, R14 ;  /* 0x0000000e0a0a8221 */ /* 0x030fe20000010000 */
[----:B------:R-:W-:-:S03]  /*fe10*/  @!P0 FADD.FTZ R11, R11, R15 ;  /* 0x0000000f0b0b8221 */ /* 0x000fc60000010000 */
[----:B---3--:R-:W-:Y:S01]  /*fe20*/  @!P1 FADD.FTZ R10, R10, R16 ;  /* 0x000000100a0a9221 */ /* 0x008fe20000010000 */
[----:B------:R-:W-:-:S03]  /*fe30*/  @!P1 FADD.FTZ R11, R11, R17 ;  /* 0x000000110b0b9221 */ /* 0x000fc60000010000 */
[----:B--2---:R-:W-:Y:S01]  /*fe40*/  @!P2 FADD.FTZ R10, R10, R18 ;  /* 0x000000120a0aa221 */ /* 0x004fe20000010000 */
[----:B------:R-:W-:-:S03]  /*fe50*/  @!P2 FADD.FTZ R11, R11, R19 ;  /* 0x000000130b0ba221 */ /* 0x000fc60000010000 */
[----:B------:R-:W-:Y:S01]  /*fe60*/  @!P3 FADD.FTZ R10, R10, R20 ;  /* 0x000000140a0ab221 */ /* 0x000fe20000010000 */
[----:B------:R-:W-:-:S07]  /*fe70*/  @!P3 FADD.FTZ R11, R11, R21 ;  /* 0x000000150b0bb221 */ /* 0x000fce0000010000 */
.L_x_1638:
[----:B------:R-:W-:Y:S05]  /*fe80*/  BRA.U !UP0, `(.L_x_1632) ;  /* 0x00000001089c7547 */ /* 0x000fea000b800000 */
[----:B-1----:R-:W1:Y:S01]  /*fe90*/  S2R R19, SR_CTAID.X ;  /* 0x0000000000137919 */ /* 0x002e620000002500 */
[----:B------:R-:W-:Y:S02]  /*fea0*/  UISETP.NE.AND UP0, UPT, UR18, 0x1, UPT ;  /* 0x000000011200788c */ /* 0x000fe4000bf05270 */
[----:B------:R-:W-:-:S07]  /*feb0*/  ULOP3.LUT UR6, UR12, 0x1, URZ, 0xc0, !UPT ;  /* 0x000000010c067892 */ /* 0x000fce000f8ec0ff */
[----:B------:R-:W-:Y:S05]  /*fec0*/  BRA.U !UP0, `(.L_x_1639) ;  /* 0x0000000108587547 */ /* 0x000fea000b800000 */
[----:B------:R-:W4:Y:S01]  /*fed0*/  S2R R15, SR_CTAID.X ;  /* 0x00000000000f7919 */ /* 0x000f220000002500 */
[----:B------:R-:W-:Y:S01]  /*fee0*/  MOV R18, UR5 ;  /* 0x0000000500127c02 */ /* 0x000fe20008000f00 */
[----:B------:R-:W2:Y:S01]  /*fef0*/  S2R R14, SR_CTAID.Y ;  /* 0x00000000000e7919 */ /* 0x000ea20000002600 */
[----:B----4-:R-:W-:Y:S02]  /*ff00*/  ISETP.NE.AND P0, PT, R15, UR5, PT ;  /* 0x000000050f007c0c */ /* 0x010fe4000bf05270 */
[----:B------:R-:W-:Y:S02]  /*ff10*/  IADD3 R15, PT, PT, R18, 0x1, RZ ;  /* 0x00000001120f7810 */ /* 0x000fe40007ffe0ff */
[----:B0-----:R-:W-:Y:S02]  /*ff20*/  ISETP.NE.OR P1, PT, R23, RZ, !P0 ;  /* 0x000000ff1700720c */ /* 0x001fe40004725670 */
        /* <DEDUP_REMOVED lines=12> */
[----:B---3-5:R-:W-:Y:S01]  /*fff0*/  @!P1 FADD.FTZ R10, R10, R16 ;  /* 0x000000100a0a9221 */ /* 0x028fe20000010000 */
[----:B------:R-:W-:-:S03]  /*10000*/  @!P1 FADD.FTZ R11, R11, R17 ;  /* 0x000000110b0b9221 */ /* 0x000fc60000010000 */
[----:B--2---:R-:W-:Y:S01]  /*10010*/  @!P0 FADD.FTZ R10, R10, R14 ;  /* 0x0000000e0a0a8221 */ /* 0x004fe20000010000 */
[----:B------:R-:W-:-:S09]  /*10020*/  @!P0 FADD.FTZ R11, R11, R15 ;  /* 0x0000000f0b0b8221 */ /* 0x000fd20000010000 */
.L_x_1639:
[----:B-1----:R-:W-:Y:S01]  /*10030*/  ISETP.NE.AND P0, PT, R19, UR5, PT ;  /* 0x0000000513007c0c */ /* 0x002fe2000bf05270 */
[----:B------:R-:W-:Y:S01]  /*10040*/  BSSY.RECONVERGENT B0, `(.L_x_1632) ;  /* 0x000000b000007945 */ /* 0x000fe20003800200 */
[----:B------:R-:W-:Y:S02]  /*10050*/  MOV R14, UR6 ;  /* 0x00000006000e7c02 */ /* 0x000fe40008000f00 */
[----:B0-----:R-:W-:-:S04]  /*10060*/  ISETP.NE.OR P0, PT, R23, RZ, !P0 ;  /* 0x000000ff1700720c */ /* 0x001fc80004705670 */
[----:B------:R-:W-:-:S13]  /*10070*/  ISETP.NE.U32.OR P0, PT, R14, 0x1, P0 ;  /* 0x000000010e00780c */ /* 0x000fda0000705470 */
[----:B------:R-:W-:Y:S05]  /*10080*/  @P0 BRA `(.L_x_1640) ;  /* 0x0000000000180947 */ /* 0x000fea0003800000 */
[----:B------:R-:W-:-:S06]  /*10090*/  UIMAD UR6, UR9, UR5, UR14 ;  /* 0x00000005090672a4 */ /* 0x000fcc000f8e020e */
[----:B------:R-:W-:-:S05]  /*100a0*/  MOV R15, UR6 ;  /* 0x00000006000f7c02 */ /* 0x000fca0008000f00 */
[----:B------:R-:W-:-:S06]  /*100b0*/  IMAD.WIDE.U32 R12, R15, 0x8, R12 ;  /* 0x000000080f0c7825 */ /* 0x000fcc00078e000c */
[----:B------:R-:W3:Y:S02]  /*100c0*/  LDG.E.64 R12, desc[UR10][R12.64] ;  /* 0x0000000a0c0c7981 */ /* 0x000ee4000c1e1b00 */
[----:B---3-5:R-:W-:Y:S01]  /*100d0*/  FADD.FTZ R10, R10, R12 ;  /* 0x0000000c0a0a7221 */ /* 0x028fe20000010000 */
[----:B------:R-:W-:-:S07]  /*100e0*/  FADD.FTZ R11, R11, R13 ;  /* 0x0000000d0b0b7221 */ /* 0x000fce0000010000 */
.L_x_1640:
[----:B------:R-:W-:Y:S05]  /*100f0*/  BSYNC.RECONVERGENT B0 ;  /* 0x0000000000007941 */ /* 0x000fea0003800200 */
.L_x_1632:
[----:B----4-:R-:W4:Y:S01]  /*10100*/  S2R R12, SR_TID.X ;  /* 0x00000000000c7919 */ /* 0x010f220000002100 */
[----:B------:R-:W1:Y:S01]  /*10110*/  S2UR UR6, SR_CgaCtaId ;  /* 0x00000000000679c3 */ /* 0x000e620000008800 */
[----:B------:R-:W-:Y:S01]  /*10120*/  UMOV UR5, 0x400 ;  /* 0x0000040000057882 */ /* 0x000fe20000000000 */
[----:B------:R-:W2:Y:S01]  /*10130*/  LDCU.U8 UR12, c[0x0][0x414] ;  /* 0x00008280ff0c77ac */ /* 0x000ea20008000000 */
[----:B------:R-:W0:Y:S01]  /*10140*/  LDCU.64 UR20, c[0x0][0x3f8] ;  /* 0x00007f00ff1477ac */ /* 0x000e220008000a00 */
[----:B------:R-:W0:Y:S01]  /*10150*/  LDCU.64 UR18, c[0x0][0x400] ;  /* 0x00008000ff1277ac */ /* 0x000e220008000a00 */
[----:B--2---:R-:W-:Y:S02]  /*10160*/  UISETP.NE.AND UP0, UPT, UR12, URZ, UPT ;  /* 0x000000ff0c00728c */ /* 0x004fe4000bf05270 */
[----:B-1----:R-:W-:-:S04]  /*10170*/  ULEA UR5, UR6, UR5, 0x18 ;  /* 0x0000000506057291 */ /* 0x002fc8000f8ec0ff */
[----:B------:R-:W-:Y:S01]  /*10180*/  PLOP3.LUT P2, PT, PT, PT, UP0, 0x80, 0x8 ;  /* 0x000000000008781c */ /* 0x000fe20003f4f008 */
[----:B------:R-:W1:Y:S01]  /*10190*/  LDCU.64 UR6, c[0x0][0x380] ;  /* 0x00007000ff0677ac */ /* 0x000e620008000a00 */
[----:B----4-:R-:W-:-:S13]  /*101a0*/  ISETP.NE.AND P0, PT, R12, RZ, PT ;  /* 0x000000ff0c00720c */ /* 0x010fda0003f05270 */
[----:B-----5:R0:W-:Y:S01]  /*101b0*/  @!P0 STS.64 [UR5+0xe0], R10 ;  /* 0x0000e00aff008988 */ /* 0x0201e20008000a05 */
[----:B------:R-:W-:Y:S01]  /*101c0*/  BAR.SYNC.DEFER_BLOCKING 0x0 ;  /* 0x0000000000007b1d */ /* 0x000fe20000010000 */
[----:B0--3--:R-:W-:-:S05]  /*101d0*/  HFMA2 R11, -RZ, RZ, 0, 0 ;  /* 0x00000000ff0b7431 */ /* 0x009fca00000001ff */
[----:B------:R-:W0:Y:S01]  /*101e0*/  LDS.64 R12, [UR5+0xe0] ;  /* 0x0000e005ff0c7984 */ /* 0x000e220008000a00 */
[----:B------:R-:W0:Y:S02]  /*101f0*/  LDCU UR5, c[0x0][0x42c] ;  /* 0x00008580ff0577ac */ /* 0x000e240008000800 */
[----:B0-----:R-:W-:Y:S01]  /*10200*/  FMUL.FTZ R21, R12, UR5 ;  /* 0x000000050c157c20 */ /* 0x001fe20008410000 */
[----:B-1----:R-:W-:-:S07]  /*10210*/  FMUL.FTZ R10, R13, UR5 ;  /* 0x000000050d0a7c20 */ /* 0x002fce0008410000 */
.L_x_1646:
[----:B------:R-:W-:-:S05]  /*10220*/  LEA R23, R11, UR15, 0x3 ;  /* 0x0000000f0b177c11 */ /* 0x000fca000f8e18ff */
[----:B01----:R-:W2:Y:S04]  /*10230*/  LDL.128 R12, [R23+0x10] ;  /* 0x00001000170c7983 */ /* 0x003ea80000100c00 */
        /* <DEDUP_REMOVED lines=9> */
[----:B------:R-:W-:Y:S02]  /*102d0*/  FFMA.FTZ R20, R21, R20, R10 ;  /* 0x0000001415147223 */ /* 0x000fe4000001000a */
[----:B------:R-:W-:Y:S01]  /*102e0*/  @P2 FMUL.FTZ R24, R22, -1.4426950216293334961 ;  /* 0xbfb8aa3b16182820 */ /* 0x000fe20000410000 */
[-C--:B------:R-:W-:Y:S01]  /*102f0*/  @P2 FFMA.FTZ R13, R5, R12.reuse, R2 ;  /* 0x0000000c050d2223 */ /* 0x080fe20000010002 */
[----:B------:R-:W-:-:S03]  /*10300*/  FFMA.FTZ R12, R21, R12, R10 ;  /* 0x0000000c150c7223 */ /* 0x000fc6000001000a */
[----:B------:R-:W-:Y:S01]  /*10310*/  @P2 FMUL.FTZ R26, R13, -1.4426950216293334961 ;  /* 0xbfb8aa3b0d1a2820 */ /* 0x000fe20000410000 */
[----:B------:R-:W1:Y:S08]  /*10320*/  @P2 MUFU.EX2 R24, R24 ;  /* 0x0000001800182308 */ /* 0x000e700000000800 */
[----:B------:R-:W2:Y:S01]  /*10330*/  @P2 MUFU.EX2 R26, R26 ;  /* 0x0000001a001a2308 */ /* 0x000ea20000000800 */
[----:B-1----:R-:W-:-:S07]  /*10340*/  @P2 FADD.FTZ R25, R24, 1 ;  /* 0x3f80000018192421 */ /* 0x002fce0000010000 */
[----:B------:R-:W0:Y:S01]  /*10350*/  @P2 MUFU.RCP R25, R25 ;  /* 0x0000001900192308 */ /* 0x000e220000001000 */
[----:B--2---:R-:W-:-:S07]  /*10360*/  @P2 FADD.FTZ R27, R26, 1 ;  /* 0x3f8000001a1b2421 */ /* 0x004fce0000010000 */
[----:B------:R1:W2:Y:S01]  /*10370*/  @P2 MUFU.RCP R28, R27 ;  /* 0x0000001b001c2308 */ /* 0x0002a20000001000 */
[----:B0-----:R-:W-:Y:S01]  /*10380*/  @P2 FADD.FTZ R23, -R25, 1 ;  /* 0x3f80000019172421 */ /* 0x001fe20000010100 */
[----:B---3--:R-:W-:Y:S01]  /*10390*/  @P2 FMUL.FTZ R29, R16, R25 ;  /* 0x00000019101d2220 */ /* 0x008fe20000410000 */
[----:B-1----:R-:W-:Y:S01]  /*103a0*/  FMUL.FTZ R27, R14, UR16 ;  /* 0x000000100e1b7c20 */ /* 0x002fe20008410000 */
[----:B------:R-:W-:Y:S01]  /*103b0*/  FMUL.FTZ R25, R15, UR16 ;  /* 0x000000100f197c20 */ /* 0x000fe20008410000 */
[----:B------:R-:W-:Y:S01]  /*103c0*/  @P2 FFMA.FTZ R22, R22, R23, 1 ;  /* 0x3f80000016162423 */ /* 0x000fe20000010017 */
[----:B------:R-:W-:Y:S01]  /*103d0*/  LEA R23, R11, R4, 0x4 ;  /* 0x000000040b177211 */ /* 0x000fe200078e20ff */
[----:B------:R-:W-:Y:S02]  /*103e0*/  FFMA.FTZ R26, R21, R27, R10 ;  /* 0x0000001b151a7223 */ /* 0x000fe4000001000a */
[----:B------:R-:W-:Y:S01]  /*103f0*/  @P2 FMUL.FTZ R16, R29, R22 ;  /* 0x000000161d102220 */ /* 0x000fe20000410000 */
[----:B------:R-:W-:Y:S01]  /*10400*/  ISETP.GE.U32.AND P0, PT, R23, UR18, PT ;  /* 0x0000001217007c0c */ /* 0x000fe2000bf06070 */
[----:B--2---:R-:W-:Y:S01]  /*10410*/  @P2 FADD.FTZ R24, -R28, 1 ;  /* 0x3f8000001c182421 */ /* 0x004fe20000010100 */
[----:B------:R-:W-:Y:S01]  /*10420*/  SHF.R.S32.HI R29, RZ, 0x1f, R23 ;  /* 0x0000001fff1d7819 */ /* 0x000fe20000011417 */
[----:B------:R-:W-:Y:S01]  /*10430*/  FFMA.FTZ R16, R3, R16, -R20 ;  /* 0x0000001003107223 */ /* 0x000fe20000010814 */
[----:B------:R-:W-:Y:S01]  /*10440*/  IADD3 R20, PT, PT, R23, 0x10, RZ ;  /* 0x0000001017147810 */ /* 0x000fe20007ffe0ff */
[----:B------:R-:W-:Y:S01]  /*10450*/  @P2 FFMA.FTZ R13, R13, R24, 1 ;  /* 0x3f8000000d0d2423 */ /* 0x000fe20000010018 */
[----:B------:R-:W-:Y:S01]  /*10460*/  ISETP.GE.AND.EX P0, PT, R29, UR19, PT, P0 ;  /* 0x000000131d007c0c */ /* 0x000fe2000bf06300 */
[----:B------:R-:W-:Y:S01]  /*10470*/  @P2 FMUL.FTZ R28, R17, R28 ;  /* 0x0000001c111c2220 */ /* 0x000fe20000410000 */
[----:B------:R-:W-:Y:S01]  /*10480*/  ISETP.GE.U32.AND P1, PT, R20, UR18, PT ;  /* 0x0000001214007c0c */ /* 0x000fe2000bf26070 */
[----:B------:R-:W-:Y:S01]  /*10490*/  FFMA.FTZ R24, R21, R25, R10 ;  /* 0x0000001915187223 */ /* 0x000fe2000001000a */
[----:B------:R-:W-:Y:S01]  /*104a0*/  SHF.R.S32.HI R22, RZ, 0x1f, R20 ;  /* 0x0000001fff167819 */ /* 0x000fe20000011414 */
[----:B------:R-:W-:Y:S01]  /*104b0*/  @P2 FMUL.FTZ R17, R28, R13 ;  /* 0x0000000d1c112220 */ /* 0x000fe20000410000 */
[----:B------:R-:W-:-:S02]  /*104c0*/  ISETP.NE.AND P2, PT, RZ, UR12, PT ;  /* 0x0000000cff007c0c */ /* 0x000fc4000bf45270 */
[----:B------:R-:W-:Y:S01]  /*104d0*/  ISETP.GE.AND.EX P1, PT, R22, UR19, PT, P1 ;  /* 0x0000001316007c0c */ /* 0x000fe2000bf26310 */
[----:B------:R-:W-:-:S04]  /*104e0*/  FFMA.FTZ R17, R5, R17, -R12 ;  /* 0x0000001105117223 */ /* 0x000fc8000001080c */
[----:B------:R-:W-:Y:S08]  /*104f0*/  @P0 BRA `(.L_x_1642) ;  /* 0x00000000002c0947 */ /* 0x000ff00003800000 */
        /* <DEDUP_REMOVED lines=11> */
.L_x_1642:
[----:B------:R-:W-:Y:S05]  /*105b0*/  BSYNC.RECONVERGENT B0 ;  /* 0x0000000000007941 */ /* 0x000fea0003800200 */
.L_x_1641:
        /* <DEDUP_REMOVED lines=19> */
.L_x_1643:
[----:B------:R-:W-:Y:S01]  /*106f0*/  BSSY.RECONVERGENT B0, `(.L_x_1644) ;  /* 0x000000f000007945 */ /* 0x000fe20003800200 */
[----:B------:R-:W-:Y:S01]  /*10700*/  FFMA.FTZ R26, R3, R18, -R26 ;  /* 0x00000012031a7223 */ /* 0x000fe2000001081a */
[----:B------:R-:W-:Y:S02]  /*10710*/  FFMA.FTZ R24, R5, R19, -R24 ;  /* 0x0000001305187223 */ /* 0x000fe40000010818 */
[----:B------:R-:W-:Y:S05]  /*10720*/  @P1 BRA `(.L_x_1645) ;  /* 0x00000000002c1947 */ /* 0x000fea0003800000 */
[----:B------:R-:W-:Y:S01]  /*10730*/  MOV R12, R6 ;  /* 0x00000006000c7202 */ /* 0x000fe20000000f00 */
[----:B0-----:R-:W-:Y:S01]  /*10740*/  IMAD R15, R22, UR20, RZ ;  /* 0x00000014160f7c24 */ /* 0x001fe2000f8e02ff */
        /* <DEDUP_REMOVED lines=9> */
.L_x_1645:
[----:B------:R-:W-:Y:S05]  /*107e0*/  BSYNC.RECONVERGENT B0 ;  /* 0x0000000000007941 */ /* 0x000fea0003800200 */
.L_x_1644:
        /* <DEDUP_REMOVED lines=10> */
.L_x_1621:
[----:B------:R-:W2:Y:S01]  /*10890*/  S2R R9, SR_TID.X ;  /* 0x0000000000097919 */ /* 0x000ea20000002100 */
[----:B------:R-:W3:Y:S01]  /*108a0*/  LDC R4, c[0x0][0x370] ;  /* 0x0000dc00ff047b82 */ /* 0x000ee20000000800 */
[----:B------:R-:W-:Y:S07]  /*108b0*/  BSSY.RECONVERGENT B0, `(.L_x_1648) ;  /* 0x000000e000007945 */ /* 0x000fee0003800200 */
[----:B------:R-:W4:Y:S08]  /*108c0*/  LDC R7, c[0x0][0x374] ;  /* 0x0000dd00ff077b82 */ /* 0x000f300000000800 */
[----:B------:R-:W5:Y:S01]  /*108d0*/  LDC.64 R2, c[0x0][0x3c8] ;  /* 0x0000f200ff027b82 */ /* 0x000f620000000a00 */
[----:B---3--:R-:W-:-:S02]  /*108e0*/  ISETP.NE.AND P0, PT, R4, 0x1, PT ;  /* 0x000000010400780c */ /* 0x008fc40003f05270 */
[----:B--2---:R-:W-:Y:S02]  /*108f0*/  ISETP.NE.AND P1, PT, R9, RZ, PT ;  /* 0x000000ff0900720c */ /* 0x004fe40003f25270 */
[----:B----4-:R-:W-:-:S04]  /*10900*/  SHF.L.U32 R0, R7, 0x1, RZ ;  /* 0x0000000107007819 */ /* 0x010fc800000006ff */
[----:B------:R-:W-:-:S05]  /*10910*/  SEL R5, R0, RZ, P0 ;  /* 0x000000ff00057207 */ /* 0x000fca0000000000 */
[----:B-----5:R-:W-:Y:S02]  /*10920*/  IMAD.WIDE.U32 R2, R5, 0x4, R2 ;  /* 0x0000000405027825 */ /* 0x020fe400078e0002 */
[----:B------:R-:W-:Y:S05]  /*10930*/  @P1 BRA `(.L_x_1649) ;  /* 0x0000000000141947 */ /* 0x000fea0003800000 */
[----:B------:R-:W-:Y:S01]  /*10940*/  HFMA2 R5, -RZ, RZ, 0, 5.9604644775390625e-08 ;  /* 0x00000001ff057431 */ /* 0x000fe200000001ff */
[----:B------:R-:W-:Y:S06]  /*10950*/  MEMBAR.ALL.GPU ;  /* 0x0000000000007992 */ /* 0x000fec000000a000 */
[----:B------:R-:W-:-:S00]  /*10960*/  ERRBAR ;  /* 0x00000000000079ab */ /* 0x000fc00000000000 */
[----:B------:R-:W-:Y:S06]  /*10970*/  CGAERRBAR ;  /* 0x00000000000075ab */ /* 0x000fec0000000000 */
[----:B------:R2:W-:Y:S02]  /*10980*/  REDG.E.ADD.S32.STRONG.GPU desc[UR10][R2.64], R5 ;  /* 0x000000050200798e */ /* 0x0005e4000c12e30a */
.L_x_1649:
[----:B------:R-:W-:Y:S05]  /*10990*/  BSYNC.RECONVERGENT B0 ;  /* 0x0000000000007941 */ /* 0x000fea0003800200 */
.L_x_1648:
[----:B------:R-:W3:Y:S01]  /*109a0*/  S2UR UR5, SR_CTAID.Y ;  /* 0x00000000000579c3 */ /* 0x000ee20000002600 */
[----:B--2---:R-:W-:Y:S02]  /*109b0*/  IADD3 R5, PT, PT, R7, -0x1, RZ ;  /* 0xffffffff07057810 */ /* 0x004fe40007ffe0ff */
[----:B------:R-:W-:-:S05]  /*109c0*/  IADD3 R0, PT, PT, R4, -0x1, RZ ;  /* 0xffffffff04007810 */ /* 0x000fca0007ffe0ff */
[----:B------:R-:W2:Y:S01]  /*109d0*/  S2UR UR4, SR_CTAID.X ;  /* 0x00000000000479c3 */ /* 0x000ea20000002500 */
[----:B---3--:R-:W-:-:S04]  /*109e0*/  ISETP.NE.AND P0, PT, R5, UR5, PT ;  /* 0x0000000505007c0c */ /* 0x008fc8000bf05270 */
[----:B--2---:R-:W-:-:S13]  /*109f0*/  ISETP.NE.OR P0, PT, R0, UR4, P0 ;  /* 0x0000000400007c0c */ /* 0x004fda0008705670 */
[----:B------:R-:W-:Y:S05]  /*10a00*/  @P0 EXIT ;  /* 0x000000000000094d */ /* 0x000fea0003800000 */
[----:B------:R-:W-:Y:S05]  /*10a10*/  @P1 BRA `(.L_x_1650) ;  /* 0x0000000000201947 */ /* 0x000fea0003800000 */
[----:B------:R-:W-:-:S05]  /*10a20*/  IMAD R0, R4, R7, RZ ;  /* 0x0000000704007224 */ /* 0x000fca00078e02ff */
[----:B------:R-:W-:-:S13]  /*10a30*/  ISETP.NE.AND P0, PT, R0, -0x1, PT ;  /* 0xffffffff0000780c */ /* 0x000fda0003f05270 */
[----:B------:R-:W-:Y:S05]  /*10a40*/  @!P0 BRA `(.L_x_1650) ;  /* 0x0000000000148947 */ /* 0x000fea0003800000 */
.L_x_1651:
[----:B------:R-:W2:Y:S04]  /*10a50*/  LDG.E.STRONG.GPU R5, desc[UR10][R2.64] ;  /* 0x0000000a02057981 */ /* 0x000ea8000c1ef900 */
[----:B--2---:R-:W-:Y:S01]  /*10a60*/  CCTL.IVALL ;  /* 0x00000000ff00798f */ /* 0x004fe20002000000 */
[----:B------:R-:W-:Y:S05]  /*10a70*/  YIELD ;  /* 0x0000000000007946 */ /* 0x000fea0003800000 */
[----:B------:R-:W-:-:S13]  /*10a80*/  ISETP.NE.AND P0, PT, R5, R0, PT ;  /* 0x000000000500720c */ /* 0x000fda0003f05270 */
[----:B------:R-:W-:Y:S05]  /*10a90*/  @P0 BRA `(.L_x_1651) ;  /* 0xfffffffc00ec0947 */ /* 0x000fea000383ffff */
.L_x_1650:
        /* <DEDUP_REMOVED lines=10> */
[----:B0-----:R-:W-:Y:S01]  /*10b40*/  HFMA2 R17, -RZ, RZ, 0, 0 ;  /* 0x00000000ff117431 */ /* 0x001fe200000001ff */
        /* <DEDUP_REMOVED lines=12> */
[----:B-1----:R-:W-:-:S04]  /*10c10*/  SEL R15, RZ, 0x1, !P0 ;  /* 0x00000001ff0f7807 */ /* 0x002fc80004000000 */
        /* <DEDUP_REMOVED lines=51> */
.L_x_1654:
        /* <DEDUP_REMOVED lines=29> */
.L_x_1653:
[----:B------:R-:W-:Y:S05]  /*11120*/  BSYNC.RECONVERGENT B0 ;  /* 0x0000000000007941 */ /* 0x000fea0003800200 */
.L_x_1652:
        /* <DEDUP_REMOVED lines=10> */
.L_x_1655:
        /* <DEDUP_REMOVED lines=87> */
.L_x_1656:
        /* <DEDUP_REMOVED lines=12> */
.L_x_4524:


//--------------------- .text._Z35group_norm_nhwc_bwd_one_pass_kernelI11Fp32IOFp16WLi64ELi96ELi768EEv26Group_norm_nhwc_bwd_params --------------------------
	.section	.text._Z35group_norm_nhwc_bwd_one_pass_kernelI11Fp32IOFp16WLi64ELi96ELi768EEv26Group_norm_nhwc_bwd_params,"ax",@progbits
	.align	128
        .global         _Z35group_norm_nhwc_bwd_one_pass_kernelI11Fp32IOFp16WLi64ELi96ELi768EEv26Group_norm_nhwc_bwd_params
        .type           _Z35group_norm_nhwc_bwd_one_pass_kernelI11Fp32IOFp16WLi64ELi96ELi768EEv26Group_norm_nhwc_bwd_params,@function
        .size           _Z35group_norm_nhwc_bwd_one_pass_kernelI11Fp32IOFp16WLi64ELi96ELi768EEv26Group_norm_nhwc_bwd_params,(.L_x_4525 - _Z35group_norm_nhwc_bwd_one_pass_kernelI11Fp32IOFp16WLi64ELi96ELi768EEv26Group_norm_nhwc_bwd_params)
        .other          _Z35group_norm_nhwc_bwd_one_pass_kernelI11Fp32IOFp16WLi64ELi96ELi768EEv26Group_norm_nhwc_bwd_params,@"STO_CUDA_ENTRY STV_DEFAULT"
_Z35group_norm_nhwc_bwd_one_pass_kernelI11Fp32IOFp16WLi64ELi96ELi768EEv26Group_norm_nhwc_bwd_params:
.text._Z35group_norm_nhwc_bwd_one_pass_kernelI11Fp32IOFp16WLi64ELi96ELi768EEv26Group_norm_nhwc_bwd_params:
        /* <DEDUP_REMOVED lines=54> */
.L_x_1688:
        /* <DEDUP_REMOVED lines=147> */
[----:B---3--:R-:W-:Y:S02]  /*0c90*/  @P4 HADD2.F32 R68, -RZ, R40.H0_H0 ;  /* 0x20000028ff444230 */ /* 0x008fe40000004100 */
[----:B----4-:R-:W-:Y:S02]  /*0ca0*/  @P4 HADD2.F32 R67, -RZ, R41.H0_H0 ;  /* 0x20000029ff434230 */ /* 0x010fe40000004100 */
[----:B------:R-:W-:Y:S02]  /*0cb0*/  HADD2.F32 R66, -RZ, R66.H0_H0 ;  /* 0x20000042ff427230 */ /* 0x000fe40000004100 */
[----:B------:R-:W-:Y:S01]  /*0cc0*/  HADD2.F32 R9, -RZ, R71.H0_H0 ;  /* 0x20000047ff097230 */ /* 0x000fe20000004100 */
        /* <DEDUP_REMOVED lines=58> */
.L_x_1658:
        /* <DEDUP_REMOVED lines=128> */
.L_x_1659:
        /* <DEDUP_REMOVED lines=37> */
.L_x_1661:
[----:B------:R-:W-:Y:S05]  /*1ac0*/  BSYNC.RECONVERGENT B0 ;  /* 0x0000000000007941 */ /* 0x000fea0003800200 */
.L_x_1660:
        /* <DEDUP_REMOVED lines=64> */
.L_x_1663:
[----:B------:R-:W-:Y:S05]  /*1ed0*/  BSYNC.RECONVERGENT B0 ;  /* 0x0000000000007941 */ /* 0x000fea0003800200 */
.L_x_1662:
        /* <DEDUP_REMOVED lines=78> */
.L_x_1665:
[----:B------:R-:W-:Y:S05]  /*23c0*/  BSYNC.RECONVERGENT B0 ;  /* 0x0000000000007941 */ /* 0x000fea0003800200 */
.L_x_1664:
        /* <DEDUP_REMOVED lines=29> */
.L_x_1667:
[----:B------:R-:W-:Y:S05]  /*25a0*/  BSYNC.RECONVERGENT B0 ;  /* 0x0000000000007941 */ /* 0x000fea0003800200 */
.L_x_1666:
        /* <DEDUP_REMOVED lines=23> */
.L_x_1670:
[----:B-1----:R-:W4:Y:S04]  /*2720*/  LDG.E.STRONG.GPU R26, desc[UR8][R24.64] ;  /* 0x00000008181a7981 */ /* 0x002f28000c1ef900 */
[----:B----4-:R-:W-:Y:S01]  /*2730*/  CCTL.IVALL ;  /* 0x00000000ff00798f */ /* 0x010fe20002000000 */
[----:B------:R-:W-:Y:S05]  /*2740*/  YIELD ;  /* 0x0000000000007946 */ /* 0x000fea0003800000 */
[----:B------:R-:W-:-:S13]  /*2750*/  ISETP.NE.AND P1, PT, R26, R31, PT ;  /* 0x0000001f1a00720c */ /* 0x000fda0003f25270 */
[----:B------:R-:W-:Y:S05]  /*2760*/  @P1 BRA `(.L_x_1670) ;  /* 0xfffffffc00ec1947 */ /* 0x000fea000383ffff */
.L_x_1669:
        /* <DEDUP_REMOVED lines=14> */
.L_x_1672:
        /* <DEDUP_REMOVED lines=60> */
.L_x_1671:
        /* <DEDUP_REMOVED lines=34> */
.L_x_1673:
        /* <DEDUP_REMOVED lines=18> */
.L_x_1674:
        /* <DEDUP_REMOVED lines=9> */
.L_x_1675:
[----:B------:R-:W-:Y:S05]  /*2fe0*/  BSYNC.RECONVERGENT B0 ;  /* 0x0000000000007941 */ /* 0x000fea0003800200 */
.L_x_1668:
        /* <DEDUP_REMOVED lines=39> */
.L_x_1676:
        /* <DEDUP_REMOVED lines=19> */
.L_x_1678:
[----:B------:R-:W-:Y:S05]  /*3390*/  BSYNC.RECONVERGENT B0 ;  /* 0x0000000000007941 */ /* 0x000fea0003800200 */
.L_x_1677:
        /* <DEDUP_REMOVED lines=37> */
.L_x_1679:
        /* <DEDUP_REMOVED lines=17> */
.L_x_1681:
[----:B------:R-:W-:Y:S05]  /*3700*/  BSYNC.RECONVERGENT B0 ;  /* 0x0000000000007941 */ /* 0x000fea0003800200 */
.L_x_1680:
        /* <DEDUP_REMOVED lines=19> */
.L_x_1682:
        /* <DEDUP_REMOVED lines=17> */
.L_x_1684:
[----:B------:R-:W-:Y:S05]  /*3950*/  BSYNC.RECONVERGENT B0 ;  /* 0x0000000000007941 */ /* 0x000fea0003800200 */
.L_x_1683:
        /* <DEDUP_REMOVED lines=19> */
.L_x_1685:
        /* <DEDUP_REMOVED lines=17> */
.L_x_1687:
[----:B------:R-:W-:Y:S05]  /*3ba0*/  BSYNC.RECONVERGENT B0 ;  /* 0x0000000000007941 */ /* 0x000fea0003800200 */
.L_x_1686:
[----:B------:R-:W-:Y:S02]  /*3bb0*/  IADD3 R47, PT, PT, R44, R47, RZ ;  /* 0x0000002f2c2f7210 */ /* 0x000fe40007ffe0ff */
[----:B------:R-:W-:Y:S02]  /*3bc0*/  IADD3 R48, PT, PT, R48, 0x1, RZ ;  /* 0x0000000130307810 */ /* 0x000fe40007ffe0ff */
[----:B------:R-:W-:-:S13]  /*3bd0*/  ISETP.GE.AND P0, PT, R47, UR4, PT ;  /* 0x000000042f007c0c */ /* 0x000fda000bf06270 */
[----:B------:R-:W-:Y:S05]  /*3be0*/  @!P0 BRA `(.L_x_1688) ;  /* 0xffffffc400dc8947 */ /* 0x000fea000383ffff */
.L_x_1657:
        /* <DEDUP_REMOVED lines=19> */
.L_x_1690:
[----:B------:R-:W-:Y:S05]  /*3d20*/  BSYNC.RECONVERGENT B0 ;  /* 0x0000000000007941 */ /* 0x000fea0003800200 */
.L_x_1689:
[----:B------:R-:W-:Y:S05]  /*3d30*/  @P0 EXIT ;  /* 0x000000000000094d */ /* 0x000fea0003800000 */
[----:B------:R-:W-:Y:S05]  /*3d40*/  @P2 BRA `(.L_x_1691) ;  /* 0x0000000000202947 */ /* 0x000fea0003800000 */
[----:B------:R-:W-:-:S05]  /*3d50*/  IMAD R0, R4, R7, RZ ;  /* 0x0000000704007224 */ /* 0x000fca00078e02ff */
[----:B------:R-:W-:-:S13]  /*3d60*/  ISETP.NE.AND P0, PT, R0, -0x1, PT ;  /* 0xffffffff0000780c */ /* 0x000fda0003f05270 */
[----:B------:R-:W-:Y:S05]  /*3d70*/  @!P0 BRA `(.L_x_1691) ;  /* 0x0000000000148947 */ /* 0x000fea0003800000 */
.L_x_1692:
[----:B-1----:R-:W2:Y:S04]  /*3d80*/  LDG.E.STRONG.GPU R5, desc[UR8][R2.64] ;  /* 0x0000000802057981 */ /* 0x002ea8000c1ef900 */
[----:B--2---:R-:W-:Y:S01]  /*3d90*/  CCTL.IVALL ;  /* 0x00000000ff00798f */ /* 0x004fe20002000000 */
[----:B------:R-:W-:Y:S05]  /*3da0*/  YIELD ;  /* 0x0000000000007946 */ /* 0x000fea0003800000 */
[----:B------:R-:W-:-:S13]  /*3db0*/  ISETP.NE.AND P0, PT, R5, R0, PT ;  /* 0x000000000500720c */ /* 0x000fda0003f05270 */
[----:B------:R-:W-:Y:S05]  /*3dc0*/  @P0 BRA `(.L_x_1692) ;  /* 0xfffffffc00ec0947 */ /* 0x000fea000383ffff */
.L_x_1691:
        /* <DEDUP_REMOVED lines=72> */
.L_x_1695:
        /* <DEDUP_REMOVED lines=26> */
[----:B-----5:R-:W-:Y:S01]  /*43f0*/  F2FP.F16.F32.PACK_AB R19, R15, R12 ;  /* 0x0000000c0f13723e */ /* 0x020fe200000000ff */
[----:B------:R1:W-:Y:S04]  /*4400*/  STG.E desc[UR8][R6.64], R17 ;  /* 0x0000001106007986 */ /* 0x0003e8000c101908 */
[----:B------:R1:W-:Y:S01]  /*4410*/  STG.E desc[UR8][R8.64], R19 ;  /* 0x0000001308007986 */ /* 0x0003e2000c101908 */
[----:B------:R-:W-:Y:S01]  /*4420*/  IADD3.X R23, PT, PT, RZ, R23, RZ, P3, !PT ;  /* 0x00000017ff177210 */ /* 0x000fe20001ffe4ff */
[----:B------:R-:W-:Y:S06]  /*4430*/  @P1 BRA `(.L_x_1695) ;  /* 0xfffffffc00841947 */ /* 0x000fec000383ffff */
.L_x_1694:
[----:B------:R-:W-:Y:S05]  /*4440*/  BSYNC.RECONVERGENT B0 ;  /* 0x0000000000007941 */ /* 0x000fea0003800200 */
.L_x_1693:
        /* <DEDUP_REMOVED lines=10> */
.L_x_1696:
        /* <DEDUP_REMOVED lines=22> */
[----:B-----5:R-:W-:-:S02]  /*4650*/  F2FP.F16.F32.PACK_AB R31, R7, R2 ;  /* 0x00000002071f723e */ /* 0x020fc400000000ff */
[----:B------:R-:W-:-:S04]  /*4660*/  LOP3.LUT R2, R47, 0x3, RZ, 0xc0, !PT ;  /* 0x000000032f027812 */ /* 0x000fc800078ec0ff */
[----:B------:R-:W-:Y:S02]  /*4670*/  IADD3.X R9, PT, PT, R2, UR5, RZ, P1, !PT ;  /* 0x0000000502097c10 */ /* 0x000fe40008ffe4ff */
[----:B---3--:R-:W-:Y:S02]  /*4680*/  F2FP.F16.F32.PACK_AB R33, R25, R12 ;  /* 0x0000000c1921723e */ /* 0x008fe400000000ff */
        /* <DEDUP_REMOVED lines=19> */
[----:B---3--:R-:W-:Y:S02]  /*47c0*/  F2FP.F16.F32.PACK_AB R31, R31, R2 ;  /* 0x000000021f1f723e */ /* 0x008fe400000000ff */
[----:B----4-:R-:W-:-:S03]  /*47d0*/  F2FP.F16.F32.PACK_AB R35, R35, R10 ;  /* 0x0000000a2323723e */ /* 0x010fc600000000ff */
        /* <DEDUP_REMOVED lines=14> */
[----:B----4-:R-:W-:Y:S02]  /*48c0*/  F2FP.F16.F32.PACK_AB R33, R33, R2 ;  /* 0x000000022121723e */ /* 0x010fe400000000ff */
[----:B--2---:R-:W-:-:S03]  /*48d0*/  F2FP.F16.F32.PACK_AB R37, R37, R10 ;  /* 0x0000000a2525723e */ /* 0x004fc600000000ff */
        /* <DEDUP_REMOVED lines=24> */
.L_x_1697:
        /* <DEDUP_REMOVED lines=10> */
.L_x_4525:


//--------------------- .text._Z35group_norm_nhwc_bwd_one_pass_kernelI11Fp32IOFp16WLi128ELi96ELi768EEv26Group_norm_nhwc_bwd_params --------------------------
	.section	.text._Z35group_norm_nhwc_bwd_one_pass_kernelI11Fp32IOFp16WLi128ELi96ELi768EEv26Group_norm_nhwc_bwd_params,"ax",@progbits
	.align	128
        .global         _Z35group_norm_nhwc_bwd_one_pass_kernelI11Fp32IOFp16WLi128ELi96ELi768EEv26Group_norm_nhwc_bwd_params
        .type           _Z35group_norm_nhwc_bwd_one_pass_kernelI11Fp32IOFp16WLi128ELi96ELi768EEv26Group_norm_nhwc_bwd_params,@function
        .size           _Z35group_norm_nhwc_bwd_one_pass_kernelI11Fp32IOFp16WLi128ELi96ELi768EEv26Group_norm_nhwc_bwd_params,(.L_x_4526 - _Z35group_norm_nhwc_bwd_one_pass_kernelI11Fp32IOFp16WLi128ELi96ELi768EEv26Group_norm_nhwc_bwd_params)
        .other          _Z35group_norm_nhwc_bwd_one_pass_kernelI11Fp32IOFp16WLi128ELi96ELi768EEv26Group_norm_nhwc_bwd_params,@"STO_CUDA_ENTRY STV_DEFAULT"
_Z35group_norm_nhwc_bwd_one_pass_kernelI11Fp32IOFp16WLi128ELi96ELi768EEv26Group_norm_nhwc_bwd_params:
.text._Z35group_norm_nhwc_bwd_one_pass_kernelI11Fp32IOFp16WLi128ELi96ELi768EEv26Group_norm_nhwc_bwd_params:
        /* <DEDUP_REMOVED lines=33> */
.L_x_1741:
        /* <DEDUP_REMOVED lines=360> */
.L_x_1699:
        /* <DEDUP_REMOVED lines=256> */
.L_x_1700:
        /* <DEDUP_REMOVED lines=44> */
.L_x_1702:
[----:B------:R-:W-:Y:S05]  /*2b50*/  BSYNC.RECONVERGENT B0 ;  /* 0x0000000000007941 */ /* 0x000fea0003800200 */
.L_x_1701:
        /* <DEDUP_REMOVED lines=62> */
.L_x_1704:
[----:B------:R-:W-:Y:S05]  /*2f40*/  BSYNC.RECONVERGENT B0 ;  /* 0x0000000000007941 */ /* 0x000fea0003800200 */
.L_x_1703:
        /* <DEDUP_REMOVED lines=78> */
.L_x_1706:
[----:B------:R-:W-:Y:S05]  /*3430*/  BSYNC.RECONVERGENT B0 ;  /* 0x0000000000007941 */ /* 0x000fea0003800200 */
.L_x_1705:
        /* <DEDUP_REMOVED lines=29> */
.L_x_1708:
[----:B------:R-:W-:Y:S05]  /*3610*/  BSYNC.RECONVERGENT B0 ;  /* 0x0000000000007941 */ /* 0x000fea0003800200 */
.L_x_1707:
        /* <DEDUP_REMOVED lines=27> */
.L_x_1711:
[----:B------:R-:W2:Y:S04]  /*37d0*/  LDG.E.STRONG.GPU R34, desc[UR8][R32.64] ;  /* 0x0000000820227981 */ /* 0x000ea8000c1ef900 */
[----:B--2---:R-:W-:Y:S01]  /*37e0*/  CCTL.IVALL ;  /* 0x00000000ff00798f */ /* 0x004fe20002000000 */
[----:B------:R-:W-:Y:S05]  /*37f0*/  YIELD ;  /* 0x0000000000007946 */ /* 0x000fea0003800000 */
[----:B------:R-:W-:-:S13]  /*3800*/  ISETP.NE.AND P0, PT, R34, R39, PT ;  /* 0x000000272200720c */ /* 0x000fda0003f05270 */
[----:B------:R-:W-:Y:S05]  /*3810*/  @P0 BRA `(.L_x_1711) ;  /* 0xfffffffc00ec0947 */ /* 0x000fea000383ffff */
.L_x_1710:
        /* <DEDUP_REMOVED lines=16> */
.L_x_1713:
        /* <DEDUP_REMOVED lines=62> */
.L_x_1712:
        /* <DEDUP_REMOVED lines=38> */
.L_x_1714:
        /* <DEDUP_REMOVED lines=19> */
.L_x_1715:
        /* <DEDUP_REMOVED lines=9> */
.L_x_1716:
[----:B------:R-:W-:Y:S05]  /*4120*/  BSYNC.RECONVERGENT B0 ;  /* 0x0000000000007941 */ /* 0x000fea0003800200 */
.L_x_1709:
        /* <DEDUP_REMOVED lines=55> */
.L_x_1717:
        /* <DEDUP_REMOVED lines=23> */
.L_x_1719:
[----:B------:R-:W-:Y:S05]  /*4610*/  BSYNC.RECONVERGENT B0 ;  /* 0x0000000000007941 */ /* 0x000fea0003800200 */
.L_x_1718:
        /* <DEDUP_REMOVED lines=19> */
.L_x_1720:
        /* <DEDUP_REMOVED lines=17> */
.L_x_1722:
[----:B------:R-:W-:Y:S05]  /*4860*/  BSYNC.RECONVERGENT B0 ;  /* 0x0000000000007941 */ /* 0x000fea0003800200 */
.L_x_1721:
        /* <DEDUP_REMOVED lines=21> */
.L_x_1723:
        /* <DEDUP_REMOVED lines=19> */
.L_x_1725:
[----:B------:R-:W-:Y:S05]  /*4af0*/  BSYNC.RECONVERGENT B0 ;  /* 0x0000000000007941 */ /* 0x000fea0003800200 */
.L_x_1724:
        /* <DEDUP_REMOVED lines=54> */
.L_x_1726:
        /* <DEDUP_REMOVED lines=17> */
.L_x_1728:
[----:B------:R-:W-:Y:S05]  /*4f70*/  BSYNC.RECONVERGENT B0 ;  /* 0x0000000000007941 */ /* 0x000fea0003800200 */
.L_x_1727:
        /* <DEDUP_REMOVED lines=19> */
.L_x_1729:
        /* <DEDUP_REMOVED lines=17> */
.L_x_1731:
[----:B------:R-:W-:Y:S05]  /*51c0*/  BSYNC.RECONVERGENT B0 ;  /* 0x0000000000007941 */ /* 0x000fea0003800200 */
.L_x_1730:
        /* <DEDUP_REMOVED lines=19> */
.L_x_1732:
        /* <DEDUP_REMOVED lines=17> */
.L_x_1734:
[----:B------:R-:W-:Y:S05]  /*5410*/  BSYNC.RECONVERGENT B0 ;  /* 0x0000000000007941 */ /* 0x000fea0003800200 */
.L_x_1733:
        /* <DEDUP_REMOVED lines=19> */
.L_x_1735:
        /* <DEDUP_REMOVED lines=18> */
.L_x_1737:
[----:B------:R-:W-:Y:S05]  /*5670*/  BSYNC.RECONVERGENT B0 ;  /* 0x0000000000007941 */ /* 0x000fea0003800200 */
.L_x_1736:
        /* <DEDUP_REMOVED lines=19> */
.L_x_1738:
        /* <DEDUP_REMOVED lines=17> */
.L_x_1740:
[----:B------:R-:W-:Y:S05]  /*58c0*/  BSYNC.RECONVERGENT B0 ;  /* 0x0000000000007941 */ /* 0x000fea0003800200 */
.L_x_1739:
[----:B------:R-:W-:Y:S02]  /*58d0*/  IADD3 R60, PT, PT, R57, R60, RZ ;  /* 0x0000003c393c7210 */ /* 0x000fe40007ffe0ff */
[----:B------:R-:W-:Y:S02]  /*58e0*/  IADD3 R61, PT, PT, R61, 0x1, RZ ;  /* 0x000000013d3d7810 */ /* 0x000fe40007ffe0ff */
[----:B------:R-:W-:-:S13]  /*58f0*/  ISETP.GE.AND P0, PT, R60, UR4, PT ;  /* 0x000000043c007c0c */ /* 0x000fda000bf06270 */
[----:B------:R-:W-:Y:S05]  /*5900*/  @!P0 BRA `(.L_x_1741) ;  /* 0xffffffa800408947 */ /* 0x000fea000383ffff */
.L_x_1698:
        /* <DEDUP_REMOVED lines=19> */
.L_x_1743:
[----:B------:R-:W-:Y:S05]  /*5a40*/  BSYNC.RECONVERGENT B0 ;  /* 0x0000000000007941 */ /* 0x000fea0003800200 */
.L_x_1742:
[----:B------:R-:W-:Y:S05]  /*5a50*/  @P0 EXIT ;  /* 0x000000000000094d */ /* 0x000fea0003800000 */
[----:B------:R-:W-:Y:S05]  /*5a60*/  @P2 BRA `(.L_x_1744) ;  /* 0x0000000000202947 */ /* 0x000fea0003800000 */
[----:B------:R-:W-:-:S05]  /*5a70*/  IMAD R0, R4, R7, RZ ;  /* 0x0000000704007224 */ /* 0x000fca00078e02ff */
[----:B------:R-:W-:-:S13]  /*5a80*/  ISETP.NE.AND P0, PT, R0, -0x1, PT ;  /* 0xffffffff0000780c */ /* 0x000fda0003f05270 */
[----:B------:R-:W-:Y:S05]  /*5a90*/  @!P0 BRA `(.L_x_1744) ;  /* 0x0000000000148947 */ /* 0x000fea0003800000 */
.L_x_1745:
[----:B0-----:R-:W2:Y:S04]  /*5aa0*/  LDG.E.STRONG.GPU R5, desc[UR8][R2.64] ;  /* 0x0000000802057981 */ /* 0x001ea8000c1ef900 */
[----:B--2---:R-:W-:Y:S01]  /*5ab0*/  CCTL.IVALL ;  /* 0x00000000ff00798f */ /* 0x004fe20002000000 */
[----:B------:R-:W-:Y:S05]  /*5ac0*/  YIELD ;  /* 0x0000000000007946 */ /* 0x000fea0003800000 */
[----:B------:R-:W-:-:S13]  /*5ad0*/  ISETP.NE.AND P0, PT, R5, R0, PT ;  /* 0x000000000500720c */ /* 0x000fda0003f05270 */
[----:B------:R-:W-:Y:S05]  /*5ae0*/  @P0 BRA `(.L_x_1745) ;  /* 0xfffffffc00ec0947 */ /* 0x000fea000383ffff */
.L_x_1744:
        /* <DEDUP_REMOVED lines=74> */
.L_x_1748:
        /* <DEDUP_REMOVED lines=21> */
[----:B--2---:R-:W-:Y:S02]  /*60e0*/  F2FP.F16.F32.PACK_AB R17, R9, R6 ;  /* 0x000000060911723e */ /* 0x004fe400000000ff */
[----:B------:R-:W-:-:S02]  /*60f0*/  MOV R6, R20 ;  /* 0x0000001400067202 */ /* 0x000fc40000000f00 */
[-C--:B------:R-:W-:Y:S02]  /*6100*/  MOV R9, R23.reuse ;  /* 0x0000001700097202 */ /* 0x080fe40000000f00 */
[----:B---3--:R-:W-:Y:S01]  /*6110*/  F2FP.F16.F32.PACK_AB R19, R15, R12 ;  /* 0x0000000c0f13723e */ /* 0x008fe200000000ff */
[----:B------:R0:W-:Y:S04]  /*6120*/  STG.E desc[UR8][R6.64], R17 ;  /* 0x0000001106007986 */ /* 0x0001e8000c101908 */
[----:B------:R0:W-:Y:S01]  /*6130*/  STG.E desc[UR8][R8.64], R19 ;  /* 0x0000001308007986 */ /* 0x0001e2000c101908 */
[----:B------:R-:W-:Y:S02]  /*6140*/  IADD3 R20, P4, PT, R20, 0xc00, RZ ;  /* 0x00000c0014147810 */ /* 0x000fe40007f9e0ff */
[----:B------:R-:W-:-:S02]  /*6150*/  IADD3.X R23, PT, PT, RZ, R23, RZ, P3, !PT ;  /* 0x00000017ff177210 */ /* 0x000fc40001ffe4ff */
[----:B------:R-:W-:Y:S01]  /*6160*/  IADD3.X R21, PT, PT, RZ, R21, RZ, P4, !PT ;  /* 0x00000015ff157210 */ /* 0x000fe200027fe4ff */
[----:B------:R-:W-:Y:S08]  /*6170*/  @P1 BRA `(.L_x_1748) ;  /* 0xfffffffc00841947 */ /* 0x000ff0000383ffff */
.L_x_1747:
[----:B------:R-:W-:Y:S05]  /*6180*/  BSYNC.RECONVERGENT B0 ;  /* 0x0000000000007941 */ /* 0x000fea0003800200 */
.L_x_1746:
        /* <DEDUP_REMOVED lines=10> */
.L_x_1749:
        /* <DEDUP_REMOVED lines=87> */
.L_x_1750:
        /* <DEDUP_REMOVED lines=14> */
.L_x_4526:


//--------------------- .text._Z35group_norm_nhwc_bwd_one_pass_kernelI11Fp32IOFp16WLi256ELi96ELi768EEv26Group_norm_nhwc_bwd_params --------------------------
	.section	.text._Z35group_norm_nhwc_bwd_one_pass_kernelI11Fp32IOFp16WLi256ELi96ELi768EEv26Group_norm_nhwc_bwd_params,"ax",@progbits
	.align	128
        .global         _Z35group_norm_nhwc_bwd_one_pass_kernelI11Fp32IOFp16WLi256ELi96ELi768EEv26Group_norm_nhwc_bwd_params
        .type           _Z35group_norm_nhwc_bwd_one_pass_kernelI11Fp32IOFp16WLi256ELi96ELi768EEv26Group_norm_nhwc_bwd_params,@function
        .size           _Z35group_norm_nhwc_bwd_one_pass_kernelI11Fp32IOFp16WLi256ELi96ELi768EEv26Group_norm_nhwc_bwd_params,(.L_x_4527 - _Z35group_norm_nhwc_bwd_one_pass_kernelI11Fp32IOFp16WLi256ELi96ELi768EEv26Group_norm_nhwc_bwd_params)
        .other          _Z35group_norm_nhwc_bwd_one_pass_kernelI11Fp32IOFp16WLi256ELi96ELi768EEv26Group_norm_nhwc_bwd_params,@"STO_CUDA_ENTRY STV_DEFAULT"
_Z35group_norm_nhwc_bwd_one_pass_kernelI11Fp32IOFp16WLi256ELi96ELi768EEv26Group_norm_nhwc_bwd_params:
.text._Z35group_norm_nhwc_bwd_one_pass_kernelI11Fp32IOFp16WLi256ELi96ELi768EEv26Group_norm_nhwc_bwd_params:
        /* <DEDUP_REMOVED lines=24> */
.L_x_1818:
        /* <DEDUP_REMOVED lines=464> */
[----:B--2---:R-:W-:Y:S02]  /*1e80*/  @P0 HADD2.F32 R4, -RZ, R0.H0_H0 ;  /* 0x20000000ff040230 */ /* 0x004fe40000004100 */
[----:B---3--:R-:W-:Y:S02]  /*1e90*/  HADD2.F32 R47, -RZ, R47.H0_H0 ;  /* 0x2000002fff2f7230 */ /* 0x008fe40000004100 */
[----:B----4-:R-:W-:Y:S02]  /*1ea0*/  HADD2.F32 R46, -RZ, R46.H0_H0 ;  /* 0x2000002eff2e7230 */ /* 0x010fe40000004100 */
[----:B------:R-:W-:Y:S01]  /*1eb0*/  @P0 HADD2.F32 R5, -RZ, R32.H0_H0 ;  /* 0x20000020ff050230 */ /* 0x000fe20000004100 */
        /* <DEDUP_REMOVED lines=229> */
.L_x_1752:
        /* <DEDUP_REMOVED lines=514> */
.L_x_1753:
        /* <DEDUP_REMOVED lines=45> */
.L_x_1755:
[----:B------:R-:W-:Y:S05]  /*5000*/  BSYNC.RECONVERGENT B0 ;  /* 0x0000000000007941 */ /* 0x000fea0003800200 */
.L_x_1754:
        /* <DEDUP_REMOVED lines=64> */
.L_x_1757:
[----:B------:R-:W-:Y:S05]  /*5410*/  BSYNC.RECONVERGENT B0 ;  /* 0x0000000000007941 */ /* 0x000fea0003800200 */
.L_x_1756:
        /* <DEDUP_REMOVED lines=78> */
.L_x_1759:
[----:B------:R-:W-:Y:S05]  /*5900*/  BSYNC.RECONVERGENT B0 ;  /* 0x0000000000007941 */ /* 0x000fea0003800200 */
.L_x_1758:
        /* <DEDUP_REMOVED lines=30> */
.L_x_1761:
[----:B------:R-:W-:Y:S05]  /*5af0*/  BSYNC.RECONVERGENT B0 ;  /* 0x0000000000007941 */ /* 0x000fea0003800200 */
.L_x_1760:
        /* <DEDUP_REMOVED lines=32> */
.L_x_1764:
        /* <DEDUP_REMOVED lines=10> */
.L_x_1763:
        /* <DEDUP_REMOVED lines=19> */
.L_x_1766:
        /* <DEDUP_REMOVED lines=153> */
.L_x_1765:
        /* <DEDUP_REMOVED lines=81> */
.L_x_1767:
        /* <DEDUP_REMOVED lines=42> */
.L_x_1768:
        /* <DEDUP_REMOVED lines=21> */
.L_x_1769:
[----:B------:R-:W-:Y:S05]  /*7160*/  BSYNC.RECONVERGENT B0 ;  /* 0x0000000000007941 */ /* 0x000fea0003800200 */
.L_x_1762:
        /* <DEDUP_REMOVED lines=38> */
.L_x_1770:
        /* <DEDUP_REMOVED lines=26> */
.L_x_1772:
[----:B------:R-:W-:Y:S05]  /*7570*/  BSYNC.RECONVERGENT B0 ;  /* 0x0000000000007941 */ /* 0x000fea0003800200 */
.L_x_1771:
        /* <DEDUP_REMOVED lines=26> */
.L_x_1773:
        /* <DEDUP_REMOVED lines=22> */
.L_x_1775:
[----:B------:R-:W-:Y:S05]  /*7880*/  BSYNC.RECONVERGENT B0 ;  /* 0x0000000000007941 */ /* 0x000fea0003800200 */
.L_x_1774:
        /* <DEDUP_REMOVED lines=29> */
.L_x_1776:
        /* <DEDUP_REMOVED lines=20> */
.L_x_1778:
[----:B------:R-:W-:Y:S05]  /*7ba0*/  BSYNC.RECONVERGENT B0 ;  /* 0x0000000000007941 */ /* 0x000fea0003800200 */
.L_x_1777:
        /* <DEDUP_REMOVED lines=29> */
.L_x_1779:
        /* <DEDUP_REMOVED lines=20> */
.L_x_1781:
[----:B------:R-:W-:Y:S05]  /*7ec0*/  BSYNC.RECONVERGENT B0 ;  /* 0x0000000000007941 */ /* 0x000fea0003800200 */
.L_x_1780:
        /* <DEDUP_REMOVED lines=39> */
.L_x_1782:
        /* <DEDUP_REMOVED lines=22> */
.L_x_1784:
[----:B------:R-:W-:Y:S05]  /*82a0*/  BSYNC.RECONVERGENT B0 ;  /* 0x0000000000007941 */ /* 0x000fea0003800200 */
.L_x_1783:
        /* <DEDUP_REMOVED lines=21> */
.L_x_1785:
        /* <DEDUP_REMOVED lines=21> */
.L_x_1787:
[----:B------:R-:W-:Y:S05]  /*8550*/  BSYNC.RECONVERGENT B0 ;  /* 0x0000000000007941 */ /* 0x000fea0003800200 */
.L_x_1786:
        /* <DEDUP_REMOVED lines=21> */
.L_x_1788:
        /* <DEDUP_REMOVED lines=21> */
.L_x_1790:
[----:B------:R-:W-:Y:S05]  /*8800*/  BSYNC.RECONVERGENT B0 ;  /* 0x0000000000007941 */ /* 0x000fea0003800200 */
.L_x_1789:
        /* <DEDUP_REMOVED lines=21> */
.L_x_1791:
        /* <DEDUP_REMOVED lines=20> */
.L_x_1793:
[----:B------:R-:W-:Y:S05]  /*8aa0*/  BSYNC.RECONVERGENT B0 ;  /* 0x0000000000007941 */ /* 0x000fea0003800200 */
.L_x_1792:
        /* <DEDUP_REMOVED lines=48> */
.L_x_1794:
        /* <DEDUP_REMOVED lines=21> */
.L_x_1796:
[----:B------:R-:W-:Y:S05]  /*8f00*/  BSYNC.RECONVERGENT B0 ;  /* 0x0000000000007941 */ /* 0x000fea0003800200 */
.L_x_1795:
        /* <DEDUP_REMOVED lines=21> */
.L_x_1797:
        /* <DEDUP_REMOVED lines=21> */
.L_x_1799:
[----:B------:R-:W-:Y:S05]  /*91b0*/  BSYNC.RECONVERGENT B0 ;  /* 0x0000000000007941 */ /* 0x000fea0003800200 */
.L_x_1798:
        /* <DEDUP_REMOVED lines=21> */
.L_x_1800:
        /* <DEDUP_REMOVED lines=21> */
.L_x_1802:
[----:B------:R-:W-:Y:S05]  /*9460*/  BSYNC.RECONVERGENT B0 ;  /* 0x0000000000007941 */ /* 0x000fea0003800200 */
.L_x_1801:
        /* <DEDUP_REMOVED lines=21> */
.L_x_1803:
        /* <DEDUP_REMOVED lines=21> */
.L_x_1805:
[----:B------:R-:W-:Y:S05]  /*9710*/  BSYNC.RECONVERGENT B0 ;  /* 0x0000000000007941 */ /* 0x000fea0003800200 */
.L_x_1804:
        /* <DEDUP_REMOVED lines=21> */
.L_x_1806:
        /* <DEDUP_REMOVED lines=21> */
.L_x_1808:
[----:B------:R-:W-:Y:S05]  /*99c0*/  BSYNC.RECONVERGENT B0 ;  /* 0x0000000000007941 */ /* 0x000fea0003800200 */
.L_x_1807:
        /* <DEDUP_REMOVED lines=21> */
.L_x_1809:
        /* <DEDUP_REMOVED lines=21> */
.L_x_1811:
[----:B------:R-:W-:Y:S05]  /*9c70*/  BSYNC.RECONVERGENT B0 ;  /* 0x0000000000007941 */ /* 0x000fea0003800200 */
.L_x_1810:
        /* <DEDUP_REMOVED lines=21> */
.L_x_1812:
        /* <DEDUP_REMOVED lines=29> */
.L_x_1814:
[----:B------:R-:W-:Y:S05]  /*9fa0*/  BSYNC.RECONVERGENT B0 ;  /* 0x0000000000007941 */ /* 0x000fea0003800200 */
.L_x_1813:
        /* <DEDUP_REMOVED lines=19> */
.L_x_1815:
        /* <DEDUP_REMOVED lines=17> */
.L_x_1817:
[----:B------:R-:W-:Y:S05]  /*a1f0*/  BSYNC.RECONVERGENT B0 ;  /* 0x0000000000007941 */ /* 0x000fea0003800200 */
.L_x_1816:
        /* <DEDUP_REMOVED lines=8> */
.L_x_1751:
        /* <DEDUP_REMOVED lines=15> */
.L_x_1820:
[----:B------:R-:W-:Y:S05]  /*a370*/  BSYNC.RECONVERGENT B0 ;  /* 0x0000000000007941 */ /* 0x000fea0003800200 */
.L_x_1819:
        /* <DEDUP_REMOVED lines=11> */
.L_x_1822:
[----:B------:R-:W3:Y:S04]  /*a430*/  LDG.E.STRONG.GPU R5, desc[UR12][R2.64] ;  /* 0x0000000c02057981 */ /* 0x000ee8000c1ef900 */
[----:B---3--:R-:W-:Y:S01]  /*a440*/  CCTL.IVALL ;  /* 0x00000000ff00798f */ /* 0x008fe20002000000 */
[----:B------:R-:W-:Y:S05]  /*a450*/  YIELD ;  /* 0x0000000000007946 */ /* 0x000fea0003800000 */
[----:B------:R-:W-:-:S13]  /*a460*/  ISETP.NE.AND P0, PT, R5, R4, PT ;  /* 0x000000040500720c */ /* 0x000fda0003f05270 */
[----:B------:R-:W-:Y:S05]  /*a470*/  @P0 BRA `(.L_x_1822) ;  /* 0xfffffffc00ec0947 */ /* 0x000fea000383ffff */
.L_x_1821:
        /* <DEDUP_REMOVED lines=73> */
.L_x_1825:
        /* <DEDUP_REMOVED lines=24> */
[----:B---3--:R-:W-:Y:S02]  /*aa90*/  F2FP.F16.F32.PACK_AB R19, R13, R4 ;  /* 0x000000040d13723e */ /* 0x008fe400000000ff */
[-C--:B------:R-:W-:Y:S02]  /*aaa0*/  MOV R13, R25.reuse ;  /* 0x00000019000d7202 */ /* 0x080fe40000000f00 */
[----:B----4-:R-:W-:Y:S01]  /*aab0*/  F2FP.F16.F32.PACK_AB R21, R17, R14 ;  /* 0x0000000e1115723e */ /* 0x010fe200000000ff */
[----:B------:R0:W-:Y:S04]  /*aac0*/  STG.E desc[UR12][R8.64], R19 ;  /* 0x0000001308007986 */ /* 0x0001e8000c10190c */
[----:B------:R0:W-:Y:S01]  /*aad0*/  STG.E desc[UR12][R12.64], R21 ;  /* 0x000000150c007986 */ /* 0x0001e2000c10190c */
[----:B------:R-:W-:Y:S01]  /*aae0*/  IADD3.X R25, PT, PT, RZ, R25, RZ, P3, !PT ;  /* 0x00000019ff197210 */ /* 0x000fe20001ffe4ff */
[----:B------:R-:W-:Y:S06]  /*aaf0*/  @P1 BRA `(.L_x_1825) ;  /* 0xfffffffc00841947 */ /* 0x000fec000383ffff */
.L_x_1824:
[----:B------:R-:W-:Y:S05]  /*ab00*/  BSYNC.RECONVERGENT B0 ;  /* 0x0000000000007941 */ /* 0x000fea0003800200 */
.L_x_1823:
        /* <DEDUP_REMOVED lines=10> */
.L_x_1826:
        /* <DEDUP_REMOVED lines=21> */
[----:B----4-:R-:W-:Y:S02]  /*ad00*/  F2FP.F16.F32.PACK_AB R31, R7, R4 ;  /* 0x00000004071f723e */ /* 0x010fe400000000ff */
[----:B------:R-:W-:-:S04]  /*ad10*/  LOP3.LUT R4, R22, 0x3, RZ, 0xc0, !PT ;  /* 0x0000000316047812 */ /* 0x000fc800078ec0ff */
        /* <DEDUP_REMOVED lines=38> */
[----:B----4-:R-:W-:Y:S02]  /*af80*/  F2FP.F16.F32.PACK_AB R33, R33, R10 ;  /* 0x0000000a2121723e */ /* 0x010fe400000000ff */
[----:B-----5:R-:W-:-:S03]  /*af90*/  F2FP.F16.F32.PACK_AB R37, R37, R14 ;  /* 0x0000000e2525723e */ /* 0x020fc600000000ff */
        /* <DEDUP_REMOVED lines=17> */
[----:B-----5:R-:W-:Y:S02]  /*b0b0*/  F2FP.F16.F32.PACK_AB R13, R13, R8 ;  /* 0x000000080d0d723e */ /* 0x020fe400000000ff */
[----:B--2---:R-:W-:-:S03]  /*b0c0*/  F2FP.F16.F32.PACK_AB R7, R5, R6 ;  /* 0x000000060507723e */ /* 0x004fc600000000ff */
[----:B------:R4:W-:Y:S04]  /*b0d0*/  STG.E desc[UR12][R26.64], R13 ;  /* 0x0000000d1a007986 */ /* 0x0009e8000c10190c */
[----:B------:R4:W-:Y:S01]  /*b0e0*/  STG.E desc[UR12][R28.64], R7 ;  /* 0x000000071c007986 */ /* 0x0009e2000c10190c */
[----:B------:R-:W-:Y:S01]  /*b0f0*/  HFMA2 R5, -RZ, RZ, 0, 0 ;  /* 0x00000000ff057431 */ /* 0x000fe200000001ff */
[----:B------:R-:W-:Y:S06]  /*b100*/  @P0 BRA `(.L_x_1826) ;  /* 0xfffffff800a80947 */ /* 0x000fec000383ffff */
[----:B------:R-:W-:Y:S05]  /*b110*/  EXIT ;  /* 0x000000000000794d */ /* 0x000fea0003800000 */
.L_x_1827:
        /* <DEDUP_REMOVED lines=14> */
.L_x_4527:


//--------------------- .text._Z35group_norm_nhwc_bwd_one_pass_kernelI11Fp32IOFp16WLi512ELi96ELi768EEv26Group_norm_nhwc_bwd_params --------------------------
	.section	.text._Z35group_norm_nhwc_bwd_one_pass_kernelI11Fp32IOFp16WLi512ELi96ELi768EEv26Group_norm_nhwc_bwd_params,"ax",@progbits
	.align	128
        .global         _Z35group_norm_nhwc_bwd_one_pass_kernelI11Fp32IOFp16WLi512ELi96ELi768EEv26Group_norm_nhwc_bwd_params
        .type           _Z35group_norm_nhwc_bwd_one_pass_kernelI11Fp32IOFp16WLi512ELi96ELi768EEv26Group_norm_nhwc_bwd_params,@function
        .size           _Z35group_norm_nhwc_bwd_one_pass_kernelI11Fp32IOFp16WLi512ELi96ELi768EEv26Group_norm_nhwc_bwd_params,(.L_x_4528 - _Z35group_norm_nhwc_bwd_one_pass_kernelI11Fp32IOFp16WLi512ELi96ELi768EEv26Group_norm_nhwc_bwd_params)
        .other          _Z35group_norm_nhwc_bwd_one_pass_kernelI11Fp32IOFp16WLi512ELi96ELi768EEv26Group_norm_nhwc_bwd_params,@"STO_CUDA_ENTRY STV_DEFAULT"
_Z35group_norm_nhwc_bwd_one_pass_kernelI11Fp32IOFp16WLi512ELi96ELi768EEv26Group_norm_nhwc_bwd_params:
.text._Z35group_norm_nhwc_bwd_one_pass_kernelI11Fp32IOFp16WLi512ELi96ELi768EEv26Group_norm_nhwc_bwd_params:
        /* <DEDUP_REMOVED lines=28> */
.L_x_1854:
        /* <DEDUP_REMOVED lines=116> */
[----:B------:R4:W-:Y:S01]  /*0900*/  STL.64 [R1+0x598], R12 ;  /* 0x0005980c01007387 */ /* 0x0009e20000100a00 */
[----:B------:R-:W-:-:S02]  /*0910*/  @!P3 IMAD R29, R32, R25, R29 ;  /* 0x00000019201db224 */ /* 0x000fc400078e021d */
[----:B------:R-:W-:Y:S02]  /*0920*/  @!P3 IMAD.WIDE.U32 R24, R32, R24, R16 ;  /* 0x000000182018b225 */ /* 0x000fe400078e0010 */
[----:B------:R-:W3:Y:S03]  /*0930*/  @!P5 LDC.64 R16, c[0x0][0x3f8] ;  /* 0x0000fe00ff10db82 */ /* 0x000ee60000000a00 */
        /* <DEDUP_REMOVED lines=8> */
[----:B------:R-:W4:Y:S08]  /*09c0*/  @!P6 LDC.64 R24, c[0x0][0x398] ;  /* 0x0000e600ff18eb82 */ /* 0x000f300000000a00 */
        /* <DEDUP_REMOVED lines=23> */
[----:B------:R-:W-:Y:S02]  /*0b40*/  @!P6 IADD3 R24, P1, PT, R32, R24, RZ ;  /* 0x000000182018e210 */ /* 0x000fe40007f3e0ff */
[----:B------:R-:W-:Y:S01]  /*0b50*/  @!P5 IADD3 R3, PT, PT, R17, R3, RZ ;  /* 0x000000031103d210 */ /* 0x000fe20007ffe0ff */
[----:B------:R-:W3:Y:S01]  /*0b60*/  @!P4 LDC.64 R32, c[0x0][0x398] ;  /* 0x0000e600ff20cb82 */ /* 0x000ee20000000a00 */
[----:B------:R-:W-:Y:S02]  /*0b70*/  @!P5 SHF.L.U32 R17, R16, 0x2, RZ ;  /* 0x000000021011d819 */ /* 0x000fe400000006ff */
[----:B------:R-:W-:Y:S02]  /*0b80*/  @!P6 IADD3.X R25, PT, PT, R2, R25, RZ, P1, !PT ;  /* 0x000000190219e210 */ /* 0x000fe40000ffe4ff */
[----:B------:R-:W-:Y:S01]  /*0b90*/  @!P5 SHF.L.U64.HI R16, R16, 0x2, R3 ;  /* 0x000000021010d819 */ /* 0x000fe20000010203 */
[----:B0-----:R-:W-:Y:S01]  /*0ba0*/  @!P4 IMAD R34, R34, R10, RZ ;  /* 0x0000000a2222c224 */ /* 0x001fe200078e02ff */
        /* <DEDUP_REMOVED lines=14> */
[----:B---3--:R-:W-:Y:S02]  /*0c90*/  @!P4 IADD3 R32, P1, PT, R3, R32, RZ ;  /* 0x000000200320c210 */ /* 0x008fe40007f3e0ff */
[----:B------:R-:W-:Y:S02]  /*0ca0*/  SHF.R.S32.HI R11, RZ, 0x1f, R5 ;  /* 0x0000001fff0b7819 */ /* 0x000fe40000011405 */
[----:B------:R-:W-:-:S02]  /*0cb0*/  @!P4 IADD3.X R33, PT, PT, R2, R33, RZ, P1, !PT ;  /* 0x000000210221c210 */ /* 0x000fc40000ffe4ff */
[----:B------:R-:W-:-:S04]  /*0cc0*/  ISETP.GE.U32.AND P1, PT, R5, UR16, PT ;  /* 0x0000001005007c0c */ /* 0x000fc8000bf26070 */
        /* <DEDUP_REMOVED lines=423> */
[----:B------:R-:W-:Y:S01]  /*2740*/  @!P2 IMAD.WIDE.U32 R16, R5, R10, R16 ;  /* 0x0000000a0510a225 */ /* 0x000fe200078e0010 */
[----:B------:R1:W-:Y:S04]  /*2750*/  STL [R1+0x548], R34 ;  /* 0x0005482201007387 */ /* 0x0003e80000100800 */
[----:B------:R-:W-:Y:S02]  /*2760*/  @!P2 IADD3 R5, PT, PT, R17, R11, RZ ;  /* 0x0000000b1105a210 */ /* 0x000fe40007ffe0ff */
[C---:B------:R-:W-:Y:S02]  /*2770*/  @!P2 SHF.L.U32 R10, R16.reuse, 0x2, RZ ;  /* 0x00000002100aa819 */ /* 0x040fe400000006ff */
[----:B------:R-:W-:Y:S02]  /*2780*/  @!P2 SHF.L.U64.HI R5, R16, 0x2, R5 ;  /* 0x000000021005a819 */ /* 0x000fe40000010205 */
[----:B-1----:R-:W-:Y:S01]  /*2790*/  @!P2 IADD3 R34, P1, PT, R10, R2, RZ ;  /* 0x000000020a22a210 */ /* 0x002fe20007f3e0ff */
[----:B------:R0:W-:Y:S03]  /*27a0*/  STL [R1+0x544], R35 ;  /* 0x0005442301007387 */ /* 0x0001e60000100800 */
[----:B0-----:R-:W-:-:S02]  /*27b0*/  @!P2 IADD3.X R35, PT, PT, R5, R3, RZ, P1, !PT ;  /* 0x000000030523a210 */ /* 0x001fc40000ffe4ff */
        /* <DEDUP_REMOVED lines=22> */
[----:B------:R0:W-:Y:S02]  /*2920*/  STL.64 [R1+0x560], R32 ;  /* 0x0005602001007387 */ /* 0x0001e40000100a00 */
        /* <DEDUP_REMOVED lines=14> */
[----:B------:R1:W-:Y:S03]  /*2a10*/  STL [R1+0x55c], R30 ;  /* 0x00055c1e01007387 */ /* 0x0003e60000100800 */
[----:B------:R-:W-:Y:S02]  /*2a20*/  @!P1 IADD3 R5, PT, PT, R17, R11, RZ ;  /* 0x0000000b11059210 */ /* 0x000fe40007ffe0ff */
[----:B------:R-:W-:Y:S01]  /*2a30*/  @!P1 SHF.L.U32 R10, R16, 0x2, RZ ;  /* 0x00000002100a9819 */ /* 0x000fe200000006ff */
[----:B------:R-:W-:Y:S01]  /*2a40*/  @!P2 STL.64 [R1+0x2e0], R18 ;  /* 0x0002e0120100a387 */ /* 0x000fe20000100a00 */
[----:B------:R-:W-:Y:S02]  /*2a50*/  @P2 LOP3.LUT R0, R0, 0x1, RZ, 0xfc, !PT ;  /* 0x0000000100002812 */ /* 0x000fe400078efcff */
[----:B------:R-:W-:-:S02]  /*2a60*/  @!P1 SHF.L.U64.HI R5, R16, 0x2, R5 ;  /* 0x0000000210059819 */ /* 0x000fc40000010205 */
[C---:B-1----:R-:W-:Y:S01]  /*2a70*/  @!P1 IADD3 R30, P2, PT, R10.reuse, R2, RZ ;  /* 0x000000020a1e9210 */ /* 0x042fe20007f5e0ff */
[----:B------:R0:W-:Y:S03]  /*2a80*/  STL [R1+0x558], R31 ;  /* 0x0005581f01007387 */ /* 0x0001e60000100800 */
[----:B0-----:R-:W-:Y:S02]  /*2a90*/  @!P1 IADD3.X R31, PT, PT, R5, R3, RZ, P2, !PT ;  /* 0x00000003051f9210 */ /* 0x001fe400017fe4ff */
        /* <DEDUP_REMOVED lines=45> */
[----:B------:R-:W-:Y:S02]  /*2d70*/  MOV R18, R12 ;  /* 0x0000000c00127202 */ /* 0x000fe40000000f00 */
[----:B------:R-:W-:Y:S02]  /*2d80*/  MOV R19, R13 ;  /* 0x0000000d00137202 */ /* 0x000fe40000000f00 */
        /* <DEDUP_REMOVED lines=49> */
[----:B0-----:R-:W0:Y:S08]  /*30a0*/  @!P6 LDC.64 R10, c[0x0][0x3f8] ;  /* 0x0000fe00ff0aeb82 */ /* 0x001e300000000a00 */
        /* <DEDUP_REMOVED lines=9> */
[----:B------:R-:W-:Y:S02]  /*3140*/  @!P6 SHF.L.U32 R10, R16, 0x2, RZ ;  /* 0x00000002100ae819 */ /* 0x000fe400000006ff */
[----:B------:R-:W-:Y:S02]  /*3150*/  @P1 LOP3.LUT R0, R0, 0x4000000, RZ, 0xfc, !PT ;  /* 0x0400000000001812 */ /* 0x000fe400078efcff */
[----:B------:R-:W-:-:S02]  /*3160*/  @!P6 SHF.L.U64.HI R5, R16, 0x2, R5 ;  /* 0x000000021005e819 */ /* 0x000fc40000010205 */
[----:B-1----:R-:W-:Y:S01]  /*3170*/  @!P6 IADD3 R6, P1, PT, R10, R2, RZ ;  /* 0x000000020a06e210 */ /* 0x002fe20007f3e0ff */
[----:B------:R0:W-:Y:S01]  /*3180*/  STL [R1+0x4c4], R7 ;  /* 0x0004c40701007387 */ /* 0x0001e20000100800 */
[----:B------:R-:W-:-:S03]  /*3190*/  MOV R11, R13 ;  /* 0x0000000d000b7202 */ /* 0x000fc60000000f00 */
[----:B------:R-:W-:Y:S04]  /*31a0*/  STL [R1+0x4b8], R4 ;  /* 0x0004b80401007387 */ /* 0x000fe80000100800 */
[----:B------:R-:W2:Y:S01]  /*31b0*/  LDL.LU.64 R16, [R1+0x260] ;  /* 0x0002600001107983 */ /* 0x000ea20000300a00 */
[----:B0-----:R-:W-:Y:S02]  /*31c0*/  @!P6 IADD3.X R7, PT, PT, R5, R3, RZ, P1, !PT ;  /* 0x000000030507e210 */ /* 0x001fe40000ffe4ff */
[----:B------:R-:W0:Y:S03]  /*31d0*/  @!P6 LDC.64 R2, c[0x0][0x398] ;  /* 0x0000e600ff02eb82 */ /* 0x000e260000000a00 */
[----:B------:R1:W-:Y:S02]  /*31e0*/  STL.64 [R1+0x4d8], R6 ;  /* 0x0004d80601007387 */ /* 0x0003e40000100a00 */
[----:B-1----:R-:W-:-:S02]  /*31f0*/  MOV R6, R14 ;  /* 0x0000000e00067202 */ /* 0x002fc40000000f00 */
[----:B------:R-:W-:Y:S02]  /*3200*/  MOV R7, R15 ;  /* 0x0000000f00077202 */ /* 0x000fe40000000f00 */
[----:B0-----:R-:W-:-:S04]  /*3210*/  @!P6 IADD3 R14, P1, PT, R10, R2, RZ ;  /* 0x000000020a0ee210 */ /* 0x001fc80007f3e0ff */
[----:B------:R-:W-:Y:S02]  /*3220*/  @!P6 IADD3.X R15, PT, PT, R5, R3, RZ, P1, !PT ;  /* 0x00000003050fe210 */ /* 0x000fe40000ffe4ff */
[----:B------:R-:W-:Y:S02]  /*3230*/  MOV R10, R12 ;  /* 0x0000000c000a7202 */ /* 0x000fe40000000f00 */
[----:B------:R-:W3:Y:S04]  /*3240*/  LDL.LU.64 R12, [R1+0x598] ;  /* 0x00059800010c7983 */ /* 0x000ee80000300a00 */
[----:B------:R0:W-:Y:S04]  /*3250*/  @!P6 STL.64 [R1+0x230], R14 ;  /* 0x0002300e0100e387 */ /* 0x0001e80000100a00 */
[----:B0-----:R-:W4:Y:S01]  /*3260*/  LDL.LU.64 R14, [R1+0x590] ;  /* 0x00059000010e7983 */ /* 0x001f220000300a00 */
[----:B------:R-:W-:-:S02]  /*3270*/  MOV R4, R10 ;  /* 0x0000000a00047202 */ /* 0x000fc40000000f00 */
[----:B------:R-:W-:Y:S02]  /*3280*/  CS2R R2, SRZ ;  /* 0x0000000000027805 */ /* 0x000fe4000001ff00 */
[----:B------:R-:W-:Y:S02]  /*3290*/  MOV R5, R11 ;  /* 0x0000000b00057202 */ /* 0x000fe40000000f00 */
[----:B------:R-:W-:-:S06]  /*32a0*/  CS2R R10, SRZ ;  /* 0x00000000000a7805 */ /* 0x000fcc000001ff00 */
[----:B---3--:R0:W3:Y:S04]  /*32b0*/  @!P0 LDG.E.64 R10, desc[UR10][R12.64] ;  /* 0x0000000a0c0a8981 */ /* 0x0080e8000c1e1b00 */
[----:B----4-:R-:W4:Y:S04]  /*32c0*/  @!P0 LDG.E.64 R2, desc[UR10][R14.64] ;  /* 0x0000000a0e028981 */ /* 0x010f28000c1e1b00 */
[----:B------:R-:W2:Y:S01]  /*32d0*/  LDL.LU.64 R14, [R1+0x270] ;  /* 0x00027000010e7983 */ /* 0x000ea20000300a00 */
[----:B------:R-:W-:-:S03]  /*32e0*/  LOP3.LUT R0, R0, 0xf7ffffff, RZ, 0xc0, !PT ;  /* 0xf7ffffff00007812 */ /* 0x000fc600078ec0ff */
[----:B------:R1:W-:Y:S01]  /*32f0*/  STL [R1+0x4bc], R9 ;  /* 0x0004bc0901007387 */ /* 0x0003e20000100800 */
[----:B------:R-:W-:Y:S02]  /*3300*/  @P2 LOP3.LUT R0, R0, 0x8000000, RZ, 0xfc, !PT ;  /* 0x0800000000002812 */ /* 0x000fe400078efcff */
[----:B0-----:R-:W-:Y:S01]  /*3310*/  CS2R R12, SRZ ;  /* 0x00000000000c7805 */ /* 0x001fe2000001ff00 */
[----:B------:R0:W-:Y:S01]  /*3320*/  STL [R1+0x570], R29 ;  /* 0x0005701d01007387 */ /* 0x0001e20000100800 */
[----:B-1----:R-:W-:Y:S01]  /*3330*/  MOV R9, R21 ;  /* 0x0000001500097202 */ /* 0x002fe20000000f00 */
[----:B------:R-:W-:Y:S01]  /*3340*/  HFMA2 R21, -RZ, RZ, 0, 0 ;  /* 0x00000000ff157431 */ /* 0x000fe200000001ff */
[----:B0-----:R-:W-:Y:S01]  /*3350*/  MOV R29, RZ ;  /* 0x000000ff001d7202 */ /* 0x001fe20000000f00 */
[----:B------:R0:W-:Y:S02]  /*3360*/  STL [R1+0x4c0], R8 ;  /* 0x0004c00801007387 */ /* 0x0001e40000100800 */
[----:B0-----:R-:W-:-:S02]  /*3370*/  MOV R8, R20 ;  /* 0x0000001400087202 */ /* 0x001fc40000000f00 */
[----:B------:R-:W2:Y:S01]  /*3380*/  LDL.LU R20, [R1+0x5a0] ;  /* 0x0005a00001147983 */ /* 0x000ea20000300800 */
[----:B---3--:R-:W-:Y:S02]  /*3390*/  @!P0 MOV R13, R10 ;  /* 0x0000000a000d8202 */ /* 0x008fe40000000f00 */
[----:B------:R-:W-:-:S03]  /*33a0*/  @!P0 MOV R29, R11 ;  /* 0x0000000b001d8202 */ /* 0x000fc60000000f00 */
[----:B------:R-:W-:Y:S01]  /*33b0*/  STL [R1+0x26c], R13 ;  /* 0x00026c0d01007387 */ /* 0x000fe20000100800 */
[----:B----4-:R-:W-:Y:S02]  /*33c0*/  @!P0 MOV R21, R2 ;  /* 0x0000000200158202 */ /* 0x010fe40000000f00 */
[----:B------:R-:W-:Y:S02]  /*33d0*/  @!P0 MOV R12, R3 ;  /* 0x00000003000c8202 */ /* 0x000fe40000000f00 */
[----:B------:R-:W-:-:S03]  /*33e0*/  LOP3.LUT P0, RZ, R0, 0x1000000, RZ, 0xc0, !PT ;  /* 0x0100000000ff7812 */ /* 0x000fc6000780c0ff */
[----:B------:R0:W-:Y:S02]  /*33f0*/  STL [R1+0x304], R12 ;  /* 0x0003040c01007387 */ /* 0x0001e40000100800 */
[----:B0-----:R-:W-:-:S08]  /*3400*/  CS2R R12, SRZ ;  /* 0x00000000000c7805 */ /* 0x001fd0000001ff00 */
[----:B--2---:R0:W2:Y:S02]  /*3410*/  @!P0 LDG.E.64 R12, desc[UR10][R14.64] ;  /* 0x0000000a0e0c8981 */ /* 0x0040a4000c1e1b00 */
        /* <DEDUP_REMOVED lines=15> */
[----:B0-----:R-:W-:-:S06]  /*3510*/  CS2R R18, SRZ ;  /* 0x0000000000127805 */ /* 0x001fcc000001ff00 */
        /* <DEDUP_REMOVED lines=25> */
[----:B-1----:R-:W-:Y:S01]  /*36b0*/  MOV R10, R4 ;  /* 0x00000004000a7202 */ /* 0x002fe20000000f00 */
[----:B------:R-:W-:Y:S01]  /*36c0*/  HFMA2 R4, -RZ, RZ, 0, 0 ;  /* 0x00000000ff047431 */ /* 0x000fe200000001ff */
[----:B------:R-:W-:-:S05]  /*36d0*/  @!P0 MOV R29, R13 ;  /* 0x0000000d001d8202 */ /* 0x000fca0000000f00 */
[----:B------:R0:W-:Y:S01]  /*36e0*/  STL [R1+0x354], R29 ;  /* 0x0003541d01007387 */ /* 0x0001e20000100800 */
[----:B------:R-:W-:Y:S02]  /*36f0*/  MOV R11, R5 ;  /* 0x00000005000b7202 */ /* 0x000fe40000000f00 */
[----:B------:R-:W-:Y:S01]  /*3700*/  MOV R5, R27 ;  /* 0x0000001b00057202 */ /* 0x000fe20000000f00 */
[----:B0-----:R-:W-:Y:S01]  /*3710*/  HFMA2 R29, -RZ, RZ, 0, 0 ;  /* 0x00000000ff1d7431 */ /* 0x001fe200000001ff */
[----:B------:R-:W-:-:S05]  /*3720*/  @!P2 MOV R29, R19 ;  /* 0x00000013001da202 */ /* 0x000fca0000000f00 */
[----:B------:R0:W-:Y:S02]  /*3730*/  STL [R1+0x278], R29 ;  /* 0x0002781d01007387 */ /* 0x0001e40000100800 */
[----:B0-----:R-:W-:Y:S01]  /*3740*/  HFMA2 R29, -RZ, RZ, 0, 0 ;  /* 0x00000000ff1d7431 */ /* 0x001fe200000001ff */
[----:B--2---:R-:W-:-:S05]  /*3750*/  @!P1 MOV R4, R2 ;  /* 0x0000000200049202 */ /* 0x004fca0000000f00 */
[----:B------:R0:W-:Y:S02]  /*3760*/  STL [R1+0x394], R4 ;  /* 0x0003940401007387 */ /* 0x0001e40000100800 */
[----:B0-----:R-:W-:Y:S02]  /*3770*/  MOV R4, R26 ;  /* 0x0000001a00047202 */ /* 0x001fe40000000f00 */
[----:B------:R-:W-:Y:S02]  /*3780*/  CS2R R26, SRZ ;  /* 0x00000000001a7805 */ /* 0x000fe4000001ff00 */
[----:B---3--:R-:W-:Y:S02]  /*3790*/  @!P1 MOV R26, R20 ;  /* 0x00000014001a9202 */ /* 0x008fe40000000f00 */
[----:B------:R-:W-:-:S03]  /*37a0*/  @!P1 MOV R27, R21 ;  /* 0x00000015001b9202 */ /* 0x000fc60000000f00 */
[----:B------:R0:W-:Y:S04]  /*37b0*/  STL [R1+0x264], R26 ;  /* 0x0002641a01007387 */ /* 0x0001e80000100800 */
[----:B------:R1:W-:Y:S01]  /*37c0*/  STL [R1+0x2c0], R27 ;  /* 0x0002c01b01007387 */ /* 0x0003e20000100800 */
[----:B------:R-:W-:-:S03]  /*37d0*/  @!P1 MOV R29, R3 ;  /* 0x00000003001d9202 */ /* 0x000fc60000000f00 */
        /* <DEDUP_REMOVED lines=14> */
[----:B------:R1:W-:Y:S01]  /*38c0*/  STL.64 [R1+0x118], R14 ;  /* 0x0001180e01007387 */ /* 0x0003e20000100a00 */
[----:B0-----:R-:W-:-:S04]  /*38d0*/  MOV R28, R32 ;  /* 0x00000020001c7202 */ /* 0x001fc80000000f00 */
[----:B-1----:R-:W-:Y:S01]  /*38e0*/  MOV R14, R28 ;  /* 0x0000001c000e7202 */ /* 0x002fe20000000f00 */
[----:B------:R-:W-:Y:S01]  /*38f0*/  HFMA2 R28, -RZ, RZ, 0, 0 ;  /* 0x00000000ff1c7431 */ /* 0x000fe200000001ff */
[----:B------:R-:W-:Y:S02]  /*3900*/  MOV R29, R33 ;  /* 0x00000021001d7202 */ /* 0x000fe40000000f00 */
[----:B------:R-:W4:Y:S02]  /*3910*/  LDL.LU.64 R32, [R1+0x560] ;  /* 0x0005600001207983 */ /* 0x000f240000300a00 */
[----:B------:R-:W-:Y:S02]  /*3920*/  MOV R15, R29 ;  /* 0x0000001d000f7202 */ /* 0x000fe40000000f00 */
[----:B------:R-:W-:Y:S02]  /*3930*/  MOV R29, R31 ;  /* 0x0000001f001d7202 */ /* 0x000fe40000000f00 */
[----:B--2---:R-:W-:-:S05]  /*3940*/  @!P0 MOV R28, R10 ;  /* 0x0000000a001c8202 */ /* 0x004fca0000000f00 */
[----:B------:R0:W-:Y:S02]  /*3950*/  STL [R1+0x3bc], R28 ;  /* 0x0003bc1c01007387 */ /* 0x0001e40000100800 */
[----:B0-----:R-:W-:Y:S02]  /*3960*/  MOV R28, R30 ;  /* 0x0000001e001c7202 */ /* 0x001fe40000000f00 */
[----:B------:R-:W-:Y:S02]  /*3970*/  CS2R R30, SRZ ;  /* 0x00000000001e7805 */ /* 0x000fe4000001ff00 */
[----:B------:R-:W-:Y:S02]  /*3980*/  @!P0 MOV R30, R11 ;  /* 0x0000000b001e8202 */ /* 0x000fe40000000f00 */
[----:B---3--:R-:W-:-:S03]  /*3990*/  @!P0 MOV R31, R12 ;  /* 0x0000000c001f8202 */ /* 0x008fc60000000f00 */
[----:B------:R0:W-:Y:S04]  /*39a0*/  STL [R1+0x3d8], R30 ;  /* 0x0003d81e01007387 */ /* 0x0001e80000100800 */
[----:B------:R1:W-:Y:S04]  /*39b0*/  STL [R1+0x2a4], R31 ;  /* 0x0002a41f01007387 */ /* 0x0003e80000100800 */
[----:B0-----:R-:W2:Y:S04]  /*39c0*/  LDL.LU R30, [R1+0x55c] ;  /* 0x00055c00011e7983 */ /* 0x001ea80000300800 */
[----:B-1----:R-:W2:Y:S01]  /*39d0*/  LDL.LU R31, [R1+0x558] ;  /* 0x00055800011f7983 */ /* 0x002ea20000300800 */
[----:B------:R-:W-:-:S03]  /*39e0*/  LOP3.LUT P2, RZ, R0, 0x100000, RZ, 0xc0, !PT ;  /* 0x0010000000ff7812 */ /* 0x000fc6000784c0ff */
[----:B------:R0:W-:Y:S01]  /*39f0*/  STL.64 [R1+0x20], R16 ;  /* 0x0000201001007387 */ /* 0x0001e20000100a00 */
[----:B------:R-:W-:Y:S02]  /*3a00*/  MOV R24, R34 ;  /* 0x0000002200187202 */ /* 0x000fe40000000f00 */
[----:B0-----:R-:W-:Y:S02]  /*3a10*/  MOV R16, R14 ;  /* 0x0000000e00107202 */ /* 0x001fe40000000f00 */
[----:B------:R-:W-:Y:S02]  /*3a20*/  MOV R17, R15 ;  /* 0x0000000f00117202 */ /* 0x000fe40000000f00 */
[----:B------:R-:W-:Y:S02]  /*3a30*/  CS2R R14, SRZ ;  /* 0x00000000000e7805 */ /* 0x000fe4000001ff00 */
[----:B------:R-:W-:Y:S02]  /*3a40*/  MOV R25, R35 ;  /* 0x0000002300197202 */ /* 0x000fe40000000f00 */
[----:B------:R-:W3:Y:S04]  /*3a50*/  LDL.LU.64 R34, [R1+0x578] ;  /* 0x0005780001227983 */ /* 0x000ee80000300a00 */
[----:B--2---:R0:W2:Y:S02]  /*3a60*/  @!P2 LDG.E.64 R14, desc[UR10][R30.64] ;  /* 0x0000000a1e0ea981 */ /* 0x0040a4000c1e1b00 */
[----:B0-----:R-:W-:-:S02]  /*3a70*/  MOV R30, R16 ;  /* 0x00000010001e7202 */ /* 0x001fc40000000f00 */
[----:B------:R-:W-:Y:S02]  /*3a80*/  MOV R31, R17 ;  /* 0x00000011001f7202 */ /* 0x000fe40000000f00 */
[----:B------:R-:W-:-:S06]  /*3a90*/  CS2R R16, SRZ ;  /* 0x0000000000107805 */ /* 0x000fcc000001ff00 */
[----:B----4-:R-:W4:Y:S04]  /*3aa0*/  @!P2 LDG.E.64 R16, desc[UR10][R32.64] ;  /* 0x0000000a2010a981 */ /* 0x010f28000c1e1b00 */
[----:B------:R0:W-:Y:S02]  /*3ab0*/  STL.64 [R1+0x120], R18 ;  /* 0x0001201201007387 */ /* 0x0001e40000100a00 */
[----:B0-----:R-:W-:Y:S02]  /*3ac0*/  MOV R18, R22 ;  /* 0x0000001600127202 */ /* 0x001fe40000000f00 */
[----:B------:R-:W-:Y:S02]  /*3ad0*/  MOV R19, R23 ;  /* 0x0000001700137202 */ /* 0x000fe40000000f00 */
[----:B---3--:R-:W-:-:S02]  /*3ae0*/  MOV R22, R34 ;  /* 0x0000002200167202 */ /* 0x008fc40000000f00 */
[----:B------:R-:W-:Y:S02]  /*3af0*/  MOV R23, R35 ;  /* 0x0000002300177202 */ /* 0x000fe40000000f00 */
[----:B------:R-:W-:Y:S02]  /*3b00*/  CS2R R34, SRZ ;  /* 0x0000000000227805 */ /* 0x000fe4000001ff00 */
[----:B--2---:R-:W-:-:S05]  /*3b10*/  @!P2 MOV R34, R15 ;  /* 0x0000000f0022a202 */ /* 0x004fca0000000f00 */
[----:B------:R0:W-:Y:S04]  /*3b20*/  STL [R1+0x400], R34 ;  /* 0x0004002201007387 */ /* 0x0001e80000100800 */
[----:B0-----:R-:W2:Y:S01]  /*3b30*/  LDL.LU R34, [R1+0x548] ;  /* 0x0005480001227983 */ /* 0x001ea20000300800 */
[----:B----4-:R-:W-:-:S05]  /*3b40*/  @!P2 MOV R35, R16 ;  /* 0x000000100023a202 */ /* 0x010fca0000000f00 */
[----:B------:R0:W-:Y:S04]  /*3b50*/  STL [R1+0x2c4], R35 ;  /* 0x0002c42301007387 */ /* 0x0001e80000100800 */
[----:B0-----:R-:W2:Y:S01]  /*3b60*/  LDL.LU R35, [R1+0x544] ;  /* 0x0005440001237983 */ /* 0x001ea20000300800 */
[----:B------:R-:W-:-:S03]  /*3b70*/  LOP3.LUT P1, RZ, R0, 0x80000, RZ, 0xc0, !PT ;  /* 0x0008000000ff7812 */ /* 0x000fc6000782c0ff */
[----:B------:R0:W-:Y:S02]  /*3b80*/  STL.64 [R1+0x28], R2 ;  /* 0x0000280201007387 */ /* 0x0001e40000100a00 */
[----:B0-----:R-:W-:Y:S02]  /*3b90*/  CS2R R2, SRZ ;  /* 0x0000000000027805 */ /* 0x001fe4000001ff00 */
[----:B------:R0:W-:Y:S02]  /*3ba0*/  STL [R1+0x540], R10 ;  /* 0x0005400a01007387 */ /* 0x0001e40000100800 */
[----:B0-----:R-:W-:Y:S01]  /*3bb0*/  HFMA2 R10, -RZ, RZ, 0, 0 ;  /* 0x00000000ff0a7431 */ /* 0x001fe200000001ff */
[----:B------:R-:W-:-:S03]  /*3bc0*/  @!P0 MOV R10, R13 ;  /* 0x0000000d000a8202 */ /* 0x000fc60000000f00 */
[----:B--2---:R-:W2:Y:S04]  /*3bd0*/  @!P1 LDG.E.64 R2, desc[UR10][R34.64] ;  /* 0x0000000a22029981 */ /* 0x004ea8000c1e1b00 */
        /* <DEDUP_REMOVED lines=8> */
[----:B------:R-:W-:Y:S02]  /*3c60*/  MOV R32, R36 ;  /* 0x0000002400207202 */ /* 0x000fe40000000f00 */
[----:B------:R-:W-:Y:S02]  /*3c70*/  MOV R33, R37 ;  /* 0x0000002500217202 */ /* 0x000fe40000000f00 */
[----:B------:R-:W3:Y:S01]  /*3c80*/  LDL.LU.64 R36, [R1+0x550] ;  /* 0x0005500001247983 */ /* 0x000ee20000300a00 */
[----:B--2---:R-:W-:-:S05]  /*3c90*/  @!P1 MOV R10, R2 ;  /* 0x00000002000a9202 */ /* 0x004fca0000000f00 */
[----:B------:R0:W-:Y:S02]  /*3ca0*/  STL [R1+0x404], R10 ;  /* 0x0004040a01007387 */ /* 0x0001e40000100800 */
[----:B0-----:R-:W-:Y:S01]  /*3cb0*/  HFMA2 R10, -RZ, RZ, 0, 0 ;  /* 0x00000000ff0a7431 */ /* 0x001fe200000001ff */
[----:B------:R-:W-:-:S05]  /*3cc0*/  @!P1 MOV R10, R3 ;  /* 0x00000003000a9202 */ /* 0x000fca0000000f00 */
[----:B------:R0:W-:Y:S04]  /*3cd0*/  STL [R1+0x420], R10 ;  /* 0x0004200a01007387 */ /* 0x0001e80000100800 */
[----:B0-----:R-:W2:Y:S01]  /*3ce0*/  LDL.LU R10, [R1+0x540] ;  /* 0x00054000010a7983 */ /* 0x001ea20000300800 */
[----:B------:R-:W-:Y:S02]  /*3cf0*/  MOV R34, R18 ;  /* 0x0000001200227202 */ /* 0x000fe40000000f00 */
[----:B------:R-:W-:Y:S02]  /*3d00*/  MOV R35, R19 ;  /* 0x0000001300237202 */ /* 0x000fe40000000f00 */
[----:B------:R-:W-:-:S06]  /*3d10*/  CS2R R18, SRZ ;  /* 0x0000000000127805 */ /* 0x000fcc000001ff00 */
[----:B---3--:R-:W3:Y:S01]  /*3d20*/  @!P1 LDG.E.64 R18, desc[UR10][R36.64] ;  /* 0x0000000a24129981 */ /* 0x008ee2000c1e1b00 */
[----:B------:R-:W-:-:S03]  /*3d30*/  LOP3.LUT P0, RZ, R0, 0x40000, RZ, 0xc0, !PT ;  /* 0x0004000000ff7812 */ /* 0x000fc6000780c0ff */
[----:B------:R-:W-:Y:S04]  /*3d40*/  STL.64 [R1+0x128], R20 ;  /* 0x0001281401007387 */ /* 0x000fe80000100a00 */
[----:B------:R-:W4:Y:S04]  /*3d50*/  LDL.LU.64 R36, [R1+0x428] ;  /* 0x0004280001247983 */ /* 0x000f280000300a00 */
[----:B--2---:R0:W-:Y:S04]  /*3d60*/  STL.64 [R1+0x30], R10 ;  /* 0x0000300a01007387 */ /* 0x0041e80000100a00 */
[----:B0-----:R-:W2:Y:S01]  /*3d70*/  LDL.LU.64 R10, [R1+0x310] ;  /* 0x00031000010a7983 */ /* 0x001ea20000300a00 */
[----:B------:R-:W-:-:S02]  /*3d80*/  CS2R R20, SRZ ;  /* 0x0000000000147805 */ /* 0x000fc4000001ff00 */
[----:B---3--:R-:W-:Y:S02]  /*3d90*/  @!P1 MOV R21, R18 ;  /* 0x0000001200159202 */ /* 0x008fe40000000f00 */
[----:B------:R-:W-:-:S03]  /*3da0*/  @!P1 MOV R20, R19 ;  /* 0x0000001300149202 */ /* 0x000fc60000000f00 */
[----:B------:R-:W-:Y:S04]  /*3db0*/  STL [R1+0x2dc], R21 ;  /* 0x0002dc1501007387 */ /* 0x000fe80000100800 */
[----:B------:R0:W-:Y:S02]  /*3dc0*/  STL [R1+0x300], R20 ;  /* 0x0003001401007387 */ /* 0x0001e40000100800 */
[----:B0-----:R-:W-:Y:S02]  /*3dd0*/  CS2R R20, SRZ ;  /* 0x0000000000147805 */ /* 0x001fe4000001ff00 */
[----:B------:R0:W-:Y:S04]  /*3de0*/  STL.64 [R1+0x538], R18 ;  /* 0x0005381201007387 */ /* 0x0001e80000100a00 */
[----:B0-----:R-:W3:Y:S04]  /*3df0*/  LDL.LU.64 R18, [R1+0x340] ;  /* 0x0003400001127983 */ /* 0x001ee80000300a00 */
[----:B--2---:R0:W2:Y:S02]  /*3e00*/  @!P0 LDG.E.64 R20, desc[UR10][R10.64] ;  /* 0x0000000a0a148981 */ /* 0x0040a4000c1e1b00 */
[----:B0-----:R-:W-:-:S06]  /*3e10*/  CS2R R10, SRZ ;  /* 0x00000000000a7805 */ /* 0x001fcc000001ff00 */
[----:B----4-:R0:W4:Y:S02]  /*3e20*/  @!P0 LDG.E.64 R10, desc[UR10][R36.64] ;  /* 0x0000000a240a8981 */ /* 0x010124000c1e1b00 */
[----:B0-----:R-:W-:Y:S01]  /*3e30*/  HFMA2 R36, -RZ, RZ, 0, 0 ;  /* 0x00000000ff247431 */ /* 0x001fe200000001ff */
[----:B------:R-:W-:Y:S02]  /*3e40*/  LOP3.LUT P2, RZ, R0, 0x20000, RZ, 0xc0, !PT ;  /* 0x0002000000ff7812 */ /* 0x000fe4000784c0ff */
[----:B------:R-:W-:Y:S01]  /*3e50*/  MOV R37, R23 ;  /* 0x0000001700257202 */ /* 0x000fe20000000f00 */
[----:B------:R0:W-:Y:S04]  /*3e60*/  STL.64 [R1+0x40], R2 ;  /* 0x0000400201007387 */ /* 0x0001e80000100a00 */
[----:B0-----:R-:W4:Y:S04]  /*3e70*/  LDL.LU.64 R2, [R1+0x408] ;  /* 0x0004080001027983 */ /* 0x001f280000300a00 */
[----:B------:R0:W-:Y:S04]  /*3e80*/  STL.64 [R1+0x38], R14 ;  /* 0x0000380e01007387 */ /* 0x0001e80000100a00 */
[----:B0-----:R-:W4:Y:S01]  /*3e90*/  LDL.LU.64 R14, [R1+0x418] ;  /* 0x00041800010e7983 */ /* 0x001f220000300a00 */
[----:B--2---:R-:W-:-:S05]  /*3ea0*/  @!P0 MOV R36, R20 ;  /* 0x0000001400248202 */ /* 0x004fca0000000f00 */
[----:B------:R0:W-:Y:S02]  /*3eb0*/  STL [R1+0x424], R36 ;  /* 0x0004242401007387 */ /* 0x0001e40000100800 */
[----:B0-----:R-:W-:Y:S01]  /*3ec0*/  HFMA2 R36, -RZ, RZ, 0, 0 ;  /* 0x00000000ff247431 */ /* 0x001fe200000001ff */
[----:B------:R-:W-:-:S05]  /*3ed0*/  @!P0 MOV R36, R21 ;  /* 0x0000001500248202 */ /* 0x000fca0000000f00 */
[----:B------:R0:W-:Y:S02]  /*3ee0*/  STL [R1+0x428], R36 ;  /* 0x0004282401007387 */ /* 0x0001e40000100800 */
[----:B0-----:R-:W-:Y:S02]  /*3ef0*/  MOV R36, R22 ;  /* 0x0000001600247202 */ /* 0x001fe40000000f00 */
[----:B------:R-:W-:-:S06]  /*3f00*/  CS2R R22, SRZ ;  /* 0x0000000000167805 */ /* 0x000fcc000001ff00 */
[----:B---3--:R-:W2:Y:S04]  /*3f10*/  @!P2 LDG.E.64 R22, desc[UR10][R18.64] ;  /* 0x0000000a1216a981 */ /* 0x008ea8000c1e1b00 */
[----:B------:R0:W-:Y:S01]  /*3f20*/  STL.64 [R1+0x138], R16 ;  /* 0x0001381001007387 */ /* 0x0001e20000100a00 */
[----:B------:R-:W-:-:S03]  /*3f30*/  LOP3.LUT P1, RZ, R0, 0x10000, RZ, 0xc0, !PT ;  /* 0x0001000000ff7812 */ /* 0x000fc6000782c0ff */
[----:B------:R1:W-:Y:S04]  /*3f40*/  STL.64 [R1+0x130], R12 ;  /* 0x0001300c01007387 */ /* 0x0003e80000100a00 */
[----:B------:R-:W3:Y:S01]  /*3f50*/  LDL.LU.64 R18, [R1+0x410] ;  /* 0x0004100001127983 */ /* 0x000ee20000300a00 */
[----:B0-----:R-:W-:Y:S01]  /*3f60*/  HFMA2 R16, -RZ, RZ, 0, 0 ;  /* 0x00000000ff107431 */ /* 0x001fe200000001ff */
[----:B-1----:R-:W-:Y:S02]  /*3f70*/  CS2R R12, SRZ ;  /* 0x00000000000c7805 */ /* 0x002fe4000001ff00 */
[----:B----4-:R-:W-:Y:S02]  /*3f80*/  @!P0 MOV R13, R10 ;  /* 0x0000000a000d8202 */ /* 0x010fe40000000f00 */
[----:B------:R-:W-:-:S03]  /*3f90*/  @!P0 MOV R12, R11 ;  /* 0x0000000b000c8202 */ /* 0x000fc60000000f00 */
[----:B------:R-:W-:Y:S04]  /*3fa0*/  STL [R1+0x310], R13 ;  /* 0x0003100d01007387 */ /* 0x000fe80000100800 */
[----:B------:R0:W-:Y:S02]  /*3fb0*/  STL [R1+0x314], R12 ;  /* 0x0003140c01007387 */ /* 0x0001e40000100800 */
[----:B0-----:R-:W-:-:S06]  /*3fc0*/  CS2R R12, SRZ ;  /* 0x00000000000c7805 */ /* 0x001fcc000001ff00 */
[----:B------:R-:W4:Y:S01]  /*3fd0*/  @!P2 LDG.E.64 R12, desc[UR10][R14.64] ;  /* 0x0000000a0e0ca981 */ /* 0x000f22000c1e1b00 */
[----:B--2---:R-:W-:-:S05]  /*3fe0*/  @!P2 MOV R16, R23 ;  /* 0x000000170010a202 */ /* 0x004fca0000000f00 */
[----:B------:R0:W-:Y:S02]  /*3ff0*/  STL [R1+0x41c], R16 ;  /* 0x00041c1001007387 */ /* 0x0001e40000100800 */
[----:B0-----:R-:W-:-:S06]  /*4000*/  CS2R R16, SRZ ;  /* 0x0000000000107805 */ /* 0x001fcc000001ff00 */
[----:B------:R0:W2:Y:S04]  /*4010*/  @!P1 LDG.E.64 R16, desc[UR10][R2.64] ;  /* 0x0000000a02109981 */ /* 0x0000a8000c1e1b00 */
[----:B------:R1:W-:Y:S02]  /*4020*/  STL [R1+0x530], R20 ;  /* 0x0005301401007387 */ /* 0x0003e40000100800 */
[----:B-1----:R-:W-:Y:S01]  /*4030*/  HFMA2 R20, -RZ, RZ, 0, 0 ;  /* 0x00000000ff147431 */ /* 0x002fe200000001ff */
[----:B0-----:R-:W-:Y:S02]  /*4040*/  CS2R R2, SRZ ;  /* 0x0000000000027805 */ /* 0x001fe4000001ff00 */
[----:B------:R-:W-:Y:S02]  /*4050*/  CS2R R14, SRZ ;  /* 0x00000000000e7805 */ /* 0x000fe4000001ff00 */
[----:B------:R-:W-:-:S02]  /*4060*/  @!P2 MOV R14, R22 ;  /* 0x00000016000ea202 */ /* 0x000fc40000000f00 */
[----:B---3--:R0:W3:Y:S04]  /*4070*/  @!P1 LDG.E.64 R2, desc[UR10][R18.64] ;  /* 0x0000000a12029981 */ /* 0x0080e8000c1e1b00 */
[----:B------:R-:W3:Y:S01]  /*4080*/  LDL.LU.64 R18, [R1+0x538] ;  /* 0x0005380001127983 */ /* 0x000ee20000300a00 */
[----:B----4-:R-:W-:-:S03]  /*4090*/  @!P2 MOV R15, R12 ;  /* 0x0000000c000fa202 */ /* 0x010fc60000000f00 */
[----:B------:R1:W-:Y:S04]  /*40a0*/  STL [R1+0x418], R14 ;  /* 0x0004180e01007387 */ /* 0x0003e80000100800 */
[----:B------:R-:W-:Y:S01]  /*40b0*/  STL [R1+0x32c], R15 ;  /* 0x00032c0f01007387 */ /* 0x000fe20000100800 */
[----:B-1----:R-:W-:Y:S02]  /*40c0*/  MOV R14, RZ ;  /* 0x000000ff000e7202 */ /* 0x002fe40000000f00 */
[----:B------:R-:W-:-:S05]  /*40d0*/  @!P2 MOV R14, R13 ;  /* 0x0000000d000ea202 */ /* 0x000fca0000000f00 */
[----:B------:R1:W-:Y:S04]  /*40e0*/  STL [R1+0x340], R14 ;  /* 0x0003400e01007387 */ /* 0x0003e80000100800 */
[----:B-1----:R-:W4:Y:S01]  /*40f0*/  LDL.LU.64 R14, [R1+0x360] ;  /* 0x00036000010e7983 */ /* 0x002f220000300a00 */
[----:B--2---:R-:W-:-:S05]  /*4100*/  @!P1 MOV R20, R16 ;  /* 0x0000001000149202 */ /* 0x004fca0000000f00 */
[----:B------:R1:W-:Y:S02]  /*4110*/  STL [R1+0x408], R20 ;  /* 0x0004081401007387 */ /* 0x0003e40000100800 */
[----:B-1----:R-:W-:Y:S01]  /*4120*/  HFMA2 R20, -RZ, RZ, 0, 0 ;  /* 0x00000000ff147431 */ /* 0x002fe200000001ff */
[----:B------:R-:W-:-:S05]  /*4130*/  @!P1 MOV R20, R17 ;  /* 0x0000001100149202 */ /* 0x000fca0000000f00 */
[----:B------:R1:W-:Y:S04]  /*4140*/  STL [R1+0x40c], R20 ;  /* 0x00040c1401007387 */ /* 0x0003e80000100800 */
[----:B-1----:R-:W2:Y:S01]  /*4150*/  LDL.LU R20, [R1+0x530] ;  /* 0x0005300001147983 */ /* 0x002ea20000300800 */
[----:B------:R-:W-:-:S03]  /*4160*/  LOP3.LUT P0, RZ, R0, 0x8000, RZ, 0xc0, !PT ;  /* 0x0000800000ff7812 */ /* 0x000fc6000780c0ff */
[----:B---3--:R0:W-:Y:S02]  /*4170*/  STL.64 [R1+0x140], R18 ;  /* 0x0001401201007387 */ /* 0x0081e40000100a00 */
[----:B0-----:R-:W-:Y:S02]  /*4180*/  CS2R R18, SRZ ;  /* 0x0000000000127805 */ /* 0x001fe4000001ff00 */
[----:B------:R-:W-:Y:S02]  /*4190*/  @!P1 MOV R19, R2 ;  /* 0x0000000200139202 */ /* 0x000fe40000000f00 */
[----:B------:R-:W-:-:S03]  /*41a0*/  @!P1 MOV R18, R3 ;  /* 0x0000000300129202 */ /* 0x000fc60000000f00 */
[----:B------:R-:W-:Y:S04]  /*41b0*/  STL [R1+0x344], R19 ;  /* 0x0003441301007387 */ /* 0x000fe80000100800 */
[----:B------:R0:W-:Y:S02]  /*41c0*/  STL [R1+0x350], R18 ;  /* 0x0003501201007387 */ /* 0x0001e40000100800 */
[----:B0-----:R-:W-:-:S06]  /*41d0*/  CS2R R18, SRZ ;  /* 0x0000000000127805 */ /* 0x001fcc000001ff00 */
[----:B----4-:R0:W3:Y:S04]  /*41e0*/  @!P0 LDG.E.64 R18, desc[UR10][R14.64] ;  /* 0x0000000a0e128981 */ /* 0x0100e8000c1e1b00 */
[----:B------:R1:W-:Y:S04]  /*41f0*/  STL.64 [R1+0x528], R2 ;  /* 0x0005280201007387 */ /* 0x0003e80000100a00 */
[----:B-1----:R-:W4:Y:S04]  /*4200*/  LDL.LU.64 R2, [R1+0x3e8] ;  /* 0x0003e80001027983 */ /* 0x002f280000300a00 */
[----:B--2---:R1:W-:Y:S04]  /*4210*/  STL.64 [R1+0x48], R20 ;  /* 0x0000481401007387 */ /* 0x0043e80000100a00 */
[----:B-1----:R-:W2:Y:S01]  /*4220*/  LDL.LU.64 R20, [R1+0x3f8] ;  /* 0x0003f80001147983 */ /* 0x002ea20000300a00 */
[----:B0-----:R-:W-:-:S03]  /*4230*/  CS2R R14, SRZ ;  /* 0x00000000000e7805 */ /* 0x001fc6000001ff00 */
[----:B------:R0:W-:Y:S01]  /*4240*/  STL.64 [R1+0x148], R10 ;  /* 0x0001480a01007387 */ /* 0x0001e20000100a00 */
[----:B------:R-:W-:Y:S02]  /*4250*/  LOP3.LUT P2, RZ, R0, 0x4000, RZ, 0xc0, !PT ;  /* 0x0000400000ff7812 */ /* 0x000fe4000784c0ff */
[----:B0-----:R-:W-:Y:S01]  /*4260*/  MOV R10, R36 ;  /* 0x00000024000a7202 */ /* 0x001fe20000000f00 */
[----:B------:R-:W-:Y:S01]  /*4270*/  HFMA2 R36, -RZ, RZ, 0, 0 ;  /* 0x00000000ff247431 */ /* 0x000fe200000001ff */
[----:B------:R-:W-:Y:S01]  /*4280*/  MOV R11, R37 ;  /* 0x00000025000b7202 */ /* 0x000fe20000000f00 */
[----:B------:R0:W-:Y:S01]  /*4290*/  STL.64 [R1+0x50], R22 ;  /* 0x0000501601007387 */ /* 0x0001e20000100a00 */
[----:B------:R-:W-:Y:S02]  /*42a0*/  MOV R37, R25 ;  /* 0x0000001900257202 */ /* 0x000fe40000000f00 */
[----:B---3--:R-:W-:Y:S01]  /*42b0*/  @!P0 MOV R36, R19 ;  /* 0x0000001300248202 */ /* 0x008fe20000000f00 */
[----:B0-----:R-:W3:Y:S04]  /*42c0*/  LDL.LU.64 R22, [R1+0x3f0] ;  /* 0x0003f00001167983 */ /* 0x001ee80000300a00 */
[----:B------:R0:W-:Y:S02]  /*42d0*/  STL [R1+0x3fc], R36 ;  /* 0x0003fc2401007387 */ /* 0x0001e40000100800 */
[----:B0-----:R-:W-:-:S02]  /*42e0*/  MOV R36, R24 ;  /* 0x0000001800247202 */ /* 0x001fc40000000f00 */
[----:B------:R-:W-:-:S06]  /*42f0*/  CS2R R24, SRZ ;  /* 0x0000000000187805 */ /* 0x000fcc000001ff00 */
[----:B----4-:R-:W4:Y:S04]  /*4300*/  @!P2 LDG.E.64 R24, desc[UR10][R2.64] ;  /* 0x0000000a0218a981 */ /* 0x010f28000c1e1b00 */
[----:B------:R0:W-:Y:S04]  /*4310*/  STL.64 [R1+0x58], R16 ;  /* 0x0000581001007387 */ /* 0x0001e80000100a00 */
[----:B------:R-:W4:Y:S04]  /*4320*/  LDL.LU.64 R2, [R1+0x3e0] ;  /* 0x0003e00001027983 */ /* 0x000f280000300a00 */
[----:B0-----:R-:W4:Y:S04]  /*4330*/  LDL.LU.64 R16, [R1+0x3a0] ;  /* 0x0003a00001107983 */ /* 0x001f280000300a00 */
[----:B--2---:R0:W2:Y:S02]  /*4340*/  @!P0 LDG.E.64 R14, desc[UR10][R20.64] ;  /* 0x0000000a140e8981 */ /* 0x0040a4000c1e1b00 */
[----:B0-----:R-:W-:-:S02]  /*4350*/  CS2R R20, SRZ ;  /* 0x0000000000147805 */ /* 0x001fc4000001ff00 */
[----:B------:R-:W-:-:S05]  /*4360*/  @!P0 MOV R20, R18 ;  /* 0x0000001200148202 */ /* 0x000fca0000000f00 */
[----:B------:R0:W-:Y:S02]  /*4370*/  STL [R1+0x3f8], R20 ;  /* 0x0003f81401007387 */ /* 0x0001e40000100800 */
[----:B0-----:R-:W-:Y:S02]  /*4380*/  MOV R20, RZ ;  /* 0x000000ff00147202 */ /* 0x001fe40000000f00 */
[----:B------:R-:W-:Y:S01]  /*4390*/  LOP3.LUT P1, RZ, R0, 0x2000, RZ, 0xc0, !PT ;  /* 0x0000200000ff7812 */ /* 0x000fe2000782c0ff */
[----:B------:R0:W-:Y:S04]  /*43a0*/  STL.64 [R1+0x60], R18 ;  /* 0x0000601201007387 */ /* 0x0001e80000100a00 */
[----:B0-----:R-:W4:Y:S01]  /*43b0*/  LDL.LU.64 R18, [R1+0x3c8] ;  /* 0x0003c80001127983 */ /* 0x001f220000300a00 */
[----:B--2---:R-:W-:-:S02]  /*43c0*/  @!P0 MOV R21, R14 ;  /* 0x0000000e00158202 */ /* 0x004fc40000000f00 */
[----:B------:R-:W-:-:S03]  /*43d0*/  @!P0 MOV R20, R15 ;  /* 0x0000000f00148202 */ /* 0x000fc60000000f00 */
[----:B------:R-:W-:Y:S04]  /*43e0*/  STL [R1+0x360], R21 ;  /* 0x0003601501007387 */ /* 0x000fe80000100800 */
[----:B------:R0:W-:Y:S02]  /*43f0*/  STL [R1+0x364], R20 ;  /* 0x0003641401007387 */ /* 0x0001e40000100800 */
[----:B0-----:R-:W-:-:S06]  /*4400*/  CS2R R20, SRZ ;  /* 0x0000000000147805 */ /* 0x001fcc000001ff00 */
[----:B---3--:R0:W2:Y:S02]  /*4410*/  @!P2 LDG.E.64 R20, desc[UR10][R22.64] ;  /* 0x0000000a1614a981 */ /* 0x0080a4000c1e1b00 */
[----:B0-----:R-:W-:Y:S01]  /*4420*/  HFMA2 R22, -RZ, RZ, 0, 0 ;  /* 0x00000000ff167431 */ /* 0x001fe200000001ff */
[----:B----4-:R-:W-:-:S05]  /*4430*/  @!P2 MOV R22, R24 ;  /* 0x000000180016a202 */ /* 0x010fca0000000f00 */
[----:B------:R0:W-:Y:S02]  /*4440*/  STL [R1+0x3e8], R22 ;  /* 0x0003e81601007387 */ /* 0x0001e40000100800 */
[----:B0-----:R-:W-:Y:S01]  /*4450*/  HFMA2 R22, -RZ, RZ, 0, 0 ;  /* 0x00000000ff167431 */ /* 0x001fe200000001ff */
[----:B------:R-:W-:-:S05]  /*4460*/  @!P2 MOV R22, R25 ;  /* 0x000000190016a202 */ /* 0x000fca0000000f00 */
[----:B------:R0:W-:Y:S02]  /*4470*/  STL [R1+0x3ec], R22 ;  /* 0x0003ec1601007387 */ /* 0x0001e40000100800 */
[----:B0-----:R-:W-:-:S06]  /*4480*/  CS2R R22, SRZ ;  /* 0x0000000000167805 */ /* 0x001fcc000001ff00 */
[----:B------:R0:W3:Y:S02]  /*4490*/  @!P1 LDG.E.64 R22, desc[UR10][R16.64] ;  /* 0x0000000a10169981 */ /* 0x0000e4000c1e1b00 */
[----:B0-----:R-:W-:-:S06]  /*44a0*/  CS2R R16, SRZ ;  /* 0x0000000000107805 */ /* 0x001fcc000001ff00 */
[----:B------:R0:W4:Y:S04]  /*44b0*/  @!P1 LDG.E.64 R16, desc[UR10][R2.64] ;  /* 0x0000000a02109981 */ /* 0x000128000c1e1b00 */
[----:B------:R-:W3:Y:S01]  /*44c0*/  LDL.LU.64 R2, [R1+0x528] ;  /* 0x0005280001027983 */ /* 0x000ee20000300a00 */
[----:B------:R-:W-:-:S03]  /*44d0*/  LOP3.LUT P0, RZ, R0, 0x1000, RZ, 0xc0, !PT ;  /* 0x0000100000ff7812 */ /* 0x000fc6000780c0ff */
[----:B------:R1:W-:Y:S02]  /*44e0*/  STL.64 [R1+0x150], R12 ;  /* 0x0001500c01007387 */ /* 0x0003e40000100a00 */
[----:B-1----:R-:W-:Y:S02]  /*44f0*/  CS2R R12, SRZ ;  /* 0x00000000000c7805 */ /* 0x002fe4000001ff00 */
[----:B--2---:R-:W-:Y:S02]  /*4500*/  @!P2 MOV R13, R20 ;  /* 0x00000014000da202 */ /* 0x004fe40000000f00 */
[----:B------:R-:W-:-:S03]  /*4510*/  @!P2 MOV R12, R21 ;  /* 0x00000015000ca202 */ /* 0x000fc60000000f00 */
[----:B------:R-:W-:Y:S04]  /*4520*/  STL [R1+0x374], R13 ;  /* 0x0003740d01007387 */ /* 0x000fe80000100800 */
[----:B------:R1:W-:Y:S04]  /*4530*/  STL [R1+0x388], R12 ;  /* 0x0003880c01007387 */ /* 0x0003e80000100800 */
[----:B-1----:R-:W2:Y:S04]  /*4540*/  LDL.LU.64 R12, [R1+0x3d0] ;  /* 0x0003d000010c7983 */ /* 0x002ea80000300a00 */
[----:B---3--:R0:W-:Y:S02]  /*4550*/  STL.64 [R1+0x158], R2 ;  /* 0x0001580201007387 */ /* 0x0081e40000100a00 */
[----:B0-----:R-:W-:-:S02]  /*4560*/  MOV R2, R10 ;  /* 0x0000000a00027202 */ /* 0x001fc40000000f00 */
[----:B------:R-:W-:Y:S02]  /*4570*/  MOV R3, R11 ;  /* 0x0000000b00037202 */ /* 0x000fe40000000f00 */
[----:B------:R-:W-:Y:S02]  /*4580*/  CS2R R10, SRZ ;  /* 0x00000000000a7805 */ /* 0x000fe4000001ff00 */
[----:B----4-:R-:W-:Y:S02]  /*4590*/  @!P1 MOV R11, R16 ;  /* 0x00000010000b9202 */ /* 0x010fe40000000f00 */
[----:B------:R-:W-:-:S03]  /*45a0*/  @!P1 MOV R10, R17 ;  /* 0x00000011000a9202 */ /* 0x000fc60000000f00 */
[----:B------:R-:W-:Y:S04]  /*45b0*/  STL [R1+0x390], R11 ;  /* 0x0003900b01007387 */ /* 0x000fe80000100800 */
[----:B------:R0:W-:Y:S02]  /*45c0*/  STL [R1+0x3a0], R10 ;  /* 0x0003a00a01007387 */ /* 0x0001e40000100800 */
[----:B0-----:R-:W-:-:S06]  /*45d0*/  CS2R R10, SRZ ;  /* 0x00000000000a7805 */ /* 0x001fcc000001ff00 */
[----:B------:R0:W3:Y:S04]  /*45e0*/  @!P0 LDG.E.64 R10, desc[UR10][R18.64] ;  /* 0x0000000a120a8981 */ /* 0x0000e8000c1e1b00 */
[----:B------:R1:W-:Y:S02]  /*45f0*/  STL [R1+0x520], R24 ;  /* 0x0005201801007387 */ /* 0x0003e40000100800 */
[----:B-1----:R-:W-:Y:S01]  /*4600*/  HFMA2 R24, -RZ, RZ, 0, 0 ;  /* 0x00000000ff187431 */ /* 0x002fe200000001ff */
[----:B------:R-:W-:-:S05]  /*4610*/  @!P1 MOV R24, R22 ;  /* 0x0000001600189202 */ /* 0x000fca0000000f00 */
[----:B------:R1:W-:Y:S02]  /*4620*/  STL [R1+0x3e0], R24 ;  /* 0x0003e01801007387 */ /* 0x0003e40000100800 */
[----:B-1----:R-:W-:Y:S01]  /*4630*/  HFMA2 R24, -RZ, RZ, 0, 0 ;  /* 0x00000000ff187431 */ /* 0x002fe200000001ff */
[----:B------:R-:W-:Y:S02]  /*4640*/  @!P1 MOV R24, R23 ;  /* 0x0000001700189202 */ /* 0x000fe40000000f00 */
[----:B0-----:R-:W-:-:S03]  /*4650*/  CS2R R18, SRZ ;  /* 0x0000000000127805 */ /* 0x001fc6000001ff00 */
[----:B------:R0:W-:Y:S02]  /*4660*/  STL [R1+0x3e4], R24 ;  /* 0x0003e41801007387 */ /* 0x0001e40000100800 */
[----:B0-----:R-:W-:Y:S02]  /*4670*/  HFMA2 R24, -RZ, RZ, 0, 0 ;  /* 0x00000000ff187431 */ /* 0x001fe400000001ff */
[----:B------:R0:W-:Y:S04]  /*4680*/  STL.64 [R1+0x160], R14 ;  /* 0x0001600e01007387 */ /* 0x0001e80000100a00 */
[----:B0-----:R-:W4:Y:S04]  /*4690*/  LDL.LU.64 R14, [R1+0x3b0] ;  /* 0x0003b000010e7983 */ /* 0x001f280000300a00 */
[----:B--2---:R0:W2:Y:S01]  /*46a0*/  @!P0 LDG.E.64 R18, desc[UR10][R12.64] ;  /* 0x0000000a0c128981 */ /* 0x0040a2000c1e1b00 */
[----:B---3--:R-:W-:-:S05]  /*46b0*/  @!P0 MOV R24, R11 ;  /* 0x0000000b00188202 */ /* 0x008fca0000000f00 */
[----:B------:R1:W-:Y:S04]  /*46c0*/  STL [R1+0x3d0], R24 ;  /* 0x0003d01801007387 */ /* 0x0003e80000100800 */
[----:B-1----:R-:W3:Y:S01]  /*46d0*/  LDL.LU R24, [R1+0x520] ;  /* 0x0005200001187983 */ /* 0x002ee20000300800 */
[----:B0-----:R-:W-:Y:S02]  /*46e0*/  CS2R R12, SRZ ;  /* 0x00000000000c7805 */ /* 0x001fe4000001ff00 */
[----:B------:R-:W-:Y:S02]  /*46f0*/  @!P0 MOV R12, R10 ;  /* 0x0000000a000c8202 */ /* 0x000fe40000000f00 */
[----:B------:R-:W-:-:S03]  /*4700*/  LOP3.LUT P2, RZ, R0, 0x800, RZ, 0xc0, !PT ;  /* 0x0000080000ff7812 */ /* 0x000fc6000784c0ff */
[----:B------:R0:W-:Y:S02]  /*4710*/  STL [R1+0x3cc], R12 ;  /* 0x0003cc0c01007387 */ /* 0x0001e40000100800 */
[----:B0-----:R-:W-:Y:S02]  /*4720*/  MOV R12, RZ ;  /* 0x000000ff000c7202 */ /* 0x001fe40000000f00 */
[----:B--2---:R-:W-:Y:S02]  /*4730*/  @!P0 MOV R13, R18 ;  /* 0x00000012000d8202 */ /* 0x004fe40000000f00 */
[----:B------:R-:W-:-:S03]  /*4740*/  @!P0 MOV R12, R19 ;  /* 0x00000013000c8202 */ /* 0x000fc60000000f00 */
[----:B------:R-:W-:Y:S04]  /*4750*/  STL [R1+0x3a4], R13 ;  /* 0x0003a40d01007387 */ /* 0x000fe80000100800 */
[----:B------:R0:W-:Y:S02]  /*4760*/  STL [R1+0x3c8], R12 ;  /* 0x0003c80c01007387 */ /* 0x0001e40000100800 */
[----:B0-----:R-:W-:-:S06]  /*4770*/  CS2R R12, SRZ ;  /* 0x00000000000c7805 */ /* 0x001fcc000001ff00 */
[----:B----4-:R0:W2:Y:S04]  /*4780*/  @!P2 LDG.E.64 R12, desc[UR10][R14.64] ;  /* 0x0000000a0e0ca981 */ /* 0x0100a8000c1e1b00 */
[----:B------:R1:W-:Y:S04]  /*4790*/  STL.64 [R1+0x518], R18 ;  /* 0x0005181201007387 */ /* 0x0003e80000100a00 */
[----:B-1----:R-:W4:Y:S04]  /*47a0*/  LDL.LU.64 R18, [R1+0x258] ;  /* 0x0002580001127983 */ /* 0x002f280000300a00 */
[----:B---3--:R1:W-:Y:S04]  /*47b0*/  STL.64 [R1+0x68], R24 ;  /* 0x0000681801007387 */ /* 0x0083e80000100a00 */
[----:B-1----:R-:W3:Y:S01]  /*47c0*/  LDL.LU.64 R24, [R1+0x3c0] ;  /* 0x0003c00001187983 */ /* 0x002ee20000300a00 */
[----:B0-----:R-:W-:-:S02]  /*47d0*/  CS2R R14, SRZ ;  /* 0x00000000000e7805 */ /* 0x001fc4000001ff00 */
[----:B------:R-:W-:Y:S01]  /*47e0*/  LOP3.LUT P1, RZ, R0, 0x400, RZ, 0xc0, !PT ;  /* 0x0000040000ff7812 */ /* 0x000fe2000782c0ff */
[----:B------:R0:W-:Y:S04]  /*47f0*/  STL.64 [R1+0x70], R22 ;  /* 0x0000701601007387 */ /* 0x0001e80000100a00 */
[----:B0-----:R-:W4:Y:S04]  /*4800*/  LDL.LU.64 R22, [R1+0x3a8] ;  /* 0x0003a80001167983 */ /* 0x001f280000300a00 */
[----:B---3--:R0:W3:Y:S02]  /*4810*/  @!P2 LDG.E.64 R14, desc[UR10][R24.64] ;  /* 0x0000000a180ea981 */ /* 0x0080e4000c1e1b00 */
[----:B0-----:R-:W-:Y:S01]  /*4820*/  HFMA2 R24, -RZ, RZ, 0, 0 ;  /* 0x00000000ff187431 */ /* 0x001fe200000001ff */
[----:B--2---:R-:W-:-:S05]  /*4830*/  @!P2 MOV R24, R12 ;  /* 0x0000000c0018a202 */ /* 0x004fca0000000f00 */
[----:B------:R0:W-:Y:S02]  /*4840*/  STL [R1+0x3b4], R24 ;  /* 0x0003b41801007387 */ /* 0x0001e40000100800 */
[----:B0-----:R-:W-:Y:S01]  /*4850*/  HFMA2 R24, -RZ, RZ, 0, 0 ;  /* 0x00000000ff187431 */ /* 0x001fe200000001ff */
[----:B------:R-:W-:Y:S02]  /*4860*/  @!P2 MOV R24, R13 ;  /* 0x0000000d0018a202 */ /* 0x000fe40000000f00 */
[----:B------:R-:W-:-:S03]  /*4870*/  MOV R25, R3 ;  /* 0x0000000300197202 */ /* 0x000fc60000000f00 */
[----:B------:R0:W-:Y:S02]  /*4880*/  STL [R1+0x3c0], R24 ;  /* 0x0003c01801007387 */ /* 0x0001e40000100800 */
[----:B0-----:R-:W-:Y:S02]  /*4890*/  MOV R24, R2 ;  /* 0x0000000200187202 */ /* 0x001fe40000000f00 */
[----:B------:R-:W-:-:S06]  /*48a0*/  CS2R R2, SRZ ;  /* 0x0000000000027805 */ /* 0x000fcc000001ff00 */
[----:B----4-:R-:W2:Y:S04]  /*48b0*/  @!P1 LDG.E.64 R2, desc[UR10][R18.64] ;  /* 0x0000000a12029981 */ /* 0x010ea8000c1e1b00 */
[----:B------:R0:W-:Y:S04]  /*48c0*/  STL.64 [R1+0x168], R20 ;  /* 0x0001681401007387 */ /* 0x0001e80000100a00 */
[----:B------:R-:W4:Y:S01]  /*48d0*/  LDL.LU.64 R18, [R1+0x398] ;  /* 0x0003980001127983 */ /* 0x000f220000300a00 */
[----:B0-----:R-:W-:Y:S02]  /*48e0*/  CS2R R20, SRZ ;  /* 0x0000000000147805 */ /* 0x001fe4000001ff00 */
[----:B---3--:R-:W-:-:S02]  /*48f0*/  @!P2 MOV R21, R14 ;  /* 0x0000000e0015a202 */ /* 0x008fc40000000f00 */
[----:B------:R-:W-:-:S03]  /*4900*/  @!P2 MOV R20, R15 ;  /* 0x0000000f0014a202 */ /* 0x000fc60000000f00 */
[----:B------:R-:W-:Y:S04]  /*4910*/  STL [R1+0x260], R21 ;  /* 0x0002601501007387 */ /* 0x000fe80000100800 */
[----:B------:R0:W-:Y:S02]  /*4920*/  STL [R1+0x3b0], R20 ;  /* 0x0003b01401007387 */ /* 0x0001e40000100800 */
[----:B0-----:R-:W-:Y:S02]  /*4930*/  CS2R R20, SRZ ;  /* 0x0000000000147805 */ /* 0x001fe4000001ff00 */
[----:B------:R0:W-:Y:S04]  /*4940*/  STL.64 [R1+0x510], R14 ;  /* 0x0005100e01007387 */ /* 0x0001e80000100a00 */
[----:B------:R1:W3:Y:S04]  /*4950*/  @!P1 LDG.E.64 R20, desc[UR10][R22.64] ;  /* 0x0000000a16149981 */ /* 0x0002e8000c1e1b00 */
[----:B0-----:R-:W4:Y:S01]  /*4960*/  LDL.LU.64 R14, [R1+0x250] ;  /* 0x00025000010e7983 */ /* 0x001f220000300a00 */
[----:B-1----:R-:W-:Y:S01]  /*4970*/  HFMA2 R22, -RZ, RZ, 0, 0 ;  /* 0x00000000ff167431 */ /* 0x002fe200000001ff */
[----:B--2---:R-:W-:-:S05]  /*4980*/  @!P1 MOV R22, R2 ;  /* 0x0000000200169202 */ /* 0x004fca0000000f00 */
[----:B------:R0:W-:Y:S02]  /*4990*/  STL [R1+0x3a8], R22 ;  /* 0x0003a81601007387 */ /* 0x0001e40000100800 */
[----:B0-----:R-:W-:Y:S01]  /*49a0*/  HFMA2 R22, -RZ, RZ, 0, 0 ;  /* 0x00000000ff167431 */ /* 0x001fe200000001ff */
[----:B------:R-:W-:-:S05]  /*49b0*/  @!P1 MOV R22, R3 ;  /* 0x0000000300169202 */ /* 0x000fca0000000f00 */
[----:B------:R0:W-:Y:S04]  /*49c0*/  STL [R1+0x3ac], R22 ;  /* 0x0003ac1601007387 */ /* 0x0001e80000100800 */
[----:B0-----:R-:W2:Y:S01]  /*49d0*/  LDL.LU.64 R22, [R1+0x248] ;  /* 0x0002480001167983 */ /* 0x001ea20000300a00 */
[----:B------:R-:W-:-:S03]  /*49e0*/  LOP3.LUT P0, RZ, R0, 0x200, RZ, 0xc0, !PT ;  /* 0x0000020000ff7812 */ /* 0x000fc6000780c0ff */
[----:B------:R0:W-:Y:S04]  /*49f0*/  STL.64 [R1+0x170], R16 ;  /* 0x0001701001007387 */ /* 0x0001e80000100a00 */
[----:B------:R1:W-:Y:S01]  /*4a00*/  STL.64 [R1+0x78], R10 ;  /* 0x0000780a01007387 */ /* 0x0003e20000100a00 */
[----:B0-----:R-:W-:Y:S02]  /*4a10*/  CS2R R16, SRZ ;  /* 0x0000000000107805 */ /* 0x001fe4000001ff00 */
[----:B-1----:R-:W-:Y:S02]  /*4a20*/  CS2R R10, SRZ ;  /* 0x00000000000a7805 */ /* 0x002fe4000001ff00 */
[----:B------:R-:W-:Y:S01]  /*4a30*/  LOP3.LUT P2, RZ, R0, 0x100, RZ, 0xc0, !PT ;  /* 0x0000010000ff7812 */ /* 0x000fe2000784c0ff */
[----:B------:R0:W-:Y:S02]  /*4a40*/  STL.64 [R1+0x80], R12 ;  /* 0x0000800c01007387 */ /* 0x0001e40000100a00 */
[----:B0-----:R-:W-:-:S02]  /*4a50*/  CS2R R12, SRZ ;  /* 0x00000000000c7805 */ /* 0x001fc4000001ff00 */
[----:B---3--:R-:W-:Y:S02]  /*4a60*/  @!P1 MOV R17, R20 ;  /* 0x0000001400119202 */ /* 0x008fe40000000f00 */
[----:B------:R-:W-:-:S03]  /*4a70*/  @!P1 MOV R16, R21 ;  /* 0x0000001500109202 */ /* 0x000fc60000000f00 */
[----:B------:R-:W-:Y:S04]  /*4a80*/  STL [R1+0x25c], R17 ;  /* 0x00025c1101007387 */ /* 0x000fe80000100800 */
[----:B------:R0:W-:Y:S04]  /*4a90*/  STL [R1+0x258], R16 ;  /* 0x0002581001007387 */ /* 0x0001e80000100800 */
[----:B----4-:R-:W3:Y:S01]  /*4aa0*/  @!P0 LDG.E.64 R10, desc[UR10][R14.64] ;  /* 0x0000000a0e0a8981 */ /* 0x010ee2000c1e1b00 */
[----:B0-----:R-:W-:-:S03]  /*4ab0*/  CS2R R16, SRZ ;  /* 0x0000000000107805 */ /* 0x001fc6000001ff00 */
[----:B------:R-:W4:Y:S04]  /*4ac0*/  LDL.LU.64 R14, [R1+0x380] ;  /* 0x00038000010e7983 */ /* 0x000f280000300a00 */
[----:B------:R-:W4:Y:S04]  /*4ad0*/  @!P0 LDG.E.64 R16, desc[UR10][R18.64] ;  /* 0x0000000a12108981 */ /* 0x000f28000c1e1b00 */
[----:B------:R-:W4:Y:S04]  /*4ae0*/  LDL.LU.64 R18, [R1+0x518] ;  /* 0x0005180001127983 */ /* 0x000f280000300a00 */
[----:B--2---:R-:W2:Y:S04]  /*4af0*/  @!P2 LDG.E.64 R12, desc[UR10][R22.64] ;  /* 0x0000000a160ca981 */ /* 0x004ea8000c1e1b00 */
[----:B------:R0:W-:Y:S04]  /*4b00*/  STL [R1+0x508], R2 ;  /* 0x0005080201007387 */ /* 0x0001e80000100800 */
[----:B------:R-:W2:Y:S01]  /*4b10*/  LDL.LU.64 R22, [R1+0x378] ;  /* 0x0003780001167983 */ /* 0x000ea20000300a00 */
[----:B0-----:R-:W-:Y:S01]  /*4b20*/  HFMA2 R2, -RZ, RZ, 0, 0 ;  /* 0x00000000ff027431 */ /* 0x001fe200000001ff */
[----:B---3--:R-:W-:-:S05]  /*4b30*/  @!P0 MOV R2, R10 ;  /* 0x0000000a00028202 */ /* 0x008fca0000000f00 */
[----:B------:R0:W-:Y:S02]  /*4b40*/  STL [R1+0x398], R2 ;  /* 0x0003980201007387 */ /* 0x0001e40000100800 */
[----:B0-----:R-:W-:Y:S02]  /*4b50*/  HFMA2 R2, -RZ, RZ, 0, 0 ;  /* 0x00000000ff027431 */ /* 0x001fe400000001ff */
[----:B----4-:R0:W-:Y:S01]  /*4b60*/  STL.64 [R1+0x178], R18 ;  /* 0x0001781201007387 */ /* 0x0101e20000100a00 */
[----:B------:R-:W-:Y:S02]  /*4b70*/  @!P0 MOV R2, R17 ;  /* 0x0000001100028202 */ /* 0x000fe40000000f00 */
[----:B0-----:R-:W-:Y:S02]  /*4b80*/  CS2R R18, SRZ ;  /* 0x0000000000127805 */ /* 0x001fe4000001ff00 */
[----:B------:R-:W-:Y:S02]  /*4b90*/  @!P0 MOV R19, R11 ;  /* 0x0000000b00138202 */ /* 0x000fe40000000f00 */
[----:B------:R-:W-:Y:S01]  /*4ba0*/  @!P0 MOV R18, R16 ;  /* 0x0000001000128202 */ /* 0x000fe20000000f00 */
[----:B------:R0:W-:Y:S04]  /*4bb0*/  STL [R1+0x250], R2 ;  /* 0x0002500201007387 */ /* 0x0001e80000100800 */
[----:B------:R-:W-:Y:S04]  /*4bc0*/  STL [R1+0x39c], R19 ;  /* 0x00039c1301007387 */ /* 0x000fe80000100800 */
[----:B------:R1:W-:Y:S01]  /*4bd0*/  STL [R1+0x254], R18 ;  /* 0x0002541201007387 */ /* 0x0003e20000100800 */
[----:B0-----:R-:W-:Y:S01]  /*4be0*/  HFMA2 R2, -RZ, RZ, 0, 0 ;  /* 0x00000000ff027431 */ /* 0x001fe200000001ff */
[----:B-1----:R-:W-:-:S02]  /*4bf0*/  CS2R R18, SRZ ;  /* 0x0000000000127805 */ /* 0x002fc4000001ff00 */
[----:B--2---:R-:W-:-:S04]  /*4c00*/  @!P2 MOV R2, R12 ;  /* 0x0000000c0002a202 */ /* 0x004fc80000000f00 */
[----:B------:R0:W2:Y:S04]  /*4c10*/  @!P2 LDG.E.64 R18, desc[UR10][R14.64] ;  /* 0x0000000a0e12a981 */ /* 0x0000a8000c1e1b00 */
[----:B------:R1:W-:Y:S04]  /*4c20*/  STL [R1+0x380], R2 ;  /* 0x0003800201007387 */ /* 0x0003e80000100800 */
[----:B------:R-:W3:Y:S01]  /*4c30*/  LDL.LU.64 R14, [R1+0x510] ;  /* 0x00051000010e7983 */ /* 0x000ee20000300a00 */
[----:B-1----:R-:W-:Y:S01]  /*4c40*/  HFMA2 R2, -RZ, RZ, 0, 0 ;  /* 0x00000000ff027431 */ /* 0x002fe200000001ff */
[----:B------:R-:W-:-:S05]  /*4c50*/  @!P2 MOV R2, R13 ;  /* 0x0000000d0002a202 */ /* 0x000fca0000000f00 */
[----:B------:R1:W-:Y:S04]  /*4c60*/  STL [R1+0x384], R2 ;  /* 0x0003840201007387 */ /* 0x0003e80000100800 */
[----:B------:R4:W-:Y:S04]  /*4c70*/  STL.64 [R1+0x500], R16 ;  /* 0x0005001001007387 */ /* 0x0009e80000100a00 */
[----:B-1----:R-:W2:Y:S04]  /*4c80*/  LDL.LU R2, [R1+0x508] ;  /* 0x0005080001027983 */ /* 0x002ea80000300800 */
[----:B----4-:R-:W4:Y:S01]  /*4c90*/  LDL.LU.64 R16, [R1+0x240] ;  /* 0x0002400001107983 */ /* 0x010f220000300a00 */
[----:B------:R-:W-:-:S03]  /*4ca0*/  LOP3.LUT P1, RZ, R0, 0x80, RZ, 0xc0, !PT ;  /* 0x0000008000ff7812 */ /* 0x000fc6000782c0ff */
[----:B---3--:R0:W-:Y:S02]  /*4cb0*/  STL.64 [R1+0x180], R14 ;  /* 0x0001800e01007387 */ /* 0x0081e40000100a00 */
[----:B0-----:R-:W-:Y:S02]  /*4cc0*/  CS2R R14, SRZ ;  /* 0x00000000000e7805 */ /* 0x001fe4000001ff00 */
[----:B--2---:R-:W-:Y:S02]  /*4cd0*/  @!P2 MOV R15, R18 ;  /* 0x00000012000fa202 */ /* 0x004fe40000000f00 */
[----:B------:R-:W-:-:S03]  /*4ce0*/  @!P2 MOV R14, R19 ;  /* 0x00000013000ea202 */ /* 0x000fc60000000f00 */
[----:B------:R-:W-:Y:S04]  /*4cf0*/  STL [R1+0x24c], R15 ;  /* 0x00024c0f01007387 */ /* 0x000fe80000100800 */
[----:B------:R0:W-:Y:S02]  /*4d00*/  STL [R1+0x248], R14 ;  /* 0x0002480e01007387 */ /* 0x0001e40000100800 */
[----:B0-----:R-:W-:Y:S02]  /*4d10*/  CS2R R14, SRZ ;  /* 0x00000000000e7805 */ /* 0x001fe4000001ff00 */
[----:B------:R0:W-:Y:S04]  /*4d20*/  STL.64 [R1+0x88], R2 ;  /* 0x0000880201007387 */ /* 0x0001e80000100a00 */
[----:B------:R1:W2:Y:S01]  /*4d30*/  @!P1 LDG.E.64 R14, desc[UR10][R22.64] ;  /* 0x0000000a160e9981 */ /* 0x0002a2000c1e1b00 */
[----:B0-----:R-:W-:-:S06]  /*4d40*/  CS2R R2, SRZ ;  /* 0x0000000000027805 */ /* 0x001fcc000001ff00 */
[----:B----4-:R-:W3:Y:S04]  /*4d50*/  @!P1 LDG.E.64 R2, desc[UR10][R16.64] ;  /* 0x0000000a10029981 */ /* 0x010ee8000c1e1b00 */
[----:B------:R-:W4:Y:S04]  /*4d60*/  LDL.LU.64 R16, [R1+0x368] ;  /* 0x0003680001107983 */ /* 0x000f280000300a00 */
[----:B------:R0:W-:Y:S04]  /*4d70*/  STL.64 [R1+0x4f8], R18 ;  /* 0x0004f81201007387 */ /* 0x0001e80000100a00 */
[----:B0-----:R-:W3:Y:S01]  /*4d80*/  LDL.LU.64 R18, [R1+0x220] ;  /* 0x0002200001127983 */ /* 0x001ee20000300a00 */
[----:B------:R-:W-:-:S03]  /*4d90*/  LOP3.LUT P0, RZ, R0, 0x40, RZ, 0xc0, !PT ;  /* 0x0000004000ff7812 */ /* 0x000fc6000780c0ff */
[----:B------:R0:W-:Y:S02]  /*4da0*/  STL.64 [R1+0x188], R20 ;  /* 0x0001881401007387 */ /* 0x0001e40000100a00 */
[----:B0-----:R-:W-:Y:S02]  /*4db0*/  CS2R R20, SRZ ;  /* 0x0000000000147805 */ /* 0x001fe4000001ff00 */
[----:B------:R0:W-:Y:S01]  /*4dc0*/  STL.64 [R1+0x90], R10 ;  /* 0x0000900a01007387 */ /* 0x0001e20000100a00 */
[----:B-1----:R-:W-:Y:S01]  /*4dd0*/  MOV R22, R24 ;  /* 0x0000001800167202 */ /* 0x002fe20000000f00 */
[----:B------:R-:W-:Y:S01]  /*4de0*/  HFMA2 R24, -RZ, RZ, 0, 0 ;  /* 0x00000000ff187431 */ /* 0x000fe200000001ff */
[----:B0-----:R-:W-:Y:S02]  /*4df0*/  CS2R R10, SRZ ;  /* 0x00000000000a7805 */ /* 0x001fe4000001ff00 */
[----:B------:R-:W-:Y:S02]  /*4e00*/  MOV R23, R25 ;  /* 0x0000001900177202 */ /* 0x000fe40000000f00 */
[----:B--2---:R-:W-:-:S02]  /*4e10*/  @!P1 MOV R21, R14 ;  /* 0x0000000e00159202 */ /* 0x004fc40000000f00 */
[----:B------:R-:W-:-:S03]  /*4e20*/  @!P1 MOV R20, R15 ;  /* 0x0000000f00149202 */ /* 0x000fc60000000f00 */
[----:B------:R-:W-:Y:S04]  /*4e30*/  STL [R1+0x244], R21 ;  /* 0x0002441501007387 */ /* 0x000fe80000100800 */
[----:B------:R0:W-:Y:S02]  /*4e40*/  STL [R1+0x240], R20 ;  /* 0x0002401401007387 */ /* 0x0001e40000100800 */
[----:B0-----:R-:W-:-:S06]  /*4e50*/  CS2R R20, SRZ ;  /* 0x0000000000147805 */ /* 0x001fcc000001ff00 */
[----:B----4-:R0:W2:Y:S01]  /*4e60*/  @!P0 LDG.E.64 R20, desc[UR10][R16.64] ;  /* 0x0000000a10148981 */ /* 0x0100a2000c1e1b00 */
[----:B---3--:R-:W-:-:S03]  /*4e70*/  @!P1 MOV R24, R2 ;  /* 0x0000000200189202 */ /* 0x008fc60000000f00 */
[----:B------:R-:W3:Y:S04]  /*4e80*/  LDL.LU.64 R16, [R1+0x500] ;  /* 0x0005000001107983 */ /* 0x000ee80000300a00 */
[----:B------:R-:W4:Y:S04]  /*4e90*/  @!P0 LDG.E.64 R10, desc[UR10][R18.64] ;  /* 0x0000000a120a8981 */ /* 0x000f28000c1e1b00 */
[----:B------:R1:W-:Y:S04]  /*4ea0*/  STL [R1+0x378], R24 ;  /* 0x0003781801007387 */ /* 0x0003e80000100800 */
[----:B------:R-:W2:Y:S01]  /*4eb0*/  LDL.LU.64 R18, [R1+0x358] ;  /* 0x0003580001127983 */ /* 0x000ea20000300a00 */
[----:B-1----:R-:W-:Y:S01]  /*4ec0*/  HFMA2 R24, -RZ, RZ, 0, 0 ;  /* 0x00000000ff187431 */ /* 0x002fe200000001ff */
[----:B------:R-:W-:-:S05]  /*4ed0*/  @!P1 MOV R24, R3 ;  /* 0x0000000300189202 */ /* 0x000fca0000000f00 */
[----:B------:R1:W-:Y:S04]  /*4ee0*/  STL [R1+0x37c], R24 ;  /* 0x00037c1801007387 */ /* 0x0003e80000100800 */
[----:B-1----:R-:W4:Y:S01]  /*4ef0*/  LDL.LU.64 R24, [R1+0x218] ;  /* 0x0002180001187983 */ /* 0x002f220000300a00 */
[----:B------:R-:W-:-:S03]  /*4f00*/  LOP3.LUT P2, RZ, R0, 0x20, RZ, 0xc0, !PT ;  /* 0x0000002000ff7812 */ /* 0x000fc6000784c0ff */
[----:B------:R1:W-:Y:S02]  /*4f10*/  STL.64 [R1+0x98], R12 ;  /* 0x0000980c01007387 */ /* 0x0003e40000100a00 */
[----:B-1----:R-:W-:Y:S02]  /*4f20*/  CS2R R12, SRZ ;  /* 0x00000000000c7805 */ /* 0x002fe4000001ff00 */
[----:B---3--:R0:W-:Y:S02]  /*4f30*/  STL.64 [R1+0x190], R16 ;  /* 0x0001901001007387 */ /* 0x0081e40000100a00 */
[----:B0-----:R-:W-:-:S04]  /*4f40*/  HFMA2 R17, -RZ, RZ, 0, 0 ;  /* 0x00000000ff117431 */ /* 0x001fc800000001ff */
[----:B--2---:R-:W2:Y:S01]  /*4f50*/  @!P2 LDG.E.64 R12, desc[UR10][R18.64] ;  /* 0x0000000a120ca981 */ /* 0x004ea2000c1e1b00 */
[----:B----4-:R-:W-:-:S05]  /*4f60*/  @!P0 MOV R17, R10 ;  /* 0x0000000a00118202 */ /* 0x010fca0000000f00 */
[----:B------:R0:W-:Y:S04]  /*4f70*/  STL [R1+0x36c], R17 ;  /* 0x00036c1101007387 */ /* 0x0001e80000100800 */
[----:B------:R-:W3:Y:S01]  /*4f80*/  LDL.LU.64 R18, [R1+0x4f8] ;  /* 0x0004f80001127983 */ /* 0x000ee20000300a00 */
[----:B0-----:R-:W-:Y:S02]  /*4f90*/  CS2R R16, SRZ ;  /* 0x0000000000107805 */ /* 0x001fe4000001ff00 */
[----:B------:R-:W-:Y:S02]  /*4fa0*/  @!P0 MOV R17, R20 ;  /* 0x0000001400118202 */ /* 0x000fe40000000f00 */
[----:B------:R-:W-:-:S03]  /*4fb0*/  @!P0 MOV R16, R21 ;  /* 0x0000001500108202 */ /* 0x000fc60000000f00 */
[----:B------:R-:W-:Y:S04]  /*4fc0*/  STL [R1+0x224], R17 ;  /* 0x0002241101007387 */ /* 0x000fe80000100800 */
[----:B------:R0:W-:Y:S02]  /*4fd0*/  STL [R1+0x220], R16 ;  /* 0x0002201001007387 */ /* 0x0001e40000100800 */
[----:B0-----:R-:W-:-:S06]  /*4fe0*/  CS2R R16, SRZ ;  /* 0x0000000000107805 */ /* 0x001fcc000001ff00 */
[----:B------:R-:W4:Y:S04]  /*4ff0*/  @!P2 LDG.E.64 R16, desc[UR10][R24.64] ;  /* 0x0000000a1810a981 */ /* 0x000f28000c1e1b00 */
[----:B------:R0:W-:Y:S01]  /*5000*/  STL [R1+0x4f4], R10 ;  /* 0x0004f40a01007387 */ /* 0x0001e20000100800 */
[----:B------:R-:W-:-:S03]  /*5010*/  LOP3.LUT P1, RZ, R0, 0x10, RZ, 0xc0, !PT ;  /* 0x0000001000ff7812 */ /* 0x000fc6000782c0ff */
[----:B------:R-:W4:Y:S01]  /*5020*/  LDL.LU.64 R24, [R1+0x348] ;  /* 0x0003480001187983 */ /* 0x000f220000300a00 */
[----:B0-----:R-:W-:Y:S01]  /*5030*/  HFMA2 R10, -RZ, RZ, 0, 0 ;  /* 0x00000000ff0a7431 */ /* 0x001fe200000001ff */
[----:B------:R-:W-:-:S05]  /*5040*/  @!P0 MOV R10, R11 ;  /* 0x0000000b000a8202 */ /* 0x000fca0000000f00 */
[----:B------:R0:W-:Y:S02]  /*5050*/  STL [R1+0x3c4], R10 ;  /* 0x0003c40a01007387 */ /* 0x0001e40000100800 */
[----:B0-----:R-:W-:Y:S02]  /*5060*/  HFMA2 R10, -RZ, RZ, 0, 0 ;  /* 0x00000000ff0a7431 */ /* 0x001fe400000001ff */
[----:B--2---:R-:W-:Y:S04]  /*5070*/  STL.64 [R1+0x4e8], R12 ;  /* 0x0004e80c01007387 */ /* 0x004fe80000100a00 */
[----:B---3--:R0:W-:Y:S02]  /*5080*/  STL.64 [R1+0x198], R18 ;  /* 0x0001981201007387 */ /* 0x0081e40000100a00 */
[----:B0-----:R-:W-:-:S02]  /*5090*/  CS2R R18, SRZ ;  /* 0x0000000000127805 */ /* 0x001fc4000001ff00 */
[----:B------:R-:W-:Y:S02]  /*50a0*/  @!P2 MOV R18, R12 ;  /* 0x0000000c0012a202 */ /* 0x000fe40000000f00 */
[----:B----4-:R-:W-:-:S05]  /*50b0*/  @!P2 MOV R10, R16 ;  /* 0x00000010000aa202 */ /* 0x010fca0000000f00 */
[----:B------:R0:W-:Y:S02]  /*50c0*/  STL [R1+0x3d4], R10 ;  /* 0x0003d40a01007387 */ /* 0x0001e40000100800 */
[----:B0-----:R-:W-:Y:S01]  /*50d0*/  HFMA2 R10, -RZ, RZ, 0, 0 ;  /* 0x00000000ff0a7431 */ /* 0x001fe200000001ff */
[----:B------:R-:W-:Y:S02]  /*50e0*/  @!P2 MOV R10, R13 ;  /* 0x0000000d000aa202 */ /* 0x000fe40000000f00 */
[----:B------:R-:W2:Y:S01]  /*50f0*/  LDL.LU.64 R12, [R1+0x210] ;  /* 0x00021000010c7983 */ /* 0x000ea20000300a00 */
[----:B------:R-:W-:-:S03]  /*5100*/  @!P2 MOV R19, R17 ;  /* 0x000000110013a202 */ /* 0x000fc60000000f00 */
[----:B------:R-:W-:Y:S04]  /*5110*/  STL [R1+0x21c], R18 ;  /* 0x00021c1201007387 */ /* 0x000fe80000100800 */
[----:B------:R0:W-:Y:S02]  /*5120*/  STL [R1+0x3f0], R19 ;  /* 0x0003f01301007387 */ /* 0x0001e40000100800 */
[----:B0-----:R-:W-:-:S06]  /*5130*/  CS2R R18, SRZ ;  /* 0x0000000000127805 */ /* 0x001fcc000001ff00 */
[----:B--2---:R-:W2:Y:S04]  /*5140*/  @!P1 LDG.E.64 R18, desc[UR10][R12.64] ;  /* 0x0000000a0c129981 */ /* 0x004ea8000c1e1b00 */
[----:B------:R0:W-:Y:S04]  /*5150*/  STL [R1+0x218], R10 ;  /* 0x0002180a01007387 */ /* 0x0001e80000100800 */
[----:B------:R1:W-:Y:S04]  /*5160*/  STL.64 [R1+0xa0], R2 ;  /* 0x0000a00201007387 */ /* 0x0003e80000100a00 */
[----:B------:R3:W-:Y:S01]  /*5170*/  STL.64 [R1+0x1a0], R14 ;  /* 0x0001a00e01007387 */ /* 0x0007e20000100a00 */
[----:B0-----:R-:W-:-:S03]  /*5180*/  HFMA2 R10, -RZ, RZ, 0, 0 ;  /* 0x00000000ff0a7431 */ /* 0x001fc600000001ff */
[----:B------:R-:W4:Y:S01]  /*5190*/  LDL.LU.64 R12, [R1+0x330] ;  /* 0x00033000010c7983 */ /* 0x000f220000300a00 */
[----:B-1----:R-:W-:-:S03]  /*51a0*/  CS2R R2, SRZ ;  /* 0x0000000000027805 */ /* 0x002fc6000001ff00 */
[----:B---3--:R-:W3:Y:S04]  /*51b0*/  LDL.LU.64 R14, [R1+0x2e0] ;  /* 0x0002e000010e7983 */ /* 0x008ee80000300a00 */
[----:B------:R-:W4:Y:S04]  /*51c0*/  @!P1 LDG.E.64 R2, desc[UR10][R24.64] ;  /* 0x0000000a18029981 */ /* 0x000f28000c1e1b00 */
[----:B------:R-:W3:Y:S01]  /*51d0*/  LDL.LU.64 R24, [R1+0x338] ;  /* 0x0003380001187983 */ /* 0x000ee20000300a00 */
[----:B--2---:R-:W-:-:S05]  /*51e0*/  @!P1 MOV R10, R18 ;  /* 0x00000012000a9202 */ /* 0x004fca0000000f00 */
[----:B------:R0:W-:Y:S02]  /*51f0*/  STL [R1+0x3f4], R10 ;  /* 0x0003f40a01007387 */ /* 0x0001e40000100800 */
[----:B0-----:R-:W-:Y:S01]  /*5200*/  HFMA2 R10, -RZ, RZ, 0, 0 ;  /* 0x00000000ff0a7431 */ /* 0x001fe200000001ff */
[----:B------:R-:W-:-:S05]  /*5210*/  @!P1 MOV R10, R19 ;  /* 0x00000013000a9202 */ /* 0x000fca0000000f00 */
[----:B------:R0:W-:Y:S04]  /*5220*/  STL [R1+0x410], R10 ;  /* 0x0004100a01007387 */ /* 0x0001e80000100800 */
[----:B0-----:R-:W2:Y:S04]  /*5230*/  LDL.LU R10, [R1+0x4f4] ;  /* 0x0004f400010a7983 */ /* 0x001ea80000300800 */
[----:B------:R0:W-:Y:S01]  /*5240*/  STL [R1+0x4e0], R18 ;  /* 0x0004e01201007387 */ /* 0x0001e20000100800 */
[----:B------:R-:W-:-:S03]  /*5250*/  LOP3.LUT P0, RZ, R0, 0x8, RZ, 0xc0, !PT ;  /* 0x0000000800ff7812 */ /* 0x000fc6000780c0ff */
[----:B------:R1:W-:Y:S01]  /*5260*/  STL [R1+0x4f0], R20 ;  /* 0x0004f01401007387 */ /* 0x0003e20000100800 */
[----:B0-----:R-:W-:Y:S01]  /*5270*/  HFMA2 R18, -RZ, RZ, 0, 0 ;  /* 0x00000000ff127431 */ /* 0x001fe200000001ff */
[----:B-1----:R-:W-:Y:S02]  /*5280*/  MOV R20, RZ ;  /* 0x000000ff00147202 */ /* 0x002fe40000000f00 */
[----:B----4-:R-:W-:Y:S02]  /*5290*/  @!P1 MOV R20, R2 ;  /* 0x0000000200149202 */ /* 0x010fe40000000f00 */
[----:B------:R-:W-:Y:S01]  /*52a0*/  @!P1 MOV R18, R3 ;  /* 0x0000000300129202 */ /* 0x000fe20000000f00 */
[----:B------:R3:W-:Y:S04]  /*52b0*/  STL [R1+0x4e4], R19 ;  /* 0x0004e41301007387 */ /* 0x0007e80000100800 */
[----:B------:R0:W-:Y:S04]  /*52c0*/  STL [R1+0x214], R20 ;  /* 0x0002141401007387 */ /* 0x0001e80000100800 */
[----:B------:R1:W-:Y:S01]  /*52d0*/  STL [R1+0x210], R18 ;  /* 0x0002101201007387 */ /* 0x0003e20000100800 */
[----:B---3--:R-:W-:-:S03]  /*52e0*/  MOV R19, R15 ;  /* 0x0000000f00137202 */ /* 0x008fc60000000f00 */
[----:B0-----:R-:W3:Y:S01]  /*52f0*/  LDL.LU R20, [R1+0x4f0] ;  /* 0x0004f00001147983 */ /* 0x001ee20000300800 */
[----:B-1----:R-:W-:Y:S02]  /*5300*/  MOV R18, R14 ;  /* 0x0000000e00127202 */ /* 0x002fe40000000f00 */
[----:B------:R-:W-:-:S06]  /*5310*/  CS2R R14, SRZ ;  /* 0x00000000000e7805 */ /* 0x000fcc000001ff00 */
[----:B------:R-:W4:Y:S04]  /*5320*/  @!P0 LDG.E.64 R14, desc[UR10][R24.64] ;  /* 0x0000000a180e8981 */ /* 0x000f28000c1e1b00 */
[----:B------:R0:W-:Y:S04]  /*5330*/  STL.64 [R1+0xb0], R16 ;  /* 0x0000b01001007387 */ /* 0x0001e80000100a00 */
[----:B0-----:R-:W4:Y:S04]  /*5340*/  LDL.LU.64 R16, [R1+0x318] ;  /* 0x0003180001107983 */ /* 0x001f280000300a00 */
[----:B--2---:R0:W-:Y:S02]  /*5350*/  STL.64 [R1+0xa8], R10 ;  /* 0x0000a80a01007387 */ /* 0x0041e40000100a00 */
[----:B0-----:R-:W-:-:S06]  /*5360*/  CS2R R10, SRZ ;  /* 0x00000000000a7805 */ /* 0x001fcc000001ff00 */
[----:B------:R-:W2:Y:S04]  /*5370*/  @!P0 LDG.E.64 R10, desc[UR10][R12.64] ;  /* 0x0000000a0c0a8981 */ /* 0x000ea8000c1e1b00 */
[----:B------:R-:W2:Y:S01]  /*5380*/  LDL.LU.64 R12, [R1+0x320] ;  /* 0x00032000010c7983 */ /* 0x000ea20000300a00 */
[----:B------:R-:W-:-:S03]  /*5390*/  LOP3.LUT P2, RZ, R0, 0x4, RZ, 0xc0, !PT ;  /* 0x0000000400ff7812 */ /* 0x000fc6000784c0ff */
[----:B---3--:R0:W-:Y:S02]  /*53a0*/  STL.64 [R1+0x1a8], R20 ;  /* 0x0001a81401007387 */ /* 0x0081e40000100a00 */
[----:B0-----:R-:W-:Y:S01]  /*53b0*/  HFMA2 R21, -RZ, RZ, 0, 0 ;  /* 0x00000000ff157431 */ /* 0x001fe200000001ff */
[----:B------:R-:W-:Y:S02]  /*53c0*/  MOV R20, RZ ;  /* 0x000000ff00147202 */ /* 0x000fe40000000f00 */
[----:B----4-:R-:W-:-:S05]  /*53d0*/  @!P0 MOV R20, R15 ;  /* 0x0000000f00148202 */ /* 0x010fca0000000f00 */
[----:B------:R0:W-:Y:S02]  /*53e0*/  STL [R1+0x330], R20 ;  /* 0x0003301401007387 */ /* 0x0001e40000100800 */
[----:B0-----:R-:W-:Y:S02]  /*53f0*/  MOV R20, R22 ;  /* 0x0000001600147202 */ /* 0x001fe40000000f00 */
[----:B--2---:R-:W-:-:S05]  /*5400*/  @!P0 MOV R21, R11 ;  /* 0x0000000b00158202 */ /* 0x004fca0000000f00 */
[----:B------:R0:W-:Y:S02]  /*5410*/  STL [R1+0x430], R21 ;  /* 0x0004301501007387 */ /* 0x0001e40000100800 */
[----:B0-----:R-:W-:Y:S02]  /*5420*/  MOV R21, R23 ;  /* 0x0000001700157202 */ /* 0x001fe40000000f00 */
[----:B------:R-:W-:-:S06]  /*5430*/  CS2R R22, SRZ ;  /* 0x0000000000167805 */ /* 0x000fcc000001ff00 */
[----:B------:R0:W2:Y:S02]  /*5440*/  @!P2 LDG.E.64 R22, desc[UR10][R16.64] ;  /* 0x0000000a1016a981 */ /* 0x0000a4000c1e1b00 */
[----:B0-----:R-:W-:-:S06]  /*5450*/  CS2R R16, SRZ ;  /* 0x0000000000107805 */ /* 0x001fcc000001ff00 */
[----:B------:R0:W3:Y:S04]  /*5460*/  @!P2 LDG.E.64 R16, desc[UR10][R12.64] ;  /* 0x0000000a0c10a981 */ /* 0x0000e8000c1e1b00 */
[----:B------:R-:W4:Y:S04]  /*5470*/  LDL.LU.64 R12, [R1+0x4e8] ;  /* 0x0004e800010c7983 */ /* 0x000f280000300a00 */
[----:B----4-:R0:W-:Y:S02]  /*5480*/  STL.64 [R1+0x1b0], R12 ;  /* 0x0001b00c01007387 */ /* 0x0101e40000100a00 */
[----:B0-----:R-:W-:-:S02]  /*5490*/  MOV R12, R18 ;  /* 0x00000012000c7202 */ /* 0x001fc40000000f00 */
[----:B------:R-:W-:Y:S02]  /*54a0*/  MOV R13, R19 ;  /* 0x00000013000d7202 */ /* 0x000fe40000000f00 */
[----:B------:R-:W-:Y:S02]  /*54b0*/  CS2R R18, SRZ ;  /* 0x0000000000127805 */ /* 0x000fe4000001ff00 */
[----:B--2---:R-:W-:-:S05]  /*54c0*/  @!P2 MOV R18, R22 ;  /* 0x000000160012a202 */ /* 0x004fca0000000f00 */
[----:B------:R0:W-:Y:S01]  /*54d0*/  STL [R1+0x438], R18 ;  /* 0x0004381201007387 */ /* 0x0001e20000100800 */
[----:B------:R-:W-:Y:S01]  /*54e0*/  @!P2 MOV R19, R23 ;  /* 0x000000170013a202 */ /* 0x000fe20000000f00 */
[----:B0-----:R-:W-:-:S04]  /*54f0*/  HFMA2 R18, -RZ, RZ, 0, 0 ;  /* 0x00000000ff127431 */ /* 0x001fc800000001ff */
[----:B------:R0:W-:Y:S01]  /*5500*/  STL [R1+0x444], R19 ;  /* 0x0004441301007387 */ /* 0x0001e20000100800 */
[----:B---3--:R-:W-:-:S05]  /*5510*/  @!P2 MOV R18, R16 ;  /* 0x000000100012a202 */ /* 0x008fca0000000f00 */
[----:B------:R1:W-:Y:S04]  /*5520*/  STL [R1+0x318], R18 ;  /* 0x0003181201007387 */ /* 0x0003e80000100800 */
[----:B0-----:R-:W2:Y:S04]  /*5530*/  LDL.LU R19, [R1+0x4e4] ;  /* 0x0004e40001137983 */ /* 0x001ea80000300800 */
[----:B-1----:R-:W2:Y:S01]  /*5540*/  LDL.LU R18, [R1+0x4e0] ;  /* 0x0004e00001127983 */ /* 0x002ea20000300800 */
[----:B------:R-:W-:Y:S02]  /*5550*/  LOP3.LUT P1, RZ, R0, 0x2, RZ, 0xc0, !PT ;  /* 0x0000000200ff7812 */ /* 0x000fe4000782c0ff */
[----:B------:R-:W-:-:S02]  /*5560*/  MOV R24, R36 ;  /* 0x0000002400187202 */ /* 0x000fc40000000f00 */
[----:B------:R-:W-:Y:S02]  /*5570*/  MOV R25, R37 ;  /* 0x0000002500197202 */ /* 0x000fe40000000f00 */
[----:B------:R-:W-:Y:S02]  /*5580*/  MOV R36, R34 ;  /* 0x0000002200247202 */ /* 0x000fe40000000f00 */
[----:B------:R-:W-:Y:S02]  /*5590*/  MOV R37, R35 ;  /* 0x0000002300257202 */ /* 0x000fe40000000f00 */
[----:B------:R-:W-:Y:S02]  /*55a0*/  CS2R R34, SRZ ;  /* 0x0000000000227805 */ /* 0x000fe4000001ff00 */
[----:B------:R-:W-:Y:S01]  /*55b0*/  @!P0 MOV R34, R10 ;  /* 0x0000000a00228202 */ /* 0x000fe20000000f00 */
[----:B--2---:R0:W-:Y:S02]  /*55c0*/  STL.64 [R1+0xb8], R18 ;  /* 0x0000b81201007387 */ /* 0x0041e40000100a00 */
[----:B0-----:R-:W-:-:S06]  /*55d0*/  CS2R R18, SRZ ;  /* 0x0000000000127805 */ /* 0x001fcc000001ff00 */
[----:B------:R0:W2:Y:S02]  /*55e0*/  @!P1 LDG.E.64 R18, desc[UR10][R20.64] ;  /* 0x0000000a14129981 */ /* 0x0000a4000c1e1b00 */
[----:B0-----:R-:W-:-:S06]  /*55f0*/  CS2R R20, SRZ ;  /* 0x0000000000147805 */ /* 0x001fcc000001ff00 */
[----:B------:R-:W3:Y:S04]  /*5600*/  @!P1 LDG.E.64 R20, desc[UR10][R6.64] ;  /* 0x0000000a06149981 */ /* 0x000ee8000c1e1b00 */
[----:B------:R0:W-:Y:S01]  /*5610*/  STL [R1+0x414], R34 ;  /* 0x0004142201007387 */ /* 0x0001e20000100800 */
[----:B------:R-:W-:-:S03]  /*5620*/  @!P0 MOV R35, R14 ;  /* 0x0000000e00238202 */ /* 0x000fc60000000f00 */
[----:B------:R-:W-:Y:S04]  /*5630*/  STL.64 [R1+0x1b8], R2 ;  /* 0x0001b80201007387 */ /* 0x000fe80000100a00 */
[----:B------:R-:W-:Y:S01]  /*5640*/  STL.64 [R1+0xc0], R10 ;  /* 0x0000c00a01007387 */ /* 0x000fe20000100a00 */
[----:B0-----:R-:W-:Y:S02]  /*5650*/  MOV R34, RZ ;  /* 0x000000ff00227202 */ /* 0x001fe40000000f00 */
[----:B------:R-:W-:Y:S01]  /*5660*/  @!P2 MOV R34, R17 ;  /* 0x000000110022a202 */ /* 0x000fe20000000f00 */
[----:B------:R-:W-:Y:S01]  /*5670*/  UIMAD.WIDE UR6, UR8, 0x8, UR6 ;  /* 0x00000008080678a5 */ /* 0x000fe2000f8e0206 */
[----:B------:R-:W-:Y:S04]  /*5680*/  STL.64 [R1+0x1c0], R14 ;  /* 0x0001c00e01007387 */ /* 0x000fe80000100a00 */
[----:B------:R0:W-:Y:S04]  /*5690*/  STL [R1+0x31c], R34 ;  /* 0x00031c2201007387 */ /* 0x0001e80000100800 */
[----:B------:R-:W4:Y:S01]  /*56a0*/  LDL.LU.64 R6, [R1+0x4d8] ;  /* 0x0004d80001067983 */ /* 0x000f220000300a00 */
[----:B0-----:R-:W-:Y:S01]  /*56b0*/  HFMA2 R34, -RZ, RZ, 0, 0 ;  /* 0x00000000ff227431 */ /* 0x001fe200000001ff */
[----:B------:R-:W-:-:S02]  /*56c0*/  CS2R R2, SRZ ;  /* 0x0000000000027805 */ /* 0x000fc4000001ff00 */
[----:B------:R-:W-:Y:S02]  /*56d0*/  LOP3.LUT P0, RZ, R0, 0x1, RZ, 0xc0, !PT ;  /* 0x0000000100ff7812 */ /* 0x000fe4000780c0ff */
[----:B--2---:R-:W-:-:S05]  /*56e0*/  @!P1 MOV R34, R18 ;  /* 0x0000001200229202 */ /* 0x004fca0000000f00 */
[----:B------:R0:W-:Y:S02]  /*56f0*/  STL [R1+0x450], R34 ;  /* 0x0004502201007387 */ /* 0x0001e40000100800 */
[----:B0-----:R-:W-:Y:S01]  /*5700*/  HFMA2 R34, -RZ, RZ, 0, 0 ;  /* 0x00000000ff227431 */ /* 0x001fe200000001ff */
[----:B---3--:R-:W-:Y:S02]  /*5710*/  @!P1 MOV R3, R20 ;  /* 0x0000001400039202 */ /* 0x008fe40000000f00 */
[----:B------:R-:W-:Y:S02]  /*5720*/  @!P1 MOV R2, R21 ;  /* 0x0000001500029202 */ /* 0x000fe40000000f00 */
[----:B------:R-:W-:Y:S01]  /*5730*/  @!P1 MOV R34, R19 ;  /* 0x0000001300229202 */ /* 0x000fe20000000f00 */
[----:B------:R-:W-:Y:S01]  /*5740*/  STL [R1+0x2f8], R3 ;  /* 0x0002f80301007387 */ /* 0x000fe20000100800 */
[----:B------:R-:W-:-:S03]  /*5750*/  LOP3.LUT P1, RZ, R0, 0x4000000, RZ, 0xc0, !PT ;  /* 0x0400000000ff7812 */ /* 0x000fc6000782c0ff */
[----:B------:R0:W-:Y:S02]  /*5760*/  STL [R1+0x2fc], R2 ;  /* 0x0002fc0201007387 */ /* 0x0001e40000100800 */
[----:B0-----:R-:W-:-:S06]  /*5770*/  CS2R R2, SRZ ;  /* 0x0000000000027805 */ /* 0x001fcc000001ff00 */
[----:B------:R0:W2:Y:S02]  /*5780*/  @!P0 LDG.E.64 R2, desc[UR10][R12.64] ;  /* 0x0000000a0c028981 */ /* 0x0000a4000c1e1b00 */
[----:B0-----:R-:W-:-:S06]  /*5790*/  CS2R R12, SRZ ;  /* 0x00000000000c7805 */ /* 0x001fcc000001ff00 */
[----:B------:R0:W3:Y:S02]  /*57a0*/  @!P1 LDG.E.64 R12, desc[UR10][R28.64] ;  /* 0x0000000a1c0c9981 */ /* 0x0000e4000c1e1b00 */
[----:B0-----:R-:W-:Y:S02]  /*57b0*/  MOV R28, R4 ;  /* 0x00000004001c7202 */ /* 0x001fe40000000f00 */
[----:B------:R-:W-:Y:S02]  /*57c0*/  MOV R29, R5 ;  /* 0x00000005001d7202 */ /* 0x000fe40000000f00 */
[----:B------:R-:W4:Y:S01]  /*57d0*/  LDL.LU.64 R4, [R1+0x288] ;  /* 0x0002880001047983 */ /* 0x000f220000300a00 */
[----:B------:R-:W-:-:S03]  /*57e0*/  CS2R R10, SRZ ;  /* 0x00000000000a7805 */ /* 0x000fc6000001ff00 */
[----:B------:R0:W-:Y:S01]  /*57f0*/  STL.64 [R1+0x1d0], R20 ;  /* 0x0001d01401007387 */ /* 0x0001e20000100a00 */
[----:B------:R-:W-:-:S03]  /*5800*/  CS2R R14, SRZ ;  /* 0x00000000000e7805 */ /* 0x000fc6000001ff00 */
[----:B------:R-:W2:Y:S04]  /*5810*/  @!P0 LDG.E.64 R10, desc[UR10][R30.64] ;  /* 0x0000000a1e0a8981 */ /* 0x000ea8000c1e1b00 */
[----:B------:R-:W2:Y:S01]  /*5820*/  @!P1 LDG.E.64 R14, desc[UR10][R8.64] ;  /* 0x0000000a080e9981 */ /* 0x000ea2000c1e1b00 */
[----:B0-----:R-:W-:-:S03]  /*5830*/  CS2R R20, SRZ ;  /* 0x0000000000147805 */ /* 0x001fc6000001ff00 */
[----:B------:R-:W2:Y:S04]  /*5840*/  LDL.LU.64 R30, [R1+0x238] ;  /* 0x00023800011e7983 */ /* 0x000ea80000300a00 */
[----:B------:R0:W2:Y:S04]  /*5850*/  @!P3 LDG.E.64 R20, desc[UR10][R32.64] ;  /* 0x0000000a2014b981 */ /* 0x0000a8000c1e1b00 */
[----:B------:R-:W2:Y:S01]  /*5860*/  LDL.LU.64 R8, [R1+0x280] ;  /* 0x0002800001087983 */ /* 0x000ea20000300a00 */
[----:B0-----:R-:W-:-:S03]  /*5870*/  MOV R32, UR6 ;  /* 0x0000000600207c02 */ /* 0x001fc60008000f00 */
[----:B------:R0:W-:Y:S01]  /*5880*/  STL.64 [R1+0xc8], R22 ;  /* 0x0000c81601007387 */ /* 0x0001e20000100a00 */
[----:B------:R-:W-:Y:S01]  /*5890*/  MOV R33, UR7 ;  /* 0x0000000700217c02 */ /* 0x000fe20008000f00 */
[----:B------:R-:W1:Y:S05]  /*58a0*/  LDCU.U8 UR6, c[0x0][0x414] ;  /* 0x00008280ff0677ac */ /* 0x000e6a0008000000 */
[----:B------:R-:W2:Y:S01]  /*58b0*/  LDG.E.64 R32, desc[UR10][R32.64] ;  /* 0x0000000a20207981 */ /* 0x000ea2000c1e1b00 */
[----:B0-----:R-:W-:-:S06]  /*58c0*/  CS2R R22, SRZ ;  /* 0x0000000000167805 */ /* 0x001fcc000001ff00 */
[----:B------:R0:W2:Y:S01]  /*58d0*/  @!P3 LDG.E.64 R22, desc[UR10][R26.64] ;  /* 0x0000000a1a16b981 */ /* 0x0000a2000c1e1b00 */
[----:B------:R-:W-:Y:S02]  /*58e0*/  LOP3.LUT P2, RZ, R0, 0x8000000, RZ, 0xc0, !PT ;  /* 0x0800000000ff7812 */ /* 0x000fe4000784c0ff */
[----:B0-----:R-:W-:Y:S01]  /*58f0*/  CS2R R26, SRZ ;  /* 0x00000000001a7805 */ /* 0x001fe2000001ff00 */
[----:B---3--:R0:W-:Y:S04]  /*5900*/  STL.64 [R1+0x4c8], R12 ;  /* 0x0004c80c01007387 */ /* 0x0081e80000100a00 */
[----:B0-----:R-:W3:Y:S04]  /*5910*/  LDL.LU.64 R12, [R1+0x230] ;  /* 0x00023000010c7983 */ /* 0x001ee80000300a00 */
[----:B----4-:R0:W4:Y:S02]  /*5920*/  @!P4 LDG.E.64 R26, desc[UR10][R4.64] ;  /* 0x0000000a041ac981 */ /* 0x010124000c1e1b00 */
[----:B0-----:R-:W0:Y:S02]  /*5930*/  S2R R5, SR_TID.X ;  /* 0x0000000000057919 */ /* 0x001e240000002100 */
[----:B------:R1:W-:Y:S02]  /*5940*/  STL.64 [R1+0x1c8], R16 ;  /* 0x0001c81001007387 */ /* 0x0003e40000100a00 */
[----:B-1----:R-:W-:-:S06]  /*5950*/  CS2R R16, SRZ ;  /* 0x0000000000107805 */ /* 0x002fcc000001ff00 */
[----:B------:R1:W4:Y:S02]  /*5960*/  @!P2 LDG.E.64 R16, desc[UR10][R24.64] ;  /* 0x0000000a1810a981 */ /* 0x000324000c1e1b00 */
[----:B-1----:R-:W-:-:S06]  /*5970*/  CS2R R24, SRZ ;  /* 0x0000000000187805 */ /* 0x002fcc000001ff00 */
[----:B------:R1:W4:Y:S01]  /*5980*/  @!P4 LDG.E.64 R24, desc[UR10][R28.64] ;  /* 0x0000000a1c18c981 */ /* 0x000322000c1e1b00 */
[----:B0-----:R-:W-:Y:S02]  /*5990*/  LOP3.LUT R0, R5, 0xffff, RZ, 0xc0, !PT ;  /* 0x0000ffff05007812 */ /* 0x001fe400078ec0ff */
[----:B-1----:R-:W-:Y:S01]  /*59a0*/  CS2R R28, SRZ ;  /* 0x00000000001c7805 */ /* 0x002fe2000001ff00 */
[----:B------:R-:W-:-:S05]  /*59b0*/  HFMA2 R4, -RZ, RZ, 0, 0 ;  /* 0x00000000ff047431 */ /* 0x000fca00000001ff */
[----:B--2---:R0:W2:Y:S01]  /*59c0*/  @!P5 LDG.E.64 R28, desc[UR10][R30.64] ;  /* 0x0000000a1e1cd981 */ /* 0x0040a2000c1e1b00 */
[----:B------:R-:W-:Y:S01]  /*59d0*/  IMAD R0, R0, 0x556, RZ ;  /* 0x0000055600007824 */ /* 0x000fe200078e02ff */
[----:B0-----:R-:W-:Y:S02]  /*59e0*/  CS2R R30, SRZ ;  /* 0x00000000001e7805 */ /* 0x001fe4000001ff00 */
[----:B------:R-:W-:-:S04]  /*59f0*/  @!P0 MOV R4, R2 ;  /* 0x0000000200048202 */ /* 0x000fc80000000f00 */
[----:B------:R0:W2:Y:S01]  /*5a00*/  @!P5 LDG.E.64 R30, desc[UR10][R8.64] ;  /* 0x0000000a081ed981 */ /* 0x0000a2000c1e1b00 */
[----:B------:R-:W-:Y:S02]  /*5a10*/  SHF.R.U32.HI R0, RZ, 0x10, R0 ;  /* 0x00000010ff007819 */ /* 0x000fe40000011600 */
[----:B0-----:R-:W-:Y:S02]  /*5a20*/  MOV R8, R32 ;  /* 0x0000002000087202 */ /* 0x001fe40000000f00 */
[----:B------:R-:W-:Y:S02]  /*5a30*/  MOV R9, R33 ;  /* 0x0000002100097202 */ /* 0x000fe40000000f00 */
[----:B------:R-:W-:Y:S01]  /*5a40*/  CS2R R32, SRZ ;  /* 0x0000000000207805 */ /* 0x000fe2000001ff00 */
[----:B------:R0:W-:Y:S01]  /*5a50*/  STL [R1+0x2ac], R4 ;  /* 0x0002ac0401007387 */ /* 0x0001e20000100800 */
[----:B------:R-:W-:-:S04]  /*5a60*/  PRMT R0, R0, 0x9910, RZ ;  /* 0x0000991000007816 */ /* 0x000fc800000000ff */
[----:B------:R1:W2:Y:S01]  /*5a70*/  @!P6 LDG.E.64 R32, desc[UR10][R6.64] ;  /* 0x0000000a0620e981 */ /* 0x0002a2000c1e1b00 */
[----:B0-----:R-:W-:-:S03]  /*5a80*/  HFMA2 R4, -RZ, RZ, 0, 0 ;  /* 0x00000000ff047431 */ /* 0x001fc600000001ff */
[----:B------:R0:W-:Y:S01]  /*5a90*/  STL [R1+0x460], R34 ;  /* 0x0004602201007387 */ /* 0x0001e20000100800 */
[----:B-1----:R-:W-:Y:S02]  /*5aa0*/  HFMA2 R7, -RZ, RZ, 0, 0 ;  /* 0x00000000ff077431 */ /* 0x002fe400000001ff */
[----:B------:R-:W-:Y:S01]  /*5ab0*/  IMAD R0, R0, 0x30, RZ ;  /* 0x0000003000007824 */ /* 0x000fe200078e02ff */
[----:B------:R-:W-:Y:S01]  /*5ac0*/  @!P0 MOV R4, R11 ;  /* 0x0000000b00048202 */ /* 0x000fe20000000f00 */
[----:B------:R1:W-:Y:S01]  /*5ad0*/  STL.64 [R1+0xd0], R18 ;  /* 0x0000d01201007387 */ /* 0x0003e20000100a00 */
[----:B0-----:R-:W-:-:S03]  /*5ae0*/  MOV R34, RZ ;  /* 0x000000ff00227202 */ /* 0x001fc60000000f00 */
[----:B------:R-:W-:Y:S01]  /*5af0*/  STL.64 [R1+0x1d8], R10 ;  /* 0x0001d80a01007387 */ /* 0x000fe20000100a00 */
[----:B------:R-:W-:Y:S02]  /*5b00*/  @!P0 MOV R7, R3 ;  /* 0x0000000300078202 */ /* 0x000fe40000000f00 */
[----:B------:R-:W-:Y:S01]  /*5b10*/  @!P0 MOV R34, R10 ;  /* 0x0000000a00228202 */ /* 0x000fe20000000f00 */
[----:B------:R-:W-:Y:S01]  /*5b20*/  STL.64 [R1+0xd8], R2 ;  /* 0x0000d80201007387 */ /* 0x000fe20000100a00 */
[----:B------:R-:W-:Y:S02]  /*5b30*/  ISETP.NE.AND P0, PT, RZ, UR6, PT ;  /* 0x00000006ff007c0c */ /* 0x000fe4000bf05270 */
[----:B------:R-:W-:Y:S02]  /*5b40*/  IADD3 R0, PT, PT, RZ, -R0, RZ ;  /* 0x80000000ff007210 */ /* 0x000fe40007ffe0ff */
[----:B-1----:R-:W-:Y:S01]  /*5b50*/  CS2R R18, SRZ ;  /* 0x0000000000127805 */ /* 0x002fe2000001ff00 */
[----:B------:R-:W-:Y:S01]  /*5b60*/  STL.64 [R1+0x1f0], R22 ;  /* 0x0001f01601007387 */ /* 0x000fe20000100a00 */
[----:B------:R-:W-:-:S03]  /*5b70*/  PRMT R0, R0, 0x7710, RZ ;  /* 0x0000771000007816 */ /* 0x000fc600000000ff */
[----:B------:R0:W-:Y:S01]  /*5b80*/  STL [R1+0x284], R4 ;  /* 0x0002840401007387 */ /* 0x0001e20000100800 */
[----:B------:R-:W-:-:S03]  /*5b90*/  IADD3 R0, PT, PT, R0, R5, RZ ;  /* 0x0000000500007210 */ /* 0x000fc60007ffe0ff */
[----:B------:R1:W2:Y:S04]  /*5ba0*/  @!P2 LDG.E.64 R18, desc[UR10][R36.64] ;  /* 0x0000000a2412a981 */ /* 0x0002a8000c1e1b00 */
[----:B------:R-:W-:Y:S01]  /*5bb0*/  STL.64 [R1+0xf0], R20 ;  /* 0x0000f01401007387 */ /* 0x000fe20000100a00 */
[----:B0-----:R-:W0:Y:S03]  /*5bc0*/  @P0 LDC.64 R4, c[0x0][0x3b0] ;  /* 0x0000ec00ff040b82 */ /* 0x001e260000000a00 */
[----:B------:R-:W-:Y:S01]  /*5bd0*/  STL.64 [R1+0x1e0], R14 ;  /* 0x0001e00e01007387 */ /* 0x000fe20000100a00 */
[----:B-1----:R-:W-:Y:S02]  /*5be0*/  CS2R R36, SRZ ;  /* 0x0000000000247805 */ /* 0x002fe4000001ff00 */
[----:B------:R-:W-:Y:S01]  /*5bf0*/  SHF.L.U32 R0, R0, 0x1, RZ ;  /* 0x0000000100007819 */ /* 0x000fe200000006ff */
[----:B------:R1:W-:Y:S04]  /*5c00*/  STL [R1+0x44c], R7 ;  /* 0x00044c0701007387 */ /* 0x0003e80000100800 */
[----:B------:R-:W5:Y:S01]  /*5c10*/  LDL.LU R6, [R1+0x4d0] ;  /* 0x0004d00001067983 */ /* 0x000f620000300800 */
[----:B-1----:R-:W-:-:S02]  /*5c20*/  LOP3.LUT R7, R0, 0xffff, RZ, 0xc0, !PT ;  /* 0x0000ffff00077812 */ /* 0x002fc400078ec0ff */
[----:B------:R-:W-:-:S05]  /*5c30*/  MOV R0, UR13 ;  /* 0x0000000d00007c02 */ /* 0x000fca0008000f00 */
[----:B------:R-:W-:-:S04]  /*5c40*/  IMAD R0, R0, 0x60, R7 ;  /* 0x0000006000007824 */ /* 0x000fc800078e0207 */
[C---:B0-----:R-:W-:Y:S01]  /*5c50*/  @P0 IMAD.WIDE R4, R0.reuse, 0x2, R4 ;  /* 0x0000000200040825 */ /* 0x041fe200078e0204 */
[----:B------:R0:W-:Y:S04]  /*5c60*/  STL [R1+0x4b0], R7 ;  /* 0x0004b00701007387 */ /* 0x0001e80000100800 */
[----:B0-----:R-:W2:Y:S04]  /*5c70*/  @P0 LDG.E.U16 R7, desc[UR10][R4.64] ;  /* 0x0000000a04070981 */ /* 0x001ea8000c1e1500 */
[----:B------:R-:W2:Y:S04]  /*5c80*/  @P0 LDG.E.U16 R4, desc[UR10][R4.64+0x2] ;  /* 0x0000020a04040981 */ /* 0x000ea8000c1e1500 */
[----:B---3--:R0:W3:Y:S02]  /*5c90*/  @!P6 LDG.E.64 R36, desc[UR10][R12.64] ;  /* 0x0000000a0c24e981 */ /* 0x0080e4000c1e1b00 */
[----:B0-----:R-:W0:Y:S02]  /*5ca0*/  LDC.64 R12, c[0x0][0x3a8] ;  /* 0x0000ea00ff0c7b82 */ /* 0x001e240000000a00 */
[----:B0-----:R-:W-:Y:S01]  /*5cb0*/  IMAD.WIDE R12, R0, 0x2, R12 ;  /* 0x00000002000c7825 */ /* 0x001fe200078e020c */
[----:B------:R-:W-:-:S04]  /*5cc0*/  MOV R0, R8 ;  /* 0x0000000800007202 */ /* 0x000fc80000000f00 */
[----:B------:R-:W3:Y:S04]  /*5cd0*/  LDG.E.U16 R8, desc[UR10][R12.64] ;  /* 0x0000000a0c087981 */ /* 0x000ee8000c1e1500 */
[----:B------:R0:W3:Y:S04]  /*5ce0*/  LDG.E.U16 R5, desc[UR10][R12.64+0x2] ;  /* 0x0000020a0c057981 */ /* 0x0000e8000c1e1500 */
[----:B------:R-:W3:Y:S01]  /*5cf0*/  LDL.LU.64 R12, [R1+0x4c8] ;  /* 0x0004c800010c7983 */ /* 0x000ee20000300a00 */
[----:B------:R-:W-:Y:S02]  /*5d00*/  MOV R10, R9 ;  /* 0x00000009000a7202 */ /* 0x000fe40000000f00 */
[----:B------:R-:W-:Y:S01]  /*5d10*/  R2UR UR28, R0 ;  /* 0x00000000001c72ca */ /* 0x000fe200000e0000 */
[----:B----4-:R-:W-:Y:S04]  /*5d20*/  STL.64 [R1+0xf8], R24 ;  /* 0x0000f81801007387 */ /* 0x010fe80000100a00 */
[----:B------:R-:W-:Y:S04]  /*5d30*/  STL.64 [R1+0xe8], R16 ;  /* 0x0000e81001007387 */ /* 0x000fe80000100a00 */
[----:B------:R-:W-:Y:S04]  /*5d40*/  STL.64 [R1+0x1f8], R26 ;  /* 0x0001f81a01007387 */ /* 0x000fe80000100a00 */
[----:B------:R-:W-:Y:S01]  /*5d50*/  MOV R0, UR28 ;  /* 0x0000001c00007c02 */ /* 0x000fe20008000f00 */
[----:B--2---:R-:W-:Y:S04]  /*5d60*/  STL.64 [R1+0x100], R28 ;  /* 0x0001001c01007387 */ /* 0x004fe80000100a00 */
[----:B------:R1:W5:Y:S01]  /*5d70*/  LDL.LU R9, [R1+0x4bc] ;  /* 0x0004bc0001097983 */ /* 0x0003620000300800 */
[----:B------:R-:W-:Y:S01]  /*5d80*/  MOV R11, R4 ;  /* 0x00000004000b7202 */ /* 0x000fe20000000f00 */
[----:B------:R-:W-:Y:S01]  /*5d90*/  HFMA2 R4, -RZ, RZ, 0, 0 ;  /* 0x00000000ff047431 */ /* 0x000fe200000001ff */
[----:B------:R-:W-:Y:S01]  /*5da0*/  MOV R2, R7 ;  /* 0x0000000700027202 */ /* 0x000fe20000000f00 */
[----:B------:R-:W-:Y:S04]  /*5db0*/  STL.64 [R1+0x200], R30 ;  /* 0x0002001e01007387 */ /* 0x000fe80000100a00 */
[----:B------:R-:W-:Y:S04]  /*5dc0*/  STL.64 [R1+0x108], R32 ;  /* 0x0001082001007387 */ /* 0x000fe80000100a00 */
[----:B------:R-:W-:Y:S04]  /*5dd0*/  STL.64 [R1+0x1e8], R18 ;  /* 0x0001e81201007387 */ /* 0x000fe80000100a00 */
[----:B------:R1:W5:Y:S01]  /*5de0*/  LDL.LU R7, [R1+0x4c4] ;  /* 0x0004c40001077983 */ /* 0x0003620000300800 */
[----:B---3--:R-:W-:-:S03]  /*5df0*/  @!P1 MOV R4, R12 ;  /* 0x0000000c00049202 */ /* 0x008fc60000000f00 */
[----:B------:R0:W-:Y:S02]  /*5e00*/  STL.64 [R1+0xe0], R12 ;  /* 0x0000e00c01007387 */ /* 0x0001e40000100a00 */
[----:B0-----:R-:W-:Y:S01]  /*5e10*/  MOV R12, R10 ;  /* 0x0000000a000c7202 */ /* 0x001fe20000000f00 */
[----:B------:R-:W-:Y:S01]  /*5e20*/  HFMA2 R10, -RZ, RZ, 0, 0 ;  /* 0x00000000ff0a7431 */ /* 0x000fe200000001ff */
[----:B------:R-:W-:Y:S01]  /*5e30*/  @!P1 MOV R10, R13 ;  /* 0x0000000d000a9202 */ /* 0x000fe20000000f00 */
[----:B------:R-:W-:Y:S01]  /*5e40*/  HFMA2 R13, -RZ, RZ, 0, 0 ;  /* 0x00000000ff0d7431 */ /* 0x000fe200000001ff */
        /* <DEDUP_REMOVED lines=9> */
[----:B------:R-:W-:Y:S01]  /*5ee0*/  @!P2 MOV R13, R18 ;  /* 0x00000012000da202 */ /* 0x000fe20000000f00 */
[----:B------:R-:W-:Y:S01]  /*5ef0*/  FFMA.FTZ R0, -R0, UR28, R12 ;  /* 0x0000001c00007c23 */ /* 0x000fe2000801010c */
[----:B------:R-:W-:-:S03]  /*5f00*/  MOV R12, R2 ;  /* 0x00000002000c7202 */ /* 0x000fc60000000f00 */
[----:B------:R0:W-:Y:S01]  /*5f10*/  STL [R1+0x28c], R13 ;  /* 0x00028c0d01007387 */ /* 0x0001e20000100800 */
[----:B------:R-:W-:Y:S02]  /*5f20*/  HFMA2 R2, -RZ, RZ, 0, 0 ;  /* 0x00000000ff027431 */ /* 0x000fe400000001ff */
[----:B0-----:R-:W-:Y:S01]  /*5f30*/  HFMA2 R13, -RZ, RZ, 0, 0 ;  /* 0x00000000ff0d7431 */ /* 0x001fe200000001ff */
[----:B------:R-:W-:Y:S02]  /*5f40*/  @!P5 MOV R2, R28 ;  /* 0x0000001c0002d202 */ /* 0x000fe40000000f00 */
[----:B------:R-:W-:-:S03]  /*5f50*/  @!P2 MOV R13, R19 ;  /* 0x00000013000da202 */ /* 0x000fc60000000f00 */
[----:B------:R0:W-:Y:S04]  /*5f60*/  STL [R1+0x48c], R2 ;  /* 0x00048c0201007387 */ /* 0x0001e80000100800 */
[----:B------:R2:W-:Y:S01]  /*5f70*/  STL [R1+0x2b0], R13 ;  /* 0x0002b00d01007387 */ /* 0x0005e20000100800 */
[----:B0-----:R-:W-:Y:S02]  /*5f80*/  HFMA2 R2, -RZ, RZ, 0, 0 ;  /* 0x00000000ff027431 */ /* 0x001fe400000001ff */
[----:B--2---:R-:W-:Y:S01]  /*5f90*/  HFMA2 R13, -RZ, RZ, 0, 0 ;  /* 0x00000000ff0d7431 */ /* 0x004fe200000001ff */
        /* <DEDUP_REMOVED lines=13> */
[----:B------:R-:W-:Y:S01]  /*6070*/  @!P3 MOV R13, R22 ;  /* 0x00000016000db202 */ /* 0x000fe20000000f00 */
[----:B------:R-:W-:-:S02]  /*6080*/  HFMA2 R22, -RZ, RZ, 0, 0 ;  /* 0x00000000ff167431 */ /* 0x000fc400000001ff */
[----:B------:R0:W-:Y:S01]  /*6090*/  STL [R1+0x498], R2 ;  /* 0x0004980201007387 */ /* 0x0001e20000100800 */
[----:B------:R-:W-:Y:S02]  /*60a0*/  HFMA2 R30, -RZ, RZ, 0, 0 ;  /* 0x00000000ff1e7431 */ /* 0x000fe400000001ff */
[----:B------:R-:W-:Y:S01]  /*60b0*/  HFMA2 R21, -RZ, RZ, 0, 0 ;  /* 0x00000000ff157431 */ /* 0x000fe200000001ff */
[----:B------:R-:W-:Y:S01]  /*60c0*/  @!P3 MOV R22, R23 ;  /* 0x000000170016b202 */ /* 0x000fe20000000f00 */
[----:B------:R-:W-:Y:S02]  /*60d0*/  HFMA2 R23, -RZ, RZ, 0, 0 ;  /* 0x00000000ff177431 */ /* 0x000fe400000001ff */
[----:B0-----:R-:W-:Y:S01]  /*60e0*/  HFMA2 R2, -RZ, RZ, 0, 0 ;  /* 0x00000000ff027431 */ /* 0x001fe200000001ff */
[----:B------:R-:W-:Y:S01]  /*60f0*/  @!P5 MOV R30, R31 ;  /* 0x0000001f001ed202 */ /* 0x000fe20000000f00 */
[----:B------:R-:W-:Y:S01]  /*6100*/  HFMA2 R31, -RZ, RZ, 0, 0 ;  /* 0x00000000ff1f7431 */ /* 0x000fe200000001ff */
[----:B------:R-:W-:Y:S01]  /*6110*/  @!P4 MOV R21, R24 ;  /* 0x000000180015c202 */ /* 0x000fe20000000f00 */
[----:B------:R-:W-:Y:S01]  /*6120*/  HFMA2 R32, -RZ, RZ, 0, 0 ;  /* 0x00000000ff207431 */ /* 0x000fe200000001ff */
[----:B------:R-:W-:-:S02]  /*6130*/  @!P4 MOV R23, R25 ;  /* 0x000000190017c202 */ /* 0x000fc40000000f00 */
[----:B------:R-:W-:Y:S02]  /*6140*/  @!P6 MOV R2, R33 ;  /* 0x000000210002e202 */ /* 0x000fe40000000f00 */
[----:B------:R-:W-:Y:S02]  /*6150*/  CS2R R24, SRZ ;  /* 0x0000000000187805 */ /* 0x000fe4000001ff00 */
[----:B------:R-:W-:Y:S01]  /*6160*/  MOV R3, R8 ;  /* 0x0000000800037202 */ /* 0x000fe20000000f00 */
[----:B------:R0:W-:Y:S01]  /*6170*/  STL [R1+0x2b8], R4 ;  /* 0x0002b80401007387 */ /* 0x0001e20000100800 */
[----:B------:R-:W-:Y:S02]  /*6180*/  @!P4 MOV R24, R26 ;  /* 0x0000001a0018c202 */ /* 0x000fe40000000f00 */
[----:B------:R-:W-:Y:S01]  /*6190*/  @!P4 MOV R25, R27 ;  /* 0x0000001b0019c202 */ /* 0x000fe20000000f00 */
[----:B------:R1:W5:Y:S01]  /*61a0*/  LDL.LU R8, [R1+0x4c0] ;  /* 0x0004c00001087983 */ /* 0x0003620000300800 */
[----:B------:R-:W-:-:S02]  /*61b0*/  @!P6 MOV R31, R36 ;  /* 0x00000024001fe202 */ /* 0x000fc40000000f00 */
[----:B------:R-:W-:Y:S01]  /*61c0*/  @!P6 MOV R32, R37 ;  /* 0x000000250020e202 */ /* 0x000fe20000000f00 */
[----:B------:R-:W-:Y:S04]  /*61d0*/  STL [R1+0x458], R10 ;  /* 0x0004580a01007387 */ /* 0x000fe80000100800 */
[----:B0-----:R1:W5:Y:S04]  /*61e0*/  LDL.LU R4, [R1+0x4b8] ;  /* 0x0004b80001047983 */ /* 0x0013680000300800 */
[----:B------:R-:W-:Y:S04]  /*61f0*/  STL [R1+0x2c8], R13 ;  /* 0x0002c80d01007387 */ /* 0x000fe80000100800 */
[----:B------:R-:W-:Y:S04]  /*6200*/  STL [R1+0x484], R21 ;  /* 0x0004841501007387 */ /* 0x000fe80000100800 */
[----:B------:R-:W-:Y:S04]  /*6210*/  STL [R1+0x488], R23 ;  /* 0x0004881701007387 */ /* 0x000fe80000100800 */
[----:B------:R-:W-:Y:S04]  /*6220*/  STL [R1+0x49c], R2 ;  /* 0x00049c0201007387 */ /* 0x000fe80000100800 */
[----:B------:R0:W-:Y:S04]  /*6230*/  STL.64 [R1+0x208], R36 ;  /* 0x0002082401007387 */ /* 0x0001e80000100a00 */
[----:B------:R1:W5:Y:S04]  /*6240*/  LDL R33, [R1+0x268] ;  /* 0x0002680001217983 */ /* 0x0003680000100800 */
[----:B------:R1:W5:Y:S04]  /*6250*/  LDL R29, [R1+0x2b8] ;  /* 0x0002b800011d7983 */ /* 0x0003680000100800 */
[----:B0-----:R1:W5:Y:S04]  /*6260*/  LDL R37, [R1+0x370] ;  /* 0x0003700001257983 */ /* 0x0013680000100800 */
        /* <DEDUP_REMOVED lines=9> */
[----:B------:R-:W-:-:S13]  /*6300*/  PLOP3.LUT P1, PT, PT, PT, UP0, 0x80, 0x8 ;  /* 0x000000000008781c */ /* 0x000fda0003f2f008 */
[----:B0-----:R-:W-:-:S04]  /*6310*/  @P1 FADD.FTZ R0, R0, UR5 ;  /* 0x0000000500001e21 */ /* 0x001fc80008010000 */
[----:B------:R0:W2:Y:S01]  /*6320*/  @P1 MUFU.RSQ R2, R0 ;  /* 0x0000000000021308 */ /* 0x0000a20000001400 */
[----:B------:R-:W-:Y:S01]  /*6330*/  UISETP.NE.AND UP1, UPT, UR6, URZ, UPT ;  /* 0x000000ff0600728c */ /* 0x000fe2000bf25270 */
[----:B------:R-:W-:Y:S02]  /*6340*/  HADD2.F32 R3, -RZ, R3.H0_H0 ;  /* 0x20000003ff037230 */ /* 0x000fe40000004100 */
[----:B------:R-:W-:Y:S02]  /*6350*/  HADD2.F32 R5, -RZ, R5.H0_H0 ;  /* 0x20000005ff057230 */ /* 0x000fe40000004100 */
[----:B0-----:R-:W-:Y:S01]  /*6360*/  HFMA2 R0, -RZ, RZ, 0, 0 ;  /* 0x00000000ff007431 */ /* 0x001fe200000001ff */
[----:B--2---:R-:W-:Y:S01]  /*6370*/  @P1 R2UR UR5, R2 ;  /* 0x00000000020512ca */ /* 0x004fe200000e0000 */
[----:B------:R-:W-:Y:S01]  /*6380*/  @P0 HADD2.F32 R0, -RZ, R12.H0_H0 ;  /* 0x2000000cff000230 */ /* 0x000fe20000004100 */
[----:B------:R-:W-:Y:S01]  /*6390*/  MOV R2, RZ ;  /* 0x000000ff00027202 */ /* 0x000fe20000000f00 */
[----:B------:R-:W-:Y:S01]  /*63a0*/  @P0 HADD2.F32 R2, -RZ, R11.H0_H0 ;  /* 0x2000000bff020230 */ /* 0x000fe20000004100 */
[----:B------:R-:W-:-:S09]  /*63b0*/  UMOV UR16, 0x3f800000 ;  /* 0x3f80000000107882 */ /* 0x000fd20000000000 */
        /* <DEDUP_REMOVED lines=577> */
.L_x_1829:
        /* <DEDUP_REMOVED lines=1370> */
.L_x_1830:
        /* <DEDUP_REMOVED lines=47> */
.L_x_1832:
[----:B------:R-:W-:Y:S05]  /*e060*/  BSYNC.RECONVERGENT B0 ;  /* 0x0000000000007941 */ /* 0x000fea0003800200 */
.L_x_1831:
        /* <DEDUP_REMOVED lines=92> */
.L_x_1834:
[----:B------:R-:W-:Y:S05]  /*e630*/  BSYNC.RECONVERGENT B0 ;  /* 0x0000000000007941 */ /* 0x000fea0003800200 */
.L_x_1833:
        /* <DEDUP_REMOVED lines=161> */
.L_x_1836:
[----:B------:R-:W-:Y:S05]  /*f050*/  BSYNC.RECONVERGENT B0 ;  /* 0x0000000000007941 */ /* 0x000fea0003800200 */
.L_x_1835:
        /* <DEDUP_REMOVED lines=31> */
.L_x_1838:
[----:B------:R-:W-:Y:S05]  /*f250*/  BSYNC.RECONVERGENT B0 ;  /* 0x0000000000007941 */ /* 0x000fea0003800200 */
.L_x_1837:
        /* <DEDUP_REMOVED lines=34> */
.L_x_1842:
[----:B------:R-:W3:Y:S04]  /*f480*/  LDG.E.STRONG.GPU R14, desc[UR10][R18.64] ;  /* 0x0000000a120e7981 */ /* 0x000ee8000c1ef900 */
[----:B---3--:R-:W-:Y:S04]  /*f490*/  CCTL.IVALL ;  /* 0x00000000ff00798f */ /* 0x008fe80002000000 */
[----:B------:R0:W-:Y:S01]  /*f4a0*/  STL [R1], R14 ;  /* 0x0000000e01007387 */ /* 0x0001e20000100800 */
[----:B------:R-:W-:-:S13]  /*f4b0*/  ISETP.NE.AND P0, PT, R14, UR5, PT ;  /* 0x000000050e007c0c */ /* 0x000fda000bf05270 */
[----:B0-----:R-:W-:Y:S05]  /*f4c0*/  @P0 BRA `(.L_x_1842) ;  /* 0xfffffffc00ec0947 */ /* 0x001fea000383ffff */
.L_x_1841:
[----:B------:R-:W-:Y:S05]  /*f4d0*/  BSYNC.RECONVERGENT B0 ;  /* 0x0000000000007941 */ /* 0x000fea0003800200 */
.L_x_1840:
        /* <DEDUP_REMOVED lines=15> */
.L_x_1844:
        /* <DEDUP_REMOVED lines=78> */
.L_x_1843:
        /* <DEDUP_REMOVED lines=53> */
.L_x_1845:
        /* <DEDUP_REMOVED lines=27> */
.L_x_1846:
        /* <DEDUP_REMOVED lines=12> */
.L_x_1847:
[----:B------:R-:W-:Y:S05]  /*10070*/  BSYNC.RECONVERGENT B0 ;  /* 0x0000000000007941 */ /* 0x000fea0003800200 */
.L_x_1839:
        /* <DEDUP_REMOVED lines=18> */
.L_x_1853:
        /* <DEDUP_REMOVED lines=57> */
.L_x_1849:
[----:B------:R-:W-:Y:S05]  /*10530*/  BSYNC.RECONVERGENT B0 ;  /* 0x0000000000007941 */ /* 0x000fea0003800200 */
.L_x_1848:
        /* <DEDUP_REMOVED lines=19> */
.L_x_1850:
        /* <DEDUP_REMOVED lines=15> */
.L_x_1852:
[----:B------:R-:W-:Y:S05]  /*10760*/  BSYNC.RECONVERGENT B0 ;  /* 0x0000000000007941 */ /* 0x000fea0003800200 */
.L_x_1851:
        /* <DEDUP_REMOVED lines=10> */
.L_x_1828:
        /* <DEDUP_REMOVED lines=16> */
.L_x_1856:
[----:B------:R-:W-:Y:S05]  /*10910*/  BSYNC.RECONVERGENT B0 ;  /* 0x0000000000007941 */ /* 0x000fea0003800200 */
.L_x_1855:
        /* <DEDUP_REMOVED lines=11> */
.L_x_1858:
[----:B------:R-:W2:Y:S04]  /*109d0*/  LDG.E.STRONG.GPU R5, desc[UR10][R2.64] ;  /* 0x0000000a02057981 */ /* 0x000ea8000c1ef900 */
[----:B--2---:R-:W-:Y:S01]  /*109e0*/  CCTL.IVALL ;  /* 0x00000000ff00798f */ /* 0x004fe20002000000 */
[----:B------:R-:W-:Y:S05]  /*109f0*/  YIELD ;  /* 0x0000000000007946 */ /* 0x000fea0003800000 */
[----:B------:R-:W-:-:S13]  /*10a00*/  ISETP.NE.AND P0, PT, R5, R0, PT ;  /* 0x000000000500720c */ /* 0x000fda0003f05270 */
[----:B------:R-:W-:Y:S05]  /*10a10*/  @P0 BRA `(.L_x_1858) ;  /* 0xfffffffc00ec0947 */ /* 0x000fea000383ffff */
.L_x_1857:
        /* <DEDUP_REMOVED lines=75> */
.L_x_1861:
        /* <DEDUP_REMOVED lines=29> */
.L_x_1860:
[----:B------:R-:W-:Y:S05]  /*110a0*/  BSYNC.RECONVERGENT B0 ;  /* 0x0000000000007941 */ /* 0x000fea0003800200 */
.L_x_1859:
        /* <DEDUP_REMOVED lines=10> */
.L_x_1862:
        /* <DEDUP_REMOVED lines=87> */
.L_x_1863:
        /* <DEDUP_REMOVED lines=12> */
.L_x_4528:


//--------------------- .text._Z35group_norm_nhwc_fwd_one_pass_kernelI11Bf16IOFp32WLi64ELi96ELi768EEv26Group_norm_nhwc_fwd_params --------------------------
	.section	.text._Z35group_norm_nhwc_fwd_one_pass_kernelI11Bf16IOFp32WLi64ELi96ELi768EEv26Group_norm_nhwc_fwd_params,"ax",@progbits
	.align	128
        .global         _Z35group_norm_nhwc_fwd_one_pass_kernelI11Bf16IOFp32WLi64ELi96ELi768EEv26Group_norm_nhwc_fwd_params
        .type           _Z35group_norm_nhwc_fwd_one_pass_kernelI11Bf16IOFp32WLi64ELi96ELi768EEv26Group_norm_nhwc_fwd_params,@function
        .size           _Z35group_norm_nhwc_fwd_one_pass_kernelI11Bf16IOFp32WLi64ELi96ELi768EEv26Group_norm_nhwc_fwd_params,(.L_x_4529 - _Z35group_norm_nhwc_fwd_one_pass_kernelI11Bf16IOFp32WLi64ELi96ELi768EEv26Group_norm_nhwc_fwd_params)
        .other          _Z35group_norm_nhwc_fwd_one_pass_kernelI11Bf16IOFp32WLi64ELi96ELi768EEv26Group_norm_nhwc_fwd_params,@"STO_CUDA_ENTRY STV_DEFAULT"
_Z35group_norm_nhwc_fwd_one_pass_kernelI11Bf16IOFp32WLi64ELi96ELi768EEv26Group_norm_nhwc_fwd_params:
.text._Z35group_norm_nhwc_fwd_one_pass_kernelI11Bf16IOFp32WLi64ELi96ELi768EEv26Group_norm_nhwc_fwd_params:
[----:B------:R-:W-:Y:S01]  /*0000*/  LDC R1, c[0x0][0x37c] ;  /* 0x0000df00ff017b82 */ /* 0x000fe20000000800 */
[----:B------:R-:W0:Y:S01]  /*0010*/  S2R R28, SR_CTAID.Y ;  /* 0x00000000001c7919 */ /* 0x000e220000002600 */
[----:B------:R-:W1:Y:S01]  /*0020*/  LDCU UR5, c[0x0][0x3f8] ;  /* 0x00007f00ff0577ac */ /* 0x000e620008000800 */
[----:B------:R-:W1:Y:S02]  /*0030*/  LDCU UR4, c[0x0][0x3c8] ;  /* 0x00007900ff0477ac */ /* 0x000e640008000800 */
[----:B-1----:R-:W-:-:S06]  /*0040*/  UIMAD UR5, UR5, UR4, URZ ;  /* 0x00000004050572a4 */ /* 0x002fcc000f8e02ff */
[----:B0-----:R-:W-:-:S13]  /*0050*/  ISETP.GE.AND P0, PT, R28, UR5, PT ;  /* 0x000000051c007c0c */ /* 0x001fda000bf06270 */
[----:B------:R-:W-:Y:S05]  /*0060*/  @P0 EXIT ;  /* 0x000000000000094d */ /* 0x000fea0003800000 */
[----:B------:R-:W0:Y:S01]  /*0070*/  S2R R2, SR_TID.X ;  /* 0x0000000000027919 */ /* 0x000e220000002100 */
[----:B------:R-:W1:Y:S01]  /*0080*/  LDCU.64 UR6, c[0x0][0x388] ;  /* 0x00007100ff0677ac */ /* 0x000e620008000a00 */
[----:B------:R-:W2:Y:S01]  /*0090*/  LDC R27, c[0x0][0x374] ;  /* 0x0000dd00ff1b7b82 */ /* 0x000ea20000000800 */
[----:B------:R-:W-:Y:S01]  /*00a0*/  HFMA2 R31, -RZ, RZ, 0, 0 ;  /* 0x00000000ff1f7431 */ /* 0x000fe200000001ff */
[----:B------:R-:W3:Y:S01]  /*00b0*/  S2R R29, SR_CTAID.X ;  /* 0x00000000001d7919 */ /* 0x000ee20000002500 */
[----:B------:R-:W4:Y:S01]  /*00c0*/  LDCU UR4, c[0x0][0x404] ;  /* 0x00008080ff0477ac */ /* 0x000f220008000800 */
[----:B------:R-:W-:Y:S01]  /*00d0*/  MOV R30, R28 ;  /* 0x0000001c001e7202 */ /* 0x000fe20000000f00 */
[----:B------:R-:W0:Y:S03]  /*00e0*/  LDCU.64 UR8, c[0x0][0x358] ;  /* 0x00006b00ff0877ac */ /* 0x000e260008000a00 */
[----:B------:R-:W2:Y:S01]  /*00f0*/  LDC R26, c[0x0][0x370] ;  /* 0x0000dc00ff1a7b82 */ /* 0x000ea20000000800 */
[----:B-1----:R-:W-:-:S02]  /*0100*/  ISETP.NE.U32.AND P1, PT, RZ, UR6, PT ;  /* 0x00000006ff007c0c */ /* 0x002fc4000bf25070 */
[C---:B0-----:R-:W-:Y:S02]  /*0110*/  LOP3.LUT R0, R2.reuse, 0xffff, RZ, 0xc0, !PT ;  /* 0x0000ffff02007812 */ /* 0x041fe400078ec0ff */
[----:B---3--:R-:W-:-:S03]  /*0120*/  LOP3.LUT P0, RZ, R2, R29, RZ, 0xfc, !PT ;  /* 0x0000001d02ff7212 */ /* 0x008fc6000780fcff */
[----:B------:R-:W-:Y:S01]  /*0130*/  IMAD R0, R0, 0x556, RZ ;  /* 0x0000055600007824 */ /* 0x000fe200078e02ff */
[----:B------:R-:W-:-:S04]  /*0140*/  ISETP.NE.AND.EX P0, PT, RZ, UR7, !P0, P1 ;  /* 0x00000007ff007c0c */ /* 0x000fc8000c705310 */
[----:B------:R-:W-:-:S05]  /*0150*/  SHF.R.U32.HI R32, RZ, 0x10, R0 ;  /* 0x00000010ff207819 */ /* 0x000fca0000011600 */
[----:B----4-:R-:W-:-:S07]  /*0160*/  IMAD R32, R29, UR4, R32 ;  /* 0x000000041d207c24 */ /* 0x010fce000f8e0220 */
.L_x_1891:
[----:B0---4-:R-:W0:Y:S01]  /*0170*/  LDC R3, c[0x0][0x3f8] ;  /* 0x0000fe00ff037b82 */ /* 0x011e220000000800 */
[----:B-1---5:R-:W1:Y:S01]  /*0180*/  S2R R8, SR_TID.X ;  /* 0x0000000000087919 */ /* 0x022e620000002100 */
[----:B---3--:R-:W3:Y:S01]  /*0190*/  LDCU.64 UR6, c[0x0][0x3e8] ;  /* 0x00007d00ff0677ac */ /* 0x008ee20008000a00 */
[C---:B--2---:R-:W-:Y:S02]  /*01a0*/  IADD3 R13, PT, PT, R32.reuse, 0x10, RZ ;  /* 0x00000010200d7810 */ /* 0x044fe40007ffe0ff */
[----:B------:R-:W-:Y:S01]  /*01b0*/  SHF.R.S32.HI R19, RZ, 0x1f, R32 ;  /* 0x0000001fff137819 */ /* 0x000fe20000011420 */
[----:B------:R-:W4:Y:S01]  /*01c0*/  LDCU.64 UR10, c[0x0][0x3f0] ;  /* 0x00007e00ff0a77ac */ /* 0x000f220008000a00 */
[----:B------:R-:W-:Y:S02]  /*01d0*/  SHF.R.S32.HI R21, RZ, 0x1f, R13 ;  /* 0x0000001fff157819 */ /* 0x000fe4000001140d */
[C---:B------:R-:W-:Y:S02]  /*01e0*/  IADD3 R17, PT, PT, R32.reuse, 0x20, RZ ;  /* 0x0000002020117810 */ /* 0x040fe40007ffe0ff */
[----:B------:R-:W-:-:S02]  /*01f0*/  IADD3 R16, PT, PT, R32, 0x30, RZ ;  /* 0x0000003020107810 */ /* 0x000fc40007ffe0ff */
[----:B------:R-:W-:Y:S02]  /*0200*/  MOV R24, RZ ;  /* 0x000000ff00187202 */ /* 0x000fe40000000f00 */
[----:B0-----:R-:W-:Y:S02]  /*0210*/  IABS R7, R3 ;  /* 0x0000000300077213 */ /* 0x001fe40000000000 */
[----:B------:R-:W-:Y:S02]  /*0220*/  ISETP.NE.AND P3, PT, R3, RZ, PT ;  /* 0x000000ff0300720c */ /* 0x000fe40003f65270 */
[----:B------:R-:W0:Y:S08]  /*0230*/  I2F.RP R0, R7 ;  /* 0x0000000700007306 */ /* 0x000e300000209400 */
[----:B0-----:R-:W0:Y:S02]  /*0240*/  MUFU.RCP R0, R0 ;  /* 0x0000000000007308 */ /* 0x001e240000001000 */
[----:B0-----:R-:W-:-:S06]  /*0250*/  IADD3 R4, PT, PT, R0, 0xffffffe, RZ ;  /* 0x0ffffffe00047810 */ /* 0x001fcc0007ffe0ff */
[----:B------:R0:W5:Y:S02]  /*0260*/  F2I.FTZ.U32.TRUNC.NTZ R5, R4 ;  /* 0x0000000400057305 */ /* 0x000164000021f000 */
[----:B0-----:R-:W-:Y:S02]  /*0270*/  MOV R4, RZ ;  /* 0x000000ff00047202 */ /* 0x001fe40000000f00 */
[----:B-----5:R-:W-:-:S05]  /*0280*/  IADD3 R2, PT, PT, RZ, -R5, RZ ;  /* 0x80000005ff027210 */ /* 0x020fca0007ffe0ff */
[----:B------:R-:W-:Y:S01]  /*0290*/  IMAD R9, R2, R7, RZ ;  /* 0x0000000702097224 */ /* 0x000fe200078e02ff */
[----:B------:R-:W-:-:S03]  /*02a0*/  IABS R2, R30 ;  /* 0x0000001e00027213 */ /* 0x000fc60000000000 */
[----:B------:R-:W-:Y:S01]  /*02b0*/  IMAD.HI.U32 R5, R5, R9, R4 ;  /* 0x0000000905057227 */ /* 0x000fe200078e0004 */
[----:B------:R-:W-:-:S05]  /*02c0*/  SHF.R.S32.HI R9, RZ, 0x1f, R17 ;  /* 0x0000001fff097819 */ /* 0x000fca0000011411 */
[----:B------:R-:W-:-:S05]  /*02d0*/  IMAD.HI.U32 R5, R5, R2, RZ ;  /* 0x0000000205057227 */ /* 0x000fca00078e00ff */
[----:B------:R-:W-:-:S05]  /*02e0*/  IADD3 R0, PT, PT, -R5, RZ, RZ ;  /* 0x000000ff05007210 */ /* 0x000fca0007ffe1ff */
[----:B------:R-:W-:Y:S01]  /*02f0*/  IMAD R0, R7, R0, R2 ;  /* 0x0000000007007224 */ /* 0x000fe200078e0202 */
[----:B-1----:R-:W-:-:S04]  /*0300*/  LOP3.LUT R2, R8, 0xffff, RZ, 0xc0, !PT ;  /* 0x0000ffff08027812 */ /* 0x002fc800078ec0ff */
[----:B------:R-:W-:Y:S01]  /*0310*/  ISETP.GT.U32.AND P2, PT, R7, R0, PT ;  /* 0x000000000700720c */ /* 0x000fe20003f44070 */
[----:B------:R-:W-:-:S05]  /*0320*/  IMAD R2, R2, 0x556, RZ ;  /* 0x0000055602027824 */ /* 0x000fca00078e02ff */
[----:B------:R-:W-:-:S07]  /*0330*/  SHF.R.U32.HI R2, RZ, 0x10, R2 ;  /* 0x00000010ff027819 */ /* 0x000fce0000011602 */
[-C--:B------:R-:W-:Y:S02]  /*0340*/  @!P2 IADD3 R0, PT, PT, R0, -R7.reuse, RZ ;  /* 0x800000070000a210 */ /* 0x080fe40007ffe0ff */
[----:B------:R-:W-:Y:S02]  /*0350*/  @!P2 IADD3 R5, PT, PT, R5, 0x1, RZ ;  /* 0x000000010505a810 */ /* 0x000fe40007ffe0ff */
[----:B------:R-:W-:Y:S02]  /*0360*/  ISETP.GE.U32.AND P1, PT, R0, R7, PT ;  /* 0x000000070000720c */ /* 0x000fe40003f26070 */
[----:B------:R-:W-:Y:S02]  /*0370*/  LOP3.LUT R0, R30, R3, RZ, 0x3c, !PT ;  /* 0x000000031e007212 */ /* 0x000fe400078e3cff */
[----:B---3--:R-:W-:Y:S02]  /*0380*/  ISETP.GE.U32.AND P2, PT, R13, UR6, PT ;  /* 0x000000060d007c0c */ /* 0x008fe4000bf46070 */
[----:B------:R-:W-:-:S02]  /*0390*/  ISETP.GE.AND P4, PT, R0, RZ, PT ;  /* 0x000000ff0000720c */ /* 0x000fc40003f86270 */
[----:B------:R-:W-:Y:S02]  /*03a0*/  PRMT R0, R2, 0x9910, RZ ;  /* 0x0000991002007816 */ /* 0x000fe400000000ff */
[----:B------:R-:W-:-:S03]  /*03b0*/  ISETP.GE.AND.EX P2, PT, R21, UR7, PT, P2 ;  /* 0x0000000715007c0c */ /* 0x000fc6000bf46320 */
[----:B------:R-:W-:Y:S01]  /*03c0*/  IMAD R0, R0, 0x30, RZ ;  /* 0x0000003000007824 */ /* 0x000fe200078e02ff */
[----:B------:R-:W-:Y:S02]  /*03d0*/  @P1 IADD3 R5, PT, PT, R5, 0x1, RZ ;  /* 0x0000000105051810 */ /* 0x000fe40007ffe0ff */
[----:B------:R-:W-:Y:S02]  /*03e0*/  ISETP.GE.U32.AND P1, PT, R32, UR6, PT ;  /* 0x0000000620007c0c */ /* 0x000fe4000bf26070 */
[----:B------:R-:W-:Y:S02]  /*03f0*/  IADD3 R0, PT, PT, RZ, -R0, RZ ;  /* 0x80000000ff007210 */ /* 0x000fe40007ffe0ff */
[----:B------:R-:W-:Y:S02]  /*0400*/  @!P4 IADD3 R5, PT, PT, -R5, RZ, RZ ;  /* 0x000000ff0505c210 */ /* 0x000fe40007ffe1ff */
[----:B------:R-:W-:Y:S01]  /*0410*/  ISETP.GE.AND.EX P1, PT, R19, UR7, PT, P1 ;  /* 0x0000000713007c0c */ /* 0x000fe2000bf26310 */
[----:B------:R-:W0:Y:S01]  /*0420*/  @!P2 LDC.64 R10, c[0x0][0x3e0] ;  /* 0x0000f800ff0aab82 */ /* 0x000e220000000a00 */
[----:B------:R-:W-:-:S02]  /*0430*/  @!P3 LOP3.LUT R5, RZ, R3, RZ, 0x33, !PT ;  /* 0x00000003ff05b212 */ /* 0x000fc400078e33ff */
[----:B------:R-:W-:Y:S02]  /*0440*/  PRMT R7, R0, 0x7710, RZ ;  /* 0x0000771000077816 */ /* 0x000fe400000000ff */
[----:B------:R-:W-:Y:S02]  /*0450*/  IADD3 R25, PT, PT, -R5, RZ, RZ ;  /* 0x000000ff05197210 */ /* 0x000fe40007ffe1ff */
[----:B------:R-:W-:Y:S02]  /*0460*/  IADD3 R7, PT, PT, R7, R8, RZ ;  /* 0x0000000807077210 */ /* 0x000fe40007ffe0ff */
[----:B------:R-:W-:Y:S01]  /*0470*/  ISETP.GE.U32.AND P3, PT, R17, UR6, PT ;  /* 0x0000000611007c0c */ /* 0x000fe2000bf66070 */
[----:B------:R-:W-:Y:S01]  /*0480*/  IMAD R25, R3, R25, R30 ;  /* 0x0000001903197224 */ /* 0x000fe200078e021e */
[----:B------:R-:W-:Y:S01]  /*0490*/  SHF.L.U32 R7, R7, 0x1, RZ ;  /* 0x0000000107077819 */ /* 0x000fe200000006ff */
[----:B------:R-:W1:Y:S01]  /*04a0*/  @!P1 LDC.64 R14, c[0x0][0x3e0] ;  /* 0x0000f800ff0e9b82 */ /* 0x000e620000000a00 */
[----:B------:R-:W-:Y:S01]  /*04b0*/  SHF.R.S32.HI R4, RZ, 0x1f, R5 ;  /* 0x0000001fff047819 */ /* 0x000fe20000011405 */
[----:B------:R-:W-:Y:S01]  /*04c0*/  IMAD R25, R25, 0x60, RZ ;  /* 0x0000006019197824 */ /* 0x000fe200078e02ff */
[----:B------:R-:W-:-:S02]  /*04d0*/  LOP3.LUT R36, R7, 0xffff, RZ, 0xc0, !PT ;  /* 0x0000ffff07247812 */ /* 0x000fc400078ec0ff */
[----:B------:R-:W-:Y:S01]  /*04e0*/  ISETP.GE.AND.EX P3, PT, R9, UR7, PT, P3 ;  /* 0x0000000709007c0c */ /* 0x000fe2000bf66330 */
[----:B----4-:R-:W-:Y:S01]  /*04f0*/  IMAD R4, R4, UR10, RZ ;  /* 0x0000000a04047c24 */ /* 0x010fe2000f8e02ff */
[----:B------:R-:W-:Y:S01]  /*0500*/  IADD3 R36, P5, PT, R25, R36, RZ ;  /* 0x0000002419247210 */ /* 0x000fe20007fbe0ff */
[----:B------:R-:W3:Y:S01]  /*0510*/  @!P2 LDC.64 R2, c[0x0][0x390] ;  /* 0x0000e400ff02ab82 */ /* 0x000ee20000000a00 */
[----:B------:R-:W-:Y:S01]  /*0520*/  ISETP.GE.U32.AND P4, PT, R16, UR6, PT ;  /* 0x0000000610007c0c */ /* 0x000fe2000bf86070 */
[----:B------:R-:W-:Y:S01]  /*0530*/  IMAD R35, R5, UR11, R4 ;  /* 0x0000000b05237c24 */ /* 0x000fe2000f8e0204 */
[----:B------:R-:W-:Y:S01]  /*0540*/  LEA.HI.X.SX32 R37, R25, RZ, 0x1, P5 ;  /* 0x000000ff19257211 */ /* 0x000fe200028f0eff */
[----:B0-----:R-:W-:Y:S01]  /*0550*/  @!P2 IMAD R12, R21, R10, RZ ;  /* 0x0000000a150ca224 */ /* 0x001fe200078e02ff */
[----:B------:R-:W-:-:S03]  /*0560*/  SHF.R.S32.HI R0, RZ, 0x1f, R16 ;  /* 0x0000001fff007819 */ /* 0x000fc60000011410 */
[----:B------:R-:W0:Y:S01]  /*0570*/  @!P1 LDC.64 R6, c[0x0][0x390] ;  /* 0x0000e400ff069b82 */ /* 0x000e220000000a00 */
[----:B------:R-:W-:Y:S01]  /*0580*/  IMAD.WIDE.U32 R36, R5, UR10, R36 ;  /* 0x0000000a05247c25 */ /* 0x000fe2000f8e0024 */
[----:B------:R-:W-:-:S03]  /*0590*/  ISETP.GE.AND.EX P4, PT, R0, UR7, PT, P4 ;  /* 0x0000000700007c0c */ /* 0x000fc6000bf86340 */
[----:B------:R-:W-:Y:S01]  /*05a0*/  @!P2 IMAD R21, R13, R11, R12 ;  /* 0x0000000b0d15a224 */ /* 0x000fe200078e020c */
[----:B------:R-:W-:Y:S02]  /*05b0*/  IADD3 R35, PT, PT, R37, R35, RZ ;  /* 0x0000002325237210 */ /* 0x000fe40007ffe0ff */
[----:B------:R-:W-:Y:S01]  /*05c0*/  @!P2 MOV R34, R36 ;  /* 0x000000240022a202 */ /* 0x000fe20000000f00 */
[----:B------:R-:W4:Y:S01]  /*05d0*/  @!P3 LDC.64 R4, c[0x0][0x3e0] ;  /* 0x0000f800ff04bb82 */ /* 0x000f220000000a00 */
[----:B-1----:R-:W-:Y:S01]  /*05e0*/  @!P1 IMAD R20, R19, R14, RZ ;  /* 0x0000000e13149224 */ /* 0x002fe200078e02ff */
[----:B------:R-:W-:Y:S02]  /*05f0*/  @!P1 MOV R18, R36 ;  /* 0x0000002400129202 */ /* 0x000fe40000000f00 */
[----:B------:R-:W-:Y:S01]  /*0600*/  @!P2 IMAD.WIDE.U32 R10, R13, R10, R34 ;  /* 0x0000000a0d0aa225 */ /* 0x000fe200078e0022 */
[----:B------:R-:W-:-:S03]  /*0610*/  @!P1 MOV R19, R35 ;  /* 0x0000002300139202 */ /* 0x000fc60000000f00 */
[----:B------:R-:W1:Y:S01]  /*0620*/  @!P4 LDC.64 R12, c[0x0][0x3e0] ;  /* 0x0000f800ff0ccb82 */ /* 0x000e620000000a00 */
[C---:B------:R-:W-:Y:S01]  /*0630*/  @!P1 IMAD R20, R32.reuse, R15, R20 ;  /* 0x0000000f20149224 */ /* 0x040fe200078e0214 */
[----:B------:R-:W-:Y:S01]  /*0640*/  @!P2 IADD3 R21, PT, PT, R11, R21, RZ ;  /* 0x000000150b15a210 */ /* 0x000fe20007ffe0ff */
[----:B------:R-:W-:Y:S01]  /*0650*/  @!P1 IMAD.WIDE.U32 R18, R32, R14, R18 ;  /* 0x0000000e20129225 */ /* 0x000fe200078e0012 */
[----:B---3--:R-:W-:-:S04]  /*0660*/  @!P2 LEA R2, P5, R10, R2, 0x1 ;  /* 0x000000020a02a211 */ /* 0x008fc800078a08ff */
[----:B------:R-:W3:Y:S01]  /*0670*/  @!P3 LDC.64 R14, c[0x0][0x390] ;  /* 0x0000e400ff0ebb82 */ /* 0x000ee20000000a00 */
[----:B------:R-:W-:Y:S02]  /*0680*/  @!P2 LEA.HI.X R3, R10, R3, R21, 0x1, P5 ;  /* 0x000000030a03a211 */ /* 0x000fe400028f0c15 */
[----:B------:R-:W-:Y:S02]  /*0690*/  @!P1 IADD3 R20, PT, PT, R19, R20, RZ ;  /* 0x0000001413149210 */ /* 0x000fe40007ffe0ff */
[C---:B0-----:R-:W-:Y:S02]  /*06a0*/  @!P1 LEA R6, P5, R18.reuse, R6, 0x1 ;  /* 0x0000000612069211 */ /* 0x041fe400078a08ff */
[----:B------:R-:W-:Y:S01]  /*06b0*/  @!P3 MOV R19, R35 ;  /* 0x000000230013b202 */ /* 0x000fe20000000f00 */
[----:B------:R-:W0:Y:S01]  /*06c0*/  @!P4 LDC.64 R10, c[0x0][0x390] ;  /* 0x0000e400ff0acb82 */ /* 0x000e220000000a00 */
[----:B------:R-:W-:Y:S01]  /*06d0*/  @!P1 LEA.HI.X R7, R18, R7, R20, 0x1, P5 ;  /* 0x0000000712079211 */ /* 0x000fe200028f0c14 */
[----:B----4-:R-:W-:Y:S01]  /*06e0*/  @!P3 IMAD R22, R9, R4, RZ ;  /* 0x000000040916b224 */ /* 0x010fe200078e02ff */
[----:B------:R-:W-:-:S03]  /*06f0*/  @!P3 MOV R18, R36 ;  /* 0x000000240012b202 */ /* 0x000fc60000000f00 */
[C---:B------:R-:W-:Y:S01]  /*0700*/  @!P3 IMAD R5, R17.reuse, R5, R22 ;  /* 0x000000051105b224 */ /* 0x040fe200078e0216 */
[----:B------:R-:W4:Y:S01]  /*0710*/  @!P1 LDG.E R24, desc[UR8][R6.64] ;  /* 0x0000000806189981 */ /* 0x000f22000c1e1900 */
[----:B------:R-:W-:Y:S01]  /*0720*/  @!P3 IMAD.WIDE.U32 R18, R17, R4, R18 ;  /* 0x000000041112b225 */ /* 0x000fe200078e0012 */
[----:B------:R-:W-:-:S03]  /*0730*/  MOV R4, RZ ;  /* 0x000000ff00047202 */ /* 0x000fc60000000f00 */
[----:B-1----:R-:W-:-:S03]  /*0740*/  @!P4 IMAD R0, R0, R12, RZ ;  /* 0x0000000c0000c224 */ /* 0x002fc600078e02ff */
[----:B------:R1:W5:Y:S01]  /*0750*/  @!P2 LDG.E R4, desc[UR8][R2.64] ;  /* 0x000000080204a981 */ /* 0x000362000c1e1900 */
[----:B------:R-:W-:Y:S01]  /*0760*/  @!P4 IMAD R17, R16, R13, R0 ;  /* 0x0000000d1011c224 */ /* 0x000fe200078e0200 */
[----:B------:R-:W-:Y:S02]  /*0770*/  @!P3 IADD3 R5, PT, PT, R19, R5, RZ ;  /* 0x000000051305b210 */ /* 0x000fe40007ffe0ff */
[----:B---3--:R-:W-:Y:S02]  /*0780*/  @!P3 LEA R14, P2, R18, R14, 0x1 ;  /* 0x0000000e120eb211 */ /* 0x008fe400078408ff */
[----:B-1----:R-:W-:Y:S02]  /*0790*/  @!P4 MOV R2, R36 ;  /* 0x000000240002c202 */ /* 0x002fe40000000f00 */
[----:B------:R-:W-:-:S03]  /*07a0*/  @!P4 MOV R3, R35 ;  /* 0x000000230003c202 */ /* 0x000fc60000000f00 */
[----:B------:R-:W-:Y:S01]  /*07b0*/  @!P4 IMAD.WIDE.U32 R12, R16, R12, R2 ;  /* 0x0000000c100cc225 */ /* 0x000fe200078e0002 */
[----:B------:R-:W-:Y:S02]  /*07c0*/  @!P3 LEA.HI.X R15, R18, R15, R5, 0x1, P2 ;  /* 0x0000000f120fb211 */ /* 0x000fe400010f0c05 */
[----:B------:R-:W-:Y:S02]  /*07d0*/  MOV R9, RZ ;  /* 0x000000ff00097202 */ /* 0x000fe40000000f00 */
[----:B------:R-:W-:Y:S02]  /*07e0*/  @!P4 IADD3 R0, PT, PT, R13, R17, RZ ;  /* 0x000000110d00c210 */ /* 0x000fe40007ffe0ff */
[C---:B0-----:R-:W-:Y:S02]  /*07f0*/  @!P4 LEA R10, P2, R12.reuse, R10, 0x1 ;  /* 0x0000000a0c0ac211 */ /* 0x041fe400078408ff */
[----:B------:R0:W3:Y:S02]  /*0800*/  @!P3 LDG.E R9, desc[UR8][R14.64] ;  /* 0x000000080e09b981 */ /* 0x0000e4000c1e1900 */
[----:B------:R-:W-:-:S02]  /*0810*/  @!P4 LEA.HI.X R11, R12, R11, R0, 0x1, P2 ;  /* 0x0000000b0c0bc211 */ /* 0x000fc400010f0c00 */
[----:B------:R-:W-:-:S06]  /*0820*/  MOV R12, RZ ;  /* 0x000000ff000c7202 */ /* 0x000fcc0000000f00 */
[----:B------:R1:W2:Y:S01]  /*0830*/  @!P4 LDG.E R12, desc[UR8][R10.64] ;  /* 0x000000080a0cc981 */ /* 0x0002a2000c1e1900 */
[----:B0-----:R-:W0:Y:S02]  /*0840*/  S2R R14, SR_LANEID ;  /* 0x00000000000e7919 */ /* 0x001e240000000000 */
[C---:B0-----:R-:W-:Y:S02]  /*0850*/  ISETP.GT.AND P2, PT, R14.reuse, 0x1e, PT ;  /* 0x0000001e0e00780c */ /* 0x041fe40003f44270 */
[----:B------:R-:W-:Y:S01]  /*0860*/  ISETP.GT.AND P3, PT, R14, 0xf, PT ;  /* 0x0000000f0e00780c */ /* 0x000fe20003f64270 */
[----:B------:R-:W-:Y:S01]  /*0870*/  BSSY.RECONVERGENT B0, `(.L_x_1864) ;  /* 0x0000043000007945 */ /* 0x000fe20003800200 */
[C---:B----4-:R-:W-:Y:S02]  /*0880*/  PRMT R7, R24.reuse, 0x7632, R7 ;  /* 0x0000763218077816 */ /* 0x050fe40000000007 */
[----:B------:R-:W-:Y:S02]  /*0890*/  SHF.L.U32 R24, R24, 0x10, RZ ;  /* 0x0000001018187819 */ /* 0x000fe400000006ff */
[----:B------:R-:W-:-:S02]  /*08a0*/  SHF.L.U32 R7, R7, 0x10, RZ ;  /* 0x0000001007077819 */ /* 0x000fc400000006ff */
[----:B-----5:R-:W-:-:S03]  /*08b0*/  PRMT R5, R4, 0x7632, R5 ;  /* 0x0000763204057816 */ /* 0x020fc60000000005 */
[----:B------:R-:W-:Y:S01]  /*08c0*/  FADD.FTZ R0, R24, R7 ;  /* 0x0000000718007221 */ /* 0x000fe20000010000 */
[----:B------:R-:W-:Y:S01]  /*08d0*/  FMUL.FTZ R3, R7, R7 ;  /* 0x0000000707037220 */ /* 0x000fe20000410000 */
[----:B------:R-:W-:Y:S02]  /*08e0*/  SHF.L.U32 R5, R5, 0x10, RZ ;  /* 0x0000001005057819 */ /* 0x000fe400000006ff */
[----:B------:R-:W-:Y:S01]  /*08f0*/  SHF.L.U32 R6, R4, 0x10, RZ ;  /* 0x0000001004067819 */ /* 0x000fe200000006ff */
[----:B------:R-:W-:Y:S01]  /*0900*/  FADD.FTZ R2, RZ, R0 ;  /* 0x00000000ff027221 */ /* 0x000fe20000010000 */
[----:B------:R-:W-:Y:S01]  /*0910*/  FFMA.FTZ R3, R24, R24, R3 ;  /* 0x0000001818037223 */ /* 0x000fe20000010003 */
[----:B-1----:R-:W-:Y:S02]  /*0920*/  FMUL.FTZ R11, R5, R5 ;  /* 0x00000005050b7220 */ /* 0x002fe40000410000 */
[C---:B------:R-:W-:Y:S01]  /*0930*/  FADD.FTZ R13, R6.reuse, R5 ;  /* 0x00000005060d7221 */ /* 0x040fe20000010000 */
[----:B------:R-:W-:Y:S01]  /*0940*/  FADD.FTZ R3, RZ, R3 ;  /* 0x00000003ff037221 */ /* 0x000fe20000010000 */
[----:B------:R-:W-:-:S02]  /*0950*/  FFMA.FTZ R4, R6, R6, R11 ;  /* 0x0000000606047223 */ /* 0x000fc4000001000b */
[----:B------:R-:W-:Y:S01]  /*0960*/  FADD.FTZ R13, R2, R13 ;  /* 0x0000000d020d7221 */ /* 0x000fe20000010000 */
[----:B---3--:R-:W-:-:S04]  /*0970*/  PRMT R0, R9, 0x7632, R0 ;  /* 0x0000763209007816 */ /* 0x008fc80000000000 */
[----:B------:R-:W-:Y:S02]  /*0980*/  SHF.L.U32 R0, R0, 0x10, RZ ;  /* 0x0000001000007819 */ /* 0x000fe400000006ff */
[----:B------:R-:W-:Y:S01]  /*0990*/  SHF.L.U32 R2, R9, 0x10, RZ ;  /* 0x0000001009027819 */ /* 0x000fe200000006ff */
[----:B------:R-:W-:Y:S01]  /*09a0*/  FADD.FTZ R9, R3, R4 ;  /* 0x0000000403097221 */ /* 0x000fe20000010000 */
[----:B--2---:R-:W-:Y:S01]  /*09b0*/  PRMT R10, R12, 0x7632, R10 ;  /* 0x000076320c0a7816 */ /* 0x004fe2000000000a */
[----:B------:R-:W-:-:S03]  /*09c0*/  FMUL.FTZ R11, R0, R0 ;  /* 0x00000000000b7220 */ /* 0x000fc60000410000 */
[----:B------:R-:W-:Y:S02]  /*09d0*/  SHF.L.U32 R3, R10, 0x10, RZ ;  /* 0x000000100a037819 */ /* 0x000fe400000006ff */
[----:B------:R-:W-:Y:S01]  /*09e0*/  SHF.L.U32 R4, R12, 0x10, RZ ;  /* 0x000000100c047819 */ /* 0x000fe200000006ff */
[C---:B------:R-:W-:Y:S01]  /*09f0*/  FFMA.FTZ R12, R2.reuse, R2, R11 ;  /* 0x00000002020c7223 */ /* 0x040fe2000001000b */
[----:B------:R-:W-:Y:S01]  /*0a00*/  FADD.FTZ R10, R2, R0 ;  /* 0x00000000020a7221 */ /* 0x000fe20000010000 */
[----:B------:R-:W-:Y:S02]  /*0a10*/  FMUL.FTZ R15, R3, R3 ;  /* 0x00000003030f7220 */ /* 0x000fe40000410000 */
[----:B------:R-:W-:Y:S01]  /*0a20*/  FADD.FTZ R9, R9, R12 ;  /* 0x0000000c09097221 */ /* 0x000fe20000010000 */
[----:B------:R-:W-:Y:S01]  /*0a30*/  FADD.FTZ R10, R13, R10 ;  /* 0x0000000a0d0a7221 */ /* 0x000fe20000010000 */
[C---:B------:R-:W-:Y:S01]  /*0a40*/  FADD.FTZ R11, R4.reuse, R3 ;  /* 0x00000003040b7221 */ /* 0x040fe20000010000 */
[----:B------:R-:W-:-:S03]  /*0a50*/  FFMA.FTZ R12, R4, R4, R15 ;  /* 0x00000004040c7223 */ /* 0x000fc6000001000f */
[----:B------:R-:W-:Y:S01]  /*0a60*/  FADD.FTZ R10, R10, R11 ;  /* 0x0000000b0a0a7221 */ /* 0x000fe20000010000 */
[----:B------:R-:W-:-:S04]  /*0a70*/  FADD.FTZ R9, R9, R12 ;  /* 0x0000000c09097221 */ /* 0x000fc80000010000 */
[----:B------:R-:W0:Y:S04]  /*0a80*/  SHFL.DOWN PT, R11, R10, 0x1, 0x1f ;  /* 0x08201f000a0b7f89 */ /* 0x000e2800000e0000 */
[----:B------:R-:W1:Y:S01]  /*0a90*/  SHFL.DOWN PT, R12, R9, 0x1, 0x1f ;  /* 0x08201f00090c7f89 */ /* 0x000e6200000e0000 */
[----:B0-----:R-:W-:Y:S01]  /*0aa0*/  @!P2 FADD.FTZ R10, R10, R11 ;  /* 0x0000000b0a0aa221 */ /* 0x001fe20000010000 */
[----:B-1----:R-:W-:-:S04]  /*0ab0*/  @!P2 FADD.FTZ R9, R9, R12 ;  /* 0x0000000c0909a221 */ /* 0x002fc80000010000 */
[----:B------:R-:W0:Y:S04]  /*0ac0*/  SHFL.DOWN PT, R11, R10, 0x2, 0x1f ;  /* 0x08401f000a0b7f89 */ /* 0x000e2800000e0000 */
[----:B------:R-:W1:Y:S01]  /*0ad0*/  SHFL.DOWN PT, R12, R9, 0x2, 0x1f ;  /* 0x08401f00090c7f89 */ /* 0x000e6200000e0000 */
[----:B------:R-:W-:-:S13]  /*0ae0*/  ISETP.GT.AND P2, PT, R14, 0x1d, PT ;  /* 0x0000001d0e00780c */ /* 0x000fda0003f44270 */
        /* <DEDUP_REMOVED lines=9> */
[----:B------:R-:W-:Y:S01]  /*0b80*/  ISETP.GT.AND P2, PT, R14, 0x17, PT ;  /* 0x000000170e00780c */ /* 0x000fe20003f44270 */
        /* <DEDUP_REMOVED lines=10> */
[----:B------:R-:W0:Y:S01]  /*0c30*/  @!P2 S2R R11, SR_CgaCtaId ;  /* 0x00000000000ba919 */ /* 0x000e220000008800 */
[----:B------:R-:W-:Y:S02]  /*0c40*/  @!P2 MOV R10, 0x400 ;  /* 0x00000400000aa802 */ /* 0x000fe40000000f00 */
[----:B------:R-:W-:-:S04]  /*0c50*/  @!P2 SHF.R.U32.HI R9, RZ, 0x2, R8 ;  /* 0x00000002ff09a819 */ /* 0x000fc80000011608 */
[----:B------:R-:W-:Y:S02]  /*0c60*/  @!P2 LOP3.LUT R9, R9, 0xf8, RZ, 0xc0, !PT ;  /* 0x000000f80909a812 */ /* 0x000fe400078ec0ff */
[----:B0-----:R-:W-:-:S04]  /*0c70*/  @!P2 LEA R10, R11, R10, 0x18 ;  /* 0x0000000a0b0aa211 */ /* 0x001fc800078ec0ff */
[----:B------:R-:W-:-:S05]  /*0c80*/  @!P2 IADD3 R9, PT, PT, R9, R10, RZ ;  /* 0x0000000a0909a210 */ /* 0x000fca0007ffe0ff */
[----:B------:R3:W-:Y:S02]  /*0c90*/  @!P2 STS.64 [R9+0x18], R20 ;  /* 0x000018140900a388 */ /* 0x0007e40000000a00 */
.L_x_1865:
[----:B------:R-:W-:Y:S05]  /*0ca0*/  BSYNC.RECONVERGENT B0 ;  /* 0x0000000000007941 */ /* 0x000fea0003800200 */
.L_x_1864:
[----:B------:R-:W-:Y:S01]  /*0cb0*/  BAR.SYNC.DEFER_BLOCKING 0x0 ;  /* 0x0000000000007b1d */ /* 0x000fe20000010000 */
[----:B------:R-:W-:Y:S02]  /*0cc0*/  ISETP.NE.AND P3, PT, R8, RZ, PT ;  /* 0x000000ff0800720c */ /* 0x000fe40003f65270 */
[----:B------:R-:W-:-:S03]  /*0cd0*/  ISETP.GE.U32.AND P2, PT, R26, 0x2, PT ;  /* 0x000000021a00780c */ /* 0x000fc60003f46070 */
[----:B------:R-:W-:Y:S08]  /*0ce0*/  BSSY.RECONVERGENT B0, `(.L_x_1866) ;  /* 0x000003f000007945 */ /* 0x000ff00003800200 */
[----:B------:R-:W-:Y:S05]  /*0cf0*/  @P3 BRA `(.L_x_1867) ;  /* 0x0000000000f43947 */ /* 0x000fea0003800000 */
[----:B------:R-:W4:Y:S01]  /*0d00*/  S2UR UR6, SR_CgaCtaId ;  /* 0x00000000000679c3 */ /* 0x000f220000008800 */
[----:B------:R-:W-:Y:S02]  /*0d10*/  UMOV UR4, 0x400 ;  /* 0x0000040000047882 */ /* 0x000fe40000000000 */
[----:B----4-:R-:W-:-:S09]  /*0d20*/  ULEA UR4, UR6, UR4, 0x18 ;  /* 0x0000000406047291 */ /* 0x010fd2000f8ec0ff */
[----:B--2---:R-:W2:Y:S04]  /*0d30*/  LDS.128 R12, [UR4+0x20] ;  /* 0x00002004ff0c7984 */ /* 0x004ea80008000c00 */
[----:B---3--:R-:W3:Y:S04]  /*0d40*/  LDS.128 R8, [UR4+0x30] ;  /* 0x00003004ff087984 */ /* 0x008ee80008000c00 */
[----:B-1----:R-:W1:Y:S01]  /*0d50*/  LDS.128 R16, [UR4+0x40] ;  /* 0x00004004ff107984 */ /* 0x002e620008000c00 */
[----:B--2---:R-:W-:Y:S01]  /*0d60*/  FADD.FTZ R23, R20, R12 ;  /* 0x0000000c14177221 */ /* 0x004fe20000010000 */
[----:B------:R-:W-:-:S03]  /*0d70*/  FADD.FTZ R12, R21, R13 ;  /* 0x0000000d150c7221 */ /* 0x000fc60000010000 */
[----:B------:R-:W-:Y:S01]  /*0d80*/  FADD.FTZ R13, R23, R14 ;  /* 0x0000000e170d7221 */ /* 0x000fe20000010000 */
[----:B------:R-:W-:Y:S01]  /*0d90*/  FADD.FTZ R12, R12, R15 ;  /* 0x0000000f0c0c7221 */ /* 0x000fe20000010000 */
[----:B0-----:R-:W0:Y:S02]  /*0da0*/  LDS.128 R20, [UR4+0x50] ;  /* 0x00005004ff147984 */ /* 0x001e240008000c00 */
[----:B---3--:R-:W-:Y:S01]  /*0db0*/  FADD.FTZ R13, R13, R8 ;  /* 0x000000080d0d7221 */ /* 0x008fe20000010000 */
[----:B------:R-:W-:-:S03]  /*0dc0*/  FADD.FTZ R8, R12, R9 ;  /* 0x000000090c087221 */ /* 0x000fc60000010000 */
[----:B------:R-:W-:Y:S01]  /*0dd0*/  FADD.FTZ R9, R13, R10 ;  /* 0x0000000a0d097221 */ /* 0x000fe20000010000 */
[----:B------:R-:W-:Y:S01]  /*0de0*/  FADD.FTZ R8, R8, R11 ;  /* 0x0000000b08087221 */ /* 0x000fe20000010000 */
[----:B------:R-:W2:Y:S02]  /*0df0*/  LDS.128 R12, [UR4+0x60] ;  /* 0x00006004ff0c7984 */ /* 0x000ea40008000c00 */
        /* <DEDUP_REMOVED lines=31> */
[----:B------:R-:W-:Y:S01]  /*0ff0*/  FADD.FTZ R18, R18, R13 ;  /* 0x0000000d12127221 */ /* 0x000fe20000010000 */
[----:B------:R-:W1:Y:S02]  /*1000*/  LDS.64 R16, [UR4+0xd0] ;  /* 0x0000d004ff107984 */ /* 0x000e640008000a00 */
        /* <DEDUP_REMOVED lines=12> */
.L_x_1867:
[----:B------:R-:W-:Y:S05]  /*10d0*/  BSYNC.RECONVERGENT B0 ;  /* 0x0000000000007941 */ /* 0x000fea0003800200 */
.L_x_1866:
[----:B------:R-:W-:Y:S05]  /*10e0*/  @!P2 BRA `(.L_x_1868) ;  /* 0x000000080098a947 */ /* 0x000fea0003800000 */
[----:B------:R-:W4:Y:S01]  /*10f0*/  LDC.64 R22, c[0x0][0x3b8] ;  /* 0x0000ee00ff167b82 */ /* 0x000f220000000a00 */
[----:B------:R-:W-:Y:S02]  /*1100*/  LOP3.LUT R10, R31, 0x1, RZ, 0xc0, !PT ;  /* 0x000000011f0a7812 */ /* 0x000fe400078ec0ff */
[----:B------:R-:W-:-:S03]  /*1110*/  ISETP.GE.U32.AND P4, PT, R26, 0x8, PT ;  /* 0x000000081a00780c */ /* 0x000fc60003f86070 */
[----:B---3--:R-:W-:-:S04]  /*1120*/  IMAD R9, R10, R27, RZ ;  /* 0x0000001b0a097224 */ /* 0x008fc800078e02ff */
[----:B------:R-:W-:-:S05]  /*1130*/  IMAD R9, R9, R26, RZ ;  /* 0x0000001a09097224 */ /* 0x000fca00078e02ff */
[----:B------:R-:W-:-:S05]  /*1140*/  SHF.L.U32 R9, R9, 0x1, RZ ;  /* 0x0000000109097819 */ /* 0x000fca00000006ff */
[----:B----4-:R-:W-:Y:S01]  /*1150*/  IMAD.WIDE R22, R9, 0x4, R22 ;  /* 0x0000000409167825 */ /* 0x010fe200078e0216 */
[----:B------:R-:W-:Y:S06]  /*1160*/  @P3 BRA `(.L_x_1869) ;  /* 0x0000000000503947 */ /* 0x000fec0003800000 */
[----:B------:R-:W3:Y:S01]  /*1170*/  LDC.64 R8, c[0x0][0x3b0] ;  /* 0x0000ec00ff087b82 */ /* 0x000ee20000000a00 */
[----:B------:R-:W-:Y:S01]  /*1180*/  LOP3.LUT P2, R12, R31, 0x2, RZ, 0xc0, !PT ;  /* 0x000000021f0c7812 */ /* 0x000fe2000784c0ff */
[-CC-:B------:R-:W-:Y:S02]  /*1190*/  IMAD R11, R10, R27.reuse, R28.reuse ;  /* 0x0000001b0a0b7224 */ /* 0x180fe400078e021c */
[----:B------:R-:W-:Y:S01]  /*11a0*/  IMAD R13, R29, R27, R28 ;  /* 0x0000001b1d0d7224 */ /* 0x000fe200078e021c */
[----:B--2---:R-:W-:-:S04]  /*11b0*/  SEL R15, R26, RZ, !P2 ;  /* 0x000000ff1a0f7207 */ /* 0x004fc80005000000 */
[----:B------:R-:W-:Y:S01]  /*11c0*/  ISETP.NE.AND P2, PT, R15, -0x1, PT ;  /* 0xffffffff0f00780c */ /* 0x000fe20003f45270 */
[----:B---3--:R-:W-:-:S04]  /*11d0*/  IMAD.WIDE.U32 R8, R11, 0x4, R8 ;  /* 0x000000040b087825 */ /* 0x008fc800078e0008 */
        /* <DEDUP_REMOVED lines=8> */
.L_x_1870:
[----:B---3--:R-:W2:Y:S04]  /*1260*/  LDG.E.STRONG.GPU R10, desc[UR8][R8.64] ;  /* 0x00000008080a7981 */ /* 0x008ea8000c1ef900 */
[----:B--2---:R-:W-:Y:S01]  /*1270*/  CCTL.IVALL ;  /* 0x00000000ff00798f */ /* 0x004fe20002000000 */
[----:B------:R-:W-:Y:S05]  /*1280*/  YIELD ;  /* 0x0000000000007946 */ /* 0x000fea0003800000 */
[----:B------:R-:W-:-:S13]  /*1290*/  ISETP.NE.AND P2, PT, R10, R15, PT ;  /* 0x0000000f0a00720c */ /* 0x000fda0003f45270 */
[----:B------:R-:W-:Y:S05]  /*12a0*/  @P2 BRA `(.L_x_1870) ;  /* 0xfffffffc00ec2947 */ /* 0x000fea000383ffff */
.L_x_1869:
[----:B------:R-:W-:Y:S05]  /*12b0*/  WARPSYNC.ALL ;  /* 0x0000000000007948 */ /* 0x000fea0003800000 */
[----:B------:R-:W-:Y:S01]  /*12c0*/  BAR.SYNC.DEFER_BLOCKING 0x0 ;  /* 0x0000000000007b1d */ /* 0x000fe20000010000 */
[----:B-1----:R-:W-:-:S05]  /*12d0*/  HFMA2 R16, -RZ, RZ, 0, 0 ;  /* 0x00000000ff107431 */ /* 0x002fca00000001ff */
[----:B------:R-:W-:Y:S05]  /*12e0*/  @!P4 BRA `(.L_x_1871) ;  /* 0x00000004001cc947 */ /* 0x000fea0003800000 */
[C-C-:B------:R-:W-:Y:S01]  /*12f0*/  IMAD R19, R27.reuse, 0x3, R28.reuse ;  /* 0x000000031b137824 */ /* 0x140fe200078e021c */
[CC--:B------:R-:W-:Y:S01]  /*1300*/  LEA R18, R27.reuse, R28.reuse, 0x1 ;  /* 0x0000001c1b127211 */ /* 0x0c0fe200078e08ff */
[C-C-:B------:R-:W-:Y:S01]  /*1310*/  IMAD R17, R27.reuse, 0x5, R28.reuse ;  /* 0x000000051b117824 */ /* 0x140fe200078e021c */
[CC--:B------:R-:W-:Y:S01]  /*1320*/  LEA R14, R27.reuse, R28.reuse, 0x2 ;  /* 0x0000001c1b0e7211 */ /* 0x0c0fe200078e10ff */
[C-C-:B------:R-:W-:Y:S01]  /*1330*/  IMAD R16, R27.reuse, 0x7, R28.reuse ;  /* 0x000000071b107824 */ /* 0x140fe200078e021c */
[----:B---3--:R-:W-:Y:S01]  /*1340*/  IADD3 R13, PT, PT, R28, R27, RZ ;  /* 0x0000001b1c0d7210 */ /* 0x008fe20007ffe0ff */
[----:B--2---:R-:W-:Y:S01]  /*1350*/  IMAD R15, R27, 0x6, R28 ;  /* 0x000000061b0f7824 */ /* 0x004fe200078e021c */
[----:B------:R-:W-:Y:S01]  /*1360*/  IADD3 R12, PT, PT, -R29, RZ, RZ ;  /* 0x000000ff1d0c7210 */ /* 0x000fe20007ffe1ff */
[----:B------:R-:W-:Y:S01]  /*1370*/  UMOV UR4, URZ ;  /* 0x000000ff00047c82 */ /* 0x000fe20008000000 */
[----:B------:R-:W-:Y:S02]  /*1380*/  MOV R11, R28 ;  /* 0x0000001c000b7202 */ /* 0x000fe40000000f00 */
[----:B------:R-:W-:-:S07]  /*1390*/  LOP3.LUT R10, R26, 0x7ffffff8, RZ, 0xc0, !PT ;  /* 0x7ffffff81a0a7812 */ /* 0x000fce00078ec0ff */
.L_x_1872:
[----:B------:R-:W-:-:S13]  /*13a0*/  ISETP.EQ.OR P2, PT, R12, RZ, P3 ;  /* 0x000000ff0c00720c */ /* 0x000fda0001f42670 */
[----:B------:R-:W-:-:S06]  /*13b0*/  @!P2 IMAD.WIDE.U32 R8, R11, 0x8, R22 ;  /* 0x000000080b08a825 */ /* 0x000fcc00078e0016 */
[----:B------:R-:W0:Y:S01]  /*13c0*/  @!P2 LDG.E.64 R8, desc[UR8][R8.64] ;  /* 0x000000080808a981 */ /* 0x000e22000c1e1b00 */
[----:B------:R-:W-:-:S06]  /*13d0*/  UIADD3 UR6, UPT, UPT, UR4, 0x1, URZ ;  /* 0x0000000104067890 */ /* 0x000fcc000fffe0ff */
[----:B------:R-:W-:Y:S01]  /*13e0*/  ISETP.EQ.OR P4, PT, R29, UR6, P3 ;  /* 0x000000061d007c0c */ /* 0x000fe20009f82670 */
[----:B------:R-:W-:Y:S01]  /*13f0*/  UIADD3 UR6, UPT, UPT, UR4, 0x2, URZ ;  /* 0x0000000204067890 */ /* 0x000fe2000fffe0ff */
[----:B0-----:R-:W-:Y:S01]  /*1400*/  @!P2 FADD.FTZ R20, R20, R8 ;  /* 0x000000081414a221 */ /* 0x001fe20000010000 */
[----:B------:R-:W-:-:S10]  /*1410*/  @!P2 FADD.FTZ R21, R21, R9 ;  /* 0x000000091515a221 */ /* 0x000fd40000010000 */
[----:B------:R-:W-:-:S06]  /*1420*/  @!P4 IMAD.WIDE.U32 R8, R13, 0x8, R22 ;  /* 0x000000080d08c825 */ /* 0x000fcc00078e0016 */
[----:B------:R-:W2:Y:S01]  /*1430*/  @!P4 LDG.E.64 R8, desc[UR8][R8.64] ;  /* 0x000000080808c981 */ /* 0x000ea2000c1e1b00 */
[----:B------:R-:W-:Y:S01]  /*1440*/  ISETP.EQ.OR P2, PT, R29, UR6, P3 ;  /* 0x000000061d007c0c */ /* 0x000fe20009f42670 */
[----:B------:R-:W-:Y:S01]  /*1450*/  UIADD3 UR6, UPT, UPT, UR4, 0x3, URZ ;  /* 0x0000000304067890 */ /* 0x000fe2000fffe0ff */
[----:B--2---:R-:W-:Y:S01]  /*1460*/  @!P4 FADD.FTZ R20, R20, R8 ;  /* 0x000000081414c221 */ /* 0x004fe20000010000 */
        /* <DEDUP_REMOVED lines=33> */
[----:B------:R-:W-:Y:S02]  /*1680*/  ISETP.NE.AND P2, PT, R10, UR4, PT ;  /* 0x000000040a007c0c */ /* 0x000fe4000bf45270 */
[----:B------:R-:W-:Y:S02]  /*1690*/  IADD3 R12, PT, PT, R12, 0x8, RZ ;  /* 0x000000080c0c7810 */ /* 0x000fe40007ffe0ff */
        /* <DEDUP_REMOVED lines=10> */
[----:B------:R-:W-:Y:S06]  /*1740*/  @P2 BRA `(.L_x_1872) ;  /* 0xfffffffc00142947 */ /* 0x000fec000383ffff */
[----:B------:R-:W-:-:S07]  /*1750*/  MOV R16, R10 ;  /* 0x0000000a00107202 */ /* 0x000fce0000000f00 */
.L_x_1871:
[----:B------:R-:W-:-:S13]  /*1760*/  LOP3.LUT P2, RZ, R26, 0x7, RZ, 0xc0, !PT ;  /* 0x000000071aff7812 */ /* 0x000fda000784c0ff */
[----:B------:R-:W-:Y:S05]  /*1770*/  @!P2 BRA `(.L_x_1868) ;  /* 0x0000000000f4a947 */ /* 0x000fea0003800000 */
[----:B---3--:R-:W-:-:S04]  /*1780*/  LOP3.LUT R8, R26, 0x7, RZ, 0xc0, !PT ;  /* 0x000000071a087812 */ /* 0x008fc800078ec0ff */
[----:B------:R-:W-:-:S04]  /*1790*/  IADD3 R8, PT, PT, R8, -0x1, RZ ;  /* 0xffffffff08087810 */ /* 0x000fc80007ffe0ff */
[----:B------:R-:W-:-:S13]  /*17a0*/  ISETP.GE.U32.AND P2, PT, R8, 0x3, PT ;  /* 0x000000030800780c */ /* 0x000fda0003f46070 */
[----:B------:R-:W-:Y:S05]  /*17b0*/  @!P2 BRA `(.L_x_1873) ;  /* 0x000000000070a947 */ /* 0x000fea0003800000 */
[C---:B------:R-:W-:Y:S02]  /*17c0*/  IADD3 R8, PT, PT, R16.reuse, 0x1, RZ ;  /* 0x0000000110087810 */ /* 0x040fe40007ffe0ff */
[CC--:B------:R-:W-:Y:S02]  /*17d0*/  ISETP.EQ.OR P2, PT, R16.reuse, R29.reuse, P3 ;  /* 0x0000001d1000720c */ /* 0x0c0fe40001f42670 */
[----:B------:R-:W-:Y:S02]  /*17e0*/  IADD3 R10, PT, PT, R16, 0x2, RZ ;  /* 0x00000002100a7810 */ /* 0x000fe40007ffe0ff */
[-C--:B------:R-:W-:Y:S02]  /*17f0*/  ISETP.EQ.OR P4, PT, R8, R29.reuse, P3 ;  /* 0x0000001d0800720c */ /* 0x080fe40001f82670 */
[----:B------:R-:W-:Y:S02]  /*1800*/  IADD3 R12, PT, PT, R16, 0x3, RZ ;  /* 0x00000003100c7810 */ /* 0x000fe40007ffe0ff */
[----:B------:R-:W-:-:S02]  /*1810*/  ISETP.EQ.OR P5, PT, R10, R29, P3 ;  /* 0x0000001d0a00720c */ /* 0x000fc40001fa2670 */
[----:B------:R-:W-:-:S03]  /*1820*/  ISETP.EQ.OR P6, PT, R12, R29, P3 ;  /* 0x0000001d0c00720c */ /* 0x000fc60001fc2670 */
[----:B------:R-:W-:-:S04]  /*1830*/  @!P2 IMAD R9, R16, R27, R28 ;  /* 0x0000001b1009a224 */ /* 0x000fc800078e021c */
[----:B------:R-:W-:Y:S02]  /*1840*/  @!P4 IMAD R11, R8, R27, R28 ;  /* 0x0000001b080bc224 */ /* 0x000fe400078e021c */
[----:B------:R-:W-:-:S04]  /*1850*/  @!P2 IMAD.WIDE.U32 R8, R9, 0x8, R22 ;  /* 0x000000080908a825 */ /* 0x000fc800078e0016 */
[-C--:B------:R-:W-:Y:S02]  /*1860*/  @!P5 IMAD R13, R10, R27.reuse, R28 ;  /* 0x0000001b0a0dd224 */ /* 0x080fe400078e021c */
[----:B------:R-:W-:Y:S01]  /*1870*/  @!P4 IMAD.WIDE.U32 R10, R11, 0x8, R22 ;  /* 0x000000080b0ac825 */ /* 0x000fe200078e0016 */
[----:B------:R-:W0:Y:S03]  /*1880*/  @!P2 LDG.E.64 R8, desc[UR8][R8.64] ;  /* 0x000000080808a981 */ /* 0x000e26000c1e1b00 */
[----:B--2---:R-:W-:Y:S02]  /*1890*/  @!P6 IMAD R15, R12, R27, R28 ;  /* 0x0000001b0c0fe224 */ /* 0x004fe400078e021c */
        /* <DEDUP_REMOVED lines=14> */
.L_x_1873:
[----:B------:R-:W-:-:S13]  /*1980*/  LOP3.LUT P2, R8, R26, 0x3, RZ, 0xc0, !PT ;  /* 0x000000031a087812 */ /* 0x000fda000784c0ff */
[----:B------:R-:W-:Y:S05]  /*1990*/  @!P2 BRA `(.L_x_1868) ;  /* 0x00000000006ca947 */ /* 0x000fea0003800000 */
[----:B------:R-:W-:Y:S02]  /*19a0*/  ISETP.NE.AND P2, PT, R8, 0x1, PT ;  /* 0x000000010800780c */ /* 0x000fe40003f45270 */
[----:B------:R-:W-:-:S11]  /*19b0*/  LOP3.LUT R12, R26, 0x1, RZ, 0xc0, !PT ;  /* 0x000000011a0c7812 */ /* 0x000fd600078ec0ff */
[----:B------:R-:W-:Y:S05]  /*19c0*/  @!P2 BRA `(.L_x_1874) ;  /* 0x000000000038a947 */ /* 0x000fea0003800000 */
[C---:B------:R-:W-:Y:S02]  /*19d0*/  IADD3 R8, PT, PT, R16.reuse, 0x1, RZ ;  /* 0x0000000110087810 */ /* 0x040fe40007ffe0ff */
[-C--:B------:R-:W-:Y:S02]  /*19e0*/  ISETP.EQ.OR P4, PT, R16, R29.reuse, P3 ;  /* 0x0000001d1000720c */ /* 0x080fe40001f82670 */
[----:B------:R-:W-:-:S11]  /*19f0*/  ISETP.EQ.OR P2, PT, R8, R29, P3 ;  /* 0x0000001d0800720c */ /* 0x000fd60001f42670 */
        /* <DEDUP_REMOVED lines=11> */
.L_x_1874:
[----:B------:R-:W-:Y:S01]  /*1ab0*/  ISETP.EQ.OR P2, PT, R16, R29, P3 ;  /* 0x0000001d1000720c */ /* 0x000fe20001f42670 */
        /* <DEDUP_REMOVED lines=8> */
.L_x_1875:
[----:B------:R-:W-:Y:S05]  /*1b40*/  BSYNC.RECONVERGENT B0 ;  /* 0x0000000000007941 */ /* 0x000fea0003800200 */
.L_x_1868:
[----:B---3--:R-:W3:Y:S01]  /*1b50*/  S2R R8, SR_TID.X ;  /* 0x0000000000087919 */ /* 0x008ee20000002100 */
[----:B------:R-:W4:Y:S01]  /*1b60*/  S2UR UR6, SR_CgaCtaId ;  /* 0x00000000000679c3 */ /* 0x000f220000008800 */
[----:B------:R-:W0:Y:S01]  /*1b70*/  LDCU UR7, c[0x0][0x414] ;  /* 0x00008280ff0777ac */ /* 0x000e220008000800 */
[----:B------:R-:W-:-:S06]  /*1b80*/  UMOV UR4, 0x400 ;  /* 0x0000040000047882 */ /* 0x000fcc0000000000 */
[----:B--2---:R-:W2:Y:S08]  /*1b90*/  @P0 LDC.64 R14, c[0x0][0x388] ;  /* 0x0000e200ff0e0b82 */ /* 0x004eb00000000a00 */
[----:B------:R-:W1:Y:S01]  /*1ba0*/  LDC.64 R10, c[0x0][0x3a0] ;  /* 0x0000e800ff0a7b82 */ /* 0x000e620000000a00 */
[----:B----4-:R-:W-:-:S07]  /*1bb0*/  ULEA UR4, UR6, UR4, 0x18 ;  /* 0x0000000406047291 */ /* 0x010fce000f8ec0ff */
[----:B------:R-:W4:Y:S01]  /*1bc0*/  LDC.64 R12, c[0x0][0x398] ;  /* 0x0000e600ff0c7b82 */ /* 0x000f220000000a00 */
[----:B---3--:R-:W-:Y:S01]  /*1bd0*/  LOP3.LUT R9, R8, 0xffff, RZ, 0xc0, !PT ;  /* 0x0000ffff08097812 */ /* 0x008fe200078ec0ff */
[----:B--2---:R-:W-:Y:S01]  /*1be0*/  @P0 IMAD.WIDE R14, R30, 0x8, R14 ;  /* 0x000000081e0e0825 */ /* 0x004fe200078e020e */
[----:B------:R-:W-:Y:S03]  /*1bf0*/  @!P3 STS.64 [UR4+0xe0], R20 ;  /* 0x0000e014ff00b988 */ /* 0x000fe60008000a04 */
[----:B------:R-:W-:-:S05]  /*1c00*/  IMAD R9, R9, 0x556, RZ ;  /* 0x0000055609097824 */ /* 0x000fca00078e02ff */
[----:B------:R-:W-:-:S04]  /*1c10*/  SHF.R.U32.HI R9, RZ, 0x10, R9 ;  /* 0x00000010ff097819 */ /* 0x000fc80000011609 */
[----:B------:R-:W-:-:S05]  /*1c20*/  PRMT R9, R9, 0x9910, RZ ;  /* 0x0000991009097816 */ /* 0x000fca00000000ff */
[----:B------:R-:W-:-:S05]  /*1c30*/  IMAD R9, R9, 0x30, RZ ;  /* 0x0000003009097824 */ /* 0x000fca00078e02ff */
[----:B------:R-:W-:-:S04]  /*1c40*/  IADD3 R9, PT, PT, RZ, -R9, RZ ;  /* 0x80000009ff097210 */ /* 0x000fc80007ffe0ff */
[----:B------:R-:W-:-:S04]  /*1c50*/  PRMT R9, R9, 0x7710, RZ ;  /* 0x0000771009097816 */ /* 0x000fc800000000ff */
[----:B------:R-:W-:-:S04]  /*1c60*/  IADD3 R9, PT, PT, R9, R8, RZ ;  /* 0x0000000809097210 */ /* 0x000fc80007ffe0ff */
[----:B------:R-:W-:Y:S01]  /*1c70*/  SHF.L.U32 R8, R9, 0x1, RZ ;  /* 0x0000000109087819 */ /* 0x000fe200000006ff */
[----:B0-----:R-:W-:-:S03]  /*1c80*/  @P0 FMUL.FTZ R9, R21, UR7 ;  /* 0x0000000715090c20 */ /* 0x001fc60008410000 */
[----:B------:R-:W-:-:S04]  /*1c90*/  LOP3.LUT R8, R8, 0xffff, RZ, 0xc0, !PT ;  /* 0x0000ffff08087812 */ /* 0x000fc800078ec0ff */
[----:B------:R-:W-:Y:S01]  /*1ca0*/  IADD3 R25, PT, PT, R25, R8, RZ ;  /* 0x0000000819197210 */ /* 0x000fe20007ffe0ff */
[----:B------:R-:W-:-:S04]  /*1cb0*/  @P0 FMUL.FTZ R8, R20, UR7 ;  /* 0x0000000714080c20 */ /* 0x000fc80008410000 */
[C---:B-1----:R-:W-:Y:S01]  /*1cc0*/  IMAD.WIDE R10, R25.reuse, 0x4, R10 ;  /* 0x00000004190a7825 */ /* 0x042fe200078e020a */
[----:B------:R0:W-:Y:S03]  /*1cd0*/  @P0 STG.E.64 desc[UR8][R14.64], R8 ;  /* 0x000000080e000986 */ /* 0x0001e6000c101b08 */
[----:B----4-:R-:W-:Y:S01]  /*1ce0*/  IMAD.WIDE R12, R25, 0x4, R12 ;  /* 0x00000004190c7825 */ /* 0x010fe200078e020c */
[----:B------:R-:W-:Y:S06]  /*1cf0*/  BAR.SYNC.DEFER_BLOCKING 0x0 ;  /* 0x0000000000007b1d */ /* 0x000fec0000010000 */
[----:B------:R-:W5:Y:S04]  /*1d00*/  LDG.E.64 R10, desc[UR8][R10.64] ;  /* 0x000000080a0a7981 */ /* 0x000f68000c1e1b00 */
[----:B0-----:R0:W5:Y:S04]  /*1d10*/  LDG.E.64 R8, desc[UR8][R12.64] ;  /* 0x000000080c087981 */ /* 0x001168000c1e1b00 */
[----:B0-----:R-:W0:Y:S01]  /*1d20*/  LDS.64 R12, [UR4+0xe0] ;  /* 0x0000e004ff0c7984 */ /* 0x001e220008000a00 */
[----:B------:R-:W1:Y:S01]  /*1d30*/  LDCU.U8 UR4, c[0x0][0x3fc] ;  /* 0x00007f80ff0477ac */ /* 0x000e620008000000 */
[----:B0-----:R-:W-:-:S04]  /*1d40*/  FMUL.FTZ R16, R12, UR7 ;  /* 0x000000070c107c20 */ /* 0x001fc80008410000 */
[----:B------:R-:W-:-:S04]  /*1d50*/  FMUL.FTZ R18, R16, R16 ;  /* 0x0000001010127220 */ /* 0x000fc80000410000 */
[----:B------:R-:W-:-:S05]  /*1d60*/  FFMA.FTZ R18, R13, UR7, -R18 ;  /* 0x000000070d127c23 */ /* 0x000fca0008010812 */
[----:B------:R-:W-:-:S13]  /*1d70*/  FSETP.GTU.FTZ.AND P2, PT, R18, RZ, PT ;  /* 0x000000ff1200720b */ /* 0x000fda0003f5c000 */
[----:B------:R-:W0:Y:S01]  /*1d80*/  @P2 LDC R17, c[0x0][0x3a8] ;  /* 0x0000ea00ff112b82 */ /* 0x000e220000000800 */
[----:B-1----:R-:W-:Y:S01]  /*1d90*/  UISETP.NE.AND UP0, UPT, UR4, URZ, UPT ;  /* 0x000000ff0400728c */ /* 0x002fe2000bf05270 */
[----:B------:R-:W-:Y:S01]  /*1da0*/  BSSY.RECONVERGENT B0, `(.L_x_1876) ;  /* 0x00000f0000007945 */ /* 0x000fe20003800200 */
[----:B0-----:R-:W-:Y:S01]  /*1db0*/  @P2 FADD.FTZ R18, R18, R17 ;  /* 0x0000001112122221 */ /* 0x001fe20000010000 */
[----:B------:R-:W-:-:S06]  /*1dc0*/  HFMA2 R17, -RZ, RZ, 1.875, 0 ;  /* 0x3f800000ff117431 */ /* 0x000fcc00000001ff */
[----:B------:R0:W1:Y:S01]  /*1dd0*/  @P2 MUFU.RSQ R17, R18 ;  /* 0x0000001200112308 */ /* 0x0000620000001400 */
[----:B------:R-:W-:Y:S05]  /*1de0*/  BRA.U UP0, `(.L_x_1877) ;  /* 0x00000005008c7547 */ /* 0x000fea000b800000 */
[----:B------:R-:W2:Y:S01]  /*1df0*/  LDCU.64 UR10, c[0x0][0x3e8] ;  /* 0x00007d00ff0a77ac */ /* 0x000ea20008000a00 */
[----:B------:R-:W-:Y:S01]  /*1e00*/  SHF.R.S32.HI R15, RZ, 0x1f, R32 ;  /* 0x0000001fff0f7819 */ /* 0x000fe20000011420 */
[----:B------:R-:W-:Y:S01]  /*1e10*/  BSSY.RECONVERGENT B1, `(.L_x_1878) ;  /* 0x0000022000017945 */ /* 0x000fe20003800200 */
[C---:B------:R-:W-:Y:S02]  /*1e20*/  IADD3 R22, PT, PT, R32.reuse, 0x10, RZ ;  /* 0x0000001020167810 */ /* 0x040fe40007ffe0ff */
[C---:B0-----:R-:W-:Y:S02]  /*1e30*/  IADD3 R18, PT, PT, R32.reuse, 0x20, RZ ;  /* 0x0000002020127810 */ /* 0x041fe40007ffe0ff */
[----:B------:R-:W-:Y:S02]  /*1e40*/  IADD3 R19, PT, PT, R32, 0x30, RZ ;  /* 0x0000003020137810 */ /* 0x000fe40007ffe0ff */
[----:B------:R-:W-:Y:S02]  /*1e50*/  SHF.R.S32.HI R23, RZ, 0x1f, R22 ;  /* 0x0000001fff177819 */ /* 0x000fe40000011416 */
[----:B------:R-:W-:-:S02]  /*1e60*/  SHF.R.S32.HI R20, RZ, 0x1f, R18 ;  /* 0x0000001fff147819 */ /* 0x000fc40000011412 */
[----:B------:R-:W-:Y:S02]  /*1e70*/  SHF.R.S32.HI R21, RZ, 0x1f, R19 ;  /* 0x0000001fff157819 */ /* 0x000fe40000011413 */
[----:B--2---:R-:W-:Y:S02]  /*1e80*/  ISETP.GE.U32.AND P2, PT, R32, UR10, PT ;  /* 0x0000000a20007c0c */ /* 0x004fe4000bf46070 */
[----:B------:R-:W-:Y:S02]  /*1e90*/  ISETP.GE.U32.AND P3, PT, R22, UR10, PT ;  /* 0x0000000a16007c0c */ /* 0x000fe4000bf66070 */
[----:B------:R-:W-:Y:S02]  /*1ea0*/  ISETP.GE.AND.EX P2, PT, R15, UR11, PT, P2 ;  /* 0x0000000b0f007c0c */ /* 0x000fe4000bf46320 */
[----:B------:R-:W-:Y:S02]  /*1eb0*/  ISETP.GE.U32.AND P4, PT, R18, UR10, PT ;  /* 0x0000000a12007c0c */ /* 0x000fe4000bf86070 */
[----:B------:R-:W-:-:S02]  /*1ec0*/  ISETP.GE.U32.AND P1, PT, R19, UR10, PT ;  /* 0x0000000a13007c0c */ /* 0x000fc4000bf26070 */
[----:B------:R-:W-:Y:S02]  /*1ed0*/  ISETP.GE.AND.EX P3, PT, R23, UR11, PT, P3 ;  /* 0x0000000b17007c0c */ /* 0x000fe4000bf66330 */
[----:B------:R-:W-:Y:S02]  /*1ee0*/  ISETP.GE.AND.EX P4, PT, R20, UR11, PT, P4 ;  /* 0x0000000b14007c0c */ /* 0x000fe4000bf86340 */
[----:B------:R-:W-:-:S03]  /*1ef0*/  ISETP.GE.AND.EX P1, PT, R21, UR11, PT, P1 ;  /* 0x0000000b15007c0c */ /* 0x000fc6000bf26310 */
[----:B------:R-:W-:Y:S10]  /*1f00*/  @P2 BRA `(.L_x_1879) ;  /* 0x0000000000482947 */ /* 0x000ff40003800000 */
[----:B------:R-:W0:Y:S01]  /*1f10*/  LDCU.64 UR12, c[0x0][0x3e0] ;  /* 0x00007c00ff0c77ac */ /* 0x000e220008000a00 */
[----:B------:R-:W-:Y:S01]  /*1f20*/  MOV R12, R36 ;  /* 0x00000024000c7202 */ /* 0x000fe20000000f00 */
[----:B------:R-:W-:Y:S01]  /*1f30*/  FADD.FTZ R24, R24, -R16 ;  /* 0x8000001018187221 */ /* 0x000fe20000010000 */
[----:B------:R-:W-:Y:S01]  /*1f40*/  MOV R13, R35 ;  /* 0x00000023000d7202 */ /* 0x000fe20000000f00 */
[----:B------:R-:W2:Y:S01]  /*1f50*/  LDCU.64 UR6, c[0x0][0x380] ;  /* 0x00007000ff0677ac */ /* 0x000ea20008000a00 */
[----:B0-----:R-:W-:Y:S02]  /*1f60*/  IMAD R15, R15, UR12, RZ ;  /* 0x0000000c0f0f7c24 */ /* 0x001fe4000f8e02ff */
[----:B------:R-:W-:-:S04]  /*1f70*/  IMAD.WIDE.U32 R12, R32, UR12, R12 ;  /* 0x0000000c200c7c25 */ /* 0x000fc8000f8e000c */
[----:B------:R-:W-:Y:S01]  /*1f80*/  IMAD R15, R32, UR13, R15 ;  /* 0x0000000d200f7c24 */ /* 0x000fe2000f8e020f */
[----:B--2---:R-:W-:-:S04]  /*1f90*/  LEA R14, P2, R12, UR6, 0x1 ;  /* 0x000000060c0e7c11 */ /* 0x004fc8000f8408ff */
[----:B------:R-:W-:-:S04]  /*1fa0*/  IADD3 R15, PT, PT, R13, R15, RZ ;  /* 0x0000000f0d0f7210 */ /* 0x000fc80007ffe0ff */
[----:B------:R-:W-:Y:S01]  /*1fb0*/  LEA.HI.X R15, R12, UR7, R15, 0x1, P2 ;  /* 0x000000070c0f7c11 */ /* 0x000fe200090f0c0f */
[----:B------:R-:W-:Y:S01]  /*1fc0*/  FADD.FTZ R12, R7, -R16 ;  /* 0x80000010070c7221 */ /* 0x000fe20000010000 */
[----:B-1----:R-:W-:-:S03]  /*1fd0*/  FMUL.FTZ R7, R24, R17 ;  /* 0x0000001118077220 */ /* 0x002fc60000410000 */
[----:B------:R-:W-:Y:S01]  /*1fe0*/  FMUL.FTZ R12, R12, R17 ;  /* 0x000000110c0c7220 */ /* 0x000fe20000410000 */
[----:B-----5:R-:W-:-:S03]  /*1ff0*/  FFMA.FTZ R7, R8, R7, R10 ;  /* 0x0000000708077223 */ /* 0x020fc6000001000a */
[----:B------:R-:W-:-:S05]  /*2000*/  FFMA.FTZ R12, R9, R12, R11 ;  /* 0x0000000c090c7223 */ /* 0x000fca000001000b */
[----:B------:R-:W-:-:S05]  /*2010*/  F2FP.BF16.F32.PACK_AB R7, R12, R7 ;  /* 0x000000070c07723e */ /* 0x000fca00000010ff */
[----:B------:R0:W-:Y:S02]  /*2020*/  STG.E desc[UR8][R14.64], R7 ;  /* 0x000000070e007986 */ /* 0x0001e4000c101908 */
.L_x_1879:
[----:B------:R-:W-:Y:S05]  /*2030*/  BSYNC.RECONVERGENT B1 ;  /* 0x0000000000017941 */ /* 0x000fea0003800200 */
.L_x_1878:
[----:B------:R-:W-:Y:S04]  /*2040*/  BSSY.RECONVERGENT B1, `(.L_x_1880) ;  /* 0x0000014000017945 */ /* 0x000fe80003800200 */
[----:B------:R-:W-:Y:S05]  /*2050*/  @P3 BRA `(.L_x_1881) ;  /* 0x0000000000483947 */ /* 0x000fea0003800000 */
[----:B------:R-:W2:Y:S01]  /*2060*/  LDCU.64 UR6, c[0x0][0x3e0] ;  /* 0x00007c00ff0677ac */ /* 0x000ea20008000a00 */
[--C-:B------:R-:W-:Y:S01]  /*2070*/  FADD.FTZ R12, R6, -R16.reuse ;  /* 0x80000010060c7221 */ /* 0x100fe20000010000 */
[----:B------:R-:W-:Y:S01]  /*2080*/  MOV R6, R36 ;  /* 0x0000002400067202 */ /* 0x000fe20000000f00 */
[----:B0-----:R-:W-:Y:S01]  /*2090*/  FADD.FTZ R14, R5, -R16 ;  /* 0x80000010050e7221 */ /* 0x001fe20000010000 */
[----:B------:R-:W0:Y:S01]  /*20a0*/  LDCU.64 UR12, c[0x0][0x380] ;  /* 0x00007000ff0c77ac */ /* 0x000e220008000a00 */
[----:B------:R-:W-:Y:S01]  /*20b0*/  MOV R7, R35 ;  /* 0x0000002300077202 */ /* 0x000fe20000000f00 */
[-C--:B-1----:R-:W-:Y:S01]  /*20c0*/  FMUL.FTZ R5, R12, R17.reuse ;  /* 0x000000110c057220 */ /* 0x082fe20000410000 */
[----:B------:R-:W-:-:S03]  /*20d0*/  FMUL.FTZ R14, R14, R17 ;  /* 0x000000110e0e7220 */ /* 0x000fc60000410000 */
[----:B-----5:R-:W-:Y:S01]  /*20e0*/  FFMA.FTZ R5, R8, R5, R10 ;  /* 0x0000000508057223 */ /* 0x020fe2000001000a */
[----:B------:R-:W-:-:S05]  /*20f0*/  FFMA.FTZ R14, R9, R14, R11 ;  /* 0x0000000e090e7223 */ /* 0x000fca000001000b */
[----:B------:R-:W-:Y:S01]  /*2100*/  F2FP.BF16.F32.PACK_AB R5, R14, R5 ;  /* 0x000000050e05723e */ /* 0x000fe200000010ff */
[----:B--2---:R-:W-:Y:S02]  /*2110*/  IMAD R23, R23, UR6, RZ ;  /* 0x0000000617177c24 */ /* 0x004fe4000f8e02ff */
[----:B------:R-:W-:-:S04]  /*2120*/  IMAD.WIDE.U32 R6, R22, UR6, R6 ;  /* 0x0000000616067c25 */ /* 0x000fc8000f8e0006 */
[----:B------:R-:W-:Y:S01]  /*2130*/  IMAD R23, R22, UR7, R23 ;  /* 0x0000000716177c24 */ /* 0x000fe2000f8e0217 */
[----:B0-----:R-:W-:-:S04]  /*2140*/  LEA R12, P2, R6, UR12, 0x1 ;  /* 0x0000000c060c7c11 */ /* 0x001fc8000f8408ff */
[----:B------:R-:W-:-:S04]  /*2150*/  IADD3 R23, PT, PT, R7, R23, RZ ;  /* 0x0000001707177210 */ /* 0x000fc80007ffe0ff */
[----:B------:R-:W-:-:S05]  /*2160*/  LEA.HI.X R13, R6, UR13, R23, 0x1, P2 ;  /* 0x0000000d060d7c11 */ /* 0x000fca00090f0c17 */
[----:B------:R2:W-:Y:S02]  /*2170*/  STG.E desc[UR8][R12.64], R5 ;  /* 0x000000050c007986 */ /* 0x0005e4000c101908 */
.L_x_1881:
[----:B------:R-:W-:Y:S05]  /*2180*/  BSYNC.RECONVERGENT B1 ;  /* 0x0000000000017941 */ /* 0x000fea0003800200 */
.L_x_1880:
[----:B------:R-:W-:Y:S04]  /*2190*/  BSSY.RECONVERGENT B1, `(.L_x_1882) ;  /* 0x0000014000017945 */ /* 0x000fe80003800200 */
[----:B------:R-:W-:Y:S05]  /*21a0*/  @P4 BRA `(.L_x_1883) ;  /* 0x0000000000484947 */ /* 0x000fea0003800000 */
[----:B------:R-:W3:Y:S01]  /*21b0*/  LDCU.64 UR6, c[0x0][0x3e0] ;  /* 0x00007c00ff0677ac */ /* 0x000ee20008000a00 */
[----:B------:R-:W-:Y:S01]  /*21c0*/  MOV R6, R36 ;  /* 0x0000002400067202 */ /* 0x000fe20000000f00 */
[--C-:B------:R-:W-:Y:S01]  /*21d0*/  FADD.FTZ R2, R2, -R16.reuse ;  /* 0x8000001002027221 */ /* 0x100fe20000010000 */
[----:B0-----:R-:W-:Y:S01]  /*21e0*/  MOV R7, R35 ;  /* 0x0000002300077202 */ /* 0x001fe20000000f00 */
[----:B------:R-:W0:Y:S01]  /*21f0*/  LDCU.64 UR12, c[0x0][0x380] ;  /* 0x00007000ff0c77ac */ /* 0x000e220008000a00 */
[----:B------:R-:W-:Y:S01]  /*2200*/  FADD.FTZ R0, R0, -R16 ;  /* 0x8000001000007221 */ /* 0x000fe20000010000 */
[----:B-12---:R-:W-:-:S03]  /*2210*/  FMUL.FTZ R5, R2, R17 ;  /* 0x0000001102057220 */ /* 0x006fc60000410000 */
[----:B------:R-:W-:Y:S01]  /*2220*/  FMUL.FTZ R0, R0, R17 ;  /* 0x0000001100007220 */ /* 0x000fe20000410000 */
[----:B-----5:R-:W-:-:S03]  /*2230*/  FFMA.FTZ R5, R8, R5, R10 ;  /* 0x0000000508057223 */ /* 0x020fc6000001000a */
[----:B------:R-:W-:Y:S01]  /*2240*/  FFMA.FTZ R0, R9, R0, R11 ;  /* 0x0000000009007223 */ /* 0x000fe2000001000b */
[----:B---3--:R-:W-:-:S04]  /*2250*/  IMAD R13, R20, UR6, RZ ;  /* 0x00000006140d7c24 */ /* 0x008fc8000f8e02ff */
[----:B------:R-:W-:Y:S01]  /*2260*/  F2FP.BF16.F32.PACK_AB R5, R0, R5 ;  /* 0x000000050005723e */ /* 0x000fe200000010ff */
[----:B------:R-:W-:-:S04]  /*2270*/  IMAD.WIDE.U32 R6, R18, UR6, R6 ;  /* 0x0000000612067c25 */ /* 0x000fc8000f8e0006 */
[----:B------:R-:W-:Y:S01]  /*2280*/  IMAD R13, R18, UR7, R13 ;  /* 0x00000007120d7c24 */ /* 0x000fe2000f8e020d */
[----:B0-----:R-:W-:-:S04]  /*2290*/  LEA R12, P2, R6, UR12, 0x1 ;  /* 0x0000000c060c7c11 */ /* 0x001fc8000f8408ff */
[----:B------:R-:W-:-:S04]  /*22a0*/  IADD3 R13, PT, PT, R7, R13, RZ ;  /* 0x0000000d070d7210 */ /* 0x000fc80007ffe0ff */
[----:B------:R-:W-:-:S05]  /*22b0*/  LEA.HI.X R13, R6, UR13, R13, 0x1, P2 ;  /* 0x0000000d060d7c11 */ /* 0x000fca00090f0c0d */
[----:B------:R3:W-:Y:S02]  /*22c0*/  STG.E desc[UR8][R12.64], R5 ;  /* 0x000000050c007986 */ /* 0x0007e4000c101908 */
.L_x_1883:
[----:B------:R-:W-:Y:S05]  /*22d0*/  BSYNC.RECONVERGENT B1 ;  /* 0x0000000000017941 */ /* 0x000fea0003800200 */
.L_x_1882:
[----:B------:R-:W-:Y:S05]  /*22e0*/  @P1 BRA `(.L_x_1884) ;  /* 0x00000008006c1947 */ /* 0x000fea0003800000 */
[----:B------:R-:W4:Y:S01]  /*22f0*/  LDCU.64 UR6, c[0x0][0x3e0] ;  /* 0x00007c00ff0677ac */ /* 0x000f220008000a00 */
[--C-:B------:R-:W-:Y:S01]  /*2300*/  FADD.FTZ R4, R4, -R16.reuse ;  /* 0x8000001004047221 */ /* 0x100fe20000010000 */
[----:B------:R-:W-:Y:S01]  /*2310*/  FADD.FTZ R16, R3, -R16 ;  /* 0x8000001003107221 */ /* 0x000fe20000010000 */
[----:B------:R-:W-:Y:S01]  /*2320*/  MOV R2, R36 ;  /* 0x0000002400027202 */ /* 0x000fe20000000f00 */
[----:B------:R-:W0:Y:S01]  /*2330*/  LDCU.64 UR10, c[0x0][0x380] ;  /* 0x00007000ff0a77ac */ /* 0x000e220008000a00 */
[----:B------:R-:W-:Y:S01]  /*2340*/  MOV R3, R35 ;  /* 0x0000002300037202 */ /* 0x000fe20000000f00 */
[-C--:B-123--:R-:W-:Y:S01]  /*2350*/  FMUL.FTZ R5, R4, R17.reuse ;  /* 0x0000001104057220 */ /* 0x08efe20000410000 */
[----:B------:R-:W-:-:S03]  /*2360*/  FMUL.FTZ R16, R16, R17 ;  /* 0x0000001110107220 */ /* 0x000fc60000410000 */
[----:B-----5:R-:W-:Y:S01]  /*2370*/  FFMA.FTZ R8, R8, R5, R10 ;  /* 0x0000000508087223 */ /* 0x020fe2000001000a */
[----:B------:R-:W-:Y:S01]  /*2380*/  FFMA.FTZ R9, R9, R16, R11 ;  /* 0x0000001009097223 */ /* 0x000fe2000001000b */
[----:B----4-:R-:W-:Y:S02]  /*2390*/  IMAD R0, R21, UR6, RZ ;  /* 0x0000000615007c24 */ /* 0x010fe4000f8e02ff */
[----:B------:R-:W-:-:S04]  /*23a0*/  IMAD.WIDE.U32 R2, R19, UR6, R2 ;  /* 0x0000000613027c25 */ /* 0x000fc8000f8e0002 */
[----:B------:R-:W-:Y:S01]  /*23b0*/  IMAD R19, R19, UR7, R0 ;  /* 0x0000000713137c24 */ /* 0x000fe2000f8e0200 */
[----:B0-----:R-:W-:-:S04]  /*23c0*/  LEA R4, P1, R2, UR10, 0x1 ;  /* 0x0000000a02047c11 */ /* 0x001fc8000f8208ff */
[----:B------:R-:W-:Y:S02]  /*23d0*/  IADD3 R19, PT, PT, R3, R19, RZ ;  /* 0x0000001303137210 */ /* 0x000fe40007ffe0ff */
[----:B------:R-:W-:Y:S02]  /*23e0*/  F2FP.BF16.F32.PACK_AB R3, R9, R8 ;  /* 0x000000080903723e */ /* 0x000fe400000010ff */
[----:B------:R-:W-:-:S05]  /*23f0*/  LEA.HI.X R5, R2, UR11, R19, 0x1, P1 ;  /* 0x0000000b02057c11 */ /* 0x000fca00088f0c13 */
[----:B------:R4:W-:Y:S01]  /*2400*/  STG.E desc[UR8][R4.64], R3 ;  /* 0x0000000304007986 */ /* 0x0009e2000c101908 */
[----:B------:R-:W-:Y:S05]  /*2410*/  BRA `(.L_x_1884) ;  /* 0x0000000800207947 */ /* 0x000fea0003800000 */
.L_x_1877:
[----:B------:R-:W2:Y:S01]  /*2420*/  LDCU.64 UR12, c[0x0][0x3e8] ;  /* 0x00007d00ff0c77ac */ /* 0x000ea20008000a00 */
[C---:B------:R-:W-:Y:S01]  /*2430*/  IADD3 R22, PT, PT, R32.reuse, 0x10, RZ ;  /* 0x0000001020167810 */ /* 0x040fe20007ffe0ff */
[----:B------:R-:W-:Y:S01]  /*2440*/  BSSY.RECONVERGENT B1, `(.L_x_1885) ;  /* 0x000002a000017945 */ /* 0x000fe20003800200 */
[C---:B0-----:R-:W-:Y:S02]  /*2450*/  IADD3 R18, PT, PT, R32.reuse, 0x20, RZ ;  /* 0x0000002020127810 */ /* 0x041fe40007ffe0ff */
[----:B------:R-:W-:Y:S02]  /*2460*/  IADD3 R19, PT, PT, R32, 0x30, RZ ;  /* 0x0000003020137810 */ /* 0x000fe40007ffe0ff */
[----:B------:R-:W-:Y:S02]  /*2470*/  SHF.R.S32.HI R23, RZ, 0x1f, R22 ;  /* 0x0000001fff177819 */ /* 0x000fe40000011416 */
[----:B------:R-:W-:Y:S02]  /*2480*/  SHF.R.S32.HI R20, RZ, 0x1f, R18 ;  /* 0x0000001fff147819 */ /* 0x000fe40000011412 */
[----:B------:R-:W-:-:S02]  /*2490*/  SHF.R.S32.HI R21, RZ, 0x1f, R19 ;  /* 0x0000001fff157819 */ /* 0x000fc40000011413 */
[----:B--2---:R-:W-:Y:S02]  /*24a0*/  ISETP.GE.U32.AND P2, PT, R22, UR12, PT ;  /* 0x0000000c16007c0c */ /* 0x004fe4000bf46070 */
[----:B------:R-:W-:Y:S02]  /*24b0*/  ISETP.GE.U32.AND P3, PT, R18, UR12, PT ;  /* 0x0000000c12007c0c */ /* 0x000fe4000bf66070 */
[----:B------:R-:W-:Y:S02]  /*24c0*/  ISETP.GE.U32.AND P4, PT, R19, UR12, PT ;  /* 0x0000000c13007c0c */ /* 0x000fe4000bf86070 */
[----:B------:R-:W-:Y:S02]  /*24d0*/  ISETP.GE.AND.EX P2, PT, R23, UR13, PT, P2 ;  /* 0x0000000d17007c0c */ /* 0x000fe4000bf46320 */
[----:B------:R-:W-:Y:S02]  /*24e0*/  ISETP.GE.AND.EX P3, PT, R20, UR13, PT, P3 ;  /* 0x0000000d14007c0c */ /* 0x000fe4000bf66330 */
[----:B------:R-:W-:Y:S01]  /*24f0*/  ISETP.GE.AND.EX P4, PT, R21, UR13, PT, P4 ;  /* 0x0000000d15007c0c */ /* 0x000fe2000bf86340 */
[----:B------:R-:W-:-:S12]  /*2500*/  @P1 BRA `(.L_x_1886) ;  /* 0x0000000000741947 */ /* 0x000fd80003800000 */
[--C-:B------:R-:W-:Y:S01]  /*2510*/  FADD.FTZ R24, R24, -R16.reuse ;  /* 0x8000001018187221 */ /* 0x100fe20000010000 */
[----:B------:R-:W-:Y:S01]  /*2520*/  FADD.FTZ R12, R7, -R16 ;  /* 0x80000010070c7221 */ /* 0x000fe20000010000 */
[----:B------:R-:W0:Y:S02]  /*2530*/  LDCU.64 UR6, c[0x0][0x3e0] ;  /* 0x00007c00ff0677ac */ /* 0x000e240008000a00 */
[-C--:B-1----:R-:W-:Y:S01]  /*2540*/  FMUL.FTZ R13, R24, R17.reuse ;  /* 0x00000011180d7220 */ /* 0x082fe20000410000 */
[----:B------:R-:W-:Y:S01]  /*2550*/  FMUL.FTZ R12, R12, R17 ;  /* 0x000000110c0c7220 */ /* 0x000fe20000410000 */
[----:B------:R-:W1:Y:S02]  /*2560*/  LDCU.64 UR10, c[0x0][0x380] ;  /* 0x00007000ff0a77ac */ /* 0x000e640008000a00 */
[----:B-----5:R-:W-:Y:S01]  /*2570*/  FFMA.FTZ R14, R8, R13, R10 ;  /* 0x0000000d080e7223 */ /* 0x020fe2000001000a */
[----:B------:R-:W-:-:S03]  /*2580*/  FFMA.FTZ R12, R9, R12, R11 ;  /* 0x0000000c090c7223 */ /* 0x000fc6000001000b */
[----:B------:R-:W-:Y:S01]  /*2590*/  FMUL.FTZ R7, R14, -1.4426950216293334961 ;  /* 0xbfb8aa3b0e077820 */ /* 0x000fe20000410000 */
[----:B------:R-:W-:-:S05]  /*25a0*/  FMUL.FTZ R25, R12, -1.4426950216293334961 ;  /* 0xbfb8aa3b0c197820 */ /* 0x000fca0000410000 */
[----:B------:R-:W2:Y:S08]  /*25b0*/  MUFU.EX2 R7, R7 ;  /* 0x0000000700077308 */ /* 0x000eb00000000800 */
[----:B------:R-:W3:Y:S01]  /*25c0*/  MUFU.EX2 R25, R25 ;  /* 0x0000001900197308 */ /* 0x000ee20000000800 */
[----:B--2---:R-:W-:-:S07]  /*25d0*/  FADD.FTZ R24, R7, 1 ;  /* 0x3f80000007187421 */ /* 0x004fce0000010000 */
[----:B------:R-:W2:Y:S01]  /*25e0*/  MUFU.RCP R15, R24 ;  /* 0x00000018000f7308 */ /* 0x000ea20000001000 */
[----:B---3--:R-:W-:Y:S01]  /*25f0*/  FADD.FTZ R33, R25, 1 ;  /* 0x3f80000019217421 */ /* 0x008fe20000010000 */
[----:B------:R-:W-:-:S06]  /*2600*/  SHF.R.S32.HI R25, RZ, 0x1f, R32 ;  /* 0x0000001fff197819 */ /* 0x000fcc0000011420 */
[----:B------:R3:W4:Y:S01]  /*2610*/  MUFU.RCP R13, R33 ;  /* 0x00000021000d7308 */ /* 0x0007220000001000 */
[----:B0-----:R-:W-:Y:S02]  /*2620*/  IMAD R25, R25, UR6, RZ ;  /* 0x0000000619197c24 */ /* 0x001fe4000f8e02ff */
[----:B--2---:R-:W-:Y:S01]  /*2630*/  FMUL.FTZ R7, R14, R15 ;  /* 0x0000000f0e077220 */ /* 0x004fe20000410000 */
[----:B------:R-:W-:Y:S01]  /*2640*/  MOV R14, R36 ;  /* 0x00000024000e7202 */ /* 0x000fe20000000f00 */
[----:B---3--:R-:W-:Y:S01]  /*2650*/  IMAD R33, R32, UR7, R25 ;  /* 0x0000000720217c24 */ /* 0x008fe2000f8e0219 */
[----:B------:R-:W-:-:S03]  /*2660*/  MOV R15, R35 ;  /* 0x00000023000f7202 */ /* 0x000fc60000000f00 */
[----:B------:R-:W-:-:S04]  /*2670*/  IMAD.WIDE.U32 R14, R32, UR6, R14 ;  /* 0x00000006200e7c25 */ /* 0x000fc8000f8e000e */
[----:B----4-:R-:W-:Y:S01]  /*2680*/  FMUL.FTZ R25, R12, R13 ;  /* 0x0000000d0c197220 */ /* 0x010fe20000410000 */
[----:B------:R-:W-:Y:S02]  /*2690*/  IADD3 R13, PT, PT, R15, R33, RZ ;  /* 0x000000210f0d7210 */ /* 0x000fe40007ffe0ff */
[C---:B-1----:R-:W-:Y:S02]  /*26a0*/  LEA R12, P1, R14.reuse, UR10, 0x1 ;  /* 0x0000000a0e0c7c11 */ /* 0x042fe4000f8208ff */
[----:B------:R-:W-:Y:S02]  /*26b0*/  F2FP.BF16.F32.PACK_AB R7, R25, R7 ;  /* 0x000000071907723e */ /* 0x000fe400000010ff */
[----:B------:R-:W-:-:S05]  /*26c0*/  LEA.HI.X R13, R14, UR11, R13, 0x1, P1 ;  /* 0x0000000b0e0d7c11 */ /* 0x000fca00088f0c0d */
[----:B------:R0:W-:Y:S04]  /*26d0*/  STG.E desc[UR8][R12.64], R7 ;  /* 0x000000070c007986 */ /* 0x0001e8000c101908 */
.L_x_1886:
[----:B------:R-:W-:Y:S05]  /*26e0*/  BSYNC.RECONVERGENT B1 ;  /* 0x0000000000017941 */ /* 0x000fea0003800200 */
.L_x_1885:
[----:B------:R-:W-:Y:S04]  /*26f0*/  BSSY.RECONVERGENT B1, `(.L_x_1887) ;  /* 0x000001e000017945 */ /* 0x000fe80003800200 */
[----:B------:R-:W-:Y:S05]  /*2700*/  @P2 BRA `(.L_x_1888) ;  /* 0x0000000000702947 */ /* 0x000fea0003800000 */
[--C-:B------:R-:W-:Y:S01]  /*2710*/  FADD.FTZ R6, R6, -R16.reuse ;  /* 0x8000001006067221 */ /* 0x100fe20000010000 */
[----:B------:R-:W2:Y:S03]  /*2720*/  LDCU.64 UR6, c[0x0][0x3e0] ;  /* 0x00007c00ff0677ac */ /* 0x000ea60008000a00 */
[----:B01----:R-:W-:Y:S01]  /*2730*/  FMUL.FTZ R7, R6, R17 ;  /* 0x0000001106077220 */ /* 0x003fe20000410000 */
[----:B------:R-:W-:Y:S01]  /*2740*/  FADD.FTZ R6, R5, -R16 ;  /* 0x8000001005067221 */ /* 0x000fe20000010000 */
[----:B------:R-:W0:Y:S02]  /*2750*/  LDCU.64 UR10, c[0x0][0x380] ;  /* 0x00007000ff0a77ac */ /* 0x000e240008000a00 */
[----:B-----5:R-:W-:Y:S01]  /*2760*/  FFMA.FTZ R12, R8, R7, R10 ;  /* 0x00000007080c7223 */ /* 0x020fe2000001000a */
[----:B------:R-:W-:Y:S01]  /*2770*/  FMUL.FTZ R14, R6, R17 ;  /* 0x00000011060e7220 */ /* 0x000fe20000410000 */
[----:B------:R-:W-:-:S02]  /*2780*/  MOV R7, R35 ;  /* 0x0000002300077202 */ /* 0x000fc40000000f00 */
[----:B------:R-:W-:Y:S01]  /*2790*/  FMUL.FTZ R6, R12, -1.4426950216293334961 ;  /* 0xbfb8aa3b0c067820 */ /* 0x000fe20000410000 */
[----:B------:R-:W-:-:S04]  /*27a0*/  FFMA.FTZ R5, R9, R14, R11 ;  /* 0x0000000e09057223 */ /* 0x000fc8000001000b */
[----:B------:R-:W-:Y:S01]  /*27b0*/  FMUL.FTZ R24, R5, -1.4426950216293334961 ;  /* 0xbfb8aa3b05187820 */ /* 0x000fe20000410000 */
[----:B------:R-:W1:Y:S01]  /*27c0*/  MUFU.EX2 R6, R6 ;  /* 0x0000000600067308 */ /* 0x000e620000000800 */
[----:B--2---:R-:W-:-:S04]  /*27d0*/  IMAD R23, R23, UR6, RZ ;  /* 0x0000000617177c24 */ /* 0x004fc8000f8e02ff */
[----:B------:R-:W-:-:S03]  /*27e0*/  IMAD R23, R22, UR7, R23 ;  /* 0x0000000716177c24 */ /* 0x000fc6000f8e0217 */
[----:B------:R-:W2:Y:S01]  /*27f0*/  MUFU.EX2 R24, R24 ;  /* 0x0000001800187308 */ /* 0x000ea20000000800 */
[----:B-1----:R-:W-:Y:S01]  /*2800*/  FADD.FTZ R15, R6, 1 ;  /* 0x3f800000060f7421 */ /* 0x002fe20000010000 */
[----:B------:R-:W-:-:S06]  /*2810*/  MOV R6, R36 ;  /* 0x0000002400067202 */ /* 0x000fcc0000000f00 */
[----:B------:R-:W1:Y:S01]  /*2820*/  MUFU.RCP R13, R15 ;  /* 0x0000000f000d7308 */ /* 0x000e620000001000 */
[----:B------:R-:W-:-:S04]  /*2830*/  IMAD.WIDE.U32 R6, R22, UR6, R6 ;  /* 0x0000000616067c25 */ /* 0x000fc8000f8e0006 */
[----:B--2---:R-:W-:Y:S01]  /*2840*/  FADD.FTZ R14, R24, 1 ;  /* 0x3f800000180e7421 */ /* 0x004fe20000010000 */
[----:B------:R-:W-:-:S05]  /*2850*/  IADD3 R23, PT, PT, R7, R23, RZ ;  /* 0x0000001707177210 */ /* 0x000fca0007ffe0ff */
[----:B------:R-:W2:Y:S01]  /*2860*/  MUFU.RCP R14, R14 ;  /* 0x0000000e000e7308 */ /* 0x000ea20000001000 */
[----:B-1----:R-:W-:Y:S01]  /*2870*/  FMUL.FTZ R22, R12, R13 ;  /* 0x0000000d0c167220 */ /* 0x002fe20000410000 */
[----:B0-----:R-:W-:-:S04]  /*2880*/  LEA R12, P1, R6, UR10, 0x1 ;  /* 0x0000000a060c7c11 */ /* 0x001fc8000f8208ff */
[----:B------:R-:W-:Y:S01]  /*2890*/  LEA.HI.X R13, R6, UR11, R23, 0x1, P1 ;  /* 0x0000000b060d7c11 */ /* 0x000fe200088f0c17 */
[----:B--2---:R-:W-:-:S05]  /*28a0*/  FMUL.FTZ R5, R5, R14 ;  /* 0x0000000e05057220 */ /* 0x004fca0000410000 */
[----:B------:R-:W-:-:S05]  /*28b0*/  F2FP.BF16.F32.PACK_AB R5, R5, R22 ;  /* 0x000000160505723e */ /* 0x000fca00000010ff */
[----:B------:R2:W-:Y:S02]  /*28c0*/  STG.E desc[UR8][R12.64], R5 ;  /* 0x000000050c007986 */ /* 0x0005e4000c101908 */
.L_x_1888:
[----:B------:R-:W-:Y:S05]  /*28d0*/  BSYNC.RECONVERGENT B1 ;  /* 0x0000000000017941 */ /* 0x000fea0003800200 */
.L_x_1887:
[----:B------:R-:W-:Y:S04]  /*28e0*/  BSSY.RECONVERGENT B1, `(.L_x_1889) ;  /* 0x000001e000017945 */ /* 0x000fe80003800200 */
[----:B------:R-:W-:Y:S05]  /*28f0*/  @P3 BRA `(.L_x_1890) ;  /* 0x0000000000703947 */ /* 0x000fea0003800000 */
[--C-:B------:R-:W-:Y:S01]  /*2900*/  FADD.FTZ R0, R0, -R16.reuse ;  /* 0x8000001000007221 */ /* 0x100fe20000010000 */
[----:B------:R-:W-:Y:S01]  /*2910*/  FADD.FTZ R2, R2, -R16 ;  /* 0x8000001002027221 */ /* 0x000fe20000010000 */
[----:B------:R-:W3:Y:S01]  /*2920*/  LDCU.64 UR6, c[0x0][0x3e0] ;  /* 0x00007c00ff0677ac */ /* 0x000ee20008000a00 */
[----:B------:R-:W-:Y:S01]  /*2930*/  MOV R6, R36 ;  /* 0x0000002400067202 */ /* 0x000fe20000000f00 */
[-C--:B-1----:R-:W-:Y:S01]  /*2940*/  FMUL.FTZ R0, R0, R17.reuse ;  /* 0x0000001100007220 */ /* 0x082fe20000410000 */
[----:B--2---:R-:W-:Y:S01]  /*2950*/  FMUL.FTZ R5, R2, R17 ;  /* 0x0000001102057220 */ /* 0x004fe20000410000 */
[----:B------:R-:W1:Y:S01]  /*2960*/  LDCU.64 UR10, c[0x0][0x380] ;  /* 0x00007000ff0a77ac */ /* 0x000e620008000a00 */
[----:B0-----:R-:W-:Y:S01]  /*2970*/  MOV R7, R35 ;  /* 0x0000002300077202 */ /* 0x001fe20000000f00 */
[----:B-----5:R-:W-:Y:S01]  /*2980*/  FFMA.FTZ R0, R9, R0, R11 ;  /* 0x0000000009007223 */ /* 0x020fe2000001000b */
[----:B------:R-:W-:-:S03]  /*2990*/  FFMA.FTZ R2, R8, R5, R10 ;  /* 0x0000000508027223 */ /* 0x000fc6000001000a */
[----:B------:R-:W-:Y:S01]  /*29a0*/  FMUL.FTZ R12, R0, -1.4426950216293334961 ;  /* 0xbfb8aa3b000c7820 */ /* 0x000fe20000410000 */
[----:B------:R-:W-:-:S05]  /*29b0*/  FMUL.FTZ R5, R2, -1.4426950216293334961 ;  /* 0xbfb8aa3b02057820 */ /* 0x000fca0000410000 */
[----:B------:R-:W0:Y:S01]  /*29c0*/  MUFU.EX2 R12, R12 ;  /* 0x0000000c000c7308 */ /* 0x000e220000000800 */
[----:B---3--:R-:W-:Y:S02]  /*29d0*/  IMAD R23, R20, UR6, RZ ;  /* 0x0000000614177c24 */ /* 0x008fe4000f8e02ff */
[----:B------:R-:W-:-:S05]  /*29e0*/  IMAD.WIDE.U32 R6, R18, UR6, R6 ;  /* 0x0000000612067c25 */ /* 0x000fca000f8e0006 */
[----:B------:R-:W2:Y:S01]  /*29f0*/  MUFU.EX2 R5, R5 ;  /* 0x0000000500057308 */ /* 0x000ea20000000800 */
[----:B------:R-:W-:-:S05]  /*2a00*/  IMAD R23, R18, UR7, R23 ;  /* 0x0000000712177c24 */ /* 0x000fca000f8e0217 */
[----:B------:R-:W-:Y:S01]  /*2a10*/  IADD3 R23, PT, PT, R7, R23, RZ ;  /* 0x0000001707177210 */ /* 0x000fe20007ffe0ff */
[----:B0-----:R-:W-:Y:S01]  /*2a20*/  FADD.FTZ R15, R12, 1 ;  /* 0x3f8000000c0f7421 */ /* 0x001fe20000010000 */
[----:B-1----:R-:W-:-:S05]  /*2a30*/  LEA R12, P1, R6, UR10, 0x1 ;  /* 0x0000000a060c7c11 */ /* 0x002fca000f8208ff */
[----:B------:R-:W0:Y:S01]  /*2a40*/  MUFU.RCP R15, R15 ;  /* 0x0000000f000f7308 */ /* 0x000e220000001000 */
[----:B--2---:R-:W-:-:S07]  /*2a50*/  FADD.FTZ R14, R5, 1 ;  /* 0x3f800000050e7421 */ /* 0x004fce0000010000 */
[----:B------:R-:W1:Y:S01]  /*2a60*/  MUFU.RCP R13, R14 ;  /* 0x0000000e000d7308 */ /* 0x000e620000001000 */
[----:B0-----:R-:W-:Y:S01]  /*2a70*/  FMUL.FTZ R5, R0, R15 ;  /* 0x0000000f00057220 */ /* 0x001fe20000410000 */
[----:B-1----:R-:W-:Y:S01]  /*2a80*/  FMUL.FTZ R2, R2, R13 ;  /* 0x0000000d02027220 */ /* 0x002fe20000410000 */
[----:B------:R-:W-:-:S04]  /*2a90*/  LEA.HI.X R13, R6, UR11, R23, 0x1, P1 ;  /* 0x0000000b060d7c11 */ /* 0x000fc800088f0c17 */
[----:B------:R-:W-:-:S05]  /*2aa0*/  F2FP.BF16.F32.PACK_AB R5, R5, R2 ;  /* 0x000000020505723e */ /* 0x000fca00000010ff */
[----:B------:R3:W-:Y:S02]  /*2ab0*/  STG.E desc[UR8][R12.64], R5 ;  /* 0x000000050c007986 */ /* 0x0007e4000c101908 */
.L_x_1890:
[----:B------:R-:W-:Y:S05]  /*2ac0*/  BSYNC.RECONVERGENT B1 ;  /* 0x0000000000017941 */ /* 0x000fea0003800200 */
.L_x_1889:
[----:B------:R-:W-:Y:S05]  /*2ad0*/  @P4 BRA `(.L_x_1884) ;  /* 0x0000000000704947 */ /* 0x000fea0003800000 */
[--C-:B------:R-:W-:Y:S01]  /*2ae0*/  FADD.FTZ R4, R4, -R16.reuse ;  /* 0x8000001004047221 */ /* 0x100fe20000010000 */
[----:B------:R-:W-:Y:S01]  /*2af0*/  FADD.FTZ R16, R3, -R16 ;  /* 0x8000001003107221 */ /* 0x000fe20000010000 */
[----:B------:R-:W4:Y:S01]  /*2b00*/  LDCU.64 UR6, c[0x0][0x3e0] ;  /* 0x00007c00ff0677ac */ /* 0x000f220008000a00 */
[----:B------:R-:W-:Y:S01]  /*2b10*/  MOV R2, R36 ;  /* 0x0000002400027202 */ /* 0x000fe20000000f00 */
[-C--:B-123--:R-:W-:Y:S01]  /*2b20*/  FMUL.FTZ R5, R4, R17.reuse ;  /* 0x0000001104057220 */ /* 0x08efe20000410000 */
[----:B------:R-:W-:Y:S01]  /*2b30*/  FMUL.FTZ R16, R16, R17 ;  /* 0x0000001110107220 */ /* 0x000fe20000410000 */
[----:B------:R-:W1:Y:S01]  /*2b40*/  LDCU.64 UR10, c[0x0][0x380] ;  /* 0x00007000ff0a77ac */ /* 0x000e620008000a00 */
[----:B------:R-:W-:Y:S01]  /*2b50*/  MOV R3, R35 ;  /* 0x0000002300037202 */ /* 0x000fe20000000f00 */
[----:B-----5:R-:W-:Y:S01]  /*2b60*/  FFMA.FTZ R5, R8, R5, R10 ;  /* 0x0000000508057223 */ /* 0x020fe2000001000a */
[----:B------:R-:W-:-:S03]  /*2b70*/  FFMA.FTZ R16, R9, R16, R11 ;  /* 0x0000001009107223 */ /* 0x000fc6000001000b */
[----:B------:R-:W-:Y:S01]  /*2b80*/  FMUL.FTZ R0, R5, -1.4426950216293334961 ;  /* 0xbfb8aa3b05007820 */ /* 0x000fe20000410000 */
[----:B------:R-:W-:-:S05]  /*2b90*/  FMUL.FTZ R4, R16, -1.4426950216293334961 ;  /* 0xbfb8aa3b10047820 */ /* 0x000fca0000410000 */
[----:B------:R-:W2:Y:S01]  /*2ba0*/  MUFU.EX2 R0, R0 ;  /* 0x0000000000007308 */ /* 0x000ea20000000800 */
[----:B----4-:R-:W-:Y:S02]  /*2bb0*/  IMAD R8, R21, UR6, RZ ;  /* 0x0000000615087c24 */ /* 0x010fe4000f8e02ff */
[----:B------:R-:W-:-:S05]  /*2bc0*/  IMAD.WIDE.U32 R2, R19, UR6, R2 ;  /* 0x0000000613027c25 */ /* 0x000fca000f8e0002 */
[----:B------:R-:W0:Y:S01]  /*2bd0*/  MUFU.EX2 R4, R4 ;  /* 0x0000000400047308 */ /* 0x000e220000000800 */
[----:B------:R-:W-:-:S05]  /*2be0*/  IMAD R19, R19, UR7, R8 ;  /* 0x0000000713137c24 */ /* 0x000fca000f8e0208 */
[----:B------:R-:W-:Y:S01]  /*2bf0*/  IADD3 R19, PT, PT, R3, R19, RZ ;  /* 0x0000001303137210 */ /* 0x000fe20007ffe0ff */
[----:B--2---:R-:W-:-:S06]  /*2c00*/  FADD.FTZ R6, R0, 1 ;  /* 0x3f80000000067421 */ /* 0x004fcc0000010000 */
[----:B------:R-:W2:Y:S01]  /*2c10*/  MUFU.RCP R6, R6 ;  /* 0x0000000600067308 */ /* 0x000ea20000001000 */
[----:B0-----:R-:W-:Y:S01]  /*2c20*/  FADD.FTZ R7, R4, 1 ;  /* 0x3f80000004077421 */ /* 0x001fe20000010000 */
[----:B-1----:R-:W-:-:S06]  /*2c30*/  LEA R4, P1, R2, UR10, 0x1 ;  /* 0x0000000a02047c11 */ /* 0x002fcc000f8208ff */
[----:B------:R-:W0:Y:S01]  /*2c40*/  MUFU.RCP R7, R7 ;  /* 0x0000000700077308 */ /* 0x000e220000001000 */
[----:B--2---:R-:W-:Y:S01]  /*2c50*/  FMUL.FTZ R0, R5, R6 ;  /* 0x0000000605007220 */ /* 0x004fe20000410000 */
[----:B------:R-:W-:Y:S01]  /*2c60*/  LEA.HI.X R5, R2, UR11, R19, 0x1, P1 ;  /* 0x0000000b02057c11 */ /* 0x000fe200088f0c13 */
[----:B0-----:R-:W-:-:S05]  /*2c70*/  FMUL.FTZ R9, R16, R7 ;  /* 0x0000000710097220 */ /* 0x001fca0000410000 */
[----:B------:R-:W-:-:S05]  /*2c80*/  F2FP.BF16.F32.PACK_AB R9, R9, R0 ;  /* 0x000000000909723e */ /* 0x000fca00000010ff */
[----:B------:R0:W-:Y:S02]  /*2c90*/  STG.E desc[UR8][R4.64], R9 ;  /* 0x0000000904007986 */ /* 0x0001e4000c101908 */
.L_x_1884:
[----:B------:R-:W-:Y:S05]  /*2ca0*/  BSYNC.RECONVERGENT B0 ;  /* 0x0000000000007941 */ /* 0x000fea0003800200 */
.L_x_1876:
[----:B------:R-:W-:Y:S02]  /*2cb0*/  IADD3 R30, PT, PT, R27, R30, RZ ;  /* 0x0000001e1b1e7210 */ /* 0x000fe40007ffe0ff */
[----:B------:R-:W-:Y:S02]  /*2cc0*/  IADD3 R31, PT, PT, R31, 0x1, RZ ;  /* 0x000000011f1f7810 */ /* 0x000fe40007ffe0ff */
[----:B------:R-:W-:-:S13]  /*2cd0*/  ISETP.GE.AND P1, PT, R30, UR5, PT ;  /* 0x000000051e007c0c */ /* 0x000fda000bf26270 */
[----:B------:R-:W-:Y:S05]  /*2ce0*/  @!P1 BRA `(.L_x_1891) ;  /* 0xffffffd400209947 */ /* 0x000fea000383ffff */
[----:B------:R-:W-:Y:S05]  /*2cf0*/  EXIT ;  /* 0x000000000000794d */ /* 0x000fea0003800000 */
.L_x_1892:
        /* <DEDUP_REMOVED lines=16> */
.L_x_4529:


//--------------------- .text._Z35group_norm_nhwc_fwd_one_pass_kernelI11Bf16IOFp32WLi128ELi96ELi768EEv26Group_norm_nhwc_fwd_params --------------------------
	.section	.text._Z35group_norm_nhwc_fwd_one_pass_kernelI11Bf16IOFp32WLi128ELi96ELi768EEv26Group_norm_nhwc_fwd_params,"ax",@progbits
	.align	128
        .global         _Z35group_norm_nhwc_fwd_one_pass_kernelI11Bf16IOFp32WLi128ELi96ELi768EEv26Group_norm_nhwc_fwd_params
        .type           _Z35group_norm_nhwc_fwd_one_pass_kernelI11Bf16IOFp32WLi128ELi96ELi768EEv26Group_norm_nhwc_fwd_params,@function
        .size           _Z35group_norm_nhwc_fwd_one_pass_kernelI11Bf16IOFp32WLi128ELi96ELi768EEv26Group_norm_nhwc_fwd_params,(.L_x_4530 - _Z35group_norm_nhwc_fwd_one_pass_kernelI11Bf16IOFp32WLi128ELi96ELi768EEv26Group_norm_nhwc_fwd_params)
        .other          _Z35group_norm_nhwc_fwd_one_pass_kernelI11Bf16IOFp32WLi128ELi96ELi768EEv26Group_norm_nhwc_fwd_params,@"STO_CUDA_ENTRY STV_DEFAULT"
_Z35group_norm_nhwc_fwd_one_pass_kernelI11Bf16IOFp32WLi128ELi96ELi768EEv26Group_norm_nhwc_fwd_params:
.text._Z35group_norm_nhwc_fwd_one_pass_kernelI11Bf16IOFp32WLi128ELi96ELi768EEv26Group_norm_nhwc_fwd_params:
        /* <DEDUP_REMOVED lines=8> */
[----:B------:R-:W1:Y:S01]  /*0080*/  LDCU UR4, c[0x0][0x404] ;  /* 0x00008080ff0477ac */ /* 0x000e620008000800 */
[----:B------:R-:W-:Y:S01]  /*0090*/  HFMA2 R46, -RZ, RZ, 0, 0 ;  /* 0x00000000ff2e7431 */ /* 0x000fe200000001ff */
[----:B------:R-:W-:Y:S01]  /*00a0*/  MOV R65, R63 ;  /* 0x0000003f00417202 */ /* 0x000fe20000000f00 */
[----:B------:R-:W2:Y:S01]  /*00b0*/  S2R R3, SR_CTAID.X ;  /* 0x0000000000037919 */ /* 0x000ea20000002500 */
[----:B------:R-:W3:Y:S01]  /*00c0*/  LDCU.64 UR6, c[0x0][0x388] ;  /* 0x00007100ff0677ac */ /* 0x000ee20008000a00 */
[----:B------:R-:W4:Y:S01]  /*00d0*/  S2R R4, SR_LANEID ;  /* 0x0000000000047919 */ /* 0x000f220000000000 */
[----:B---3--:R-:W-:Y:S02]  /*00e0*/  ISETP.NE.U32.AND P1, PT, RZ, UR6, PT ;  /* 0x00000006ff007c0c */ /* 0x008fe4000bf25070 */
[C---:B0-----:R-:W-:Y:S02]  /*00f0*/  LOP3.LUT R2, R0.reuse, 0xffff, RZ, 0xc0, !PT ;  /* 0x0000ffff00027812 */ /* 0x041fe400078ec0ff */
[----:B--2---:R-:W-:-:S03]  /*0100*/  LOP3.LUT P0, RZ, R0, R3, RZ, 0xfc, !PT ;  /* 0x0000000300ff7212 */ /* 0x004fc6000780fcff */
[----:B------:R-:W-:Y:S01]  /*0110*/  IMAD R2, R2, 0x556, RZ ;  /* 0x0000055602027824 */ /* 0x000fe200078e02ff */
[----:B------:R-:W-:Y:S01]  /*0120*/  ISETP.NE.AND.EX P0, PT, RZ, UR7, !P0, P1 ;  /* 0x00000007ff007c0c */ /* 0x000fe2000c705310 */
[----:B------:R-:W0:Y:S03]  /*0130*/  LDCU.64 UR6, c[0x0][0x358] ;  /* 0x00006b00ff0677ac */ /* 0x000e260008000a00 */
[----:B------:R-:W-:Y:S02]  /*0140*/  SHF.R.U32.HI R64, RZ, 0x10, R2 ;  /* 0x00000010ff407819 */ /* 0x000fe40000011602 */
[----:B------:R-:W2:Y:S02]  /*0150*/  LDC R2, c[0x0][0x374] ;  /* 0x0000dd00ff027b82 */ /* 0x000ea40000000800 */
[----:B------:R-:W-:Y:S01]  /*0160*/  PRMT R6, R64, 0x9910, RZ ;  /* 0x0000991040067816 */ /* 0x000fe200000000ff */
[----:B-1----:R-:W-:-:S04]  /*0170*/  IMAD R64, R3, UR4, R64 ;  /* 0x0000000403407c24 */ /* 0x002fc8000f8e0240 */
[----:B------:R-:W-:Y:S01]  /*0180*/  IMAD R6, R6, 0x30, RZ ;  /* 0x0000003006067824 */ /* 0x000fe200078e02ff */
[----:B------:R-:W1:Y:S01]  /*0190*/  LDC R5, c[0x0][0x370] ;  /* 0x0000dc00ff057b82 */ /* 0x000e620000000800 */
[C---:B------:R-:W-:Y:S02]  /*01a0*/  IADD3 R62, PT, PT, R64.reuse, 0x10, RZ ;  /* 0x00000010403e7810 */ /* 0x040fe40007ffe0ff */
[C---:B------:R-:W-:Y:S02]  /*01b0*/  IADD3 R60, PT, PT, R64.reuse, 0x20, RZ ;  /* 0x00000020403c7810 */ /* 0x040fe40007ffe0ff */
[----:B------:R-:W-:Y:S02]  /*01c0*/  IADD3 R6, PT, PT, RZ, -R6, RZ ;  /* 0x80000006ff067210 */ /* 0x000fe40007ffe0ff */
[----:B------:R-:W-:Y:S02]  /*01d0*/  IADD3 R58, PT, PT, R64, 0x30, RZ ;  /* 0x00000030403a7810 */ /* 0x000fe40007ffe0ff */
[----:B------:R-:W-:-:S02]  /*01e0*/  PRMT R17, R6, 0x7710, RZ ;  /* 0x0000771006117816 */ /* 0x000fc400000000ff */
[C---:B------:R-:W-:Y:S02]  /*01f0*/  IADD3 R56, PT, PT, R64.reuse, 0x40, RZ ;  /* 0x0000004040387810 */ /* 0x040fe40007ffe0ff */
[C---:B------:R-:W-:Y:S02]  /*0200*/  IADD3 R54, PT, PT, R64.reuse, 0x50, RZ ;  /* 0x0000005040367810 */ /* 0x040fe40007ffe0ff */
[C---:B------:R-:W-:Y:S02]  /*0210*/  IADD3 R52, PT, PT, R64.reuse, 0x60, RZ ;  /* 0x0000006040347810 */ /* 0x040fe40007ffe0ff */
[----:B------:R-:W-:Y:S02]  /*0220*/  IADD3 R50, PT, PT, R64, 0x70, RZ ;  /* 0x0000007040327810 */ /* 0x000fe40007ffe0ff */
[----:B------:R-:W-:Y:S02]  /*0230*/  IADD3 R48, PT, PT, R17, R0, RZ ;  /* 0x0000000011307210 */ /* 0x000fe40007ffe0ff */
[----:B------:R-:W-:-:S02]  /*0240*/  SHF.R.S32.HI R7, RZ, 0x1f, R64 ;  /* 0x0000001fff077819 */ /* 0x000fc40000011440 */
[----:B------:R-:W-:Y:S02]  /*0250*/  SHF.R.S32.HI R9, RZ, 0x1f, R62 ;  /* 0x0000001fff097819 */ /* 0x000fe4000001143e */
[----:B------:R-:W-:Y:S02]  /*0260*/  SHF.R.S32.HI R11, RZ, 0x1f, R60 ;  /* 0x0000001fff0b7819 */ /* 0x000fe4000001143c */
[----:B------:R-:W-:Y:S02]  /*0270*/  SHF.R.S32.HI R13, RZ, 0x1f, R58 ;  /* 0x0000001fff0d7819 */ /* 0x000fe4000001143a */
[----:B------:R-:W-:Y:S02]  /*0280*/  SHF.R.S32.HI R15, RZ, 0x1f, R56 ;  /* 0x0000001fff0f7819 */ /* 0x000fe40000011438 */
[----:B------:R-:W-:Y:S02]  /*0290*/  SHF.R.S32.HI R17, RZ, 0x1f, R54 ;  /* 0x0000001fff117819 */ /* 0x000fe40000011436 */
[----:B------:R-:W-:-:S02]  /*02a0*/  SHF.R.S32.HI R19, RZ, 0x1f, R52 ;  /* 0x0000001fff137819 */ /* 0x000fc40000011434 */
[----:B------:R-:W-:Y:S02]  /*02b0*/  SHF.R.S32.HI R45, RZ, 0x1f, R50 ;  /* 0x0000001fff2d7819 */ /* 0x000fe40000011432 */
[----:B0---4-:R-:W-:-:S07]  /*02c0*/  SHF.L.U32 R48, R48, 0x1, RZ ;  /* 0x0000000130307819 */ /* 0x011fce00000006ff */
.L_x_1936:
[----:B0-----:R-:W0:Y:S01]  /*02d0*/  LDC R10, c[0x0][0x3f8] ;  /* 0x0000fe00ff0a7b82 */ /* 0x001e220000000800 */
[----:B---3--:R-:W3:Y:S01]  /*02e0*/  LDCU.64 UR4, c[0x0][0x3e8] ;  /* 0x00007d00ff0477ac */ /* 0x008ee20008000a00 */
[----:B------:R-:W-:Y:S01]  /*02f0*/  LOP3.LUT R71, R48, 0xffff, RZ, 0xc0, !PT ;  /* 0x0000ffff30477812 */ /* 0x000fe200078ec0ff */
[----:B----4-:R-:W4:Y:S01]  /*0300*/  LDCU.64 UR8, c[0x0][0x3f0] ;  /* 0x00007e00ff0877ac */ /* 0x010f220008000a00 */
[----:B---3--:R-:W-:Y:S02]  /*0310*/  ISETP.GE.U32.AND P3, PT, R62, UR4, PT ;  /* 0x000000043e007c0c */ /* 0x008fe4000bf66070 */
[----:B------:R-:W-:Y:S02]  /*0320*/  ISETP.GE.U32.AND P5, PT, R60, UR4, PT ;  /* 0x000000043c007c0c */ /* 0x000fe4000bfa6070 */
[----:B------:R-:W-:Y:S02]  /*0330*/  ISETP.GE.AND.EX P3, PT, R9, UR5, PT, P3 ;  /* 0x0000000509007c0c */ /* 0x000fe4000bf66330 */
[----:B0----5:R-:W-:-:S02]  /*0340*/  IABS R23, R10 ;  /* 0x0000000a00177213 */ /* 0x021fc40000000000 */
[----:B------:R-:W-:Y:S02]  /*0350*/  ISETP.GE.AND.EX P5, PT, R11, UR5, PT, P5 ;  /* 0x000000050b007c0c */ /* 0x000fe4000bfa6350 */
[----:B------:R-:W0:Y:S07]  /*0360*/  I2F.RP R6, R23 ;  /* 0x0000001700067306 */ /* 0x000e2e0000209400 */
[----:B------:R-:W3:Y:S01]  /*0370*/  @!P3 LDC.64 R28, c[0x0][0x390] ;  /* 0x0000e400ff1cbb82 */ /* 0x000ee20000000a00 */
[----:B0-----:R-:W0:Y:S07]  /*0380*/  MUFU.RCP R6, R6 ;  /* 0x0000000600067308 */ /* 0x001e2e0000001000 */
[----:B--2---:R-:W5:Y:S01]  /*0390*/  @!P5 LDC.64 R30, c[0x0][0x3e0] ;  /* 0x0000f800ff1edb82 */ /* 0x004f620000000a00 */
[----:B0-----:R-:W-:-:S04]  /*03a0*/  IADD3 R20, PT, PT, R6, 0xffffffe, RZ ;  /* 0x0ffffffe06147810 */ /* 0x001fc80007ffe0ff */
[----:B------:R0:W2:Y:S02]  /*03b0*/  F2I.FTZ.U32.TRUNC.NTZ R21, R20 ;  /* 0x0000001400157305 */ /* 0x0000a4000021f000 */
[----:B0-----:R-:W-:Y:S02]  /*03c0*/  MOV R20, RZ ;  /* 0x000000ff00147202 */ /* 0x001fe40000000f00 */
[----:B--2---:R-:W-:-:S05]  /*03d0*/  IADD3 R8, PT, PT, RZ, -R21, RZ ;  /* 0x80000015ff087210 */ /* 0x004fca0007ffe0ff */
[----:B------:R-:W-:Y:S01]  /*03e0*/  IMAD R25, R8, R23, RZ ;  /* 0x0000001708197224 */ /* 0x000fe200078e02ff */
[----:B------:R-:W-:-:S03]  /*03f0*/  IABS R8, R65 ;  /* 0x0000004100087213 */ /* 0x000fc60000000000 */
[----:B------:R-:W-:-:S06]  /*0400*/  IMAD.HI.U32 R21, R21, R25, R20 ;  /* 0x0000001915157227 */ /* 0x000fcc00078e0014 */
[----:B------:R-:W-:-:S05]  /*0410*/  IMAD.HI.U32 R21, R21, R8, RZ ;  /* 0x0000000815157227 */ /* 0x000fca00078e00ff */
[----:B------:R-:W-:-:S05]  /*0420*/  IADD3 R6, PT, PT, -R21, RZ, RZ ;  /* 0x000000ff15067210 */ /* 0x000fca0007ffe1ff */
[----:B------:R-:W-:Y:S01]  /*0430*/  IMAD R6, R23, R6, R8 ;  /* 0x0000000617067224 */ /* 0x000fe200078e0208 */
[----:B------:R-:W-:-:S04]  /*0440*/  MOV R8, RZ ;  /* 0x000000ff00087202 */ /* 0x000fc80000000f00 */
[----:B------:R-:W-:-:S13]  /*0450*/  ISETP.GT.U32.AND P2, PT, R23, R6, PT ;  /* 0x000000061700720c */ /* 0x000fda0003f44070 */
[-C--:B------:R-:W-:Y:S02]  /*0460*/  @!P2 IADD3 R6, PT, PT, R6, -R23.reuse, RZ ;  /* 0x800000170606a210 */ /* 0x080fe40007ffe0ff */
[----:B------:R-:W-:Y:S02]  /*0470*/  @!P2 IADD3 R21, PT, PT, R21, 0x1, RZ ;  /* 0x000000011515a810 */ /* 0x000fe40007ffe0ff */
[----:B------:R-:W-:Y:S02]  /*0480*/  ISETP.GE.U32.AND P1, PT, R6, R23, PT ;  /* 0x000000170600720c */ /* 0x000fe40003f26070 */
[----:B------:R-:W-:Y:S02]  /*0490*/  LOP3.LUT R6, R65, R10, RZ, 0x3c, !PT ;  /* 0x0000000a41067212 */ /* 0x000fe400078e3cff */
[----:B------:R-:W-:Y:S02]  /*04a0*/  ISETP.NE.AND P2, PT, R10, RZ, PT ;  /* 0x000000ff0a00720c */ /* 0x000fe40003f45270 */
[----:B------:R-:W-:-:S07]  /*04b0*/  ISETP.GE.AND P4, PT, R6, RZ, PT ;  /* 0x000000ff0600720c */ /* 0x000fce0003f86270 */
[----:B------:R-:W-:Y:S02]  /*04c0*/  @P1 IADD3 R21, PT, PT, R21, 0x1, RZ ;  /* 0x0000000115151810 */ /* 0x000fe40007ffe0ff */
[----:B------:R-:W-:Y:S02]  /*04d0*/  ISETP.GE.U32.AND P1, PT, R64, UR4, PT ;  /* 0x0000000440007c0c */ /* 0x000fe4000bf26070 */
[----:B------:R-:W-:Y:S02]  /*04e0*/  MOV R23, R21 ;  /* 0x0000001500177202 */ /* 0x000fe40000000f00 */
[----:B------:R-:W0:Y:S01]  /*04f0*/  @!P3 LDC.64 R20, c[0x0][0x3e0] ;  /* 0x0000f800ff14bb82 */ /* 0x000e220000000a00 */
[----:B------:R-:W-:Y:S02]  /*0500*/  ISETP.GE.AND.EX P1, PT, R7, UR5, PT, P1 ;  /* 0x0000000507007c0c */ /* 0x000fe4000bf26310 */
[----:B------:R-:W-:Y:S02]  /*0510*/  @!P4 IADD3 R23, PT, PT, -R23, RZ, RZ ;  /* 0x000000ff1717c210 */ /* 0x000fe40007ffe1ff */
[----:B------:R-:W-:-:S02]  /*0520*/  @!P2 LOP3.LUT R23, RZ, R10, RZ, 0x33, !PT ;  /* 0x0000000aff17a212 */ /* 0x000fc400078e33ff */
[----:B------:R-:W-:Y:S02]  /*0530*/  ISETP.GE.U32.AND P2, PT, R58, UR4, PT ;  /* 0x000000043a007c0c */ /* 0x000fe4000bf46070 */
[----:B------:R-:W-:Y:S02]  /*0540*/  IADD3 R66, PT, PT, -R23, RZ, RZ ;  /* 0x000000ff17427210 */ /* 0x000fe40007ffe1ff */
[----:B------:R-:W-:Y:S02]  /*0550*/  SHF.R.S32.HI R6, RZ, 0x1f, R23 ;  /* 0x0000001fff067819 */ /* 0x000fe40000011417 */
[----:B------:R-:W-:Y:S01]  /*0560*/  ISETP.GE.AND.EX P2, PT, R13, UR5, PT, P2 ;  /* 0x000000050d007c0c */ /* 0x000fe2000bf46320 */
[----:B------:R-:W-:Y:S01]  /*0570*/  IMAD R66, R10, R66, R65 ;  /* 0x000000420a427224 */ /* 0x000fe200078e0241 */
[----:B------:R-:W2:Y:S01]  /*0580*/  @!P1 LDC.64 R26, c[0x0][0x3e0] ;  /* 0x0000f800ff1a9b82 */ /* 0x000ea20000000a00 */
[----:B----4-:R-:W-:Y:S02]  /*0590*/  IMAD R6, R6, UR8, RZ ;  /* 0x0000000806067c24 */ /* 0x010fe4000f8e02ff */
[----:B------:R-:W-:-:S02]  /*05a0*/  IMAD R66, R66, 0x60, RZ ;  /* 0x0000006042427824 */ /* 0x000fc400078e02ff */
[----:B------:R-:W-:-:S03]  /*05b0*/  IMAD R69, R23, UR9, R6 ;  /* 0x0000000917457c24 */ /* 0x000fc6000f8e0206 */
[C---:B------:R-:W-:Y:S01]  /*05c0*/  IADD3 R70, P4, PT, R66.reuse, R71, RZ ;  /* 0x0000004742467210 */ /* 0x040fe20007f9e0ff */
[----:B0-----:R-:W-:Y:S02]  /*05d0*/  @!P3 IMAD R6, R9, R20, RZ ;  /* 0x000000140906b224 */ /* 0x001fe400078e02ff */
[----:B------:R-:W0:Y:S01]  /*05e0*/  @!P2 LDC.64 R24, c[0x0][0x3e0] ;  /* 0x0000f800ff18ab82 */ /* 0x000e220000000a00 */
[----:B------:R-:W-:Y:S01]  /*05f0*/  LEA.HI.X.SX32 R71, R66, RZ, 0x1, P4 ;  /* 0x000000ff42477211 */ /* 0x000fe200020f0eff */
[----:B------:R-:W-:Y:S02]  /*0600*/  @!P3 IMAD R33, R62, R21, R6 ;  /* 0x000000153e21b224 */ /* 0x000fe400078e0206 */
[----:B-----5:R-:W-:Y:S02]  /*0610*/  @!P5 IMAD R6, R11, R30, RZ ;  /* 0x0000001e0b06d224 */ /* 0x020fe400078e02ff */
[----:B------:R-:W-:Y:S02]  /*0620*/  IMAD.WIDE.U32 R70, R23, UR8, R70 ;  /* 0x0000000817467c25 */ /* 0x000fe4000f8e0046 */
[----:B------:R-:W4:Y:S02]  /*0630*/  @!P5 LDC.64 R22, c[0x0][0x390] ;  /* 0x0000e400ff16db82 */ /* 0x000f240000000a00 */
[----:B------:R-:W-:Y:S01]  /*0640*/  @!P5 IMAD R37, R60, R31, R6 ;  /* 0x0000001f3c25d224 */ /* 0x000fe200078e0206 */
[----:B------:R-:W-:-:S02]  /*0650*/  IADD3 R69, PT, PT, R71, R69, RZ ;  /* 0x0000004547457210 */ /* 0x000fc40007ffe0ff */
[-C--:B------:R-:W-:Y:S02]  /*0660*/  @!P3 MOV R68, R70.reuse ;  /* 0x000000460044b202 */ /* 0x080fe40000000f00 */
[----:B------:R-:W-:Y:S01]  /*0670*/  @!P5 MOV R32, R70 ;  /* 0x000000460020d202 */ /* 0x000fe20000000f00 */
[----:B------:R-:W5:Y:S02]  /*0680*/  @!P2 LDC.64 R34, c[0x0][0x390] ;  /* 0x0000e400ff22ab82 */ /* 0x000f640000000a00 */
[----:B------:R-:W-:-:S05]  /*0690*/  @!P3 IMAD.WIDE.U32 R20, R62, R20, R68 ;  /* 0x000000143e14b225 */ /* 0x000fca00078e0044 */
[----:B------:R-:W-:Y:S01]  /*06a0*/  @!P3 IADD3 R6, PT, PT, R21, R33, RZ ;  /* 0x000000211506b210 */ /* 0x000fe20007ffe0ff */
[----:B0-----:R-:W-:Y:S01]  /*06b0*/  @!P2 IMAD R10, R13, R24, RZ ;  /* 0x000000180d0aa224 */ /* 0x001fe200078e02ff */
[----:B------:R-:W-:Y:S02]  /*06c0*/  @!P5 MOV R33, R69 ;  /* 0x000000450021d202 */ /* 0x000fe40000000f00 */
[----:B---3--:R-:W-:Y:S01]  /*06d0*/  @!P3 LEA R28, P4, R20, R28, 0x1 ;  /* 0x0000001c141cb211 */ /* 0x008fe200078808ff */
[----:B------:R-:W-:-:S03]  /*06e0*/  @!P5 IMAD.WIDE.U32 R30, R60, R30, R32 ;  /* 0x0000001e3c1ed225 */ /* 0x000fc600078e0020 */
[----:B------:R-:W-:Y:S02]  /*06f0*/  @!P3 LEA.HI.X R29, R20, R29, R6, 0x1, P4 ;  /* 0x0000001d141db211 */ /* 0x000fe400020f0c06 */
[----:B------:R-:W-:Y:S01]  /*0700*/  ISETP.GE.U32.AND P4, PT, R56, UR4, PT ;  /* 0x0000000438007c0c */ /* 0x000fe2000bf86070 */
[----:B------:R-:W0:Y:S01]  /*0710*/  @!P1 LDC.64 R20, c[0x0][0x390] ;  /* 0x0000e400ff149b82 */ /* 0x000e220000000a00 */
[----:B------:R-:W-:Y:S01]  /*0720*/  @!P5 IADD3 R6, PT, PT, R31, R37, RZ ;  /* 0x000000251f06d210 */ /* 0x000fe20007ffe0ff */
[----:B------:R3:W5:Y:S01]  /*0730*/  @!P3 LDG.E R8, desc[UR6][R28.64] ;  /* 0x000000061c08b981 */ /* 0x000762000c1e1900 */
[C---:B----4-:R-:W-:Y:S02]  /*0740*/  @!P5 LEA R22, P6, R30.reuse, R22, 0x1 ;  /* 0x000000161e16d211 */ /* 0x050fe400078c08ff */
[----:B------:R-:W-:Y:S02]  /*0750*/  ISETP.GE.AND.EX P3, PT, R15, UR5, PT, P4 ;  /* 0x000000050f007c0c */ /* 0x000fe4000bf66340 */
[----:B------:R-:W-:-:S02]  /*0760*/  @!P5 LEA.HI.X R23, R30, R23, R6, 0x1, P6 ;  /* 0x000000171e17d211 */ /* 0x000fc400030f0c06 */
[----:B------:R-:W-:Y:S02]  /*0770*/  ISETP.GE.U32.AND P4, PT, R54, UR4, PT ;  /* 0x0000000436007c0c */ /* 0x000fe4000bf86070 */
[----:B------:R-:W-:Y:S02]  /*0780*/  @!P2 MOV R30, R70 ;  /* 0x00000046001ea202 */ /* 0x000fe40000000f00 */
[----:B------:R-:W-:Y:S01]  /*0790*/  @!P2 MOV R31, R69 ;  /* 0x00000045001fa202 */ /* 0x000fe20000000f00 */
[C---:B------:R-:W-:Y:S01]  /*07a0*/  @!P2 IMAD R37, R58.reuse, R25, R10 ;  /* 0x000000193a25a224 */ /* 0x040fe200078e020a */
[----:B------:R-:W-:Y:S01]  /*07b0*/  ISETP.GE.AND.EX P4, PT, R17, UR5, PT, P4 ;  /* 0x0000000511007c0c */ /* 0x000fe2000bf86340 */
[----:B--2---:R-:W-:Y:S01]  /*07c0*/  @!P1 IMAD R6, R7, R26, RZ ;  /* 0x0000001a07069224 */ /* 0x004fe200078e02ff */
[----:B------:R-:W-:Y:S01]  /*07d0*/  @!P1 MOV R25, R69 ;  /* 0x0000004500199202 */ /* 0x000fe20000000f00 */
[----:B------:R-:W-:Y:S01]  /*07e0*/  @!P2 IMAD.WIDE.U32 R30, R58, R24, R30 ;  /* 0x000000183a1ea225 */ /* 0x000fe200078e001e */
[----:B------:R-:W-:Y:S01]  /*07f0*/  @!P1 MOV R24, R70 ;  /* 0x0000004600189202 */ /* 0x000fe20000000f00 */
[----:B---3--:R-:W2:Y:S01]  /*0800*/  @!P3 LDC.64 R28, c[0x0][0x390] ;  /* 0x0000e400ff1cbb82 */ /* 0x008ea20000000a00 */
[----:B------:R-:W-:Y:S01]  /*0810*/  MOV R51, RZ ;  /* 0x000000ff00337202 */ /* 0x000fe20000000f00 */
[C---:B------:R-:W-:Y:S01]  /*0820*/  @!P1 IMAD R33, R64.reuse, R27, R6 ;  /* 0x0000001b40219224 */ /* 0x040fe200078e0206 */
[----:B------:R-:W-:Y:S01]  /*0830*/  @!P2 IADD3 R6, PT, PT, R31, R37, RZ ;  /* 0x000000251f06a210 */ /* 0x000fe20007ffe0ff */
[----:B------:R-:W-:Y:S01]  /*0840*/  @!P1 IMAD.WIDE.U32 R24, R64, R26, R24 ;  /* 0x0000001a40189225 */ /* 0x000fe200078e0018 */
[----:B-----5:R-:W-:-:S02]  /*0850*/  @!P2 LEA R34, P6, R30, R34, 0x1 ;  /* 0x000000221e22a211 */ /* 0x020fc400078c08ff */
[----:B------:R3:W4:Y:S01]  /*0860*/  @!P5 LDG.E R51, desc[UR6][R22.64] ;  /* 0x000000061633d981 */ /* 0x000722000c1e1900 */
[----:B------:R-:W5:Y:S01]  /*0870*/  @!P3 LDC.64 R26, c[0x0][0x3e0] ;  /* 0x0000f800ff1abb82 */ /* 0x000f620000000a00 */
[----:B------:R-:W-:Y:S02]  /*0880*/  @!P2 LEA.HI.X R35, R30, R35, R6, 0x1, P6 ;  /* 0x000000231e23a211 */ /* 0x000fe400030f0c06 */
[----:B------:R-:W-:Y:S02]  /*0890*/  ISETP.GE.U32.AND P6, PT, R52, UR4, PT ;  /* 0x0000000434007c0c */ /* 0x000fe4000bfc6070 */
[----:B------:R-:W-:-:S03]  /*08a0*/  @!P1 IADD3 R6, PT, PT, R25, R33, RZ ;  /* 0x0000002119069210 */ /* 0x000fc60007ffe0ff */
[----:B------:R-:W1:Y:S01]  /*08b0*/  @!P4 LDC.64 R30, c[0x0][0x3e0] ;  /* 0x0000f800ff1ecb82 */ /* 0x000e620000000a00 */
[C---:B0-----:R-:W-:Y:S02]  /*08c0*/  @!P1 LEA R32, P5, R24.reuse, R20, 0x1 ;  /* 0x0000001418209211 */ /* 0x041fe400078a08ff */
[----:B------:R-:W-:Y:S02]  /*08d0*/  ISETP.GE.AND.EX P6, PT, R19, UR5, PT, P6 ;  /* 0x0000000513007c0c */ /* 0x000fe4000bfc6360 */
[----:B------:R-:W-:Y:S02]  /*08e0*/  @!P1 LEA.HI.X R33, R24, R21, R6, 0x1, P5 ;  /* 0x0000001518219211 */ /* 0x000fe400028f0c06 */
[----:B------:R-:W-:Y:S01]  /*08f0*/  ISETP.GE.U32.AND P5, PT, R50, UR4, PT ;  /* 0x0000000432007c0c */ /* 0x000fe2000bfa6070 */
[----:B------:R-:W0:Y:S01]  /*0900*/  @!P4 LDC.64 R20, c[0x0][0x390] ;  /* 0x0000e400ff14cb82 */ /* 0x000e220000000a00 */
[----:B------:R-:W-:Y:S02]  /*0910*/  MOV R6, RZ ;  /* 0x000000ff00067202 */ /* 0x000fe40000000f00 */
[----:B------:R-:W-:-:S04]  /*0920*/  ISETP.GE.AND.EX P5, PT, R45, UR5, PT, P5 ;  /* 0x000000052d007c0c */ /* 0x000fc8000bfa6350 */
[----:B------:R2:W4:Y:S01]  /*0930*/  @!P1 LDG.E R6, desc[UR6][R32.64] ;  /* 0x0000000620069981 */ /* 0x000522000c1e1900 */
[----:B------:R-:W0:Y:S01]  /*0940*/  @!P6 LDC.64 R24, c[0x0][0x3e0] ;  /* 0x0000f800ff18eb82 */ /* 0x000e220000000a00 */
[----:B-----5:R-:W-:Y:S01]  /*0950*/  @!P3 IMAD R10, R15, R26, RZ ;  /* 0x0000001a0f0ab224 */ /* 0x020fe200078e02ff */
[----:B------:R-:W-:-:S03]  /*0960*/  MOV R53, RZ ;  /* 0x000000ff00357202 */ /* 0x000fc60000000f00 */
[----:B------:R-:W-:-:S03]  /*0970*/  @!P3 IMAD R37, R56, R27, R10 ;  /* 0x0000001b3825b224 */ /* 0x000fc600078e020a */
[----:B---3--:R-:W3:Y:S01]  /*0980*/  @!P5 LDC.64 R22, c[0x0][0x3e0] ;  /* 0x0000f800ff16db82 */ /* 0x008ee20000000a00 */
[----:B--2---:R-:W-:Y:S02]  /*0990*/  @!P3 MOV R32, R70 ;  /* 0x000000460020b202 */ /* 0x004fe40000000f00 */
[----:B------:R-:W-:Y:S01]  /*09a0*/  @!P3 MOV R33, R69 ;  /* 0x000000450021b202 */ /* 0x000fe20000000f00 */
[----:B-1----:R-:W-:Y:S01]  /*09b0*/  @!P4 IMAD R10, R17, R30, RZ ;  /* 0x0000001e110ac224 */ /* 0x002fe200078e02ff */
[----:B------:R1:W2:Y:S01]  /*09c0*/  @!P2 LDG.E R53, desc[UR6][R34.64] ;  /* 0x000000062235a981 */ /* 0x0002a2000c1e1900 */
[----:B------:R-:W-:-:S03]  /*09d0*/  @!P3 IMAD.WIDE.U32 R26, R56, R26, R32 ;  /* 0x0000001a381ab225 */ /* 0x000fc600078e0020 */
[----:B------:R-:W5:Y:S01]  /*09e0*/  @!P6 LDC.64 R32, c[0x0][0x390] ;  /* 0x0000e400ff20eb82 */ /* 0x000f620000000a00 */
[----:B------:R-:W-:Y:S01]  /*09f0*/  @!P4 IMAD R39, R54, R31, R10 ;  /* 0x0000001f3627c224 */ /* 0x000fe200078e020a */
[----:B------:R-:W-:Y:S02]  /*0a00*/  @!P3 IADD3 R10, PT, PT, R27, R37, RZ ;  /* 0x000000251b0ab210 */ /* 0x000fe40007ffe0ff */
[C---:B------:R-:W-:Y:S02]  /*0a10*/  @!P3 LEA R28, P2, R26.reuse, R28, 0x1 ;  /* 0x0000001c1a1cb211 */ /* 0x040fe400078408ff */
[----:B-1----:R-:W-:Y:S02]  /*0a20*/  @!P4 MOV R34, R70 ;  /* 0x000000460022c202 */ /* 0x002fe40000000f00 */
[----:B------:R-:W-:Y:S02]  /*0a30*/  @!P4 MOV R35, R69 ;  /* 0x000000450023c202 */ /* 0x000fe40000000f00 */
[----:B------:R-:W-:-:S02]  /*0a40*/  @!P3 LEA.HI.X R29, R26, R29, R10, 0x1, P2 ;  /* 0x0000001d1a1db211 */ /* 0x000fc400010f0c0a */
[----:B------:R-:W1:Y:S01]  /*0a50*/  @!P5 LDC.64 R26, c[0x0][0x390] ;  /* 0x0000e400ff1adb82 */ /* 0x000e620000000a00 */
[----:B------:R-:W-:Y:S01]  /*0a60*/  MOV R14, RZ ;  /* 0x000000ff000e7202 */ /* 0x000fe20000000f00 */
[----:B------:R-:W-:-:S04]  /*0a70*/  @!P4 IMAD.WIDE.U32 R30, R54, R30, R34 ;  /* 0x0000001e361ec225 */ /* 0x000fc800078e0022 */
[----:B0-----:R-:W-:Y:S01]  /*0a80*/  @!P6 IMAD R12, R19, R24, RZ ;  /* 0x00000018130ce224 */ /* 0x001fe200078e02ff */
[----:B------:R0:W2:Y:S01]  /*0a90*/  @!P3 LDG.E R14, desc[UR6][R28.64] ;  /* 0x000000061c0eb981 */ /* 0x0000a2000c1e1900 */
[----:B------:R-:W-:Y:S02]  /*0aa0*/  @!P4 IADD3 R10, PT, PT, R31, R39, RZ ;  /* 0x000000271f0ac210 */ /* 0x000fe40007ffe0ff */
[----:B------:R-:W-:Y:S01]  /*0ab0*/  @!P4 LEA R20, P2, R30, R20, 0x1 ;  /* 0x000000141e14c211 */ /* 0x000fe200078408ff */
[----:B------:R-:W-:Y:S01]  /*0ac0*/  @!P6 IMAD R31, R52, R25, R12 ;  /* 0x00000019341fe224 */ /* 0x000fe200078e020c */
[----:B0-----:R-:W-:Y:S02]  /*0ad0*/  @!P6 MOV R28, R70 ;  /* 0x00000046001ce202 */ /* 0x001fe40000000f00 */
[----:B------:R-:W-:Y:S02]  /*0ae0*/  @!P6 MOV R29, R69 ;  /* 0x00000045001de202 */ /* 0x000fe40000000f00 */
[----:B------:R-:W-:Y:S01]  /*0af0*/  @!P4 LEA.HI.X R21, R30, R21, R10, 0x1, P2 ;  /* 0x000000151e15c211 */ /* 0x000fe200010f0c0a */
[----:B---3--:R-:W-:-:S02]  /*0b00*/  @!P5 IMAD R10, R45, R22, RZ ;  /* 0x000000162d0ad224 */ /* 0x008fc400078e02ff */
[----:B------:R-:W-:Y:S01]  /*0b10*/  @!P6 IMAD.WIDE.U32 R24, R52, R24, R28 ;  /* 0x000000183418e225 */ /* 0x000fe200078e001c */
[----:B------:R-:W-:Y:S02]  /*0b20*/  @!P5 MOV R28, R70 ;  /* 0x00000046001cd202 */ /* 0x000fe40000000f00 */
[----:B------:R-:W-:Y:S01]  /*0b30*/  @!P5 MOV R29, R69 ;  /* 0x00000045001dd202 */ /* 0x000fe20000000f00 */
[C---:B------:R-:W-:Y:S01]  /*0b40*/  @!P5 IMAD R35, R50.reuse, R23, R10 ;  /* 0x000000173223d224 */ /* 0x040fe200078e020a */
[----:B------:R-:W-:Y:S02]  /*0b50*/  MOV R57, RZ ;  /* 0x000000ff00397202 */ /* 0x000fe40000000f00 */
[----:B------:R-:W-:Y:S01]  /*0b60*/  @!P6 IADD3 R10, PT, PT, R25, R31, RZ ;  /* 0x0000001f190ae210 */ /* 0x000fe20007ffe0ff */
[----:B------:R-:W-:Y:S01]  /*0b70*/  @!P5 IMAD.WIDE.U32 R22, R50, R22, R28 ;  /* 0x000000163216d225 */ /* 0x000fe200078e001c */
[C---:B-----5:R-:W-:Y:S02]  /*0b80*/  @!P6 LEA R32, P2, R24.reuse, R32, 0x1 ;  /* 0x000000201820e211 */ /* 0x060fe400078408ff */
[----:B------:R-:W-:Y:S01]  /*0b90*/  MOV R59, RZ ;  /* 0x000000ff003b7202 */ /* 0x000fe20000000f00 */
[----:B------:R0:W3:Y:S01]  /*0ba0*/  @!P4 LDG.E R57, desc[UR6][R20.64] ;  /* 0x000000061439c981 */ /* 0x0000e2000c1e1900 */
[----:B------:R-:W-:-:S02]  /*0bb0*/  @!P6 LEA.HI.X R33, R24, R33, R10, 0x1, P2 ;  /* 0x000000211821e211 */ /* 0x000fc400010f0c0a */
[----:B------:R-:W-:Y:S02]  /*0bc0*/  @!P5 IADD3 R10, PT, PT, R23, R35, RZ ;  /* 0x00000023170ad210 */ /* 0x000fe40007ffe0ff */
[C---:B-1----:R-:W-:Y:S01]  /*0bd0*/  @!P5 LEA R26, P2, R22.reuse, R26, 0x1 ;  /* 0x0000001a161ad211 */ /* 0x042fe200078408ff */
[----:B------:R-:W5:Y:S01]  /*0be0*/  @!P6 LDG.E R59, desc[UR6][R32.64] ;  /* 0x00000006203be981 */ /* 0x000f62000c1e1900 */
[----:B------:R-:W-:Y:S02]  /*0bf0*/  MOV R61, RZ ;  /* 0x000000ff003d7202 */ /* 0x000fe40000000f00 */
[----:B------:R-:W-:-:S05]  /*0c00*/  @!P5 LEA.HI.X R27, R22, R27, R10, 0x1, P2 ;  /* 0x0000001b161bd211 */ /* 0x000fca00010f0c0a */
[----:B------:R-:W5:Y:S01]  /*0c10*/  @!P5 LDG.E R61, desc[UR6][R26.64] ;  /* 0x000000061a3dd981 */ /* 0x000f62000c1e1900 */
[----:B------:R-:W-:Y:S02]  /*0c20*/  ISETP.GT.AND P2, PT, R4, 0x1e, PT ;  /* 0x0000001e0400780c */ /* 0x000fe40003f44270 */
[C---:B------:R-:W-:Y:S02]  /*0c30*/  PRMT R49, R8.reuse, 0x7632, R49 ;  /* 0x0000763208317816 */ /* 0x040fe40000000031 */
[----:B------:R-:W-:Y:S02]  /*0c40*/  SHF.L.U32 R8, R8, 0x10, RZ ;  /* 0x0000001008087819 */ /* 0x000fe400000006ff */
[----:B------:R-:W-:-:S05]  /*0c50*/  SHF.L.U32 R49, R49, 0x10, RZ ;  /* 0x0000001031317819 */ /* 0x000fca00000006ff */
[----:B------:R-:W-:Y:S01]  /*0c60*/  FADD.FTZ R23, R8, R49 ;  /* 0x0000003108177221 */ /* 0x000fe20000010000 */
[----:B------:R-:W-:-:S04]  /*0c70*/  FMUL.FTZ R25, R49, R49 ;  /* 0x0000003131197220 */ /* 0x000fc80000410000 */
[----:B------:R-:W-:Y:S01]  /*0c80*/  FFMA.FTZ R16, R8, R8, R25 ;  /* 0x0000000808107223 */ /* 0x000fe20000010019 */
[----:B----4-:R-:W-:-:S04]  /*0c90*/  PRMT R10, R51, 0x7632, R10 ;  /* 0x00007632330a7816 */ /* 0x010fc8000000000a */
[----:B------:R-:W-:Y:S02]  /*0ca0*/  SHF.L.U32 R10, R10, 0x10, RZ ;  /* 0x000000100a0a7819 */ /* 0x000fe400000006ff */
[----:B------:R-:W-:Y:S02]  /*0cb0*/  SHF.L.U32 R51, R51, 0x10, RZ ;  /* 0x0000001033337819 */ /* 0x000fe400000006ff */
[C---:B------:R-:W-:Y:S02]  /*0cc0*/  PRMT R47, R6.reuse, 0x7632, R47 ;  /* 0x00007632062f7816 */ /* 0x040fe4000000002f */
[----:B------:R-:W-:Y:S02]  /*0cd0*/  SHF.L.U32 R6, R6, 0x10, RZ ;  /* 0x0000001006067819 */ /* 0x000fe400000006ff */
[----:B------:R-:W-:-:S05]  /*0ce0*/  SHF.L.U32 R47, R47, 0x10, RZ ;  /* 0x000000102f2f7819 */ /* 0x000fca00000006ff */
[----:B------:R-:W-:Y:S01]  /*0cf0*/  FADD.FTZ R12, R6, R47 ;  /* 0x0000002f060c7221 */ /* 0x000fe20000010000 */
[----:B0-----:R-:W-:-:S03]  /*0d00*/  FMUL.FTZ R21, R47, R47 ;  /* 0x0000002f2f157220 */ /* 0x001fc60000410000 */
[----:B------:R-:W-:Y:S01]  /*0d10*/  FADD.FTZ R12, RZ, R12 ;  /* 0x0000000cff0c7221 */ /* 0x000fe20000010000 */
[----:B------:R-:W-:Y:S01]  /*0d20*/  FFMA.FTZ R21, R6, R6, R21 ;  /* 0x0000000606157223 */ /* 0x000fe20000010015 */
[----:B------:R-:W-:Y:S02]  /*0d30*/  FMUL.FTZ R20, R10, R10 ;  /* 0x0000000a0a147220 */ /* 0x000fe40000410000 */
[----:B------:R-:W-:Y:S01]  /*0d40*/  FADD.FTZ R23, R12, R23 ;  /* 0x000000170c177221 */ /* 0x000fe20000010000 */
[----:B------:R-:W-:Y:S01]  /*0d50*/  FADD.FTZ R21, RZ, R21 ;  /* 0x00000015ff157221 */ /* 0x000fe20000010000 */
[----:B--2---:R-:W-:-:S03]  /*0d60*/  PRMT R12, R53, 0x7632, R12 ;  /* 0x00007632350c7816 */ /* 0x004fc6000000000c */
[----:B------:R-:W-:Y:S01]  /*0d70*/  FADD.FTZ R16, R21, R16 ;  /* 0x0000001015107221 */ /* 0x000fe20000010000 */
[C---:B------:R-:W-:Y:S01]  /*0d80*/  FFMA.FTZ R21, R51.reuse, R51, R20 ;  /* 0x0000003333157223 */ /* 0x040fe20000010014 */
[----:B------:R-:W-:Y:S01]  /*0d90*/  SHF.L.U32 R12, R12, 0x10, RZ ;  /* 0x000000100c0c7819 */ /* 0x000fe200000006ff */
[----:B------:R-:W-:Y:S01]  /*0da0*/  FADD.FTZ R18, R51, R10 ;  /* 0x0000000a33127221 */ /* 0x000fe20000010000 */
[----:B------:R-:W-:Y:S01]  /*0db0*/  SHF.L.U32 R53, R53, 0x10, RZ ;  /* 0x0000001035357819 */ /* 0x000fe200000006ff */
[----:B------:R-:W-:Y:S02]  /*0dc0*/  FADD.FTZ R21, R16, R21 ;  /* 0x0000001510157221 */ /* 0x000fe40000010000 */
[----:B------:R-:W-:Y:S01]  /*0dd0*/  FMUL.FTZ R16, R12, R12 ;  /* 0x0000000c0c107220 */ /* 0x000fe20000410000 */
[----:B------:R-:W-:Y:S01]  /*0de0*/  FADD.FTZ R18, R23, R18 ;  /* 0x0000001217127221 */ /* 0x000fe20000010000 */
[C---:B------:R-:W-:Y:S02]  /*0df0*/  FADD.FTZ R23, R53.reuse, R12 ;  /* 0x0000000c35177221 */ /* 0x040fe40000010000 */
[----:B------:R-:W-:Y:S01]  /*0e00*/  FFMA.FTZ R20, R53, R53, R16 ;  /* 0x0000003535147223 */ /* 0x000fe20000010010 */
[----:B------:R-:W-:-:S02]  /*0e10*/  PRMT R55, R14, 0x7632, R55 ;  /* 0x000076320e377816 */ /* 0x000fc40000000037 */
[----:B------:R-:W-:Y:S02]  /*0e20*/  SHF.L.U32 R14, R14, 0x10, RZ ;  /* 0x000000100e0e7819 */ /* 0x000fe400000006ff */
[----:B------:R-:W-:Y:S01]  /*0e30*/  SHF.L.U32 R55, R55, 0x10, RZ ;  /* 0x0000001037377819 */ /* 0x000fe200000006ff */
[----:B------:R-:W-:Y:S01]  /*0e40*/  FADD.FTZ R20, R21, R20 ;  /* 0x0000001415147221 */ /* 0x000fe20000010000 */
[----:B------:R-:W-:-:S03]  /*0e50*/  FADD.FTZ R18, R18, R23 ;  /* 0x0000001712127221 */ /* 0x000fc60000010000 */
[----:B------:R-:W-:Y:S01]  /*0e60*/  FADD.FTZ R21, R14, R55 ;  /* 0x000000370e157221 */ /* 0x000fe20000010000 */
[----:B------:R-:W-:-:S03]  /*0e70*/  FMUL.FTZ R23, R55, R55 ;  /* 0x0000003737177220 */ /* 0x000fc60000410000 */
[----:B------:R-:W-:Y:S01]  /*0e80*/  FADD.FTZ R21, R18, R21 ;  /* 0x0000001512157221 */ /* 0x000fe20000010000 */
[----:B------:R-:W-:Y:S01]  /*0e90*/  FFMA.FTZ R23, R14, R14, R23 ;  /* 0x0000000e0e177223 */ /* 0x000fe20000010017 */
[----:B---3--:R-:W-:-:S04]  /*0ea0*/  PRMT R16, R57, 0x7632, R16 ;  /* 0x0000763239107816 */ /* 0x008fc80000000010 */
[----:B------:R-:W-:Y:S02]  /*0eb0*/  SHF.L.U32 R16, R16, 0x10, RZ ;  /* 0x0000001010107819 */ /* 0x000fe400000006ff */
[----:B-----5:R-:W-:Y:S02]  /*0ec0*/  PRMT R18, R59, 0x7632, R18 ;  /* 0x000076323b127816 */ /* 0x020fe40000000012 */
[----:B------:R-:W-:Y:S01]  /*0ed0*/  SHF.L.U32 R57, R57, 0x10, RZ ;  /* 0x0000001039397819 */ /* 0x000fe200000006ff */
[----:B------:R-:W-:Y:S01]  /*0ee0*/  FMUL.FTZ R24, R16, R16 ;  /* 0x0000001010187220 */ /* 0x000fe20000410000 */
[----:B------:R-:W-:Y:S01]  /*0ef0*/  SHF.L.U32 R18, R18, 0x10, RZ ;  /* 0x0000001012127819 */ /* 0x000fe200000006ff */
[----:B------:R-:W-:Y:S01]  /*0f00*/  FADD.FTZ R20, R20, R23 ;  /* 0x0000001714147221 */ /* 0x000fe20000010000 */
[----:B------:R-:W-:Y:S01]  /*0f10*/  PRMT R44, R61, 0x7632, R44 ;  /* 0x000076323d2c7816 */ /* 0x000fe2000000002c */
[C---:B------:R-:W-:Y:S01]  /*0f20*/  FADD.FTZ R22, R57.reuse, R16 ;  /* 0x0000001039167221 */ /* 0x040fe20000010000 */
[----:B------:R-:W-:Y:S01]  /*0f30*/  FFMA.FTZ R23, R57, R57, R24 ;  /* 0x0000003939177223 */ /* 0x000fe20000010018 */
[----:B------:R-:W-:Y:S01]  /*0f40*/  SHF.L.U32 R59, R59, 0x10, RZ ;  /* 0x000000103b3b7819 */ /* 0x000fe200000006ff */
[----:B------:R-:W-:Y:S01]  /*0f50*/  FMUL.FTZ R24, R18, R18 ;  /* 0x0000001212187220 */ /* 0x000fe20000410000 */
[----:B------:R-:W-:Y:S01]  /*0f60*/  SHF.L.U32 R44, R44, 0x10, RZ ;  /* 0x000000102c2c7819 */ /* 0x000fe200000006ff */
[----:B------:R-:W-:Y:S01]  /*0f70*/  FADD.FTZ R21, R21, R22 ;  /* 0x0000001615157221 */ /* 0x000fe20000010000 */
[----:B------:R-:W-:Y:S01]  /*0f80*/  FADD.FTZ R20, R20, R23 ;  /* 0x0000001714147221 */ /* 0x000fe20000010000 */
[----:B------:R-:W-:Y:S01]  /*0f90*/  SHF.L.U32 R61, R61, 0x10, RZ ;  /* 0x000000103d3d7819 */ /* 0x000fe200000006ff */
[C---:B------:R-:W-:Y:S01]  /*0fa0*/  FADD.FTZ R22, R59.reuse, R18 ;  /* 0x000000123b167221 */ /* 0x040fe20000010000 */
[----:B------:R-:W-:Y:S01]  /*0fb0*/  FFMA.FTZ R23, R59, R59, R24 ;  /* 0x0000003b3b177223 */ /* 0x000fe20000010018 */
[----:B------:R-:W-:-:S02]  /*0fc0*/  FMUL.FTZ R24, R44, R44 ;  /* 0x0000002c2c187220 */ /* 0x000fc40000410000 */
        /* <DEDUP_REMOVED lines=22> */
[C---:B------:R-:W-:Y:S02]  /*1130*/  ISETP.GT.AND P3, PT, R4.reuse, 0xf, PT ;  /* 0x0000000f0400780c */ /* 0x040fe40003f64270 */
[----:B------:R-:W-:Y:S01]  /*1140*/  ISETP.GT.AND P2, PT, R4, 0x17, PT ;  /* 0x000000170400780c */ /* 0x000fe20003f44270 */
[----:B------:R-:W-:Y:S01]  /*1150*/  BSSY.RECONVERGENT B0, `(.L_x_1893) ;  /* 0x0000012000007945 */ /* 0x000fe20003800200 */
        /* <DEDUP_REMOVED lines=17> */
.L_x_1894:
[----:B------:R-:W-:Y:S05]  /*1270*/  BSYNC.RECONVERGENT B0 ;  /* 0x0000000000007941 */ /* 0x000fea0003800200 */
.L_x_1893:
        /* <DEDUP_REMOVED lines=8> */
[----:B-12---:R-:W1:Y:S04]  /*1300*/  LDS.128 R24, [UR4+0x20] ;  /* 0x00002004ff187984 */ /* 0x006e680008000c00 */
[----:B------:R-:W2:Y:S04]  /*1310*/  LDS.128 R32, [UR4+0x30] ;  /* 0x00003004ff207984 */ /* 0x000ea80008000c00 */
[----:B------:R-:W4:Y:S04]  /*1320*/  LDS.128 R40, [UR4+0x40] ;  /* 0x00004004ff287984 */ /* 0x000f280008000c00 */
[----:B---3--:R-:W3:Y:S04]  /*1330*/  LDS.128 R20, [UR4+0x50] ;  /* 0x00005004ff147984 */ /* 0x008ee80008000c00 */
[----:B------:R-:W5:Y:S01]  /*1340*/  LDS.128 R36, [UR4+0x60] ;  /* 0x00006004ff247984 */ /* 0x000f620008000c00 */
[----:B-1----:R-:W-:Y:S01]  /*1350*/  FADD.FTZ R67, R28, R24 ;  /* 0x000000181c437221 */ /* 0x002fe20000010000 */
[----:B------:R-:W-:-:S02]  /*1360*/  FADD.FTZ R24, R29, R25 ;  /* 0x000000191d187221 */ /* 0x000fc40000010000 */
[----:B0-----:R-:W0:Y:S01]  /*1370*/  LDS.128 R28, [UR4+0x70] ;  /* 0x00007004ff1c7984 */ /* 0x001e220008000c00 */
[----:B------:R-:W-:Y:S01]  /*1380*/  FADD.FTZ R67, R67, R26 ;  /* 0x0000001a43437221 */ /* 0x000fe20000010000 */
[----:B------:R-:W-:-:S03]  /*1390*/  FADD.FTZ R24, R24, R27 ;  /* 0x0000001b18187221 */ /* 0x000fc60000010000 */
[----:B--2---:R-:W-:Y:S01]  /*13a0*/  FADD.FTZ R67, R67, R32 ;  /* 0x0000002043437221 */ /* 0x004fe20000010000 */
[----:B------:R-:W-:Y:S02]  /*13b0*/  FADD.FTZ R32, R24, R33 ;  /* 0x0000002118207221 */ /* 0x000fe40000010000 */
[----:B------:R-:W1:Y:S01]  /*13c0*/  LDS.128 R24, [UR4+0x80] ;  /* 0x00008004ff187984 */ /* 0x000e620008000c00 */
[----:B------:R-:W-:Y:S01]  /*13d0*/  FADD.FTZ R67, R67, R34 ;  /* 0x0000002243437221 */ /* 0x000fe20000010000 */
[----:B------:R-:W-:-:S03]  /*13e0*/  FADD.FTZ R32, R32, R35 ;  /* 0x0000002320207221 */ /* 0x000fc60000010000 */
[----:B----4-:R-:W-:Y:S01]  /*13f0*/  FADD.FTZ R67, R67, R40 ;  /* 0x0000002843437221 */ /* 0x010fe20000010000 */
[----:B------:R-:W-:Y:S02]  /*1400*/  FADD.FTZ R40, R32, R41 ;  /* 0x0000002920287221 */ /* 0x000fe40000010000 */
[----:B------:R-:W2:Y:S01]  /*1410*/  LDS.128 R32, [UR4+0x90] ;  /* 0x00009004ff207984 */ /* 0x000ea20008000c00 */
[----:B------:R-:W-:Y:S01]  /*1420*/  FADD.FTZ R67, R67, R42 ;  /* 0x0000002a43437221 */ /* 0x000fe20000010000 */
[----:B------:R-:W-:-:S03]  /*1430*/  FADD.FTZ R40, R40, R43 ;  /* 0x0000002b28287221 */ /* 0x000fc60000010000 */
[----:B---3--:R-:W-:Y:S01]  /*1440*/  FADD.FTZ R67, R67, R20 ;  /* 0x0000001443437221 */ /* 0x008fe20000010000 */
[----:B------:R-:W-:Y:S02]  /*1450*/  FADD.FTZ R20, R40, R21 ;  /* 0x0000001528147221 */ /* 0x000fe40000010000 */
[----:B------:R-:W3:Y:S01]  /*1460*/  LDS.128 R40, [UR4+0xa0] ;  /* 0x0000a004ff287984 */ /* 0x000ee20008000c00 */
[----:B------:R-:W-:Y:S01]  /*1470*/  FADD.FTZ R67, R67, R22 ;  /* 0x0000001643437221 */ /* 0x000fe20000010000 */
[----:B------:R-:W-:-:S03]  /*1480*/  FADD.FTZ R20, R20, R23 ;  /* 0x0000001714147221 */ /* 0x000fc60000010000 */
[----:B-----5:R-:W-:Y:S01]  /*1490*/  FADD.FTZ R67, R67, R36 ;  /* 0x0000002443437221 */ /* 0x020fe20000010000 */
[----:B------:R-:W-:Y:S02]  /*14a0*/  FADD.FTZ R36, R20, R37 ;  /* 0x0000002514247221 */ /* 0x000fe40000010000 */
[----:B------:R-:W4:Y:S01]  /*14b0*/  LDS.128 R20, [UR4+0xb0] ;  /* 0x0000b004ff147984 */ /* 0x000f220008000c00 */
[----:B------:R-:W-:Y:S01]  /*14c0*/  FADD.FTZ R67, R67, R38 ;  /* 0x0000002643437221 */ /* 0x000fe20000010000 */
[----:B------:R-:W-:-:S03]  /*14d0*/  FADD.FTZ R36, R36, R39 ;  /* 0x0000002724247221 */ /* 0x000fc60000010000 */
[----:B0-----:R-:W-:Y:S01]  /*14e0*/  FADD.FTZ R67, R67, R28 ;  /* 0x0000001c43437221 */ /* 0x001fe20000010000 */
[----:B------:R-:W-:Y:S02]  /*14f0*/  FADD.FTZ R28, R36, R29 ;  /* 0x0000001d241c7221 */ /* 0x000fe40000010000 */
[----:B------:R-:W0:Y:S01]  /*1500*/  LDS.128 R36, [UR4+0xc0] ;  /* 0x0000c004ff247984 */ /* 0x000e220008000c00 */
[----:B------:R-:W-:Y:S01]  /*1510*/  FADD.FTZ R67, R67, R30 ;  /* 0x0000001e43437221 */ /* 0x000fe20000010000 */
[----:B------:R-:W-:Y:S02]  /*1520*/  FADD.FTZ R30, R28, R31 ;  /* 0x0000001f1c1e7221 */ /* 0x000fe40000010000 */
[----:B------:R-:W5:Y:S01]  /*1530*/  LDS.64 R28, [UR4+0xd0] ;  /* 0x0000d004ff1c7984 */ /* 0x000f620008000a00 */
        /* <DEDUP_REMOVED lines=16> */
[----:B0-----:R-:W-:Y:S01]  /*1640*/  FADD.FTZ R67, R67, R36 ;  /* 0x0000002443437221 */ /* 0x001fe20000010000 */
[----:B------:R-:W-:-:S03]  /*1650*/  FADD.FTZ R30, R30, R37 ;  /* 0x000000251e1e7221 */ /* 0x000fc60000010000 */
[----:B------:R-:W-:Y:S01]  /*1660*/  FADD.FTZ R67, R67, R38 ;  /* 0x0000002643437221 */ /* 0x000fe20000010000 */
[----:B------:R-:W-:-:S03]  /*1670*/  FADD.FTZ R30, R30, R39 ;  /* 0x000000271e1e7221 */ /* 0x000fc60000010000 */
[----:B-----5:R-:W-:Y:S01]  /*1680*/  FADD.FTZ R28, R67, R28 ;  /* 0x0000001c431c7221 */ /* 0x020fe20000010000 */
[----:B------:R-:W-:-:S07]  /*1690*/  FADD.FTZ R29, R30, R29 ;  /* 0x0000001d1e1d7221 */ /* 0x000fce0000010000 */
.L_x_1896:
[----:B------:R-:W-:Y:S05]  /*16a0*/  BSYNC.RECONVERGENT B0 ;  /* 0x0000000000007941 */ /* 0x000fea0003800200 */
.L_x_1895:
        /* <DEDUP_REMOVED lines=12> */
[----:B-1----:R-:W-:Y:S01]  /*1770*/  IMAD R25, R3, R2, R63 ;  /* 0x0000000203197224 */ /* 0x002fe200078e023f */
[----:B------:R-:W-:-:S04]  /*1780*/  SEL R27, R5, RZ, !P2 ;  /* 0x000000ff051b7207 */ /* 0x000fc80005000000 */
        /* <DEDUP_REMOVED lines=10> */
.L_x_1899:
[----:B---3--:R-:W3:Y:S04]  /*1830*/  LDG.E.STRONG.GPU R22, desc[UR6][R20.64] ;  /* 0x0000000614167981 */ /* 0x008ee8000c1ef900 */
[----:B---3--:R-:W-:Y:S01]  /*1840*/  CCTL.IVALL ;  /* 0x00000000ff00798f */ /* 0x008fe20002000000 */
[----:B------:R-:W-:Y:S05]  /*1850*/  YIELD ;  /* 0x0000000000007946 */ /* 0x000fea0003800000 */
[----:B------:R-:W-:-:S13]  /*1860*/  ISETP.NE.AND P2, PT, R22, R27, PT ;  /* 0x0000001b1600720c */ /* 0x000fda0003f45270 */
[----:B------:R-:W-:Y:S05]  /*1870*/  @P2 BRA `(.L_x_1899) ;  /* 0xfffffffc00ec2947 */ /* 0x000fea000383ffff */
.L_x_1898:
        /* <DEDUP_REMOVED lines=13> */
[----:B------:R-:W-:Y:S01]  /*1950*/  UMOV UR4, URZ ;  /* 0x000000ff00047c82 */ /* 0x000fe20008000000 */
[----:B------:R-:W-:-:S07]  /*1960*/  LOP3.LUT R32, R5, 0x7ffffff8, RZ, 0xc0, !PT ;  /* 0x7ffffff805207812 */ /* 0x000fce00078ec0ff */
.L_x_1901:
[----:B------:R-:W-:Y:S01]  /*1970*/  UIADD3 UR5, UPT, UPT, UR4, 0x1, URZ ;  /* 0x0000000104057890 */ /* 0x000fe2000fffe0ff */
[----:B------:R-:W-:Y:S01]  /*1980*/  ISETP.EQ.OR P5, PT, R34, RZ, P3 ;  /* 0x000000ff2200720c */ /* 0x000fe20001fa2670 */
[----:B------:R-:W-:-:S04]  /*1990*/  UIADD3 UR8, UPT, UPT, UR4, 0x2, URZ ;  /* 0x0000000204087890 */ /* 0x000fc8000fffe0ff */
[C---:B------:R-:W-:Y:S01]  /*19a0*/  ISETP.EQ.OR P6, PT, R3.reuse, UR5, P3 ;  /* 0x0000000503007c0c */ /* 0x040fe20009fc2670 */
[----:B------:R-:W-:Y:S01]  /*19b0*/  UIADD3 UR5, UPT, UPT, UR4, 0x3, URZ ;  /* 0x0000000304057890 */ /* 0x000fe2000fffe0ff */
[----:B------:R-:W-:-:S05]  /*19c0*/  ISETP.EQ.OR P2, PT, R3, UR8, P3 ;  /* 0x0000000803007c0c */ /* 0x000fca0009f42670 */
[----:B------:R-:W-:Y:S01]  /*19d0*/  ISETP.EQ.OR P4, PT, R3, UR5, P3 ;  /* 0x0000000503007c0c */ /* 0x000fe20009f82670 */
[----:B---3--:R-:W-:-:S05]  /*19e0*/  @!P5 IMAD.WIDE.U32 R20, R67, 0x8, R30 ;  /* 0x000000084314d825 */ /* 0x008fca00078e001e */
[--C-:B------:R-:W-:Y:S01]  /*19f0*/  @!P6 IMAD.WIDE.U32 R22, R73, 0x8, R30.reuse ;  /* 0x000000084916e825 */ /* 0x100fe200078e001e */
[----:B------:R-:W0:Y:S03]  /*1a00*/  @!P5 LDG.E.64 R20, desc[UR6][R20.64] ;  /* 0x000000061414d981 */ /* 0x000e26000c1e1b00 */
[--C-:B-1----:R-:W-:Y:S02]  /*1a10*/  @!P2 IMAD.WIDE.U32 R24, R43, 0x8, R30.reuse ;  /* 0x000000082b18a825 */ /* 0x102fe400078e001e */
[----:B------:R-:W3:Y:S02]  /*1a20*/  @!P6 LDG.E.64 R22, desc[UR6][R22.64] ;  /* 0x000000061616e981 */ /* 0x000ee4000c1e1b00 */
[----:B--2---:R-:W-:Y:S02]  /*1a30*/  @!P4 IMAD.WIDE.U32 R26, R33, 0x8, R30 ;  /* 0x00000008211ac825 */ /* 0x004fe400078e001e */
[----:B------:R-:W2:Y:S04]  /*1a40*/  @!P2 LDG.E.64 R24, desc[UR6][R24.64] ;  /* 0x000000061818a981 */ /* 0x000ea8000c1e1b00 */
[----:B------:R-:W4:Y:S01]  /*1a50*/  @!P4 LDG.E.64 R26, desc[UR6][R26.64] ;  /* 0x000000061a1ac981 */ /* 0x000f22000c1e1b00 */
[----:B------:R-:W-:-:S02]  /*1a60*/  UIADD3 UR5, UPT, UPT, UR4, 0x4, URZ ;  /* 0x0000000404057890 */ /* 0x000fc4000fffe0ff */
[----:B------:R-:W-:Y:S01]  /*1a70*/  UIADD3 UR8, UPT, UPT, UR4, 0x5, URZ ;  /* 0x0000000504087890 */ /* 0x000fe2000fffe0ff */
[----:B0-----:R-:W-:Y:S01]  /*1a80*/  @!P5 FADD.FTZ R28, R28, R20 ;  /* 0x000000141c1cd221 */ /* 0x001fe20000010000 */
[----:B------:R-:W-:Y:S02]  /*1a90*/  @!P5 FADD.FTZ R29, R29, R21 ;  /* 0x000000151d1dd221 */ /* 0x000fe40000010000 */
[----:B------:R-:W-:Y:S01]  /*1aa0*/  ISETP.EQ.OR P5, PT, R3, UR5, P3 ;  /* 0x0000000503007c0c */ /* 0x000fe20009fa2670 */
[----:B------:R-:W-:Y:S01]  /*1ab0*/  UIADD3 UR5, UPT, UPT, UR4, 0x6, URZ ;  /* 0x0000000604057890 */ /* 0x000fe2000fffe0ff */
[----:B---3--:R-:W-:Y:S01]  /*1ac0*/  @!P6 FADD.FTZ R28, R28, R22 ;  /* 0x000000161c1ce221 */ /* 0x008fe20000010000 */
[----:B------:R-:W-:Y:S01]  /*1ad0*/  @!P6 FADD.FTZ R29, R29, R23 ;  /* 0x000000171d1de221 */ /* 0x000fe20000010000 */
[----:B------:R-:W-:Y:S01]  /*1ae0*/  ISETP.EQ.OR P6, PT, R3, UR8, P3 ;  /* 0x0000000803007c0c */ /* 0x000fe20009fc2670 */
[----:B------:R-:W-:Y:S01]  /*1af0*/  UIADD3 UR8, UPT, UPT, UR4, 0x7, URZ ;  /* 0x0000000704087890 */ /* 0x000fe2000fffe0ff */
[----:B--2---:R-:W-:Y:S01]  /*1b00*/  @!P2 FADD.FTZ R28, R28, R24 ;  /* 0x000000181c1ca221 */ /* 0x004fe20000010000 */
[----:B------:R-:W-:Y:S01]  /*1b10*/  @!P2 FADD.FTZ R29, R29, R25 ;  /* 0x000000191d1da221 */ /* 0x000fe20000010000 */
[----:B------:R-:W-:-:S02]  /*1b20*/  ISETP.EQ.OR P2, PT, R3, UR5, P3 ;  /* 0x0000000503007c0c */ /* 0x000fc40009f42670 */
[----:B----4-:R-:W-:Y:S01]  /*1b30*/  @!P4 FADD.FTZ R28, R28, R26 ;  /* 0x0000001a1c1cc221 */ /* 0x010fe20000010000 */
[----:B------:R-:W-:Y:S02]  /*1b40*/  @!P4 FADD.FTZ R29, R29, R27 ;  /* 0x0000001b1d1dc221 */ /* 0x000fe40000010000 */
[----:B------:R-:W-:Y:S01]  /*1b50*/  @!P5 IMAD.WIDE.U32 R20, R41, 0x8, R30 ;  /* 0x000000082914d825 */ /* 0x000fe200078e001e */
[----:B------:R-:W-:-:S03]  /*1b60*/  ISETP.EQ.OR P4, PT, R3, UR8, P3 ;  /* 0x0000000803007c0c */ /* 0x000fc60009f82670 */
[--C-:B------:R-:W-:Y:S02]  /*1b70*/  @!P6 IMAD.WIDE.U32 R22, R35, 0x8, R30.reuse ;  /* 0x000000082316e825 */ /* 0x100fe400078e001e */
[----:B------:R-:W2:Y:S02]  /*1b80*/  @!P5 LDG.E.64 R20, desc[UR6][R20.64] ;  /* 0x000000061414d981 */ /* 0x000ea4000c1e1b00 */
[--C-:B------:R-:W-:Y:S02]  /*1b90*/  @!P2 IMAD.WIDE.U32 R24, R39, 0x8, R30.reuse ;  /* 0x000000082718a825 */ /* 0x100fe400078e001e */
[----:B------:R-:W3:Y:S04]  /*1ba0*/  @!P6 LDG.E.64 R22, desc[UR6][R22.64] ;  /* 0x000000061616e981 */ /* 0x000ee8000c1e1b00 */
[----:B------:R-:W-:Y:S01]  /*1bb0*/  @!P4 IMAD.WIDE.U32 R26, R37, 0x8, R30 ;  /* 0x00000008251ac825 */ /* 0x000fe200078e001e */
[----:B------:R-:W4:Y:S05]  /*1bc0*/  @!P2 LDG.E.64 R24, desc[UR6][R24.64] ;  /* 0x000000061818a981 */ /* 0x000f2a000c1e1b00 */
[----:B------:R-:W5:Y:S01]  /*1bd0*/  @!P4 LDG.E.64 R26, desc[UR6][R26.64] ;  /* 0x000000061a1ac981 */ /* 0x000f62000c1e1b00 */
[----:B------:R-:W-:Y:S01]  /*1be0*/  UIADD3 UR4, UPT, UPT, UR4, 0x8, URZ ;  /* 0x0000000804047890 */ /* 0x000fe2000fffe0ff */
[----:B------:R-:W-:-:S02]  /*1bf0*/  IADD3 R34, PT, PT, R34, 0x8, RZ ;  /* 0x0000000822227810 */ /* 0x000fc40007ffe0ff */
[C---:B------:R-:W-:Y:S02]  /*1c00*/  LEA R67, R2.reuse, R67, 0x3 ;  /* 0x0000004302437211 */ /* 0x040fe400078e18ff */
        /* <DEDUP_REMOVED lines=13> */
[----:B------:R-:W-:Y:S02]  /*1ce0*/  ISETP.NE.AND P2, PT, R32, UR4, PT ;  /* 0x0000000420007c0c */ /* 0x000fe4000bf45270 */
[----:B-----5:R-:W-:Y:S01]  /*1cf0*/  @!P4 FADD.FTZ R28, R28, R26 ;  /* 0x0000001a1c1cc221 */ /* 0x020fe20000010000 */
[----:B------:R-:W-:-:S10]  /*1d00*/  @!P4 FADD.FTZ R29, R29, R27 ;  /* 0x0000001b1d1dc221 */ /* 0x000fd40000010000 */
[----:B------:R-:W-:Y:S05]  /*1d10*/  @P2 BRA `(.L_x_1901) ;  /* 0xfffffffc00142947 */ /* 0x000fea000383ffff */
.L_x_1900:
[----:B------:R-:W-:-:S13]  /*1d20*/  LOP3.LUT P2, RZ, R5, 0x7, RZ, 0xc0, !PT ;  /* 0x0000000705ff7812 */ /* 0x000fda000784c0ff */
[----:B------:R-:W-:Y:S05]  /*1d30*/  @!P2 BRA `(.L_x_1897) ;  /* 0x0000000000f4a947 */ /* 0x000fea0003800000 */
[C---:B---3--:R-:W-:Y:S02]  /*1d40*/  LOP3.LUT R20, R5.reuse, 0x7, RZ, 0xc0, !PT ;  /* 0x0000000705147812 */ /* 0x048fe400078ec0ff */
[----:B------:R-:W-:Y:S02]  /*1d50*/  LOP3.LUT P2, R33, R5, 0x3, RZ, 0xc0, !PT ;  /* 0x0000000305217812 */ /* 0x000fe4000784c0ff */
[----:B------:R-:W-:-:S04]  /*1d60*/  IADD3 R20, PT, PT, R20, -0x1, RZ ;  /* 0xffffffff14147810 */ /* 0x000fc80007ffe0ff */
[----:B------:R-:W-:-:S13]  /*1d70*/  ISETP.GE.U32.AND P4, PT, R20, 0x3, PT ;  /* 0x000000031400780c */ /* 0x000fda0003f86070 */
[----:B------:R-:W-:Y:S05]  /*1d80*/  @!P4 BRA `(.L_x_1902) ;  /* 0x000000000070c947 */ /* 0x000fea0003800000 */
[----:B------:R-:W-:-:S13]  /*1d90*/  ISETP.EQ.OR P6, PT, R32, R3, P3 ;  /* 0x000000032000720c */ /* 0x000fda0001fc2670 */
[----:B------:R-:W-:-:S04]  /*1da0*/  @!P6 IMAD R21, R32, R2, R63 ;  /* 0x000000022015e224 */ /* 0x000fc800078e023f */
[----:B------:R-:W-:-:S06]  /*1db0*/  @!P6 IMAD.WIDE.U32 R20, R21, 0x8, R30 ;  /* 0x000000081514e825 */ /* 0x000fcc00078e001e */
[----:B------:R-:W0:Y:S01]  /*1dc0*/  @!P6 LDG.E.64 R20, desc[UR6][R20.64] ;  /* 0x000000061414e981 */ /* 0x000e22000c1e1b00 */
[C---:B------:R-:W-:Y:S02]  /*1dd0*/  IADD3 R22, PT, PT, R32.reuse, 0x1, RZ ;  /* 0x0000000120167810 */ /* 0x040fe40007ffe0ff */
[----:B------:R-:W-:Y:S02]  /*1de0*/  IADD3 R24, PT, PT, R32, 0x2, RZ ;  /* 0x0000000220187810 */ /* 0x000fe40007ffe0ff */
[-C--:B------:R-:W-:Y:S02]  /*1df0*/  ISETP.EQ.OR P5, PT, R22, R3.reuse, P3 ;  /* 0x000000031600720c */ /* 0x080fe40001fa2670 */
[----:B--2---:R-:W-:Y:S02]  /*1e00*/  IADD3 R26, PT, PT, R32, 0x3, RZ ;  /* 0x00000003201a7810 */ /* 0x004fe40007ffe0ff */
[----:B------:R-:W-:-:S09]  /*1e10*/  ISETP.EQ.OR P4, PT, R24, R3, P3 ;  /* 0x000000031800720c */ /* 0x000fd20001f82670 */
[----:B------:R-:W-:-:S04]  /*1e20*/  @!P5 IMAD R23, R22, R2, R63 ;  /* 0x000000021617d224 */ /* 0x000fc800078e023f */
[----:B-1----:R-:W-:Y:S02]  /*1e30*/  @!P4 IMAD R25, R24, R2, R63 ;  /* 0x000000021819c224 */ /* 0x002fe400078e023f */
[----:B0-----:R-:W-:Y:S01]  /*1e40*/  @!P6 FADD.FTZ R28, R28, R20 ;  /* 0x000000141c1ce221 */ /* 0x001fe20000010000 */
[----:B------:R-:W-:Y:S01]  /*1e50*/  @!P6 FADD.FTZ R29, R29, R21 ;  /* 0x000000151d1de221 */ /* 0x000fe20000010000 */
[----:B------:R-:W-:Y:S01]  /*1e60*/  ISETP.EQ.OR P6, PT, R26, R3, P3 ;  /* 0x000000031a00720c */ /* 0x000fe20001fc2670 */
        /* <DEDUP_REMOVED lines=14> */
.L_x_1902:
        /* <DEDUP_REMOVED lines=18> */
.L_x_1903:
        /* <DEDUP_REMOVED lines=9> */
.L_x_1904:
[----:B------:R-:W-:Y:S05]  /*2100*/  BSYNC.RECONVERGENT B0 ;  /* 0x0000000000007941 */ /* 0x000fea0003800200 */
.L_x_1897:
[----:B------:R-:W4:Y:S01]  /*2110*/  S2UR UR5, SR_CgaCtaId ;  /* 0x00000000000579c3 */ /* 0x000f220000008800 */
[----:B------:R-:W2:Y:S01]  /*2120*/  LDCU UR8, c[0x0][0x414] ;  /* 0x00008280ff0877ac */ /* 0x000ea20008000800 */
[----:B-1-3--:R-:W-:Y:S01]  /*2130*/  LOP3.LUT R25, R48, 0xffff, RZ, 0xc0, !PT ;  /* 0x0000ffff30197812 */ /* 0x00afe200078ec0ff */
[----:B------:R-:W-:-:S03]  /*2140*/  UMOV UR4, 0x400 ;  /* 0x0000040000047882 */ /* 0x000fc60000000000 */
[----:B------:R-:W-:Y:S02]  /*2150*/  IADD3 R25, PT, PT, R66, R25, RZ ;  /* 0x0000001942197210 */ /* 0x000fe40007ffe0ff */
[----:B------:R-:W1:Y:S08]  /*2160*/  @P0 LDC.64 R30, c[0x0][0x388] ;  /* 0x0000e200ff1e0b82 */ /* 0x000e700000000a00 */
[----:B------:R-:W3:Y:S01]  /*2170*/  LDC.64 R22, c[0x0][0x398] ;  /* 0x0000e600ff167b82 */ /* 0x000ee20000000a00 */
[----:B--2---:R-:W-:Y:S01]  /*2180*/  @P0 FMUL.FTZ R26, R28, UR8 ;  /* 0x000000081c1a0c20 */ /* 0x004fe20008410000 */
[----:B------:R-:W-:Y:S01]  /*2190*/  @P0 FMUL.FTZ R27, R29, UR8 ;  /* 0x000000081d1b0c20 */ /* 0x000fe20008410000 */
[----:B----4-:R-:W-:-:S05]  /*21a0*/  ULEA UR4, UR5, UR4, 0x18 ;  /* 0x0000000405047291 */ /* 0x010fca000f8ec0ff */
[----:B------:R-:W2:Y:S01]  /*21b0*/  LDC.64 R20, c[0x0][0x3a0] ;  /* 0x0000e800ff147b82 */ /* 0x000ea20000000a00 */
[----:B-1----:R-:W-:-:S03]  /*21c0*/  @P0 IMAD.WIDE R30, R65, 0x8, R30 ;  /* 0x00000008411e0825 */ /* 0x002fc600078e021e */
[----:B------:R0:W-:Y:S04]  /*21d0*/  @!P3 STS.64 [UR4+0xe0], R28 ;  /* 0x0000e01cff00b988 */ /* 0x0001e80008000a04 */
[----:B------:R-:W-:Y:S01]  /*21e0*/  @P0 STG.E.64 desc[UR6][R30.64], R26 ;  /* 0x0000001a1e000986 */ /* 0x000fe2000c101b06 */
[----:B---3--:R-:W-:-:S04]  /*21f0*/  IMAD.WIDE R32, R25, 0x4, R22 ;  /* 0x0000000419207825 */ /* 0x008fc800078e0216 */
[----:B--2---:R-:W-:Y:S01]  /*2200*/  IMAD.WIDE R22, R25, 0x4, R20 ;  /* 0x0000000419167825 */ /* 0x004fe200078e0214 */
[----:B------:R-:W-:Y:S06]  /*2210*/  BAR.SYNC.DEFER_BLOCKING 0x0 ;  /* 0x0000000000007b1d */ /* 0x000fec0000010000 */
[----:B------:R1:W5:Y:S04]  /*2220*/  LDG.E.64 R20, desc[UR6][R32.64] ;  /* 0x0000000620147981 */ /* 0x000368000c1e1b00 */
[----:B------:R-:W5:Y:S01]  /*2230*/  LDG.E.64 R22, desc[UR6][R22.64] ;  /* 0x0000000616167981 */ /* 0x000f62000c1e1b00 */
[----:B0-----:R-:W-:Y:S01]  /*2240*/  MOV R28, 0x3f800000 ;  /* 0x3f800000001c7802 */ /* 0x001fe20000000f00 */
[----:B------:R-:W-:Y:S02]  /*2250*/  BSSY.RECONVERGENT B0, `(.L_x_1905) ;  /* 0x00001c7000007945 */ /* 0x000fe40003800200 */
[----:B------:R-:W0:Y:S01]  /*2260*/  LDS.64 R24, [UR4+0xe0] ;  /* 0x0000e004ff187984 */ /* 0x000e220008000a00 */
[----:B------:R-:W2:Y:S02]  /*2270*/  LDCU.U8 UR4, c[0x0][0x3fc] ;  /* 0x00007f80ff0477ac */ /* 0x000ea40008000000 */
[----:B--2---:R-:W-:Y:S01]  /*2280*/  UISETP.NE.AND UP0, UPT, UR4, URZ, UPT ;  /* 0x000000ff0400728c */ /* 0x004fe2000bf05270 */
[----:B0-----:R-:W-:-:S04]  /*2290*/  FMUL.FTZ R34, R24, UR8 ;  /* 0x0000000818227c20 */ /* 0x001fc80008410000 */
[----:B------:R-:W-:-:S04]  /*22a0*/  FMUL.FTZ R24, R34, R34 ;  /* 0x0000002222187220 */ /* 0x000fc80000410000 */
[----:B------:R-:W-:-:S05]  /*22b0*/  FFMA.FTZ R24, R25, UR8, -R24 ;  /* 0x0000000819187c23 */ /* 0x000fca0008010818 */
[----:B------:R-:W-:-:S13]  /*22c0*/  FSETP.GTU.FTZ.AND P2, PT, R24, RZ, PT ;  /* 0x000000ff1800720b */ /* 0x000fda0003f5c000 */
[----:B------:R-:W0:Y:S02]  /*22d0*/  @P2 LDC R25, c[0x0][0x3a8] ;  /* 0x0000ea00ff192b82 */ /* 0x000e240000000800 */
[----:B0-----:R-:W-:-:S04]  /*22e0*/  @P2 FADD.FTZ R24, R24, R25 ;  /* 0x0000001918182221 */ /* 0x001fc80000010000 */
[----:B------:R1:W0:Y:S01]  /*22f0*/  @P2 MUFU.RSQ R28, R24 ;  /* 0x00000018001c2308 */ /* 0x0002220000001400 */
[----:B------:R-:W-:Y:S05]  /*2300*/  BRA.U UP0, `(.L_x_1906) ;  /* 0x0000000900dc7547 */ /* 0x000fea000b800000 */
[----:B------:R-:W2:Y:S01]  /*2310*/  LDCU.64 UR8, c[0x0][0x3e8] ;  /* 0x00007d00ff0877ac */ /* 0x000ea20008000a00 */
[----:B------:R-:W-:Y:S01]  /*2320*/  BSSY.RECONVERGENT B1, `(.L_x_1907) ;  /* 0x000001a000017945 */ /* 0x000fe20003800200 */
[----:B--2---:R-:W-:Y:S02]  /*2330*/  ISETP.GE.U32.AND P2, PT, R64, UR8, PT ;  /* 0x0000000840007c0c */ /* 0x004fe4000bf46070 */
[----:B------:R-:W-:Y:S02]  /*2340*/  ISETP.GE.U32.AND P3, PT, R62, UR8, PT ;  /* 0x000000083e007c0c */ /* 0x000fe4000bf66070 */
[----:B------:R-:W-:Y:S02]  /*2350*/  ISETP.GE.AND.EX P2, PT, R7, UR9, PT, P2 ;  /* 0x0000000907007c0c */ /* 0x000fe4000bf46320 */
[----:B------:R-:W-:Y:S02]  /*2360*/  ISETP.GE.U32.AND P5, PT, R60, UR8, PT ;  /* 0x000000083c007c0c */ /* 0x000fe4000bfa6070 */
[----:B------:R-:W-:-:S02]  /*2370*/  ISETP.GE.U32.AND P1, PT, R58, UR8, PT ;  /* 0x000000083a007c0c */ /* 0x000fc4000bf26070 */
[----:B------:R-:W-:-:S07]  /*2380*/  ISETP.GE.AND.EX P3, PT, R9, UR9, PT, P3 ;  /* 0x0000000909007c0c */ /* 0x000fce000bf66330 */
[----:B------:R-:W-:Y:S06]  /*2390*/  @P2 BRA `(.L_x_1908) ;  /* 0x0000000000482947 */ /* 0x000fec0003800000 */
[----:B------:R-:W2:Y:S01]  /*23a0*/  LDCU.64 UR10, c[0x0][0x3e0] ;  /* 0x00007c00ff0a77ac */ /* 0x000ea20008000a00 */
[----:B-1----:R-:W-:Y:S01]  /*23b0*/  MOV R24, R70 ;  /* 0x0000004600187202 */ /* 0x002fe20000000f00 */
[--C-:B------:R-:W-:Y:S01]  /*23c0*/  FADD.FTZ R27, R6, -R34.reuse ;  /* 0x80000022061b7221 */ /* 0x100fe20000010000 */
[----:B------:R-:W-:Y:S01]  /*23d0*/  MOV R25, R69 ;  /* 0x0000004500197202 */ /* 0x000fe20000000f00 */
[----:B------:R-:W1:Y:S01]  /*23e0*/  LDCU.64 UR4, c[0x0][0x380] ;  /* 0x00007000ff0477ac */ /* 0x000e620008000a00 */
[----:B------:R-:W-:Y:S01]  /*23f0*/  FADD.FTZ R47, R47, -R34 ;  /* 0x800000222f2f7221 */ /* 0x000fe20000010000 */
[----:B0-----:R-:W-:-:S03]  /*2400*/  FMUL.FTZ R27, R27, R28 ;  /* 0x0000001c1b1b7220 */ /* 0x001fc60000410000 */
[----:B------:R-:W-:-:S04]  /*2410*/  FMUL.FTZ R6, R47, R28 ;  /* 0x0000001c2f067220 */ /* 0x000fc80000410000 */
[----:B-----5:R-:W-:Y:S01]  /*2420*/  FFMA.FTZ R6, R21, R6, R23 ;  /* 0x0000000615067223 */ /* 0x020fe20000010017 */
[----:B--2---:R-:W-:Y:S02]  /*2430*/  IMAD R29, R7, UR10, RZ ;  /* 0x0000000a071d7c24 */ /* 0x004fe4000f8e02ff */
[----:B------:R-:W-:-:S04]  /*2440*/  IMAD.WIDE.U32 R24, R64, UR10, R24 ;  /* 0x0000000a40187c25 */ /* 0x000fc8000f8e0018 */
[----:B------:R-:W-:Y:S02]  /*2450*/  IMAD R31, R64, UR11, R29 ;  /* 0x0000000b401f7c24 */ /* 0x000fe4000f8e021d */
[----:B------:R-:W-:Y:S01]  /*2460*/  FFMA.FTZ R29, R20, R27, R22 ;  /* 0x0000001b141d7223 */ /* 0x000fe20000010016 */
[----:B-1----:R-:W-:Y:S02]  /*2470*/  LEA R26, P2, R24, UR4, 0x1 ;  /* 0x00000004181a7c11 */ /* 0x002fe4000f8408ff */
[----:B------:R-:W-:Y:S02]  /*2480*/  IADD3 R31, PT, PT, R25, R31, RZ ;  /* 0x0000001f191f7210 */ /* 0x000fe40007ffe0ff */
[----:B------:R-:W-:Y:S02]  /*2490*/  F2FP.BF16.F32.PACK_AB R25, R6, R29 ;  /* 0x0000001d0619723e */ /* 0x000fe400000010ff */
[----:B------:R-:W-:-:S05]  /*24a0*/  LEA.HI.X R27, R24, UR5, R31, 0x1, P2 ;  /* 0x00000005181b7c11 */ /* 0x000fca00090f0c1f */
[----:B------:R2:W-:Y:S02]  /*24b0*/  STG.E desc[UR6][R26.64], R25 ;  /* 0x000000191a007986 */ /* 0x0005e4000c101906 */
.L_x_1908:
[----:B------:R-:W-:Y:S05]  /*24c0*/  BSYNC.RECONVERGENT B1 ;  /* 0x0000000000017941 */ /* 0x000fea0003800200 */
.L_x_1907:
[----:B------:R-:W-:Y:S04]  /*24d0*/  BSSY.RECONVERGENT B1, `(.L_x_1909) ;  /* 0x0000014000017945 */ /* 0x000fe80003800200 */
[----:B------:R-:W-:Y:S05]  /*24e0*/  @P3 BRA `(.L_x_1910) ;  /* 0x0000000000483947 */ /* 0x000fea0003800000 */
[----:B------:R-:W3:Y:S01]  /*24f0*/  LDCU.64 UR4, c[0x0][0x3e0] ;  /* 0x00007c00ff0477ac */ /* 0x000ee20008000a00 */
[----:B-1----:R-:W-:Y:S01]  /*2500*/  MOV R24, R70 ;  /* 0x0000004600187202 */ /* 0x002fe20000000f00 */
[--C-:B--2---:R-:W-:Y:S01]  /*2510*/  FADD.FTZ R27, R8, -R34.reuse ;  /* 0x80000022081b7221 */ /* 0x104fe20000010000 */
[----:B------:R-:W-:Y:S01]  /*2520*/  MOV R25, R69 ;  /* 0x0000004500197202 */ /* 0x000fe20000000f00 */
[----:B------:R-:W1:Y:S01]  /*2530*/  LDCU.64 UR10, c[0x0][0x380] ;  /* 0x00007000ff0a77ac */ /* 0x000e620008000a00 */
[----:B------:R-:W-:Y:S01]  /*2540*/  FADD.FTZ R49, R49, -R34 ;  /* 0x8000002231317221 */ /* 0x000fe20000010000 */
[----:B0-----:R-:W-:-:S03]  /*2550*/  FMUL.FTZ R27, R27, R28 ;  /* 0x0000001c1b1b7220 */ /* 0x001fc60000410000 */
[----:B------:R-:W-:Y:S01]  /*2560*/  FMUL.FTZ R6, R49, R28 ;  /* 0x0000001c31067220 */ /* 0x000fe20000410000 */
[----:B-----5:R-:W-:Y:S01]  /*2570*/  FFMA.FTZ R8, R20, R27, R22 ;  /* 0x0000001b14087223 */ /* 0x020fe20000010016 */
[----:B---3--:R-:W-:Y:S02]  /*2580*/  IMAD R29, R9, UR4, RZ ;  /* 0x00000004091d7c24 */ /* 0x008fe4000f8e02ff */
[----:B------:R-:W-:-:S04]  /*2590*/  IMAD.WIDE.U32 R24, R62, UR4, R24 ;  /* 0x000000043e187c25 */ /* 0x000fc8000f8e0018 */
[----:B------:R-:W-:Y:S02]  /*25a0*/  IMAD R31, R62, UR5, R29 ;  /* 0x000000053e1f7c24 */ /* 0x000fe4000f8e021d */
[----:B------:R-:W-:Y:S01]  /*25b0*/  FFMA.FTZ R29, R21, R6, R23 ;  /* 0x00000006151d7223 */ /* 0x000fe20000010017 */
[C---:B-1----:R-:W-:Y:S02]  /*25c0*/  LEA R26, P2, R24.reuse, UR10, 0x1 ;  /* 0x0000000a181a7c11 */ /* 0x042fe4000f8408ff */
[----:B------:R-:W-:Y:S02]  /*25d0*/  IADD3 R31, PT, PT, R25, R31, RZ ;  /* 0x0000001f191f7210 */ /* 0x000fe40007ffe0ff */
[----:B------:R-:W-:Y:S02]  /*25e0*/  F2FP.BF16.F32.PACK_AB R25, R29, R8 ;  /* 0x000000081d19723e */ /* 0x000fe400000010ff */
[----:B------:R-:W-:-:S05]  /*25f0*/  LEA.HI.X R27, R24, UR11, R31, 0x1, P2 ;  /* 0x0000000b181b7c11 */ /* 0x000fca00090f0c1f */
[----:B------:R3:W-:Y:S02]  /*2600*/  STG.E desc[UR6][R26.64], R25 ;  /* 0x000000191a007986 */ /* 0x0007e4000c101906 */
.L_x_1910:
[----:B------:R-:W-:Y:S05]  /*2610*/  BSYNC.RECONVERGENT B1 ;  /* 0x0000000000017941 */ /* 0x000fea0003800200 */
.L_x_1909:
[----:B------:R-:W-:Y:S01]  /*2620*/  ISETP.GE.AND.EX P5, PT, R11, UR9, PT, P5 ;  /* 0x000000090b007c0c */ /* 0x000fe2000bfa6350 */
[----:B------:R-:W-:Y:S01]  /*2630*/  BSSY.RECONVERGENT B1, `(.L_x_1911) ;  /* 0x000001d000017945 */ /* 0x000fe20003800200 */
[----:B------:R-:W-:Y:S02]  /*2640*/  ISETP.GE.U32.AND P6, PT, R56, UR8, PT ;  /* 0x0000000838007c0c */ /* 0x000fe4000bfc6070 */
[----:B------:R-:W-:Y:S02]  /*2650*/  ISETP.GE.U32.AND P2, PT, R54, UR8, PT ;  /* 0x0000000836007c0c */ /* 0x000fe4000bf46070 */
[----:B------:R-:W-:Y:S02]  /*2660*/  ISETP.GE.U32.AND P3, PT, R52, UR8, PT ;  /* 0x0000000834007c0c */ /* 0x000fe4000bf66070 */
[----:B------:R-:W-:Y:S02]  /*2670*/  ISETP.GE.U32.AND P4, PT, R50, UR8, PT ;  /* 0x0000000832007c0c */ /* 0x000fe4000bf86070 */
[----:B------:R-:W-:-:S02]  /*2680*/  ISETP.GE.AND.EX P1, PT, R13, UR9, PT, P1 ;  /* 0x000000090d007c0c */ /* 0x000fc4000bf26310 */
[----:B------:R-:W-:Y:S02]  /*2690*/  ISETP.GE.AND.EX P6, PT, R15, UR9, PT, P6 ;  /* 0x000000090f007c0c */ /* 0x000fe4000bfc6360 */
[----:B------:R-:W-:Y:S02]  /*26a0*/  ISETP.GE.AND.EX P2, PT, R17, UR9, PT, P2 ;  /* 0x0000000911007c0c */ /* 0x000fe4000bf46320 */
[----:B------:R-:W-:Y:S02]  /*26b0*/  ISETP.GE.AND.EX P3, PT, R19, UR9, PT, P3 ;  /* 0x0000000913007c0c */ /* 0x000fe4000bf66330 */
[----:B------:R-:W-:Y:S01]  /*26c0*/  ISETP.GE.AND.EX P4, PT, R45, UR9, PT, P4 ;  /* 0x000000092d007c0c */ /* 0x000fe2000bf86340 */
[----:B------:R-:W-:-:S12]  /*26d0*/  @P5 BRA `(.L_x_1912) ;  /* 0x0000000000485947 */ /* 0x000fd80003800000 */
[----:B------:R-:W4:Y:S01]  /*26e0*/  LDCU.64 UR4, c[0x0][0x3e0] ;  /* 0x00007c00ff0477ac */ /* 0x000f220008000a00 */
[----:B-1----:R-:W-:Y:S01]  /*26f0*/  MOV R24, R70 ;  /* 0x0000004600187202 */ /* 0x002fe20000000f00 */
[--C-:B------:R-:W-:Y:S01]  /*2700*/  FADD.FTZ R51, R51, -R34.reuse ;  /* 0x8000002233337221 */ /* 0x100fe20000010000 */
[----:B--23--:R-:W-:Y:S01]  /*2710*/  MOV R25, R69 ;  /* 0x0000004500197202 */ /* 0x00cfe20000000f00 */
[----:B------:R-:W1:Y:S01]  /*2720*/  LDCU.64 UR10, c[0x0][0x380] ;  /* 0x00007000ff0a77ac */ /* 0x000e620008000a00 */
[----:B------:R-:W-:Y:S01]  /*2730*/  FADD.FTZ R27, R10, -R34 ;  /* 0x800000220a1b7221 */ /* 0x000fe20000010000 */
[----:B0-----:R-:W-:-:S03]  /*2740*/  FMUL.FTZ R51, R51, R28 ;  /* 0x0000001c33337220 */ /* 0x001fc60000410000 */
[----:B------:R-:W-:Y:S01]  /*2750*/  FMUL.FTZ R6, R27, R28 ;  /* 0x0000001c1b067220 */ /* 0x000fe20000410000 */
[----:B-----5:R-:W-:-:S03]  /*2760*/  FFMA.FTZ R51, R20, R51, R22 ;  /* 0x0000003314337223 */ /* 0x020fc60000010016 */
[----:B------:R-:W-:Y:S01]  /*2770*/  FFMA.FTZ R6, R21, R6, R23 ;  /* 0x0000000615067223 */ /* 0x000fe20000010017 */
[----:B----4-:R-:W-:Y:S02]  /*2780*/  IMAD R29, R11, UR4, RZ ;  /* 0x000000040b1d7c24 */ /* 0x010fe4000f8e02ff */
[----:B------:R-:W-:-:S04]  /*2790*/  IMAD.WIDE.U32 R24, R60, UR4, R24 ;  /* 0x000000043c187c25 */ /* 0x000fc8000f8e0018 */
[----:B------:R-:W-:Y:S01]  /*27a0*/  IMAD R29, R60, UR5, R29 ;  /* 0x000000053c1d7c24 */ /* 0x000fe2000f8e021d */
[----:B-1----:R-:W-:-:S04]  /*27b0*/  LEA R26, P5, R24, UR10, 0x1 ;  /* 0x0000000a181a7c11 */ /* 0x002fc8000f8a08ff */
[----:B------:R-:W-:Y:S02]  /*27c0*/  IADD3 R29, PT, PT, R25, R29, RZ ;  /* 0x0000001d191d7210 */ /* 0x000fe40007ffe0ff */
[----:B------:R-:W-:Y:S02]  /*27d0*/  F2FP.BF16.F32.PACK_AB R25, R6, R51 ;  /* 0x000000330619723e */ /* 0x000fe400000010ff */
[----:B------:R-:W-:-:S05]  /*27e0*/  LEA.HI.X R27, R24, UR11, R29, 0x1, P5 ;  /* 0x0000000b181b7c11 */ /* 0x000fca000a8f0c1d */
[----:B------:R4:W-:Y:S02]  /*27f0*/  STG.E desc[UR6][R26.64], R25 ;  /* 0x000000191a007986 */ /* 0x0009e4000c101906 */
.L_x_1912:
[----:B------:R-:W-:Y:S05]  /*2800*/  BSYNC.RECONVERGENT B1 ;  /* 0x0000000000017941 */ /* 0x000fea0003800200 */
.L_x_1911:
[----:B------:R-:W-:Y:S04]  /*2810*/  BSSY.RECONVERGENT B1, `(.L_x_1913) ;  /* 0x0000014000017945 */ /* 0x000fe80003800200 */
[----:B------:R-:W-:Y:S05]  /*2820*/  @P1 BRA `(.L_x_1914) ;  /* 0x0000000000481947 */ /* 0x000fea0003800000 */
[----:B------:R-:W0:Y:S01]  /*2830*/  LDCU.64 UR4, c[0x0][0x3e0] ;  /* 0x00007c00ff0477ac */ /* 0x000e220008000a00 */
[----:B-1----:R-:W-:Y:S01]  /*2840*/  MOV R24, R70 ;  /* 0x0000004600187202 */ /* 0x002fe20000000f00 */
[--C-:B------:R-:W-:Y:S01]  /*2850*/  FADD.FTZ R53, R53, -R34.reuse ;  /* 0x8000002235357221 */ /* 0x100fe20000010000 */
[----:B--234-:R-:W-:Y:S01]  /*2860*/  MOV R25, R69 ;  /* 0x0000004500197202 */ /* 0x01cfe20000000f00 */
[----:B------:R-:W1:Y:S01]  /*2870*/  LDCU.64 UR10, c[0x0][0x380] ;  /* 0x00007000ff0a77ac */ /* 0x000e620008000a00 */
[----:B------:R-:W-:Y:S01]  /*2880*/  FADD.FTZ R27, R12, -R34 ;  /* 0x800000220c1b7221 */ /* 0x000fe20000010000 */
[----:B0-----:R-:W-:-:S03]  /*2890*/  FMUL.FTZ R53, R53, R28 ;  /* 0x0000001c35357220 */ /* 0x001fc60000410000 */
[----:B------:R-:W-:Y:S01]  /*28a0*/  FMUL.FTZ R6, R27, R28 ;  /* 0x0000001c1b067220 */ /* 0x000fe20000410000 */
[----:B-----5:R-:W-:-:S03]  /*28b0*/  FFMA.FTZ R53, R20, R53, R22 ;  /* 0x0000003514357223 */ /* 0x020fc60000010016 */
[----:B------:R-:W-:Y:S01]  /*28c0*/  FFMA.FTZ R6, R21, R6, R23 ;  /* 0x0000000615067223 */ /* 0x000fe20000010017 */
[----:B------:R-:W-:Y:S02]  /*28d0*/  IMAD R29, R13, UR4, RZ ;  /* 0x000000040d1d7c24 */ /* 0x000fe4000f8e02ff */
[----:B------:R-:W-:-:S04]  /*28e0*/  IMAD.WIDE.U32 R24, R58, UR4, R24 ;  /* 0x000000043a187c25 */ /* 0x000fc8000f8e0018 */
[----:B------:R-:W-:Y:S01]  /*28f0*/  IMAD R29, R58, UR5, R29 ;  /* 0x000000053a1d7c24 */ /* 0x000fe2000f8e021d */
[----:B-1----:R-:W-:-:S04]  /*2900*/  LEA R26, P1, R24, UR10, 0x1 ;  /* 0x0000000a181a7c11 */ /* 0x002fc8000f8208ff */
[----:B------:R-:W-:Y:S02]  /*2910*/  IADD3 R29, PT, PT, R25, R29, RZ ;  /* 0x0000001d191d7210 */ /* 0x000fe40007ffe0ff */
[----:B------:R-:W-:Y:S02]  /*2920*/  F2FP.BF16.F32.PACK_AB R25, R6, R53 ;  /* 0x000000350619723e */ /* 0x000fe400000010ff */
[----:B------:R-:W-:-:S05]  /*2930*/  LEA.HI.X R27, R24, UR11, R29, 0x1, P1 ;  /* 0x0000000b181b7c11 */ /* 0x000fca00088f0c1d */
[----:B------:R0:W-:Y:S02]  /*2940*/  STG.E desc[UR6][R26.64], R25 ;  /* 0x000000191a007986 */ /* 0x0001e4000c101906 */
.L_x_1914:
[----:B------:R-:W-:Y:S05]  /*2950*/  BSYNC.RECONVERGENT B1 ;  /* 0x0000000000017941 */ /* 0x000fea0003800200 */
.L_x_1913:
[----:B------:R-:W-:Y:S04]  /*2960*/  BSSY.RECONVERGENT B1, `(.L_x_1915) ;  /* 0x0000014000017945 */ /* 0x000fe80003800200 */
[----:B------:R-:W-:Y:S05]  /*2970*/  @P6 BRA `(.L_x_1916) ;  /* 0x0000000000486947 */ /* 0x000fea0003800000 */
[----:B------:R-:W0:Y:S01]  /*2980*/  LDCU.64 UR4, c[0x0][0x3e0] ;  /* 0x00007c00ff0477ac */ /* 0x000e220008000a00 */
[----:B-1----:R-:W-:Y:S01]  /*2990*/  MOV R24, R70 ;  /* 0x0000004600187202 */ /* 0x002fe20000000f00 */
[--C-:B0-234-:R-:W-:Y:S01]  /*29a0*/  FADD.FTZ R27, R14, -R34.reuse ;  /* 0x800000220e1b7221 */ /* 0x11dfe20000010000 */
[----:B------:R-:W-:Y:S01]  /*29b0*/  MOV R25, R69 ;  /* 0x0000004500197202 */ /* 0x000fe20000000f00 */
[----:B------:R-:W0:Y:S01]  /*29c0*/  LDCU.64 UR10, c[0x0][0x380] ;  /* 0x00007000ff0a77ac */ /* 0x000e220008000a00 */
[----:B------:R-:W-:Y:S01]  /*29d0*/  FADD.FTZ R55, R55, -R34 ;  /* 0x8000002237377221 */ /* 0x000fe20000010000 */
[----:B------:R-:W-:-:S03]  /*29e0*/  FMUL.FTZ R27, R27, R28 ;  /* 0x0000001c1b1b7220 */ /* 0x000fc60000410000 */
[----:B------:R-:W-:Y:S01]  /*29f0*/  FMUL.FTZ R6, R55, R28 ;  /* 0x0000001c37067220 */ /* 0x000fe20000410000 */
[----:B-----5:R-:W-:Y:S01]  /*2a00*/  FFMA.FTZ R8, R20, R27, R22 ;  /* 0x0000001b14087223 */ /* 0x020fe20000010016 */
[----:B------:R-:W-:Y:S02]  /*2a10*/  IMAD R29, R15, UR4, RZ ;  /* 0x000000040f1d7c24 */ /* 0x000fe4000f8e02ff */
[----:B------:R-:W-:-:S04]  /*2a20*/  IMAD.WIDE.U32 R24, R56, UR4, R24 ;  /* 0x0000000438187c25 */ /* 0x000fc8000f8e0018 */
[----:B------:R-:W-:Y:S02]  /*2a30*/  IMAD R31, R56, UR5, R29 ;  /* 0x00000005381f7c24 */ /* 0x000fe4000f8e021d */
[----:B------:R-:W-:Y:S01]  /*2a40*/  FFMA.FTZ R29, R21, R6, R23 ;  /* 0x00000006151d7223 */ /* 0x000fe20000010017 */
[C---:B0-----:R-:W-:Y:S02]  /*2a50*/  LEA R26, P1, R24.reuse, UR10, 0x1 ;  /* 0x0000000a181a7c11 */ /* 0x041fe4000f8208ff */
[----:B------:R-:W-:Y:S02]  /*2a60*/  IADD3 R31, PT, PT, R25, R31, RZ ;  /* 0x0000001f191f7210 */ /* 0x000fe40007ffe0ff */
[----:B------:R-:W-:Y:S02]  /*2a70*/  F2FP.BF16.F32.PACK_AB R25, R29, R8 ;  /* 0x000000081d19723e */ /* 0x000fe400000010ff */
[----:B------:R-:W-:-:S05]  /*2a80*/  LEA.HI.X R27, R24, UR11, R31, 0x1, P1 ;  /* 0x0000000b181b7c11 */ /* 0x000fca00088f0c1f */
[----:B------:R0:W-:Y:S02]  /*2a90*/  STG.E desc[UR6][R26.64], R25 ;  /* 0x000000191a007986 */ /* 0x0001e4000c101906 */
.L_x_1916:
[----:B------:R-:W-:Y:S05]  /*2aa0*/  BSYNC.RECONVERGENT B1 ;  /* 0x0000000000017941 */ /* 0x000fea0003800200 */
.L_x_1915:
[----:B------:R-:W-:Y:S04]  /*2ab0*/  BSSY.RECONVERGENT B1, `(.L_x_1917) ;  /* 0x0000014000017945 */ /* 0x000fe80003800200 */
[----:B------:R-:W-:Y:S05]  /*2ac0*/  @P2 BRA `(.L_x_1918) ;  /* 0x0000000000482947 */ /* 0x000fea0003800000 */
[----:B------:R-:W0:Y:S01]  /*2ad0*/  LDCU.64 UR4, c[0x0][0x3e0] ;  /* 0x00007c00ff0477ac */ /* 0x000e220008000a00 */
[----:B-1----:R-:W-:Y:S01]  /*2ae0*/  MOV R24, R70 ;  /* 0x0000004600187202 */ /* 0x002fe20000000f00 */
[--C-:B------:R-:W-:Y:S01]  /*2af0*/  FADD.FTZ R57, R57, -R34.reuse ;  /* 0x8000002239397221 */ /* 0x100fe20000010000 */
[----:B0-234-:R-:W-:Y:S01]  /*2b00*/  MOV R25, R69 ;  /* 0x0000004500197202 */ /* 0x01dfe20000000f00 */
[----:B------:R-:W0:Y:S01]  /*2b10*/  LDCU.64 UR10, c[0x0][0x380] ;  /* 0x00007000ff0a77ac */ /* 0x000e220008000a00 */
[----:B------:R-:W-:Y:S01]  /*2b20*/  FADD.FTZ R27, R16, -R34 ;  /* 0x80000022101b7221 */ /* 0x000fe20000010000 */
[----:B------:R-:W-:-:S03]  /*2b30*/  FMUL.FTZ R57, R57, R28 ;  /* 0x0000001c39397220 */ /* 0x000fc60000410000 */
[----:B------:R-:W-:Y:S01]  /*2b40*/  FMUL.FTZ R6, R27, R28 ;  /* 0x0000001c1b067220 */ /* 0x000fe20000410000 */
[----:B-----5:R-:W-:-:S03]  /*2b50*/  FFMA.FTZ R57, R20, R57, R22 ;  /* 0x0000003914397223 */ /* 0x020fc60000010016 */
[----:B------:R-:W-:Y:S01]  /*2b60*/  FFMA.FTZ R6, R21, R6, R23 ;  /* 0x0000000615067223 */ /* 0x000fe20000010017 */
[----:B------:R-:W-:Y:S02]  /*2b70*/  IMAD R29, R17, UR4, RZ ;  /* 0x00000004111d7c24 */ /* 0x000fe4000f8e02ff */
[----:B------:R-:W-:-:S04]  /*2b80*/  IMAD.WIDE.U32 R24, R54, UR4, R24 ;  /* 0x0000000436187c25 */ /* 0x000fc8000f8e0018 */
[----:B------:R-:W-:Y:S01]  /*2b90*/  IMAD R29, R54, UR5, R29 ;  /* 0x00000005361d7c24 */ /* 0x000fe2000f8e021d */
[----:B0-----:R-:W-:-:S04]  /*2ba0*/  LEA R26, P1, R24, UR10, 0x1 ;  /* 0x0000000a181a7c11 */ /* 0x001fc8000f8208ff */
[----:B------:R-:W-:Y:S02]  /*2bb0*/  IADD3 R29, PT, PT, R25, R29, RZ ;  /* 0x0000001d191d7210 */ /* 0x000fe40007ffe0ff */
[----:B------:R-:W-:Y:S02]  /*2bc0*/  F2FP.BF16.F32.PACK_AB R25, R6, R57 ;  /* 0x000000390619723e */ /* 0x000fe400000010ff */
[----:B------:R-:W-:-:S05]  /*2bd0*/  LEA.HI.X R27, R24, UR11, R29, 0x1, P1 ;  /* 0x0000000b181b7c11 */ /* 0x000fca00088f0c1d */
[----:B------:R0:W-:Y:S02]  /*2be0*/  STG.E desc[UR6][R26.64], R25 ;  /* 0x000000191a007986 */ /* 0x0001e4000c101906 */
.L_x_1918:
[----:B------:R-:W-:Y:S05]  /*2bf0*/  BSYNC.RECONVERGENT B1 ;  /* 0x0000000000017941 */ /* 0x000fea0003800200 */
.L_x_1917:
        /* <DEDUP_REMOVED lines=20> */
.L_x_1920:
[----:B------:R-:W-:Y:S05]  /*2d40*/  BSYNC.RECONVERGENT B1 ;  /* 0x0000000000017941 */ /* 0x000fea0003800200 */
.L_x_1919:
[----:B------:R-:W-:Y:S05]  /*2d50*/  @P4 BRA `(.L_x_1921) ;  /* 0x0000001000584947 */ /* 0x000fea0003800000 */
[----:B------:R-:W1:Y:S01]  /*2d60*/  LDCU.64 UR4, c[0x0][0x3e0] ;  /* 0x00007c00ff0477ac */ /* 0x000e620008000a00 */
[--C-:B------:R-:W-:Y:S01]  /*2d70*/  FADD.FTZ R61, R61, -R34.reuse ;  /* 0x800000223d3d7221 */ /* 0x100fe20000010000 */
[----:B------:R-:W-:Y:S01]  /*2d80*/  MOV R68, R70 ;  /* 0x0000004600447202 */ /* 0x000fe20000000f00 */
[----:B0-234-:R-:W-:Y:S01]  /*2d90*/  FADD.FTZ R25, R44, -R34 ;  /* 0x800000222c197221 */ /* 0x01dfe20000010000 */
[----:B------:R-:W0:Y:S01]  /*2da0*/  LDCU.64 UR8, c[0x0][0x380] ;  /* 0x00007000ff0877ac */ /* 0x000e220008000a00 */
[-C--:B------:R-:W-:Y:S02]  /*2db0*/  FMUL.FTZ R61, R61, R28.reuse ;  /* 0x0000001c3d3d7220 */ /* 0x080fe40000410000 */
[----:B------:R-:W-:Y:S02]  /*2dc0*/  FMUL.FTZ R28, R25, R28 ;  /* 0x0000001c191c7220 */ /* 0x000fe40000410000 */
[----:B-----5:R-:W-:Y:S02]  /*2dd0*/  FFMA.FTZ R61, R20, R61, R22 ;  /* 0x0000003d143d7223 */ /* 0x020fe40000010016 */
[----:B------:R-:W-:-:S05]  /*2de0*/  FFMA.FTZ R28, R21, R28, R23 ;  /* 0x0000001c151c7223 */ /* 0x000fca0000010017 */
[----:B------:R-:W-:Y:S01]  /*2df0*/  F2FP.BF16.F32.PACK_AB R23, R28, R61 ;  /* 0x0000003d1c17723e */ /* 0x000fe200000010ff */
[----:B-1----:R-:W-:Y:S02]  /*2e00*/  IMAD R27, R45, UR4, RZ ;  /* 0x000000042d1b7c24 */ /* 0x002fe4000f8e02ff */
[----:B------:R-:W-:-:S04]  /*2e10*/  IMAD.WIDE.U32 R68, R50, UR4, R68 ;  /* 0x0000000432447c25 */ /* 0x000fc8000f8e0044 */
[----:B------:R-:W-:Y:S01]  /*2e20*/  IMAD R27, R50, UR5, R27 ;  /* 0x00000005321b7c24 */ /* 0x000fe2000f8e021b */
[----:B0-----:R-:W-:-:S04]  /*2e30*/  LEA R20, P1, R68, UR8, 0x1 ;  /* 0x0000000844147c11 */ /* 0x001fc8000f8208ff */
[----:B------:R-:W-:-:S04]  /*2e40*/  IADD3 R27, PT, PT, R69, R27, RZ ;  /* 0x0000001b451b7210 */ /* 0x000fc80007ffe0ff */
[----:B------:R-:W-:-:S05]  /*2e50*/  LEA.HI.X R21, R68, UR9, R27, 0x1, P1 ;  /* 0x0000000944157c11 */ /* 0x000fca00088f0c1b */
[----:B------:R0:W-:Y:S01]  /*2e60*/  STG.E desc[UR6][R20.64], R23 ;  /* 0x0000001714007986 */ /* 0x0001e2000c101906 */
[----:B------:R-:W-:Y:S05]  /*2e70*/  BRA `(.L_x_1921) ;  /* 0x0000001000107947 */ /* 0x000fea0003800000 */
.L_x_1906:
[----:B------:R-:W2:Y:S01]  /*2e80*/  LDCU.64 UR10, c[0x0][0x3e8] ;  /* 0x00007d00ff0a77ac */ /* 0x000ea20008000a00 */
[----:B------:R-:W-:Y:S01]  /*2e90*/  BSSY.RECONVERGENT B1, `(.L_x_1922) ;  /* 0x0000022000017945 */ /* 0x000fe20003800200 */
[----:B--2---:R-:W-:Y:S02]  /*2ea0*/  ISETP.GE.U32.AND P2, PT, R62, UR10, PT ;  /* 0x0000000a3e007c0c */ /* 0x004fe4000bf46070 */
[----:B------:R-:W-:Y:S02]  /*2eb0*/  ISETP.GE.U32.AND P5, PT, R60, UR10, PT ;  /* 0x0000000a3c007c0c */ /* 0x000fe4000bfa6070 */
[----:B------:R-:W-:Y:S02]  /*2ec0*/  ISETP.GE.U32.AND P6, PT, R58, UR10, PT ;  /* 0x0000000a3a007c0c */ /* 0x000fe4000bfc6070 */
[----:B------:R-:W-:Y:S01]  /*2ed0*/  ISETP.GE.AND.EX P2, PT, R9, UR11, PT, P2 ;  /* 0x0000000b09007c0c */ /* 0x000fe2000bf46320 */
[----:B------:R-:W-:-:S12]  /*2ee0*/  @P1 BRA `(.L_x_1923) ;  /* 0x0000000000701947 */ /* 0x000fd80003800000 */
[--C-:B------:R-:W-:Y:S01]  /*2ef0*/  FADD.FTZ R25, R6, -R34.reuse ;  /* 0x8000002206197221 */ /* 0x100fe20000010000 */
[----:B------:R-:W-:Y:S01]  /*2f00*/  FADD.FTZ R47, R47, -R34 ;  /* 0x800000222f2f7221 */ /* 0x000fe20000010000 */
[----:B------:R-:W2:Y:S01]  /*2f10*/  LDCU.64 UR4, c[0x0][0x3e0] ;  /* 0x00007c00ff0477ac */ /* 0x000ea20008000a00 */
[----:B------:R-:W-:Y:S01]  /*2f20*/  MOV R26, R70 ;  /* 0x00000046001a7202 */ /* 0x000fe20000000f00 */
[-C--:B0-----:R-:W-:Y:S01]  /*2f30*/  FMUL.FTZ R25, R25, R28.reuse ;  /* 0x0000001c19197220 */ /* 0x081fe20000410000 */
[----:B-1----:R-:W-:Y:S01]  /*2f40*/  FMUL.FTZ R24, R47, R28 ;  /* 0x0000001c2f187220 */ /* 0x002fe20000410000 */
[----:B------:R-:W0:Y:S01]  /*2f50*/  LDCU.64 UR8, c[0x0][0x380] ;  /* 0x00007000ff0877ac */ /* 0x000e220008000a00 */
[----:B------:R-:W-:Y:S01]  /*2f60*/  MOV R27, R69 ;  /* 0x00000045001b7202 */ /* 0x000fe20000000f00 */
[----:B-----5:R-:W-:Y:S01]  /*2f70*/  FFMA.FTZ R32, R20, R25, R22 ;  /* 0x0000001914207223 */ /* 0x020fe20000010016 */
[----:B------:R-:W-:-:S03]  /*2f80*/  FFMA.FTZ R31, R21, R24, R23 ;  /* 0x00000018151f7223 */ /* 0x000fc60000010017 */
[----:B------:R-:W-:Y:S01]  /*2f90*/  FMUL.FTZ R6, R32, -1.4426950216293334961 ;  /* 0xbfb8aa3b20067820 */ /* 0x000fe20000410000 */
[----:B------:R-:W-:-:S05]  /*2fa0*/  FMUL.FTZ R24, R31, -1.4426950216293334961 ;  /* 0xbfb8aa3b1f187820 */ /* 0x000fca0000410000 */
[----:B------:R-:W1:Y:S01]  /*2fb0*/  MUFU.EX2 R6, R6 ;  /* 0x0000000600067308 */ /* 0x000e620000000800 */
[----:B--2---:R-:W-:Y:S02]  /*2fc0*/  IMAD R25, R7, UR4, RZ ;  /* 0x0000000407197c24 */ /* 0x004fe4000f8e02ff */
[----:B------:R-:W-:-:S05]  /*2fd0*/  IMAD.WIDE.U32 R26, R64, UR4, R26 ;  /* 0x00000004401a7c25 */ /* 0x000fca000f8e001a */
[----:B------:R-:W2:Y:S01]  /*2fe0*/  MUFU.EX2 R24, R24 ;  /* 0x0000001800187308 */ /* 0x000ea20000000800 */
[----:B------:R-:W-:-:S05]  /*2ff0*/  IMAD R25, R64, UR5, R25 ;  /* 0x0000000540197c24 */ /* 0x000fca000f8e0219 */
[----:B------:R-:W-:Y:S01]  /*3000*/  IADD3 R25, PT, PT, R27, R25, RZ ;  /* 0x000000191b197210 */ /* 0x000fe20007ffe0ff */
[----:B-1----:R-:W-:-:S06]  /*3010*/  FADD.FTZ R29, R6, 1 ;  /* 0x3f800000061d7421 */ /* 0x002fcc0000010000 */
[----:B------:R-:W1:Y:S01]  /*3020*/  MUFU.RCP R29, R29 ;  /* 0x0000001d001d7308 */ /* 0x000e620000001000 */
[----:B--2---:R-:W-:Y:S01]  /*3030*/  FADD.FTZ R30, R24, 1 ;  /* 0x3f800000181e7421 */ /* 0x004fe20000010000 */
[----:B0-----:R-:W-:-:S04]  /*3040*/  LEA R24, P1, R26, UR8, 0x1 ;  /* 0x000000081a187c11 */ /* 0x001fc8000f8208ff */
[----:B------:R-:W-:Y:S02]  /*3050*/  LEA.HI.X R25, R26, UR9, R25, 0x1, P1 ;  /* 0x000000091a197c11 */ /* 0x000fe400088f0c19 */
[----:B------:R-:W0:Y:S01]  /*3060*/  MUFU.RCP R30, R30 ;  /* 0x0000001e001e7308 */ /* 0x000e220000001000 */
[----:B-1----:R-:W-:Y:S01]  /*3070*/  FMUL.FTZ R6, R32, R29 ;  /* 0x0000001d20067220 */ /* 0x002fe20000410000 */
[----:B0-----:R-:W-:-:S05]  /*3080*/  FMUL.FTZ R31, R31, R30 ;  /* 0x0000001e1f1f7220 */ /* 0x001fca0000410000 */
[----:B------:R-:W-:-:S05]  /*3090*/  F2FP.BF16.F32.PACK_AB R31, R31, R6 ;  /* 0x000000061f1f723e */ /* 0x000fca00000010ff */
[----:B------:R2:W-:Y:S02]  /*30a0*/  STG.E desc[UR6][R24.64], R31 ;  /* 0x0000001f18007986 */ /* 0x0005e4000c101906 */
.L_x_1923:
[----:B------:R-:W-:Y:S05]  /*30b0*/  BSYNC.RECONVERGENT B1 ;  /* 0x0000000000017941 */ /* 0x000fea0003800200 */
.L_x_1922:
[----:B------:R-:W-:Y:S04]  /*30c0*/  BSSY.RECONVERGENT B1, `(.L_x_1924) ;  /* 0x000001e000017945 */ /* 0x000fe80003800200 */
[----:B------:R-:W-:Y:S05]  /*30d0*/  @P2 BRA `(.L_x_1925) ;  /* 0x0000000000702947 */ /* 0x000fea0003800000 */
[--C-:B--2---:R-:W-:Y:S01]  /*30e0*/  FADD.FTZ R25, R8, -R34.reuse ;  /* 0x8000002208197221 */ /* 0x104fe20000010000 */
[----:B------:R-:W-:Y:S01]  /*30f0*/  FADD.FTZ R49, R49, -R34 ;  /* 0x8000002231317221 */ /* 0x000fe20000010000 */
[----:B------:R-:W2:Y:S01]  /*3100*/  LDCU.64 UR4, c[0x0][0x3e0] ;  /* 0x00007c00ff0477ac */ /* 0x000ea20008000a00 */
[----:B------:R-:W-:Y:S01]  /*3110*/  MOV R26, R70 ;  /* 0x00000046001a7202 */ /* 0x000fe20000000f00 */
[-C--:B0-----:R-:W-:Y:S01]  /*3120*/  FMUL.FTZ R25, R25, R28.reuse ;  /* 0x0000001c19197220 */ /* 0x081fe20000410000 */
[----:B------:R-:W-:Y:S01]  /*3130*/  FMUL.FTZ R8, R49, R28 ;  /* 0x0000001c31087220 */ /* 0x000fe20000410000 */
[----:B------:R-:W0:Y:S01]  /*3140*/  LDCU.64 UR8, c[0x0][0x380] ;  /* 0x00007000ff0877ac */ /* 0x000e220008000a00 */
[----:B------:R-:W-:Y:S01]  /*3150*/  MOV R27, R69 ;  /* 0x00000045001b7202 */ /* 0x000fe20000000f00 */
[----:B-----5:R-:W-:Y:S01]  /*3160*/  FFMA.FTZ R25, R20, R25, R22 ;  /* 0x0000001914197223 */ /* 0x020fe20000010016 */
[----:B------:R-:W-:-:S03]  /*3170*/  FFMA.FTZ R30, R21, R8, R23 ;  /* 0x00000008151e7223 */ /* 0x000fc60000010017 */
[----:B------:R-:W-:Y:S01]  /*3180*/  FMUL.FTZ R6, R25, -1.4426950216293334961 ;  /* 0xbfb8aa3b19067820 */ /* 0x000fe20000410000 */
[----:B-1----:R-:W-:-:S05]  /*3190*/  FMUL.FTZ R24, R30, -1.4426950216293334961 ;  /* 0xbfb8aa3b1e187820 */ /* 0x002fca0000410000 */
        /* <DEDUP_REMOVED lines=9> */
[----:B0-----:R-:W-:-:S06]  /*3230*/  LEA R24, P1, R26, UR8, 0x1 ;  /* 0x000000081a187c11 */ /* 0x001fcc000f8208ff */
[----:B------:R-:W0:Y:S01]  /*3240*/  MUFU.RCP R29, R29 ;  /* 0x0000001d001d7308 */ /* 0x000e220000001000 */
[----:B-1----:R-:W-:Y:S01]  /*3250*/  FMUL.FTZ R6, R25, R8 ;  /* 0x0000000819067220 */ /* 0x002fe20000410000 */
[----:B------:R-:W-:Y:S01]  /*3260*/  LEA.HI.X R25, R26, UR9, R33, 0x1, P1 ;  /* 0x000000091a197c11 */ /* 0x000fe200088f0c21 */
[----:B0-----:R-:W-:-:S05]  /*3270*/  FMUL.FTZ R31, R30, R29 ;  /* 0x0000001d1e1f7220 */ /* 0x001fca0000410000 */
[----:B------:R-:W-:-:S05]  /*3280*/  F2FP.BF16.F32.PACK_AB R31, R31, R6 ;  /* 0x000000061f1f723e */ /* 0x000fca00000010ff */
[----:B------:R3:W-:Y:S02]  /*3290*/  STG.E desc[UR6][R24.64], R31 ;  /* 0x0000001f18007986 */ /* 0x0007e4000c101906 */
.L_x_1925:
[----:B------:R-:W-:Y:S05]  /*32a0*/  BSYNC.RECONVERGENT B1 ;  /* 0x0000000000017941 */ /* 0x000fea0003800200 */
.L_x_1924:
        /* <DEDUP_REMOVED lines=12> */
[--C-:B------:R-:W-:Y:S01]  /*3370*/  FADD.FTZ R51, R51, -R34.reuse ;  /* 0x8000002233337221 */ /* 0x100fe20000010000 */
[----:B--23--:R-:W-:Y:S01]  /*3380*/  FADD.FTZ R25, R10, -R34 ;  /* 0x800000220a197221 */ /* 0x00cfe20000010000 */
[----:B------:R-:W2:Y:S01]  /*3390*/  LDCU.64 UR4, c[0x0][0x3e0] ;  /* 0x00007c00ff0477ac */ /* 0x000ea20008000a00 */
[----:B------:R-:W-:Y:S01]  /*33a0*/  MOV R26, R70 ;  /* 0x00000046001a7202 */ /* 0x000fe20000000f00 */
[-C--:B0-----:R-:W-:Y:S01]  /*33b0*/  FMUL.FTZ R51, R51, R28.reuse ;  /* 0x0000001c33337220 */ /* 0x081fe20000410000 */
[----:B------:R-:W-:Y:S01]  /*33c0*/  FMUL.FTZ R8, R25, R28 ;  /* 0x0000001c19087220 */ /* 0x000fe20000410000 */
[----:B------:R-:W0:Y:S01]  /*33d0*/  LDCU.64 UR8, c[0x0][0x380] ;  /* 0x00007000ff0877ac */ /* 0x000e220008000a00 */
[----:B------:R-:W-:Y:S01]  /*33e0*/  MOV R27, R69 ;  /* 0x00000045001b7202 */ /* 0x000fe20000000f00 */
[----:B-----5:R-:W-:Y:S01]  /*33f0*/  FFMA.FTZ R51, R20, R51, R22 ;  /* 0x0000003314337223 */ /* 0x020fe20000010016 */
[----:B-1----:R-:W-:-:S03]  /*3400*/  FFMA.FTZ R24, R21, R8, R23 ;  /* 0x0000000815187223 */ /* 0x002fc60000010017 */
        /* <DEDUP_REMOVED lines=10> */
[----:B--2---:R-:W-:-:S07]  /*34b0*/  FADD.FTZ R29, R10, 1 ;  /* 0x3f8000000a1d7421 */ /* 0x004fce0000010000 */
[----:B------:R-:W2:Y:S01]  /*34c0*/  MUFU.RCP R29, R29 ;  /* 0x0000001d001d7308 */ /* 0x000ea20000001000 */
[----:B-1----:R-:W-:Y:S01]  /*34d0*/  FMUL.FTZ R6, R51, R8 ;  /* 0x0000000833067220 */ /* 0x002fe20000410000 */
[----:B--2---:R-:W-:Y:S01]  /*34e0*/  FMUL.FTZ R31, R24, R29 ;  /* 0x0000001d181f7220 */ /* 0x004fe20000410000 */
[----:B0-----:R-:W-:-:S04]  /*34f0*/  LEA R24, P5, R26, UR8, 0x1 ;  /* 0x000000081a187c11 */ /* 0x001fc8000f8a08ff */
[----:B------:R-:W-:Y:S02]  /*3500*/  LEA.HI.X R25, R26, UR9, R25, 0x1, P5 ;  /* 0x000000091a197c11 */ /* 0x000fe4000a8f0c19 */
[----:B------:R-:W-:-:S05]  /*3510*/  F2FP.BF16.F32.PACK_AB R31, R31, R6 ;  /* 0x000000061f1f723e */ /* 0x000fca00000010ff */
[----:B------:R4:W-:Y:S02]  /*3520*/  STG.E desc[UR6][R24.64], R31 ;  /* 0x0000001f18007986 */ /* 0x0009e4000c101906 */
.L_x_1927:
[----:B------:R-:W-:Y:S05]  /*3530*/  BSYNC.RECONVERGENT B1 ;  /* 0x0000000000017941 */ /* 0x000fea0003800200 */
.L_x_1926:
[----:B------:R-:W-:Y:S04]  /*3540*/  BSSY.RECONVERGENT B1, `(.L_x_1928) ;  /* 0x000001e000017945 */ /* 0x000fe80003800200 */
[----:B------:R-:W-:Y:S05]  /*3550*/  @P6 BRA `(.L_x_1929) ;  /* 0x0000000000706947 */ /* 0x000fea0003800000 */
[--C-:B------:R-:W-:Y:S01]  /*3560*/  FADD.FTZ R53, R53, -R34.reuse ;  /* 0x8000002235357221 */ /* 0x100fe20000010000 */
[----:B--234-:R-:W-:Y:S01]  /*3570*/  FADD.FTZ R25, R12, -R34 ;  /* 0x800000220c197221 */ /* 0x01cfe20000010000 */
[----:B------:R-:W2:Y:S01]  /*3580*/  LDCU.64 UR4, c[0x0][0x3e0] ;  /* 0x00007c00ff0477ac */ /* 0x000ea20008000a00 */
[----:B------:R-:W-:Y:S01]  /*3590*/  MOV R26, R70 ;  /* 0x00000046001a7202 */ /* 0x000fe20000000f00 */
[-C--:B0-----:R-:W-:Y:S01]  /*35a0*/  FMUL.FTZ R53, R53, R28.reuse ;  /* 0x0000001c35357220 */ /* 0x081fe20000410000 */
[----:B------:R-:W-:Y:S01]  /*35b0*/  FMUL.FTZ R8, R25, R28 ;  /* 0x0000001c19087220 */ /* 0x000fe20000410000 */
[----:B------:R-:W1:Y:S01]  /*35c0*/  LDCU.64 UR8, c[0x0][0x380] ;  /* 0x00007000ff0877ac */ /* 0x000e620008000a00 */
[----:B------:R-:W-:Y:S01]  /*35d0*/  MOV R27, R69 ;  /* 0x00000045001b7202 */ /* 0x000fe20000000f00 */
[----:B-----5:R-:W-:Y:S01]  /*35e0*/  FFMA.FTZ R53, R20, R53, R22 ;  /* 0x0000003514357223 */ /* 0x020fe20000010016 */
[----:B------:R-:W-:-:S03]  /*35f0*/  FFMA.FTZ R29, R21, R8, R23 ;  /* 0x00000008151d7223 */ /* 0x000fc60000010017 */
[----:B------:R-:W-:Y:S01]  /*3600*/  FMUL.FTZ R6, R53, -1.4426950216293334961 ;  /* 0xbfb8aa3b35067820 */ /* 0x000fe20000410000 */
[----:B------:R-:W-:-:S05]  /*3610*/  FMUL.FTZ R10, R29, -1.4426950216293334961 ;  /* 0xbfb8aa3b1d0a7820 */ /* 0x000fca0000410000 */
[----:B------:R-:W0:Y:S01]  /*3620*/  MUFU.EX2 R6, R6 ;  /* 0x0000000600067308 */ /* 0x000e220000000800 */
[----:B--2---:R-:W-:Y:S02]  /*3630*/  IMAD R25, R13, UR4, RZ ;  /* 0x000000040d197c24 */ /* 0x004fe4000f8e02ff */
[----:B------:R-:W-:-:S05]  /*3640*/  IMAD.WIDE.U32 R26, R58, UR4, R26 ;  /* 0x000000043a1a7c25 */ /* 0x000fca000f8e001a */
[----:B------:R-:W2:Y:S01]  /*3650*/  MUFU.EX2 R10, R10 ;  /* 0x0000000a000a7308 */ /* 0x000ea20000000800 */
[----:B------:R-:W-:Y:S01]  /*3660*/  IMAD R25, R58, UR5, R25 ;  /* 0x000000053a197c24 */ /* 0x000fe2000f8e0219 */
[----:B-1----:R-:W-:-:S04]  /*3670*/  LEA R24, P5, R26, UR8, 0x1 ;  /* 0x000000081a187c11 */ /* 0x002fc8000f8a08ff */
[----:B------:R-:W-:Y:S01]  /*3680*/  IADD3 R25, PT, PT, R27, R25, RZ ;  /* 0x000000191b197210 */ /* 0x000fe20007ffe0ff */
[----:B0-----:R-:W-:-:S03]  /*3690*/  FADD.FTZ R8, R6, 1 ;  /* 0x3f80000006087421 */ /* 0x001fc60000010000 */
[----:B------:R-:W-:-:S03]  /*36a0*/  LEA.HI.X R25, R26, UR9, R25, 0x1, P5 ;  /* 0x000000091a197c11 */ /* 0x000fc6000a8f0c19 */
[----:B------:R-:W0:Y:S01]  /*36b0*/  MUFU.RCP R8, R8 ;  /* 0x0000000800087308 */ /* 0x000e220000001000 */
[----:B--2---:R-:W-:-:S07]  /*36c0*/  FADD.FTZ R12, R10, 1 ;  /* 0x3f8000000a0c7421 */ /* 0x004fce0000010000 */
[----:B------:R-:W1:Y:S01]  /*36d0*/  MUFU.RCP R12, R12 ;  /* 0x0000000c000c7308 */ /* 0x000e620000001000 */
[----:B0-----:R-:W-:Y:S01]  /*36e0*/  FMUL.FTZ R6, R53, R8 ;  /* 0x0000000835067220 */ /* 0x001fe20000410000 */
[----:B-1----:R-:W-:-:S05]  /*36f0*/  FMUL.FTZ R29, R29, R12 ;  /* 0x0000000c1d1d7220 */ /* 0x002fca0000410000 */
[----:B------:R-:W-:-:S05]  /*3700*/  F2FP.BF16.F32.PACK_AB R29, R29, R6 ;  /* 0x000000061d1d723e */ /* 0x000fca00000010ff */
[----:B------:R0:W-:Y:S02]  /*3710*/  STG.E desc[UR6][R24.64], R29 ;  /* 0x0000001d18007986 */ /* 0x0001e4000c101906 */
.L_x_1929:
[----:B------:R-:W-:Y:S05]  /*3720*/  BSYNC.RECONVERGENT B1 ;  /* 0x0000000000017941 */ /* 0x000fea0003800200 */
.L_x_1928:
[----:B------:R-:W-:Y:S04]  /*3730*/  BSSY.RECONVERGENT B1, `(.L_x_1930) ;  /* 0x000001e000017945 */ /* 0x000fe80003800200 */
[----:B------:R-:W-:Y:S05]  /*3740*/  @P1 BRA `(.L_x_1931) ;  /* 0x0000000000701947 */ /* 0x000fea0003800000 */
[--C-:B0-234-:R-:W-:Y:S01]  /*3750*/  FADD.FTZ R25, R14, -R34.reuse ;  /* 0x800000220e197221 */ /* 0x11dfe20000010000 */
[----:B------:R-:W-:Y:S01]  /*3760*/  FADD.FTZ R55, R55, -R34 ;  /* 0x8000002237377221 */ /* 0x000fe20000010000 */
[----:B------:R-:W0:Y:S01]  /*3770*/  LDCU.64 UR4, c[0x0][0x3e0] ;  /* 0x00007c00ff0477ac */ /* 0x000e220008000a00 */
[----:B------:R-:W-:Y:S01]  /*3780*/  MOV R26, R70 ;  /* 0x00000046001a7202 */ /* 0x000fe20000000f00 */
[-C--:B------:R-:W-:Y:S01]  /*3790*/  FMUL.FTZ R25, R25, R28.reuse ;  /* 0x0000001c19197220 */ /* 0x080fe20000410000 */
        /* <DEDUP_REMOVED lines=8> */
[----:B0-----:R-:W-:Y:S02]  /*3820*/  IMAD R31, R15, UR4, RZ ;  /* 0x000000040f1f7c24 */ /* 0x001fe4000f8e02ff */
[----:B------:R-:W-:-:S05]  /*3830*/  IMAD.WIDE.U32 R26, R56, UR4, R26 ;  /* 0x00000004381a7c25 */ /* 0x000fca000f8e001a */
[----:B------:R-:W0:Y:S01]  /*3840*/  MUFU.EX2 R10, R10 ;  /* 0x0000000a000a7308 */ /* 0x000e220000000800 */
[----:B------:R-:W-:Y:S01]  /*3850*/  IMAD R31, R56, UR5, R31 ;  /* 0x00000005381f7c24 */ /* 0x000fe2000f8e021f */
[----:B-1----:R-:W-:-:S04]  /*3860*/  LEA R24, P1, R26, UR8, 0x1 ;  /* 0x000000081a187c11 */ /* 0x002fc8000f8208ff */
[----:B------:R-:W-:Y:S01]  /*3870*/  IADD3 R31, PT, PT, R27, R31, RZ ;  /* 0x0000001f1b1f7210 */ /* 0x000fe20007ffe0ff */
[----:B--2---:R-:W-:-:S06]  /*3880*/  FADD.FTZ R8, R6, 1 ;  /* 0x3f80000006087421 */ /* 0x004fcc0000010000 */
[----:B------:R-:W1:Y:S01]  /*3890*/  MUFU.RCP R8, R8 ;  /* 0x0000000800087308 */ /* 0x000e620000001000 */
[----:B0-----:R-:W-:-:S07]  /*38a0*/  FADD.FTZ R12, R10, 1 ;  /* 0x3f8000000a0c7421 */ /* 0x001fce0000010000 */
[----:B------:R-:W0:Y:S01]  /*38b0*/  MUFU.RCP R12, R12 ;  /* 0x0000000c000c7308 */ /* 0x000e220000001000 */
[----:B-1----:R-:W-:Y:S01]  /*38c0*/  FMUL.FTZ R6, R25, R8 ;  /* 0x0000000819067220 */ /* 0x002fe20000410000 */
[----:B------:R-:W-:Y:S01]  /*38d0*/  LEA.HI.X R25, R26, UR9, R31, 0x1, P1 ;  /* 0x000000091a197c11 */ /* 0x000fe200088f0c1f */
[----:B0-----:R-:W-:-:S05]  /*38e0*/  FMUL.FTZ R29, R29, R12 ;  /* 0x0000000c1d1d7220 */ /* 0x001fca0000410000 */
[----:B------:R-:W-:-:S05]  /*38f0*/  F2FP.BF16.F32.PACK_AB R29, R29, R6 ;  /* 0x000000061d1d723e */ /* 0x000fca00000010ff */
[----:B------:R0:W-:Y:S02]  /*3900*/  STG.E desc[UR6][R24.64], R29 ;  /* 0x0000001d18007986 */ /* 0x0001e4000c101906 */
.L_x_1931:
[----:B------:R-:W-:Y:S05]  /*3910*/  BSYNC.RECONVERGENT B1 ;  /* 0x0000000000017941 */ /* 0x000fea0003800200 */
.L_x_1930:
[----:B------:R-:W-:Y:S04]  /*3920*/  BSSY.RECONVERGENT B1, `(.L_x_1932) ;  /* 0x000001e000017945 */ /* 0x000fe80003800200 */
[----:B------:R-:W-:Y:S05]  /*3930*/  @P2 BRA `(.L_x_1933) ;  /* 0x0000000000702947 */ /* 0x000fea0003800000 */
[--C-:B------:R-:W-:Y:S01]  /*3940*/  FADD.FTZ R57, R57, -R34.reuse ;  /* 0x8000002239397221 */ /* 0x100fe20000010000 */
[----:B0-234-:R-:W-:Y:S01]  /*3950*/  FADD.FTZ R25, R16, -R34 ;  /* 0x8000002210197221 */ /* 0x01dfe20000010000 */
[----:B------:R-:W0:Y:S01]  /*3960*/  LDCU.64 UR4, c[0x0][0x3e0] ;  /* 0x00007c00ff0477ac */ /* 0x000e220008000a00 */
[----:B-1----:R-:W-:Y:S01]  /*3970*/  MOV R24, R70 ;  /* 0x0000004600187202 */ /* 0x002fe20000000f00 */
        /* <DEDUP_REMOVED lines=15> */
[----:B--2---:R-:W-:-:S03]  /*3a70*/  FADD.FTZ R8, R6, 1 ;  /* 0x3f80000006087421 */ /* 0x004fc60000010000 */
[----:B------:R-:W-:-:S03]  /*3a80*/  LEA.HI.X R27, R24, UR9, R27, 0x1, P1 ;  /* 0x00000009181b7c11 */ /* 0x000fc600088f0c1b */
[----:B------:R-:W1:Y:S01]  /*3a90*/  MUFU.RCP R8, R8 ;  /* 0x0000000800087308 */ /* 0x000e620000001000 */
[----:B0-----:R-:W-:-:S07]  /*3aa0*/  FADD.FTZ R12, R10, 1 ;  /* 0x3f8000000a0c7421 */ /* 0x001fce0000010000 */
[----:B------:R-:W0:Y:S01]  /*3ab0*/  MUFU.RCP R12, R12 ;  /* 0x0000000c000c7308 */ /* 0x000e220000001000 */
[----:B-1----:R-:W-:Y:S01]  /*3ac0*/  FMUL.FTZ R6, R57, R8 ;  /* 0x0000000839067220 */ /* 0x002fe20000410000 */
[----:B0-----:R-:W-:-:S05]  /*3ad0*/  FMUL.FTZ R29, R29, R12 ;  /* 0x0000000c1d1d7220 */ /* 0x001fca0000410000 */
[----:B------:R-:W-:-:S05]  /*3ae0*/  F2FP.BF16.F32.PACK_AB R29, R29, R6 ;  /* 0x000000061d1d723e */ /* 0x000fca00000010ff */
[----:B------:R0:W-:Y:S02]  /*3af0*/  STG.E desc[UR6][R26.64], R29 ;  /* 0x0000001d1a007986 */ /* 0x0001e4000c101906 */
.L_x_1933:
[----:B------:R-:W-:Y:S05]  /*3b00*/  BSYNC.RECONVERGENT B1 ;  /* 0x0000000000017941 */ /* 0x000fea0003800200 */
.L_x_1932:
        /* <DEDUP_REMOVED lines=30> */
.L_x_1935:
[----:B------:R-:W-:Y:S05]  /*3cf0*/  BSYNC.RECONVERGENT B1 ;  /* 0x0000000000017941 */ /* 0x000fea0003800200 */
.L_x_1934:
[----:B------:R-:W-:Y:S05]  /*3d00*/  @P4 BRA `(.L_x_1921) ;  /* 0x00000000006c4947 */ /* 0x000fea0003800000 */
[--C-:B------:R-:W-:Y:S01]  /*3d10*/  FADD.FTZ R61, R61, -R34.reuse ;  /* 0x800000223d3d7221 */ /* 0x100fe20000010000 */
[----:B0-234-:R-:W-:Y:S01]  /*3d20*/  FADD.FTZ R25, R44, -R34 ;  /* 0x800000222c197221 */ /* 0x01dfe20000010000 */
[----:B------:R-:W0:Y:S01]  /*3d30*/  LDCU.64 UR4, c[0x0][0x3e0] ;  /* 0x00007c00ff0477ac */ /* 0x000e220008000a00 */
[----:B------:R-:W-:Y:S01]  /*3d40*/  MOV R68, R70 ;  /* 0x0000004600447202 */ /* 0x000fe20000000f00 */
[-C--:B------:R-:W-:Y:S01]  /*3d50*/  FMUL.FTZ R61, R61, R28.reuse ;  /* 0x0000001c3d3d7220 */ /* 0x080fe20000410000 */
[----:B------:R-:W-:Y:S01]  /*3d60*/  FMUL.FTZ R28, R25, R28 ;  /* 0x0000001c191c7220 */ /* 0x000fe20000410000 */
[----:B------:R-:W2:Y:S02]  /*3d70*/  LDCU.64 UR8, c[0x0][0x380] ;  /* 0x00007000ff0877ac */ /* 0x000ea40008000a00 */
[----:B-----5:R-:W-:Y:S01]  /*3d80*/  FFMA.FTZ R61, R20, R61, R22 ;  /* 0x0000003d143d7223 */ /* 0x020fe20000010016 */
[----:B------:R-:W-:-:S03]  /*3d90*/  FFMA.FTZ R23, R21, R28, R23 ;  /* 0x0000001c15177223 */ /* 0x000fc60000010017 */
[----:B------:R-:W-:Y:S01]  /*3da0*/  FMUL.FTZ R6, R61, -1.4426950216293334961 ;  /* 0xbfb8aa3b3d067820 */ /* 0x000fe20000410000 */
[----:B------:R-:W-:-:S05]  /*3db0*/  FMUL.FTZ R10, R23, -1.4426950216293334961 ;  /* 0xbfb8aa3b170a7820 */ /* 0x000fca0000410000 */
[----:B------:R-:W3:Y:S01]  /*3dc0*/  MUFU.EX2 R6, R6 ;  /* 0x0000000600067308 */ /* 0x000ee20000000800 */
[----:B0-----:R-:W-:Y:S02]  /*3dd0*/  IMAD R21, R45, UR4, RZ ;  /* 0x000000042d157c24 */ /* 0x001fe4000f8e02ff */
[----:B------:R-:W-:-:S05]  /*3de0*/  IMAD.WIDE.U32 R68, R50, UR4, R68 ;  /* 0x0000000432447c25 */ /* 0x000fca000f8e0044 */
[----:B------:R-:W0:Y:S01]  /*3df0*/  MUFU.EX2 R10, R10 ;  /* 0x0000000a000a7308 */ /* 0x000e220000000800 */
[----:B------:R-:W-:Y:S01]  /*3e00*/  IMAD R21, R50, UR5, R21 ;  /* 0x0000000532157c24 */ /* 0x000fe2000f8e0215 */
[----:B--2---:R-:W-:-:S04]  /*3e10*/  LEA R20, P1, R68, UR8, 0x1 ;  /* 0x0000000844147c11 */ /* 0x004fc8000f8208ff */
[----:B------:R-:W-:Y:S01]  /*3e20*/  IADD3 R21, PT, PT, R69, R21, RZ ;  /* 0x0000001545157210 */ /* 0x000fe20007ffe0ff */
[----:B---3--:R-:W-:-:S03]  /*3e30*/  FADD.FTZ R8, R6, 1 ;  /* 0x3f80000006087421 */ /* 0x008fc60000010000 */
[----:B------:R-:W-:-:S03]  /*3e40*/  LEA.HI.X R21, R68, UR9, R21, 0x1, P1 ;  /* 0x0000000944157c11 */ /* 0x000fc600088f0c15 */
[----:B------:R-:W2:Y:S01]  /*3e50*/  MUFU.RCP R8, R8 ;  /* 0x0000000800087308 */ /* 0x000ea20000001000 */
[----:B0-----:R-:W-:-:S07]  /*3e60*/  FADD.FTZ R12, R10, 1 ;  /* 0x3f8000000a0c7421 */ /* 0x001fce0000010000 */
[----:B------:R-:W0:Y:S01]  /*3e70*/  MUFU.RCP R12, R12 ;  /* 0x0000000c000c7308 */ /* 0x000e220000001000 */
[----:B--2---:R-:W-:Y:S01]  /*3e80*/  FMUL.FTZ R6, R61, R8 ;  /* 0x000000083d067220 */ /* 0x004fe20000410000 */
[----:B0-----:R-:W-:-:S05]  /*3e90*/  FMUL.FTZ R23, R23, R12 ;  /* 0x0000000c17177220 */ /* 0x001fca0000410000 */
[----:B------:R-:W-:-:S05]  /*3ea0*/  F2FP.BF16.F32.PACK_AB R23, R23, R6 ;  /* 0x000000061717723e */ /* 0x000fca00000010ff */
[----:B------:R0:W-:Y:S02]  /*3eb0*/  STG.E desc[UR6][R20.64], R23 ;  /* 0x0000001714007986 */ /* 0x0001e4000c101906 */
.L_x_1921:
[----:B------:R-:W-:Y:S05]  /*3ec0*/  BSYNC.RECONVERGENT B0 ;  /* 0x0000000000007941 */ /* 0x000fea0003800200 */
.L_x_1905:
[----:B------:R-:W1:Y:S01]  /*3ed0*/  LDCU UR4, c[0x0][0x3f8] ;  /* 0x00007f00ff0477ac */ /* 0x000e620008000800 */
[----:B------:R-:W-:Y:S02]  /*3ee0*/  IADD3 R65, PT, PT, R2, R65, RZ ;  /* 0x0000004102417210 */ /* 0x000fe40007ffe0ff */
[----:B------:R-:W-:Y:S01]  /*3ef0*/  IADD3 R46, PT, PT, R46, 0x1, RZ ;  /* 0x000000012e2e7810 */ /* 0x000fe20007ffe0ff */
[----:B------:R-:W1:Y:S02]  /*3f00*/  LDCU UR5, c[0x0][0x3c8] ;  /* 0x00007900ff0577ac */ /* 0x000e640008000800 */
[----:B-1----:R-:W-:-:S06]  /*3f10*/  UIMAD UR4, UR4, UR5, URZ ;  /* 0x00000005040472a4 */ /* 0x002fcc000f8e02ff */
[----:B------:R-:W-:-:S13]  /*3f20*/  ISETP.GE.AND P1, PT, R65, UR4, PT ;  /* 0x0000000441007c0c */ /* 0x000fda000bf26270 */
[----:B------:R-:W-:Y:S05]  /*3f30*/  @!P1 BRA `(.L_x_1936) ;  /* 0xffffffc000e49947 */ /* 0x000fea000383ffff */
[----:B------:R-:W-:Y:S05]  /*3f40*/  EXIT ;  /* 0x000000000000794d */ /* 0x000fea0003800000 */
.L_x_1937:
        /* <DEDUP_REMOVED lines=11> */
.L_x_4530:


//--------------------- .text._Z35group_norm_nhwc_fwd_one_pass_kernelI11Bf16IOFp32WLi256ELi96ELi768EEv26Group_norm_nhwc_fwd_params --------------------------
	.section	.text._Z35group_norm_nhwc_fwd_one_pass_kernelI11Bf16IOFp32WLi256ELi96ELi768EEv26Group_norm_nhwc_fwd_params,"ax",@progbits
	.align	128
        .global         _Z35group_norm_nhwc_fwd_one_pass_kernelI11Bf16IOFp32WLi256ELi96ELi768EEv26Group_norm_nhwc_fwd_params
        .type           _Z35group_norm_nhwc_fwd_one_pass_kernelI11Bf16IOFp32WLi256ELi96ELi768EEv26Group_norm_nhwc_fwd_params,@function
        .size           _Z35group_norm_nhwc_fwd_one_pass_kernelI11Bf16IOFp32WLi256ELi96ELi768EEv26Group_norm_nhwc_fwd_params,(.L_x_4531 - _Z35group_norm_nhwc_fwd_one_pass_kernelI11Bf16IOFp32WLi256ELi96ELi768EEv26Group_norm_nhwc_fwd_params)
        .other          _Z35group_norm_nhwc_fwd_one_pass_kernelI11Bf16IOFp32WLi256ELi96ELi768EEv26Group_norm_nhwc_fwd_params,@"STO_CUDA_ENTRY STV_DEFAULT"
_Z35group_norm_nhwc_fwd_one_pass_kernelI11Bf16IOFp32WLi256ELi96ELi768EEv26Group_norm_nhwc_fwd_params:
.text._Z35group_norm_nhwc_fwd_one_pass_kernelI11Bf16IOFp32WLi256ELi96ELi768EEv26Group_norm_nhwc_fwd_params:
        /* <DEDUP_REMOVED lines=12> */
[----:B------:R-:W-:Y:S01]  /*00c0*/  MOV R58, R56 ;  /* 0x00000038003a7202 */ /* 0x000fe20000000f00 */
[----:B------:R-:W4:Y:S01]  /*00d0*/  LDCU.64 UR6, c[0x0][0x358] ;  /* 0x00006b00ff0677ac */ /* 0x000f220008000a00 */
[----:B------:R-:W2:Y:S01]  /*00e0*/  S2R R54, SR_LANEID ;  /* 0x0000000000367919 */ /* 0x000ea20000000000 */
[----:B-1----:R-:W-:Y:S02]  /*00f0*/  ISETP.NE.U32.AND P1, PT, RZ, UR4, PT ;  /* 0x00000004ff007c0c */ /* 0x002fe4000bf25070 */
[----:B0-----:R-:W-:-:S02]  /*0100*/  LOP3.LUT R0, R57, 0xffff, RZ, 0xc0, !PT ;  /* 0x0000ffff39007812 */ /* 0x001fc400078ec0ff */
[----:B---3--:R-:W-:-:S03]  /*0110*/  LOP3.LUT P0, RZ, R57, R52, RZ, 0xfc, !PT ;  /* 0x0000003439ff7212 */ /* 0x008fc6000780fcff */
[----:B------:R-:W-:Y:S01]  /*0120*/  IMAD R0, R0, 0x556, RZ ;  /* 0x0000055600007824 */ /* 0x000fe200078e02ff */
[----:B------:R-:W-:-:S04]  /*0130*/  ISETP.NE.AND.EX P0, PT, RZ, UR5, !P0, P1 ;  /* 0x00000005ff007c0c */ /* 0x000fc8000c705310 */
[----:B------:R-:W-:-:S04]  /*0140*/  SHF.R.U32.HI R61, RZ, 0x10, R0 ;  /* 0x00000010ff3d7819 */ /* 0x000fc80000011600 */
[----:B------:R-:W-:-:S05]  /*0150*/  PRMT R0, R61, 0x9910, RZ ;  /* 0x000099103d007816 */ /* 0x000fca00000000ff */
[----:B------:R-:W-:-:S05]  /*0160*/  IMAD R0, R0, 0x30, RZ ;  /* 0x0000003000007824 */ /* 0x000fca00078e02ff */
[----:B------:R-:W-:-:S04]  /*0170*/  IADD3 R0, PT, PT, RZ, -R0, RZ ;  /* 0x80000000ff007210 */ /* 0x000fc80007ffe0ff */
[----:B------:R-:W-:-:S04]  /*0180*/  PRMT R60, R0, 0x7710, RZ ;  /* 0x00007710003c7816 */ /* 0x000fc800000000ff */
[----:B------:R-:W-:-:S04]  /*0190*/  IADD3 R60, PT, PT, R60, R57, RZ ;  /* 0x000000393c3c7210 */ /* 0x000fc80007ffe0ff */
[----:B------:R-:W-:-:S04]  /*01a0*/  SHF.L.U32 R60, R60, 0x1, RZ ;  /* 0x000000013c3c7819 */ /* 0x000fc800000006ff */
[----:B--2-4-:R-:W-:-:S07]  /*01b0*/  LOP3.LUT R25, R60, 0xffff, RZ, 0xc0, !PT ;  /* 0x0000ffff3c197812 */ /* 0x014fce00078ec0ff */
.L_x_2013:
[----:B0-----:R-:W0:Y:S01]  /*01c0*/  LDC R11, c[0x0][0x3f8] ;  /* 0x0000fe00ff0b7b82 */ /* 0x001e220000000800 */
[----:B------:R-:W-:Y:S01]  /*01d0*/  IABS R6, R58 ;  /* 0x0000003a00067213 */ /* 0x000fe20000000000 */
[----:B------:R-:W1:Y:S01]  /*01e0*/  LDCU UR4, c[0x0][0x404] ;  /* 0x00008080ff0477ac */ /* 0x000e620008000800 */
[----:B------:R-:W-:Y:S01]  /*01f0*/  MOV R53, RZ ;  /* 0x000000ff00357202 */ /* 0x000fe20000000f00 */
[----:B--2---:R-:W2:Y:S01]  /*0200*/  LDCU.64 UR8, c[0x0][0x3e8] ;  /* 0x00007d00ff0877ac */ /* 0x004ea20008000a00 */
[----:B0-----:R-:W-:-:S04]  /*0210*/  IABS R5, R11 ;  /* 0x0000000b00057213 */ /* 0x001fc80000000000 */
[----:B------:R-:W0:Y:S08]  /*0220*/  I2F.RP R0, R5 ;  /* 0x0000000500007306 */ /* 0x000e300000209400 */
[----:B0-----:R-:W0:Y:S02]  /*0230*/  MUFU.RCP R0, R0 ;  /* 0x0000000000007308 */ /* 0x001e240000001000 */
[----:B0-----:R-:W-:-:S06]  /*0240*/  IADD3 R2, PT, PT, R0, 0xffffffe, RZ ;  /* 0x0ffffffe00027810 */ /* 0x001fcc0007ffe0ff */
[----:B---3--:R0:W3:Y:S02]  /*0250*/  F2I.FTZ.U32.TRUNC.NTZ R3, R2 ;  /* 0x0000000200037305 */ /* 0x0080e4000021f000 */
[----:B0-----:R-:W-:Y:S02]  /*0260*/  MOV R2, RZ ;  /* 0x000000ff00027202 */ /* 0x001fe40000000f00 */
[----:B---3--:R-:W-:-:S05]  /*0270*/  IADD3 R4, PT, PT, RZ, -R3, RZ ;  /* 0x80000003ff047210 */ /* 0x008fca0007ffe0ff */
[----:B------:R-:W-:-:S04]  /*0280*/  IMAD R7, R4, R5, RZ ;  /* 0x0000000504077224 */ /* 0x000fc800078e02ff */
[----:B------:R-:W-:-:S06]  /*0290*/  IMAD.HI.U32 R3, R3, R7, R2 ;  /* 0x0000000703037227 */ /* 0x000fcc00078e0002 */
[----:B------:R-:W-:-:S04]  /*02a0*/  IMAD.HI.U32 R4, R3, R6, RZ ;  /* 0x0000000603047227 */ /* 0x000fc800078e00ff */
[----:B-1----:R-:W-:Y:S01]  /*02b0*/  IMAD R3, R52, UR4, R61 ;  /* 0x0000000434037c24 */ /* 0x002fe2000f8e023d */
[----:B------:R-:W-:Y:S01]  /*02c0*/  IADD3 R0, PT, PT, -R4, RZ, RZ ;  /* 0x000000ff04007210 */ /* 0x000fe20007ffe1ff */
[----:B------:R-:W0:Y:S03]  /*02d0*/  LDCU.64 UR4, c[0x0][0x3f0] ;  /* 0x00007e00ff0477ac */ /* 0x000e260008000a00 */
[----:B--2---:R-:W-:Y:S01]  /*02e0*/  ISETP.GE.U32.AND P3, PT, R3, UR8, PT ;  /* 0x0000000803007c0c */ /* 0x004fe2000bf66070 */
[----:B------:R-:W-:Y:S01]  /*02f0*/  IMAD R0, R5, R0, R6 ;  /* 0x0000000005007224 */ /* 0x000fe200078e0206 */
[----:B------:R-:W-:Y:S02]  /*0300*/  SHF.R.S32.HI R7, RZ, 0x1f, R3 ;  /* 0x0000001fff077819 */ /* 0x000fe40000011403 */
[----:B-----5:R-:W-:Y:S02]  /*0310*/  IADD3 R17, PT, PT, R3, 0x10, RZ ;  /* 0x0000001003117810 */ /* 0x020fe40007ffe0ff */
[----:B------:R-:W-:-:S02]  /*0320*/  ISETP.GT.U32.AND P2, PT, R5, R0, PT ;  /* 0x000000000500720c */ /* 0x000fc40003f44070 */
[----:B------:R-:W-:Y:S02]  /*0330*/  ISETP.GE.AND.EX P3, PT, R7, UR9, PT, P3 ;  /* 0x0000000907007c0c */ /* 0x000fe4000bf66330 */
[----:B----4-:R-:W-:Y:S02]  /*0340*/  SHF.R.S32.HI R21, RZ, 0x1f, R17 ;  /* 0x0000001fff157819 */ /* 0x010fe40000011411 */
[C---:B------:R-:W-:Y:S02]  /*0350*/  IADD3 R27, PT, PT, R3.reuse, 0x20, RZ ;  /* 0x00000020031b7810 */ /* 0x040fe40007ffe0ff */
[----:B------:R-:W-:Y:S02]  /*0360*/  IADD3 R15, PT, PT, R3, 0x30, RZ ;  /* 0x00000030030f7810 */ /* 0x000fe40007ffe0ff */
[----:B------:R-:W-:Y:S02]  /*0370*/  ISETP.GE.U32.AND P5, PT, R27, UR8, PT ;  /* 0x000000081b007c0c */ /* 0x000fe4000bfa6070 */
[----:B------:R-:W-:-:S02]  /*0380*/  SHF.R.S32.HI R23, RZ, 0x1f, R27 ;  /* 0x0000001fff177819 */ /* 0x000fc4000001141b */
[-C--:B------:R-:W-:Y:S01]  /*0390*/  @!P2 IADD3 R0, PT, PT, R0, -R5.reuse, RZ ;  /* 0x800000050000a210 */ /* 0x080fe20007ffe0ff */
[----:B------:R-:W1:Y:S01]  /*03a0*/  @!P3 LDC.64 R8, c[0x0][0x3e0] ;  /* 0x0000f800ff08bb82 */ /* 0x000e620000000a00 */
[----:B------:R-:W-:Y:S02]  /*03b0*/  @!P2 IADD3 R4, PT, PT, R4, 0x1, RZ ;  /* 0x000000010404a810 */ /* 0x000fe40007ffe0ff */
[----:B------:R-:W-:Y:S02]  /*03c0*/  ISETP.GE.U32.AND P1, PT, R0, R5, PT ;  /* 0x000000050000720c */ /* 0x000fe40003f26070 */
[----:B------:R-:W-:Y:S02]  /*03d0*/  LOP3.LUT R0, R58, R11, RZ, 0x3c, !PT ;  /* 0x0000000b3a007212 */ /* 0x000fe400078e3cff */
[----:B------:R-:W-:Y:S01]  /*03e0*/  ISETP.NE.AND P2, PT, R11, RZ, PT ;  /* 0x000000ff0b00720c */ /* 0x000fe20003f45270 */
[----:B------:R-:W2:Y:S01]  /*03f0*/  @!P3 LDC.64 R18, c[0x0][0x390] ;  /* 0x0000e400ff12bb82 */ /* 0x000ea20000000a00 */
[----:B------:R-:W-:-:S02]  /*0400*/  ISETP.GE.AND P4, PT, R0, RZ, PT ;  /* 0x000000ff0000720c */ /* 0x000fc40003f86270 */
[----:B------:R-:W-:Y:S02]  /*0410*/  ISETP.GE.AND.EX P5, PT, R23, UR9, PT, P5 ;  /* 0x0000000917007c0c */ /* 0x000fe4000bfa6350 */
[----:B------:R-:W-:-:S03]  /*0420*/  IADD3 R14, PT, PT, R3, 0x40, RZ ;  /* 0x00000040030e7810 */ /* 0x000fc60007ffe0ff */
[----:B------:R-:W-:Y:S02]  /*0430*/  @P1 IADD3 R4, PT, PT, R4, 0x1, RZ ;  /* 0x0000000104041810 */ /* 0x000fe40007ffe0ff */
[----:B------:R-:W-:-:S04]  /*0440*/  SHF.R.S32.HI R29, RZ, 0x1f, R14 ;  /* 0x0000001fff1d7819 */ /* 0x000fc8000001140e */
[----:B------:R-:W-:Y:S02]  /*0450*/  @!P4 IADD3 R4, PT, PT, -R4, RZ, RZ ;  /* 0x000000ff0404c210 */ /* 0x000fe40007ffe1ff */
[----:B------:R-:W-:Y:S01]  /*0460*/  @!P2 LOP3.LUT R4, RZ, R11, RZ, 0x33, !PT ;  /* 0x0000000bff04a212 */ /* 0x000fe200078e33ff */
[----:B------:R-:W3:Y:S01]  /*0470*/  @!P5 LDC.64 R12, c[0x0][0x3e0] ;  /* 0x0000f800ff0cdb82 */ /* 0x000ee20000000a00 */
[----:B------:R-:W-:Y:S02]  /*0480*/  ISETP.GE.U32.AND P4, PT, R17, UR8, PT ;  /* 0x0000000811007c0c */ /* 0x000fe4000bf86070 */
[----:B------:R-:W-:Y:S02]  /*0490*/  IADD3 R5, PT, PT, -R4, RZ, RZ ;  /* 0x000000ff04057210 */ /* 0x000fe40007ffe1ff */
[----:B------:R-:W-:Y:S02]  /*04a0*/  ISETP.GE.AND.EX P4, PT, R21, UR9, PT, P4 ;  /* 0x0000000915007c0c */ /* 0x000fe4000bf86340 */
[----:B------:R-:W-:Y:S01]  /*04b0*/  SHF.R.S32.HI R0, RZ, 0x1f, R4 ;  /* 0x0000001fff007819 */ /* 0x000fe20000011404 */
[----:B------:R-:W-:Y:S01]  /*04c0*/  IMAD R62, R11, R5, R58 ;  /* 0x000000050b3e7224 */ /* 0x000fe200078e023a */
[----:B------:R-:W-:-:S03]  /*04d0*/  ISETP.GE.U32.AND P2, PT, R14, UR8, PT ;  /* 0x000000080e007c0c */ /* 0x000fc6000bf46070 */
[----:B------:R-:W-:Y:S01]  /*04e0*/  IMAD R62, R62, 0x60, RZ ;  /* 0x000000603e3e7824 */ /* 0x000fe200078e02ff */
[----:B------:R-:W-:Y:S01]  /*04f0*/  ISETP.GE.AND.EX P2, PT, R29, UR9, PT, P2 ;  /* 0x000000091d007c0c */ /* 0x000fe2000bf46320 */
[----:B0-----:R-:W-:Y:S02]  /*0500*/  IMAD R5, R0, UR4, RZ ;  /* 0x0000000400057c24 */ /* 0x001fe4000f8e02ff */
[----:B-1----:R-:W-:Y:S01]  /*0510*/  @!P3 IMAD R0, R7, R8, RZ ;  /* 0x000000080700b224 */ /* 0x002fe200078e02ff */
[----:B------:R-:W-:Y:S01]  /*0520*/  IADD3 R64, P1, PT, R62, R25, RZ ;  /* 0x000000193e407210 */ /* 0x000fe20007f3e0ff */
[----:B------:R-:W-:Y:S01]  /*0530*/  IMAD R67, R4, UR5, R5 ;  /* 0x0000000504437c24 */ /* 0x000fe2000f8e0205 */
[----:B------:R-:W-:Y:S01]  /*0540*/  SHF.R.S32.HI R25, RZ, 0x1f, R15 ;  /* 0x0000001fff197819 */ /* 0x000fe2000001140f */
[----:B------:R-:W-:Y:S01]  /*0550*/  @!P3 IMAD R9, R3, R9, R0 ;  /* 0x000000090309b224 */ /* 0x000fe200078e0200 */
[----:B------:R-:W-:Y:S01]  /*0560*/  LEA.HI.X.SX32 R65, R62, RZ, 0x1, P1 ;  /* 0x000000ff3e417211 */ /* 0x000fe200008f0eff */
[----:B------:R-:W0:Y:S01]  /*0570*/  @!P4 LDC.64 R10, c[0x0][0x390] ;  /* 0x0000e400ff0acb82 */ /* 0x000e220000000a00 */
[----:B------:R-:W-:Y:S01]  /*0580*/  ISETP.GE.U32.AND P1, PT, R15, UR8, PT ;  /* 0x000000080f007c0c */ /* 0x000fe2000bf26070 */
[----:B------:R-:W-:-:S03]  /*0590*/  IMAD.WIDE.U32 R64, R4, UR4, R64 ;  /* 0x0000000404407c25 */ /* 0x000fc6000f8e0040 */
[----:B------:R-:W-:-:S03]  /*05a0*/  ISETP.GE.AND.EX P1, PT, R25, UR9, PT, P1 ;  /* 0x0000000919007c0c */ /* 0x000fc6000bf26310 */
[----:B------:R-:W1:Y:S01]  /*05b0*/  @!P4 LDC.64 R4, c[0x0][0x3e0] ;  /* 0x0000f800ff04cb82 */ /* 0x000e620000000a00 */
[----:B------:R-:W-:Y:S02]  /*05c0*/  IADD3 R67, PT, PT, R65, R67, RZ ;  /* 0x0000004341437210 */ /* 0x000fe40007ffe0ff */
[----:B------:R-:W-:-:S05]  /*05d0*/  @!P3 MOV R66, R64 ;  /* 0x000000400042b202 */ /* 0x000fca0000000f00 */
[----:B------:R-:W-:-:S05]  /*05e0*/  @!P3 IMAD.WIDE.U32 R6, R3, R8, R66 ;  /* 0x000000080306b225 */ /* 0x000fca00078e0042 */
[----:B------:R-:W-:Y:S02]  /*05f0*/  @!P3 IADD3 R0, PT, PT, R7, R9, RZ ;  /* 0x000000090700b210 */ /* 0x000fe40007ffe0ff */
[C---:B--2---:R-:W-:Y:S01]  /*0600*/  @!P3 LEA R18, P6, R6.reuse, R18, 0x1 ;  /* 0x000000120612b211 */ /* 0x044fe200078c08ff */
[----:B------:R-:W2:Y:S01]  /*0610*/  @!P5 LDC.64 R8, c[0x0][0x390] ;  /* 0x0000e400ff08db82 */ /* 0x000ea20000000a00 */
[----:B------:R-:W-:Y:S02]  /*0620*/  @!P4 MOV R20, R64 ;  /* 0x000000400014c202 */ /* 0x000fe40000000f00 */
[----:B------:R-:W-:Y:S02]  /*0630*/  @!P3 LEA.HI.X R19, R6, R19, R0, 0x1, P6 ;  /* 0x000000130613b211 */ /* 0x000fe400030f0c00 */
[----:B------:R-:W-:Y:S01]  /*0640*/  IADD3 R2, PT, PT, R3, 0x50, RZ ;  /* 0x0000005003027810 */ /* 0x000fe20007ffe0ff */
[----:B-1----:R-:W-:Y:S01]  /*0650*/  @!P4 IMAD R0, R21, R4, RZ ;  /* 0x000000041500c224 */ /* 0x002fe200078e02ff */
[----:B------:R-:W-:Y:S01]  /*0660*/  @!P4 MOV R21, R67 ;  /* 0x000000430015c202 */ /* 0x000fe20000000f00 */
[----:B------:R-:W1:Y:S01]  /*0670*/  @!P1 LDC.64 R6, c[0x0][0x3e0] ;  /* 0x0000f800ff069b82 */ /* 0x000e620000000a00 */
[----:B------:R0:W4:Y:S01]  /*0680*/  @!P3 LDG.E R53, desc[UR6][R18.64] ;  /* 0x000000061235b981 */ /* 0x000122000c1e1900 */
[----:B------:R-:W-:Y:S01]  /*0690*/  @!P4 IMAD R31, R17, R5, R0 ;  /* 0x00000005111fc224 */ /* 0x000fe200078e0200 */
[----:B------:R-:W-:Y:S01]  /*06a0*/  ISETP.GE.U32.AND P3, PT, R2, UR8, PT ;  /* 0x0000000802007c0c */ /* 0x000fe2000bf66070 */
[----:B---3--:R-:W-:Y:S01]  /*06b0*/  @!P5 IMAD R0, R23, R12, RZ ;  /* 0x0000000c1700d224 */ /* 0x008fe200078e02ff */
[----:B------:R-:W-:Y:S01]  /*06c0*/  @!P5 MOV R22, R64 ;  /* 0x000000400016d202 */ /* 0x000fe20000000f00 */
[----:B------:R-:W-:Y:S01]  /*06d0*/  @!P4 IMAD.WIDE.U32 R20, R17, R4, R20 ;  /* 0x000000041114c225 */ /* 0x000fe200078e0014 */
[----:B------:R-:W-:Y:S01]  /*06e0*/  SHF.R.S32.HI R17, RZ, 0x1f, R2 ;  /* 0x0000001fff117819 */ /* 0x000fe20000011402 */
[----:B------:R-:W3:Y:S01]  /*06f0*/  @!P2 LDC.64 R4, c[0x0][0x3e0] ;  /* 0x0000f800ff04ab82 */ /* 0x000ee20000000a00 */
[----:B------:R-:W-:Y:S01]  /*0700*/  @!P5 MOV R23, R67 ;  /* 0x000000430017d202 */ /* 0x000fe20000000f00 */
[----:B------:R-:W-:Y:S01]  /*0710*/  @!P5 IMAD R33, R27, R13, R0 ;  /* 0x0000000d1b21d224 */ /* 0x000fe200078e0200 */
[----:B------:R-:W-:-:S02]  /*0720*/  ISETP.GE.AND.EX P3, PT, R17, UR9, PT, P3 ;  /* 0x0000000911007c0c */ /* 0x000fc4000bf66330 */
[----:B------:R-:W-:Y:S01]  /*0730*/  @!P4 IADD3 R0, PT, PT, R21, R31, RZ ;  /* 0x0000001f1500c210 */ /* 0x000fe20007ffe0ff */
[----:B------:R-:W-:Y:S01]  /*0740*/  @!P5 IMAD.WIDE.U32 R22, R27, R12, R22 ;  /* 0x0000000c1b16d225 */ /* 0x000fe200078e0016 */
[C---:B0-----:R-:W-:Y:S01]  /*0750*/  @!P4 LEA R18, P6, R20.reuse, R10, 0x1 ;  /* 0x0000000a1412c211 */ /* 0x041fe200078c08ff */
[----:B------:R-:W0:Y:S01]  /*0760*/  @!P1 LDC.64 R12, c[0x0][0x390] ;  /* 0x0000e400ff0c9b82 */ /* 0x000e220000000a00 */
[----:B------:R-:W-:Y:S02]  /*0770*/  MOV R51, RZ ;  /* 0x000000ff00337202 */ /* 0x000fe40000000f00 */
[----:B------:R-:W-:Y:S02]  /*0780*/  @!P4 LEA.HI.X R19, R20, R11, R0, 0x1, P6 ;  /* 0x0000000b1413c211 */ /* 0x000fe400030f0c00 */
[----:B------:R-:W-:Y:S02]  /*0790*/  @!P5 IADD3 R0, PT, PT, R23, R33, RZ ;  /* 0x000000211700d210 */ /* 0x000fe40007ffe0ff */
[----:B--2---:R-:W-:Y:S01]  /*07a0*/  @!P5 LEA R20, P6, R22, R8, 0x1 ;  /* 0x000000081614d211 */ /* 0x004fe200078c08ff */
[----:B------:R-:W2:Y:S01]  /*07b0*/  @!P2 LDC.64 R10, c[0x0][0x390] ;  /* 0x0000e400ff0aab82 */ /* 0x000ea20000000a00 */
[----:B------:R5:W4:Y:S01]  /*07c0*/  @!P4 LDG.E R51, desc[UR6][R18.64] ;  /* 0x000000061233c981 */ /* 0x000b22000c1e1900 */
[----:B------:R-:W-:-:S02]  /*07d0*/  MOV R49, RZ ;  /* 0x000000ff00317202 */ /* 0x000fc40000000f00 */
[----:B------:R-:W-:Y:S01]  /*07e0*/  @!P5 LEA.HI.X R21, R22, R9, R0, 0x1, P6 ;  /* 0x000000091615d211 */ /* 0x000fe200030f0c00 */
[----:B-1----:R-:W-:Y:S01]  /*07f0*/  @!P1 IMAD R0, R25, R6, RZ ;  /* 0x0000000619009224 */ /* 0x002fe200078e02ff */
[----:B------:R-:W-:Y:S02]  /*0800*/  IADD3 R16, PT, PT, R3, 0x60, RZ ;  /* 0x0000006003107810 */ /* 0x000fe40007ffe0ff */
[----:B------:R-:W1:Y:S01]  /*0810*/  @!P3 LDC.64 R8, c[0x0][0x3e0] ;  /* 0x0000f800ff08bb82 */ /* 0x000e620000000a00 */
[----:B-----5:R-:W-:Y:S02]  /*0820*/  @!P1 MOV R18, R64 ;  /* 0x0000004000129202 */ /* 0x020fe40000000f00 */
[----:B------:R-:W-:Y:S01]  /*0830*/  @!P1 MOV R19, R67 ;  /* 0x0000004300139202 */ /* 0x000fe20000000f00 */
[----:B------:R-:W-:Y:S01]  /*0840*/  @!P1 IMAD R23, R15, R7, R0 ;  /* 0x000000070f179224 */ /* 0x000fe200078e0200 */
[----:B------:R-:W-:Y:S01]  /*0850*/  ISETP.GE.U32.AND P4, PT, R16, UR8, PT ;  /* 0x0000000810007c0c */ /* 0x000fe2000bf86070 */
[----:B---3--:R-:W-:Y:S01]  /*0860*/  @!P2 IMAD R29, R29, R4, RZ ;  /* 0x000000041d1da224 */ /* 0x008fe200078e02ff */
[----:B------:R-:W-:Y:S01]  /*0870*/  SHF.R.S32.HI R25, RZ, 0x1f, R16 ;  /* 0x0000001fff197819 */ /* 0x000fe20000011410 */
[----:B------:R-:W-:Y:S01]  /*0880*/  @!P1 IMAD.WIDE.U32 R6, R15, R6, R18 ;  /* 0x000000060f069225 */ /* 0x000fe200078e0012 */
[----:B------:R-:W-:Y:S01]  /*0890*/  IADD3 R0, PT, PT, R3, 0x70, RZ ;  /* 0x0000007003007810 */ /* 0x000fe20007ffe0ff */
[----:B------:R3:W5:Y:S01]  /*08a0*/  @!P5 LDG.E R49, desc[UR6][R20.64] ;  /* 0x000000061431d981 */ /* 0x000762000c1e1900 */
[----:B------:R-:W-:Y:S01]  /*08b0*/  ISETP.GE.AND.EX P4, PT, R25, UR9, PT, P4 ;  /* 0x0000000919007c0c */ /* 0x000fe2000bf86340 */
[----:B------:R-:W-:Y:S01]  /*08c0*/  @!P2 IMAD R29, R14, R5, R29 ;  /* 0x000000050e1da224 */ /* 0x000fe200078e021d */
[----:B------:R-:W-:-:S02]  /*08d0*/  @!P2 MOV R18, R64 ;  /* 0x000000400012a202 */ /* 0x000fc40000000f00 */
[----:B------:R-:W-:Y:S02]  /*08e0*/  @!P2 MOV R19, R67 ;  /* 0x000000430013a202 */ /* 0x000fe40000000f00 */
[----:B------:R-:W-:Y:S02]  /*08f0*/  ISETP.GE.U32.AND P5, PT, R0, UR8, PT ;  /* 0x0000000800007c0c */ /* 0x000fe4000bfa6070 */
[----:B------:R-:W-:Y:S01]  /*0900*/  SHF.R.S32.HI R27, RZ, 0x1f, R0 ;  /* 0x0000001fff1b7819 */ /* 0x000fe20000011400 */
[----:B------:R-:W-:Y:S01]  /*0910*/  @!P2 IMAD.WIDE.U32 R14, R14, R4, R18 ;  /* 0x000000040e0ea225 */ /* 0x000fe200078e0012 */
[----:B------:R-:W-:Y:S02]  /*0920*/  @!P1 IADD3 R5, PT, PT, R7, R23, RZ ;  /* 0x0000001707059210 */ /* 0x000fe40007ffe0ff */
[----:B0-----:R-:W-:Y:S01]  /*0930*/  @!P1 LEA R22, P6, R6, R12, 0x1 ;  /* 0x0000000c06169211 */ /* 0x001fe200078c08ff */
[----:B-1----:R-:W-:Y:S01]  /*0940*/  @!P3 IMAD R17, R17, R8, RZ ;  /* 0x000000081111b224 */ /* 0x002fe200078e02ff */
[----:B------:R-:W-:-:S02]  /*0950*/  ISETP.GE.AND.EX P5, PT, R27, UR9, PT, P5 ;  /* 0x000000091b007c0c */ /* 0x000fc4000bfa6350 */
[----:B------:R-:W-:Y:S02]  /*0960*/  @!P1 LEA.HI.X R23, R6, R13, R5, 0x1, P6 ;  /* 0x0000000d06179211 */ /* 0x000fe400030f0c05 */
[----:B------:R-:W0:Y:S01]  /*0970*/  @!P3 LDC.64 R4, c[0x0][0x390] ;  /* 0x0000e400ff04bb82 */ /* 0x000e220000000a00 */
[----:B------:R-:W-:Y:S02]  /*0980*/  @!P2 IADD3 R6, PT, PT, R15, R29, RZ ;  /* 0x0000001d0f06a210 */ /* 0x000fe40007ffe0ff */
[C---:B--2---:R-:W-:Y:S02]  /*0990*/  @!P2 LEA R18, P6, R14.reuse, R10, 0x1 ;  /* 0x0000000a0e12a211 */ /* 0x044fe400078c08ff */
[----:B------:R-:W-:Y:S02]  /*09a0*/  @!P3 MOV R7, R67 ;  /* 0x000000430007b202 */ /* 0x000fe40000000f00 */
[----:B------:R-:W-:Y:S01]  /*09b0*/  @!P2 LEA.HI.X R19, R14, R11, R6, 0x1, P6 ;  /* 0x0000000b0e13a211 */ /* 0x000fe200030f0c06 */
[----:B------:R-:W1:Y:S01]  /*09c0*/  @!P4 LDC.64 R12, c[0x0][0x3e0] ;  /* 0x0000f800ff0ccb82 */ /* 0x000e620000000a00 */
[----:B------:R-:W-:-:S02]  /*09d0*/  @!P3 MOV R6, R64 ;  /* 0x000000400006b202 */ /* 0x000fc40000000f00 */
[----:B------:R-:W-:Y:S02]  /*09e0*/  CS2R R42, SRZ ;  /* 0x00000000002a7805 */ /* 0x000fe4000001ff00 */
[C---:B---3--:R-:W-:Y:S01]  /*09f0*/  IADD3 R20, PT, PT, R3.reuse, 0x80, RZ ;  /* 0x0000008003147810 */ /* 0x048fe20007ffe0ff */
[C---:B------:R-:W-:Y:S01]  /*0a00*/  @!P3 IMAD R17, R2.reuse, R9, R17 ;  /* 0x000000090211b224 */ /* 0x040fe200078e0211 */
[----:B------:R-:W-:Y:S01]  /*0a10*/  MOV R44, RZ ;  /* 0x000000ff002c7202 */ /* 0x000fe20000000f00 */
[----:B------:R-:W-:Y:S01]  /*0a20*/  @!P3 IMAD.WIDE.U32 R8, R2, R8, R6 ;  /* 0x000000080208b225 */ /* 0x000fe200078e0006 */
[----:B------:R-:W2:Y:S01]  /*0a30*/  @!P5 LDC.64 R14, c[0x0][0x3e0] ;  /* 0x0000f800ff0edb82 */ /* 0x000ea20000000a00 */
[----:B------:R-:W-:Y:S01]  /*0a40*/  IADD3 R2, PT, PT, R3, 0x90, RZ ;  /* 0x0000009003027810 */ /* 0x000fe20007ffe0ff */
[----:B------:R-:W3:Y:S01]  /*0a50*/  @!P2 LDG.E R42, desc[UR6][R18.64] ;  /* 0x00000006122aa981 */ /* 0x000ee2000c1e1900 */
[----:B------:R-:W-:Y:S02]  /*0a60*/  ISETP.GE.U32.AND P6, PT, R20, UR8, PT ;  /* 0x0000000814007c0c */ /* 0x000fe4000bfc6070 */
[----:B------:R-:W-:Y:S01]  /*0a70*/  SHF.R.S32.HI R29, RZ, 0x1f, R20 ;  /* 0x0000001fff1d7819 */ /* 0x000fe20000011414 */
[----:B------:R0:W3:Y:S01]  /*0a80*/  @!P1 LDG.E R44, desc[UR6][R22.64] ;  /* 0x00000006162c9981 */ /* 0x0000e2000c1e1900 */
[----:B------:R-:W-:Y:S01]  /*0a90*/  ISETP.GE.U32.AND P1, PT, R2, UR8, PT ;  /* 0x0000000802007c0c */ /* 0x000fe2000bf26070 */
[----:B------:R-:W2:Y:S01]  /*0aa0*/  @!P4 LDC.64 R6, c[0x0][0x390] ;  /* 0x0000e400ff06cb82 */ /* 0x000ea20000000a00 */
[----:B------:R-:W-:-:S02]  /*0ab0*/  SHF.R.S32.HI R21, RZ, 0x1f, R2 ;  /* 0x0000001fff157819 */ /* 0x000fc40000011402 */
[----:B------:R-:W-:Y:S02]  /*0ac0*/  ISETP.GE.AND.EX P2, PT, R29, UR9, PT, P6 ;  /* 0x000000091d007c0c */ /* 0x000fe4000bf46360 */
[----:B------:R-:W-:-:S03]  /*0ad0*/  ISETP.GE.AND.EX P1, PT, R21, UR9, PT, P1 ;  /* 0x0000000915007c0c */ /* 0x000fc6000bf26310 */
[----:B------:R-:W2:Y:S01]  /*0ae0*/  @!P5 LDC.64 R10, c[0x0][0x390] ;  /* 0x0000e400ff0adb82 */ /* 0x000ea20000000a00 */
[----:B------:R-:W-:Y:S02]  /*0af0*/  @!P3 IADD3 R9, PT, PT, R9, R17, RZ ;  /* 0x000000110909b210 */ /* 0x000fe40007ffe0ff */
[C---:B0-----:R-:W-:Y:S01]  /*0b00*/  @!P3 LEA R22, P6, R8.reuse, R4, 0x1 ;  /* 0x000000040816b211 */ /* 0x041fe200078c08ff */
[----:B-1----:R-:W-:Y:S01]  /*0b10*/  @!P4 IMAD R25, R25, R12, RZ ;  /* 0x0000000c1919c224 */ /* 0x002fe200078e02ff */
[-C--:B------:R-:W-:Y:S02]  /*0b20*/  @!P4 MOV R18, R64.reuse ;  /* 0x000000400012c202 */ /* 0x080fe40000000f00 */
[----:B------:R-:W-:Y:S02]  /*0b30*/  @!P3 LEA.HI.X R23, R8, R5, R9, 0x1, P6 ;  /* 0x000000050817b211 */ /* 0x000fe400030f0c09 */
[----:B------:R-:W0:Y:S01]  /*0b40*/  @!P2 LDC.64 R8, c[0x0][0x3e0] ;  /* 0x0000f800ff08ab82 */ /* 0x000e220000000a00 */
[----:B------:R-:W-:Y:S01]  /*0b50*/  @!P4 MOV R19, R67 ;  /* 0x000000430013c202 */ /* 0x000fe20000000f00 */
[C---:B------:R-:W-:Y:S01]  /*0b60*/  @!P4 IMAD R13, R16.reuse, R13, R25 ;  /* 0x0000000d100dc224 */ /* 0x040fe200078e0219 */
[----:B------:R-:W-:Y:S01]  /*0b70*/  @!P5 MOV R24, R64 ;  /* 0x000000400018d202 */ /* 0x000fe20000000f00 */
[----:B--2---:R-:W-:Y:S01]  /*0b80*/  @!P5 IMAD R27, R27, R14, RZ ;  /* 0x0000000e1b1bd224 */ /* 0x004fe200078e02ff */
[----:B------:R-:W-:Y:S01]  /*0b90*/  @!P5 MOV R25, R67 ;  /* 0x000000430019d202 */ /* 0x000fe20000000f00 */
[----:B------:R-:W-:Y:S01]  /*0ba0*/  @!P4 IMAD.WIDE.U32 R18, R16, R12, R18 ;  /* 0x0000000c1012c225 */ /* 0x000fe200078e0012 */
[----:B------:R-:W2:Y:S01]  /*0bb0*/  @!P3 LDG.E R43, desc[UR6][R22.64] ;  /* 0x00000006162bb981 */ /* 0x000ea2000c1e1900 */
[----:B------:R-:W1:Y:S02]  /*0bc0*/  @!P1 LDC.64 R4, c[0x0][0x3e0] ;  /* 0x0000f800ff049b82 */ /* 0x000e640000000a00 */
[C---:B------:R-:W-:Y:S01]  /*0bd0*/  @!P5 IMAD R27, R0.reuse, R15, R27 ;  /* 0x0000000f001bd224 */ /* 0x040fe200078e021b */
[----:B------:R-:W-:Y:S01]  /*0be0*/  @!P4 IADD3 R15, PT, PT, R19, R13, RZ ;  /* 0x0000000d130fc210 */ /* 0x000fe20007ffe0ff */
[----:B------:R-:W-:Y:S01]  /*0bf0*/  @!P5 IMAD.WIDE.U32 R24, R0, R14, R24 ;  /* 0x0000000e0018d225 */ /* 0x000fe200078e0018 */
[----:B------:R-:W-:-:S02]  /*0c00*/  @!P4 LEA R16, P3, R18, R6, 0x1 ;  /* 0x000000061210c211 */ /* 0x000fc400078608ff */
[----:B------:R-:W-:Y:S01]  /*0c10*/  IADD3 R14, PT, PT, R3, 0xa0, RZ ;  /* 0x000000a0030e7810 */ /* 0x000fe20007ffe0ff */
[----:B------:R-:W1:Y:S01]  /*0c20*/  @!P2 LDC.64 R12, c[0x0][0x390] ;  /* 0x0000e400ff0cab82 */ /* 0x000e620000000a00 */
[----:B------:R-:W-:Y:S02]  /*0c30*/  @!P5 IADD3 R0, PT, PT, R25, R27, RZ ;  /* 0x0000001b1900d210 */ /* 0x000fe40007ffe0ff */
[----:B------:R-:W-:Y:S02]  /*0c40*/  @!P5 LEA R10, P6, R24, R10, 0x1 ;  /* 0x0000000a180ad211 */ /* 0x000fe400078c08ff */
[----:B------:R-:W-:Y:S02]  /*0c50*/  @!P4 LEA.HI.X R17, R18, R7, R15, 0x1, P3 ;  /* 0x000000071211c211 */ /* 0x000fe400018f0c0f */
[----:B------:R-:W-:Y:S01]  /*0c60*/  ISETP.GE.U32.AND P3, PT, R14, UR8, PT ;  /* 0x000000080e007c0c */ /* 0x000fe2000bf66070 */
[----:B------:R-:W1:Y:S01]  /*0c70*/  @!P1 LDC.64 R6, c[0x0][0x390] ;  /* 0x0000e400ff069b82 */ /* 0x000e620000000a00 */
[----:B------:R-:W-:-:S02]  /*0c80*/  SHF.R.S32.HI R19, RZ, 0x1f, R14 ;  /* 0x0000001fff137819 */ /* 0x000fc4000001140e */
[----:B------:R-:W-:Y:S02]  /*0c90*/  MOV R39, RZ ;  /* 0x000000ff00277202 */ /* 0x000fe40000000f00 */
[----:B------:R-:W-:Y:S02]  /*0ca0*/  @!P5 LEA.HI.X R11, R24, R11, R0, 0x1, P6 ;  /* 0x0000000b180bd211 */ /* 0x000fe400030f0c00 */
[----:B------:R-:W-:Y:S01]  /*0cb0*/  ISETP.GE.AND.EX P3, PT, R19, UR9, PT, P3 ;  /* 0x0000000913007c0c */ /* 0x000fe2000bf66330 */
[----:B0-----:R-:W-:Y:S02]  /*0cc0*/  @!P2 IMAD R29, R29, R8, RZ ;  /* 0x000000081d1da224 */ /* 0x001fe400078e02ff */
[----:B------:R0:W2:Y:S01]  /*0cd0*/  @!P5 LDG.E R39, desc[UR6][R10.64] ;  /* 0x000000060a27d981 */ /* 0x0000a2000c1e1900 */
[----:B------:R-:W-:Y:S01]  /*0ce0*/  MOV R41, RZ ;  /* 0x000000ff00297202 */ /* 0x000fe20000000f00 */
[----:B-1----:R-:W-:Y:S02]  /*0cf0*/  @!P1 IMAD R0, R21, R4, RZ ;  /* 0x0000000415009224 */ /* 0x002fe400078e02ff */
[----:B------:R-:W-:Y:S01]  /*0d00*/  @!P2 IMAD R29, R20, R9, R29 ;  /* 0x00000009141da224 */ /* 0x000fe200078e021d */
[----:B0-----:R-:W-:-:S02]  /*0d10*/  @!P2 MOV R10, R64 ;  /* 0x00000040000aa202 */ /* 0x001fc40000000f00 */
[----:B------:R0:W2:Y:S01]  /*0d20*/  @!P4 LDG.E R41, desc[UR6][R16.64] ;  /* 0x000000061029c981 */ /* 0x0000a2000c1e1900 */
[-C--:B------:R-:W-:Y:S02]  /*0d30*/  @!P2 MOV R11, R67.reuse ;  /* 0x00000043000ba202 */ /* 0x080fe40000000f00 */
[----:B------:R-:W-:Y:S01]  /*0d40*/  IADD3 R31, PT, PT, R3, 0xb0, RZ ;  /* 0x000000b0031f7810 */ /* 0x000fe20007ffe0ff */
[----:B------:R-:W-:Y:S01]  /*0d50*/  @!P2 IMAD.WIDE.U32 R20, R20, R8, R10 ;  /* 0x000000081414a225 */ /* 0x000fe200078e000a */
[----:B------:R-:W-:Y:S01]  /*0d60*/  @!P1 MOV R10, R64 ;  /* 0x00000040000a9202 */ /* 0x000fe20000000f00 */
[----:B------:R-:W1:Y:S01]  /*0d70*/  @!P3 LDC.64 R8, c[0x0][0x3e0] ;  /* 0x0000f800ff08bb82 */ /* 0x000e620000000a00 */
[----:B------:R-:W-:Y:S01]  /*0d80*/  @!P1 MOV R11, R67 ;  /* 0x00000043000b9202 */ /* 0x000fe20000000f00 */
[C---:B------:R-:W-:Y:S01]  /*0d90*/  @!P1 IMAD R5, R2.reuse, R5, R0 ;  /* 0x0000000502059224 */ /* 0x040fe200078e0200 */
[----:B------:R-:W-:Y:S02]  /*0da0*/  ISETP.GE.U32.AND P4, PT, R31, UR8, PT ;  /* 0x000000081f007c0c */ /* 0x000fe4000bf86070 */
[----:B------:R-:W-:Y:S01]  /*0db0*/  SHF.R.S32.HI R23, RZ, 0x1f, R31 ;  /* 0x0000001fff177819 */ /* 0x000fe2000001141f */
[----:B------:R-:W-:Y:S01]  /*0dc0*/  @!P1 IMAD.WIDE.U32 R10, R2, R4, R10 ;  /* 0x00000004020a9225 */ /* 0x000fe200078e000a */
[----:B------:R-:W-:-:S02]  /*0dd0*/  @!P2 IADD3 R0, PT, PT, R21, R29, RZ ;  /* 0x0000001d1500a210 */ /* 0x000fc40007ffe0ff */
[C---:B------:R-:W-:Y:S02]  /*0de0*/  @!P2 LEA R12, P5, R20.reuse, R12, 0x1 ;  /* 0x0000000c140ca211 */ /* 0x040fe400078a08ff */
[----:B------:R-:W-:Y:S02]  /*0df0*/  ISETP.GE.AND.EX P4, PT, R23, UR9, PT, P4 ;  /* 0x0000000917007c0c */ /* 0x000fe4000bf86340 */
[----:B------:R-:W-:Y:S02]  /*0e00*/  @!P2 LEA.HI.X R13, R20, R13, R0, 0x1, P5 ;  /* 0x0000000d140da211 */ /* 0x000fe400028f0c00 */
[----:B------:R-:W-:Y:S01]  /*0e10*/  @!P1 IADD3 R2, PT, PT, R11, R5, RZ ;  /* 0x000000050b029210 */ /* 0x000fe20007ffe0ff */
[----:B------:R-:W0:Y:S01]  /*0e20*/  @!P3 LDC.64 R20, c[0x0][0x390] ;  /* 0x0000e400ff14bb82 */ /* 0x000e220000000a00 */
[----:B------:R-:W-:Y:S02]  /*0e30*/  @!P1 LEA R4, P5, R10, R6, 0x1 ;  /* 0x000000060a049211 */ /* 0x000fe400078a08ff */
[----:B------:R-:W-:-:S02]  /*0e40*/  IADD3 R0, PT, PT, R3, 0xc0, RZ ;  /* 0x000000c003007810 */ /* 0x000fc40007ffe0ff */
[----:B------:R-:W-:Y:S02]  /*0e50*/  MOV R37, RZ ;  /* 0x000000ff00257202 */ /* 0x000fe40000000f00 */
[----:B------:R-:W-:Y:S02]  /*0e60*/  @!P1 LEA.HI.X R5, R10, R7, R2, 0x1, P5 ;  /* 0x000000070a059211 */ /* 0x000fe400028f0c02 */
[----:B------:R-:W-:Y:S01]  /*0e70*/  IADD3 R27, PT, PT, R3, 0xd0, RZ ;  /* 0x000000d0031b7810 */ /* 0x000fe20007ffe0ff */
[----:B------:R-:W4:Y:S01]  /*0e80*/  @!P4 LDC.64 R6, c[0x0][0x3e0] ;  /* 0x0000f800ff06cb82 */ /* 0x000f220000000a00 */
[----:B------:R-:W-:Y:S01]  /*0e90*/  ISETP.GE.U32.AND P5, PT, R0, UR8, PT ;  /* 0x0000000800007c0c */ /* 0x000fe2000bfa6070 */
[----:B------:R0:W2:Y:S01]  /*0ea0*/  @!P2 LDG.E R37, desc[UR6][R12.64] ;  /* 0x000000060c25a981 */ /* 0x0000a2000c1e1900 */
[----:B------:R-:W-:Y:S02]  /*0eb0*/  SHF.R.S32.HI R35, RZ, 0x1f, R0 ;  /* 0x0000001fff237819 */ /* 0x000fe40000011400 */
[----:B------:R-:W-:-:S02]  /*0ec0*/  MOV R15, RZ ;  /* 0x000000ff000f7202 */ /* 0x000fc40000000f00 */
[----:B------:R-:W-:Y:S01]  /*0ed0*/  ISETP.GE.AND.EX P5, PT, R35, UR9, PT, P5 ;  /* 0x0000000923007c0c */ /* 0x000fe2000bfa6350 */
[----:B-1----:R-:W-:Y:S01]  /*0ee0*/  @!P3 IMAD R19, R19, R8, RZ ;  /* 0x000000081313b224 */ /* 0x002fe200078e02ff */
[----:B------:R-:W-:Y:S01]  /*0ef0*/  ISETP.GE.U32.AND P2, PT, R27, UR8, PT ;  /* 0x000000081b007c0c */ /* 0x000fe2000bf46070 */
[----:B0-----:R-:W0:Y:S01]  /*0f00*/  @!P4 LDC.64 R16, c[0x0][0x390] ;  /* 0x0000e400ff10cb82 */ /* 0x001e220000000a00 */
[----:B------:R-:W-:Y:S01]  /*0f10*/  SHF.R.S32.HI R33, RZ, 0x1f, R27 ;  /* 0x0000001fff217819 */ /* 0x000fe2000001141b */
[----:B------:R1:W2:Y:S03]  /*0f20*/  @!P1 LDG.E R15, desc[UR6][R4.64] ;  /* 0x00000006040f9981 */ /* 0x0002a6000c1e1900 */
[----:B------:R-:W-:Y:S01]  /*0f30*/  ISETP.GE.AND.EX P2, PT, R33, UR9, PT, P2 ;  /* 0x0000000921007c0c */ /* 0x000fe2000bf46320 */
[----:B------:R-:W-:Y:S01]  /*0f40*/  @!P3 IMAD R13, R14, R9, R19 ;  /* 0x000000090e0db224 */ /* 0x000fe200078e0213 */
[----:B------:R-:W-:-:S03]  /*0f50*/  IADD3 R11, PT, PT, R3, 0xe0, RZ ;  /* 0x000000e0030b7810 */ /* 0x000fc60007ffe0ff */
[----:B------:R-:W0:Y:S01]  /*0f60*/  @!P5 LDC.64 R18, c[0x0][0x3e0] ;  /* 0x0000f800ff12db82 */ /* 0x000e220000000a00 */
[----:B-1----:R-:W-:Y:S02]  /*0f70*/  @!P3 MOV R4, R64 ;  /* 0x000000400004b202 */ /* 0x002fe40000000f00 */
[----:B------:R-:W-:-:S03]  /*0f80*/  @!P3 MOV R5, R67 ;  /* 0x000000430005b202 */ /* 0x000fc60000000f00 */
[----:B------:R-:W-:Y:S01]  /*0f90*/  @!P3 IMAD.WIDE.U32 R8, R14, R8, R4 ;  /* 0x000000080e08b225 */ /* 0x000fe200078e0004 */
[----:B------:R-:W-:Y:S02]  /*0fa0*/  ISETP.GE.U32.AND P6, PT, R11, UR8, PT ;  /* 0x000000080b007c0c */ /* 0x000fe4000bfc6070 */
[----:B------:R-:W1:Y:S01]  /*0fb0*/  @!P2 LDC.64 R4, c[0x0][0x3e0] ;  /* 0x0000f800ff04ab82 */ /* 0x000e620000000a00 */
[----:B------:R-:W-:Y:S02]  /*0fc0*/  SHF.R.S32.HI R25, RZ, 0x1f, R11 ;  /* 0x0000001fff197819 */ /* 0x000fe4000001140b */
[----:B------:R-:W-:Y:S02]  /*0fd0*/  @!P3 IADD3 R2, PT, PT, R9, R13, RZ ;  /* 0x0000000d0902b210 */ /* 0x000fe40007ffe0ff */
[C---:B------:R-:W-:Y:S02]  /*0fe0*/  @!P3 LEA R20, P1, R8.reuse, R20, 0x1 ;  /* 0x000000140814b211 */ /* 0x040fe400078208ff */
[----:B------:R-:W-:Y:S01]  /*0ff0*/  IADD3 R14, PT, PT, R3, 0xf0, RZ ;  /* 0x000000f0030e7810 */ /* 0x000fe20007ffe0ff */
[----:B------:R-:W5:Y:S01]  /*1000*/  @!P2 LDC.64 R12, c[0x0][0x390] ;  /* 0x0000e400ff0cab82 */ /* 0x000f620000000a00 */
[----:B------:R-:W-:-:S02]  /*1010*/  @!P3 LEA.HI.X R21, R8, R21, R2, 0x1, P1 ;  /* 0x000000150815b211 */ /* 0x000fc400008f0c02 */
[----:B------:R-:W-:Y:S01]  /*1020*/  ISETP.GE.AND.EX P6, PT, R25, UR9, PT, P6 ;  /* 0x0000000919007c0c */ /* 0x000fe2000bfc6360 */
[----:B----4-:R-:W-:Y:S01]  /*1030*/  @!P4 IMAD R8, R23, R6, RZ ;  /* 0x000000061708c224 */ /* 0x010fe200078e02ff */
[----:B------:R-:W-:-:S03]  /*1040*/  ISETP.GE.U32.AND P1, PT, R14, UR8, PT ;  /* 0x000000080e007c0c */ /* 0x000fc6000bf26070 */
[----:B------:R-:W4:Y:S01]  /*1050*/  @!P5 LDC.64 R2, c[0x0][0x390] ;  /* 0x0000e400ff02db82 */ /* 0x000f220000000a00 */
[----:B------:R-:W-:Y:S02]  /*1060*/  SHF.R.S32.HI R29, RZ, 0x1f, R14 ;  /* 0x0000001fff1d7819 */ /* 0x000fe4000001140e */
[----:B------:R-:W-:Y:S02]  /*1070*/  @!P4 MOV R22, R64 ;  /* 0x000000400016c202 */ /* 0x000fe40000000f00 */
[----:B------:R-:W-:Y:S02]  /*1080*/  @!P4 MOV R23, R67 ;  /* 0x000000430017c202 */ /* 0x000fe40000000f00 */
[----:B------:R-:W-:Y:S02]  /*1090*/  ISETP.GE.AND.EX P1, PT, R29, UR9, PT, P1 ;  /* 0x000000091d007c0c */ /* 0x000fe4000bf26310 */
[----:B------:R-:W-:Y:S01]  /*10a0*/  MOV R10, RZ ;  /* 0x000000ff000a7202 */ /* 0x000fe20000000f00 */
[----:B------:R-:W-:-:S02]  /*10b0*/  @!P4 IMAD R7, R31, R7, R8 ;  /* 0x000000071f07c224 */ /* 0x000fc400078e0208 */
[----:B------:R-:W-:Y:S01]  /*10c0*/  @!P4 IMAD.WIDE.U32 R22, R31, R6, R22 ;  /* 0x000000061f16c225 */ /* 0x000fe200078e0016 */
[----:B------:R-:W5:Y:S02]  /*10d0*/  @!P6 LDC.64 R8, c[0x0][0x3e0] ;  /* 0x0000f800ff08eb82 */ /* 0x000f640000000a00 */
[----:B------:R0:W2:Y:S02]  /*10e0*/  @!P3 LDG.E R10, desc[UR6][R20.64] ;  /* 0x00000006140ab981 */ /* 0x0000a4000c1e1900 */
[----:B0-----:R-:W-:Y:S01]  /*10f0*/  @!P5 IMAD R35, R35, R18, RZ ;  /* 0x000000122323d224 */ /* 0x001fe200078e02ff */
[----:B------:R-:W-:Y:S02]  /*1100*/  @!P4 IADD3 R23, PT, PT, R23, R7, RZ ;  /* 0x000000071717c210 */ /* 0x000fe40007ffe0ff */
[----:B------:R-:W-:Y:S01]  /*1110*/  @!P4 LEA R16, P3, R22, R16, 0x1 ;  /* 0x000000101610c211 */ /* 0x000fe200078608ff */
[----:B------:R-:W-:Y:S01]  /*1120*/  @!P5 IMAD R35, R0, R19, R35 ;  /* 0x000000130023d224 */ /* 0x000fe200078e0223 */
[----:B------:R-:W0:Y:S01]  /*1130*/  @!P1 LDC.64 R6, c[0x0][0x3e0] ;  /* 0x0000f800ff069b82 */ /* 0x000e220000000a00 */
[----:B------:R-:W-:-:S02]  /*1140*/  @!P5 MOV R20, R64 ;  /* 0x000000400014d202 */ /* 0x000fc40000000f00 */
[----:B------:R-:W-:Y:S02]  /*1150*/  @!P5 MOV R21, R67 ;  /* 0x000000430015d202 */ /* 0x000fe40000000f00 */
[----:B------:R-:W-:Y:S01]  /*1160*/  @!P4 LEA.HI.X R17, R22, R17, R23, 0x1, P3 ;  /* 0x000000111611c211 */ /* 0x000fe200018f0c17 */
[----:B-1----:R-:W-:Y:S02]  /*1170*/  @!P2 IMAD R22, R33, R4, RZ ;  /* 0x000000042116a224 */ /* 0x002fe400078e02ff */
[----:B------:R-:W-:Y:S01]  /*1180*/  @!P5 IMAD.WIDE.U32 R20, R0, R18, R20 ;  /* 0x000000120014d225 */ /* 0x000fe200078e0014 */
[----:B------:R-:W-:Y:S01]  /*1190*/  @!P2 MOV R23, R67 ;  /* 0x000000430017a202 */ /* 0x000fe20000000f00 */
[----:B------:R-:W1:Y:S02]  /*11a0*/  @!P6 LDC.64 R18, c[0x0][0x390] ;  /* 0x0000e400ff12eb82 */ /* 0x000e640000000a00 */
[----:B------:R-:W-:Y:S01]  /*11b0*/  @!P2 IMAD R31, R27, R5, R22 ;  /* 0x000000051b1fa224 */ /* 0x000fe200078e0216 */
[----:B------:R-:W-:-:S02]  /*11c0*/  @!P5 IADD3 R21, PT, PT, R21, R35, RZ ;  /* 0x000000231515d210 */ /* 0x000fc40007ffe0ff */
[----:B------:R-:W-:Y:S02]  /*11d0*/  @!P2 MOV R22, R64 ;  /* 0x000000400016a202 */ /* 0x000fe40000000f00 */
[C---:B----4-:R-:W-:Y:S02]  /*11e0*/  @!P5 LEA R2, P3, R20.reuse, R2, 0x1 ;  /* 0x000000021402d211 */ /* 0x050fe400078608ff */
[----:B------:R-:W-:Y:S01]  /*11f0*/  MOV R0, RZ ;  /* 0x000000ff00007202 */ /* 0x000fe20000000f00 */
[----:B------:R-:W-:Y:S01]  /*1200*/  @!P2 IMAD.WIDE.U32 R4, R27, R4, R22 ;  /* 0x000000041b04a225 */ /* 0x000fe200078e0016 */
[----:B------:R-:W-:Y:S02]  /*1210*/  @!P5 LEA.HI.X R3, R20, R3, R21, 0x1, P3 ;  /* 0x000000031403d211 */ /* 0x000fe400018f0c15 */
[----:B------:R-:W4:Y:S01]  /*1220*/  @!P1 LDC.64 R20, c[0x0][0x390] ;  /* 0x0000e400ff149b82 */ /* 0x000f220000000a00 */
[----:B------:R-:W-:Y:S01]  /*1230*/  MOV R22, RZ ;  /* 0x000000ff00167202 */ /* 0x000fe20000000f00 */
[----:B------:R-:W2:Y:S01]  /*1240*/  @!P4 LDG.E R0, desc[UR6][R16.64] ;  /* 0x000000061000c981 */ /* 0x000ea2000c1e1900 */
[----:B------:R-:W-:Y:S01]  /*1250*/  @!P2 IADD3 R5, PT, PT, R5, R31, RZ ;  /* 0x0000001f0505a210 */ /* 0x000fe20007ffe0ff */
[----:B-----5:R-:W-:Y:S01]  /*1260*/  @!P6 IMAD R24, R25, R8, RZ ;  /* 0x000000081918e224 */ /* 0x020fe200078e02ff */
[----:B------:R-:W-:-:S02]  /*1270*/  @!P2 LEA R12, P3, R4, R12, 0x1 ;  /* 0x0000000c040ca211 */ /* 0x000fc400078608ff */
[----:B------:R5:W2:Y:S02]  /*1280*/  @!P5 LDG.E R22, desc[UR6][R2.64] ;  /* 0x000000060216d981 */ /* 0x000aa4000c1e1900 */
[----:B------:R-:W-:Y:S01]  /*1290*/  @!P2 LEA.HI.X R13, R4, R13, R5, 0x1, P3 ;  /* 0x0000000d040da211 */ /* 0x000fe200018f0c05 */
[----:B------:R-:W-:Y:S01]  /*12a0*/  @!P6 IMAD R5, R11, R9, R24 ;  /* 0x000000090b05e224 */ /* 0x000fe200078e0218 */
[----:B------:R-:W-:Y:S02]  /*12b0*/  MOV R4, RZ ;  /* 0x000000ff00047202 */ /* 0x000fe40000000f00 */
[----:B-----5:R-:W-:Y:S01]  /*12c0*/  @!P6 MOV R2, R64 ;  /* 0x000000400002e202 */ /* 0x020fe20000000f00 */
[----:B0-----:R-:W-:Y:S01]  /*12d0*/  @!P1 IMAD R29, R29, R6, RZ ;  /* 0x000000061d1d9224 */ /* 0x001fe200078e02ff */
[----:B------:R-:W-:Y:S02]  /*12e0*/  @!P6 MOV R3, R67 ;  /* 0x000000430003e202 */ /* 0x000fe40000000f00 */
[----:B------:R0:W5:Y:S01]  /*12f0*/  @!P2 LDG.E R4, desc[UR6][R12.64] ;  /* 0x000000060c04a981 */ /* 0x000162000c1e1900 */
[----:B------:R-:W-:Y:S01]  /*1300*/  @!P6 IMAD.WIDE.U32 R8, R11, R8, R2 ;  /* 0x000000080b08e225 */ /* 0x000fe200078e0002 */
[----:B------:R-:W-:-:S02]  /*1310*/  @!P1 MOV R2, R64 ;  /* 0x0000004000029202 */ /* 0x000fc40000000f00 */
[----:B------:R-:W-:Y:S01]  /*1320*/  @!P1 MOV R3, R67 ;  /* 0x0000004300039202 */ /* 0x000fe20000000f00 */
[----:B------:R-:W-:Y:S01]  /*1330*/  @!P1 IMAD R29, R14, R7, R29 ;  /* 0x000000070e1d9224 */ /* 0x000fe200078e021d */
[----:B------:R-:W-:Y:S02]  /*1340*/  @!P6 IADD3 R5, PT, PT, R9, R5, RZ ;  /* 0x000000050905e210 */ /* 0x000fe40007ffe0ff */
[----:B-1----:R-:W-:Y:S01]  /*1350*/  @!P6 LEA R18, P3, R8, R18, 0x1 ;  /* 0x000000120812e211 */ /* 0x002fe200078608ff */
[----:B------:R-:W-:Y:S01]  /*1360*/  @!P1 IMAD.WIDE.U32 R6, R14, R6, R2 ;  /* 0x000000060e069225 */ /* 0x000fe200078e0002 */
[----:B------:R-:W-:Y:S02]  /*1370*/  MOV R2, RZ ;  /* 0x000000ff00027202 */ /* 0x000fe40000000f00 */
[----:B------:R-:W-:Y:S02]  /*1380*/  @!P6 LEA.HI.X R19, R8, R19, R5, 0x1, P3 ;  /* 0x000000130813e211 */ /* 0x000fe400018f0c05 */
[----:B------:R-:W-:-:S02]  /*1390*/  @!P1 IADD3 R3, PT, PT, R7, R29, RZ ;  /* 0x0000001d07039210 */ /* 0x000fc40007ffe0ff */
[C---:B----4-:R-:W-:Y:S01]  /*13a0*/  @!P1 LEA R20, P2, R6.reuse, R20, 0x1 ;  /* 0x0000001406149211 */ /* 0x050fe200078408ff */
[----:B------:R1:W4:Y:S01]  /*13b0*/  @!P6 LDG.E R2, desc[UR6][R18.64] ;  /* 0x000000061202e981 */ /* 0x000322000c1e1900 */
[----:B------:R-:W-:Y:S02]  /*13c0*/  MOV R16, RZ ;  /* 0x000000ff00107202 */ /* 0x000fe40000000f00 */
[----:B------:R-:W-:-:S05]  /*13d0*/  @!P1 LEA.HI.X R21, R6, R21, R3, 0x1, P2 ;  /* 0x0000001506159211 */ /* 0x000fca00010f0c03 */
[----:B------:R5:W4:Y:S01]  /*13e0*/  @!P1 LDG.E R16, desc[UR6][R20.64] ;  /* 0x0000000614109981 */ /* 0x000b22000c1e1900 */
[----:B------:R-:W-:Y:S02]  /*13f0*/  PRMT R50, R53, 0x7632, R50 ;  /* 0x0000763235327816 */ /* 0x000fe40000000032 */
[----:B------:R-:W-:Y:S02]  /*1400*/  PRMT R48, R51, 0x7632, R48 ;  /* 0x0000763233307816 */ /* 0x000fe40000000030 */
[----:B------:R-:W-:Y:S02]  /*1410*/  SHF.L.U32 R50, R50, 0x10, RZ ;  /* 0x0000001032327819 */ /* 0x000fe400000006ff */
[----:B------:R-:W-:Y:S02]  /*1420*/  SHF.L.U32 R53, R53, 0x10, RZ ;  /* 0x0000001035357819 */ /* 0x000fe400000006ff */
[----:B------:R-:W-:Y:S01]  /*1430*/  SHF.L.U32 R48, R48, 0x10, RZ ;  /* 0x0000001030307819 */ /* 0x000fe200000006ff */
[----:B------:R-:W-:Y:S01]  /*1440*/  FMUL.FTZ R6, R50, R50 ;  /* 0x0000003232067220 */ /* 0x000fe20000410000 */
[----:B------:R-:W-:Y:S01]  /*1450*/  SHF.L.U32 R51, R51, 0x10, RZ ;  /* 0x0000001033337819 */ /* 0x000fe200000006ff */
[----:B------:R-:W-:-:S02]  /*1460*/  FADD.FTZ R3, R53, R50 ;  /* 0x0000003235037221 */ /* 0x000fc40000010000 */
[----:B0-----:R-:W-:Y:S01]  /*1470*/  FMUL.FTZ R12, R48, R48 ;  /* 0x00000030300c7220 */ /* 0x001fe20000410000 */
[----:B------:R-:W-:Y:S01]  /*1480*/  FFMA.FTZ R6, R53, R53, R6 ;  /* 0x0000003535067223 */ /* 0x000fe20000010006 */
[----:B------:R-:W-:Y:S01]  /*1490*/  PRMT R46, R49, 0x7632, R46 ;  /* 0x00007632312e7816 */ /* 0x000fe2000000002e */
[C---:B------:R-:W-:Y:S01]  /*14a0*/  FADD.FTZ R8, R51.reuse, R48 ;  /* 0x0000003033087221 */ /* 0x040fe20000010000 */
[----:B------:R-:W-:Y:S02]  /*14b0*/  FADD.FTZ R3, RZ, R3 ;  /* 0x00000003ff037221 */ /* 0x000fe40000010000 */
[----:B------:R-:W-:Y:S01]  /*14c0*/  SHF.L.U32 R46, R46, 0x10, RZ ;  /* 0x000000102e2e7819 */ /* 0x000fe200000006ff */
[----:B------:R-:W-:Y:S01]  /*14d0*/  FFMA.FTZ R5, R51, R51, R12 ;  /* 0x0000003333057223 */ /* 0x000fe2000001000c */
[----:B------:R-:W-:Y:S01]  /*14e0*/  SHF.L.U32 R49, R49, 0x10, RZ ;  /* 0x0000001031317819 */ /* 0x000fe200000006ff */
[----:B------:R-:W-:Y:S01]  /*14f0*/  FADD.FTZ R6, RZ, R6 ;  /* 0x00000006ff067221 */ /* 0x000fe20000010000 */
[----:B------:R-:W-:Y:S01]  /*1500*/  FADD.FTZ R3, R3, R8 ;  /* 0x0000000803037221 */ /* 0x000fe20000010000 */
[----:B------:R-:W-:-:S02]  /*1510*/  FMUL.FTZ R8, R46, R46 ;  /* 0x0000002e2e087220 */ /* 0x000fc40000410000 */
[----:B------:R-:W-:Y:S01]  /*1520*/  FADD.FTZ R5, R6, R5 ;  /* 0x0000000506057221 */ /* 0x000fe20000010000 */
[C---:B------:R-:W-:Y:S01]  /*1530*/  FADD.FTZ R6, R49.reuse, R46 ;  /* 0x0000002e31067221 */ /* 0x040fe20000010000 */
[----:B------:R-:W-:-:S03]  /*1540*/  FFMA.FTZ R8, R49, R49, R8 ;  /* 0x0000003131087223 */ /* 0x000fc60000010008 */
[----:B------:R-:W-:Y:S01]  /*1550*/  FADD.FTZ R3, R3, R6 ;  /* 0x0000000603037221 */ /* 0x000fe20000010000 */
[----:B------:R-:W-:Y:S01]  /*1560*/  FADD.FTZ R5, R5, R8 ;  /* 0x0000000805057221 */ /* 0x000fe20000010000 */
[----:B---3--:R-:W-:Y:S02]  /*1570*/  PRMT R47, R44, 0x7632, R47 ;  /* 0x000076322c2f7816 */ /* 0x008fe4000000002f */
[----:B------:R-:W-:Y:S02]  /*1580*/  PRMT R45, R42, 0x7632, R45 ;  /* 0x000076322a2d7816 */ /* 0x000fe4000000002d */
[----:B------:R-:W-:Y:S02]  /*1590*/  SHF.L.U32 R47, R47, 0x10, RZ ;  /* 0x000000102f2f7819 */ /* 0x000fe400000006ff */
[----:B------:R-:W-:Y:S02]  /*15a0*/  SHF.L.U32 R44, R44, 0x10, RZ ;  /* 0x000000102c2c7819 */ /* 0x000fe400000006ff */
[----:B------:R-:W-:Y:S01]  /*15b0*/  SHF.L.U32 R45, R45, 0x10, RZ ;  /* 0x000000102d2d7819 */ /* 0x000fe200000006ff */
[----:B------:R-:W-:Y:S01]  /*15c0*/  FMUL.FTZ R7, R47, R47 ;  /* 0x0000002f2f077220 */ /* 0x000fe20000410000 */
[----:B------:R-:W-:Y:S01]  /*15d0*/  SHF.L.U32 R42, R42, 0x10, RZ ;  /* 0x000000102a2a7819 */ /* 0x000fe200000006ff */
[----:B------:R-:W-:-:S02]  /*15e0*/  FADD.FTZ R6, R44, R47 ;  /* 0x0000002f2c067221 */ /* 0x000fc40000010000 */
[----:B------:R-:W-:Y:S01]  /*15f0*/  FFMA.FTZ R8, R44, R44, R7 ;  /* 0x0000002c2c087223 */ /* 0x000fe20000010007 */
[----:B------:R-:W-:Y:S01]  /*1600*/  FMUL.FTZ R7, R45, R45 ;  /* 0x0000002d2d077220 */ /* 0x000fe20000410000 */
[----:B------:R-:W-:Y:S01]  /*1610*/  FADD.FTZ R3, R3, R6 ;  /* 0x0000000603037221 */ /* 0x000fe20000010000 */
[C---:B------:R-:W-:Y:S01]  /*1620*/  FADD.FTZ R6, R42.reuse, R45 ;  /* 0x0000002d2a067221 */ /* 0x040fe20000010000 */
[----:B------:R-:W-:Y:S01]  /*1630*/  FADD.FTZ R5, R5, R8 ;  /* 0x0000000805057221 */ /* 0x000fe20000010000 */
[----:B------:R-:W-:Y:S01]  /*1640*/  FFMA.FTZ R8, R42, R42, R7 ;  /* 0x0000002a2a087223 */ /* 0x000fe20000010007 */
[C---:B--2---:R-:W-:Y:S02]  /*1650*/  PRMT R40, R43.reuse, 0x7632, R40 ;  /* 0x000076322b287816 */ /* 0x044fe40000000028 */
[----:B------:R-:W-:Y:S02]  /*1660*/  SHF.L.U32 R43, R43, 0x10, RZ ;  /* 0x000000102b2b7819 */ /* 0x000fe400000006ff */
[----:B------:R-:W-:Y:S01]  /*1670*/  SHF.L.U32 R40, R40, 0x10, RZ ;  /* 0x0000001028287819 */ /* 0x000fe200000006ff */
[----:B------:R-:W-:Y:S01]  /*1680*/  FADD.FTZ R3, R3, R6 ;  /* 0x0000000603037221 */ /* 0x000fe20000010000 */
[----:B------:R-:W-:-:S03]  /*1690*/  FADD.FTZ R5, R5, R8 ;  /* 0x0000000805057221 */ /* 0x000fc60000010000 */
[----:B------:R-:W-:Y:S01]  /*16a0*/  FADD.FTZ R6, R43, R40 ;  /* 0x000000282b067221 */ /* 0x000fe20000010000 */
[----:B------:R-:W-:-:S03]  /*16b0*/  FMUL.FTZ R8, R40, R40 ;  /* 0x0000002828087220 */ /* 0x000fc60000410000 */
[----:B------:R-:W-:Y:S01]  /*16c0*/  FADD.FTZ R3, R3, R6 ;  /* 0x0000000603037221 */ /* 0x000fe20000010000 */
[----:B------:R-:W-:-:S04]  /*16d0*/  FFMA.FTZ R8, R43, R43, R8 ;  /* 0x0000002b2b087223 */ /* 0x000fc80000010008 */
[----:B------:R-:W-:Y:S01]  /*16e0*/  FADD.FTZ R5, R5, R8 ;  /* 0x0000000805057221 */ /* 0x000fe20000010000 */
[C---:B------:R-:W-:Y:S02]  /*16f0*/  PRMT R36, R39.reuse, 0x7632, R36 ;  /* 0x0000763227247816 */ /* 0x040fe40000000024 */
[----:B------:R-:W-:Y:S02]  /*1700*/  SHF.L.U32 R39, R39, 0x10, RZ ;  /* 0x0000001027277819 */ /* 0x000fe400000006ff */
[C---:B------:R-:W-:Y:S02]  /*1710*/  PRMT R38, R41.reuse, 0x7632, R38 ;  /* 0x0000763229267816 */ /* 0x040fe40000000026 */
[----:B------:R-:W-:Y:S02]  /*1720*/  SHF.L.U32 R41, R41, 0x10, RZ ;  /* 0x0000001029297819 */ /* 0x000fe400000006ff */
[----:B------:R-:W-:Y:S02]  /*1730*/  SHF.L.U32 R38, R38, 0x10, RZ ;  /* 0x0000001026267819 */ /* 0x000fe400000006ff */
[----:B------:R-:W-:-:S03]  /*1740*/  SHF.L.U32 R36, R36, 0x10, RZ ;  /* 0x0000001024247819 */ /* 0x000fc600000006ff */
[----:B------:R-:W-:Y:S01]  /*1750*/  FADD.FTZ R6, R41, R38 ;  /* 0x0000002629067221 */ /* 0x000fe20000010000 */
[----:B------:R-:W-:-:S03]  /*1760*/  FMUL.FTZ R12, R38, R38 ;  /* 0x00000026260c7220 */ /* 0x000fc60000410000 */
[----:B------:R-:W-:Y:S01]  /*1770*/  FADD.FTZ R3, R3, R6 ;  /* 0x0000000603037221 */ /* 0x000fe20000010000 */
[----:B------:R-:W-:Y:S01]  /*1780*/  FFMA.FTZ R12, R41, R41, R12 ;  /* 0x00000029290c7223 */ /* 0x000fe2000001000c */
[----:B------:R-:W-:-:S03]  /*1790*/  FADD.FTZ R6, R39, R36 ;  /* 0x0000002427067221 */ /* 0x000fc60000010000 */
[----:B------:R-:W-:Y:S01]  /*17a0*/  FADD.FTZ R5, R5, R12 ;  /* 0x0000000c05057221 */ /* 0x000fe20000010000 */
[----:B------:R-:W-:Y:S01]  /*17b0*/  FADD.FTZ R3, R3, R6 ;  /* 0x0000000603037221 */ /* 0x000fe20000010000 */
[----:B------:R-:W-:-:S04]  /*17c0*/  FMUL.FTZ R6, R36, R36 ;  /* 0x0000002424067220 */ /* 0x000fc80000410000 */
[----:B------:R-:W-:Y:S01]  /*17d0*/  FFMA.FTZ R6, R39, R39, R6 ;  /* 0x0000002727067223 */ /* 0x000fe20000010006 */
[C---:B------:R-:W-:Y:S02]  /*17e0*/  PRMT R14, R37.reuse, 0x7632, R14 ;  /* 0x00007632250e7816 */ /* 0x040fe4000000000e */
[----:B------:R-:W-:Y:S02]  /*17f0*/  SHF.L.U32 R37, R37, 0x10, RZ ;  /* 0x0000001025257819 */ /* 0x000fe400000006ff */
[----:B------:R-:W-:Y:S02]  /*1800*/  SHF.L.U32 R14, R14, 0x10, RZ ;  /* 0x000000100e0e7819 */ /* 0x000fe400000006ff */
[----:B------:R-:W-:-:S03]  /*1810*/  PRMT R12, R15, 0x7632, R12 ;  /* 0x000076320f0c7816 */ /* 0x000fc6000000000c */
[----:B------:R-:W-:Y:S01]  /*1820*/  FADD.FTZ R8, R37, R14 ;  /* 0x0000000e25087221 */ /* 0x000fe20000010000 */
[----:B------:R-:W-:Y:S01]  /*1830*/  SHF.L.U32 R15, R15, 0x10, RZ ;  /* 0x000000100f0f7819 */ /* 0x000fe200000006ff */
[----:B-1----:R-:W-:Y:S01]  /*1840*/  FMUL.FTZ R18, R14, R14 ;  /* 0x0000000e0e127220 */ /* 0x002fe20000410000 */
[----:B------:R-:W-:Y:S01]  /*1850*/  SHF.L.U32 R12, R12, 0x10, RZ ;  /* 0x000000100c0c7819 */ /* 0x000fe200000006ff */
[----:B------:R-:W-:Y:S01]  /*1860*/  FADD.FTZ R5, R5, R6 ;  /* 0x0000000605057221 */ /* 0x000fe20000010000 */
[----:B------:R-:W-:Y:S01]  /*1870*/  FADD.FTZ R3, R3, R8 ;  /* 0x0000000803037221 */ /* 0x000fe20000010000 */
[----:B------:R-:W-:Y:S02]  /*1880*/  FFMA.FTZ R18, R37, R37, R18 ;  /* 0x0000002525127223 */ /* 0x000fe40000010012 */
[----:B------:R-:W-:Y:S01]  /*1890*/  FADD.FTZ R6, R15, R12 ;  /* 0x0000000c0f067221 */ /* 0x000fe20000010000 */
[----:B------:R-:W-:Y:S01]  /*18a0*/  FMUL.FTZ R8, R12, R12 ;  /* 0x0000000c0c087220 */ /* 0x000fe20000410000 */
[----:B------:R-:W-:-:S02]  /*18b0*/  FADD.FTZ R5, R5, R18 ;  /* 0x0000001205057221 */ /* 0x000fc40000010000 */
[----:B------:R-:W-:Y:S01]  /*18c0*/  FADD.FTZ R3, R3, R6 ;  /* 0x0000000603037221 */ /* 0x000fe20000010000 */
[----:B------:R-:W-:-:S04]  /*18d0*/  FFMA.FTZ R8, R15, R15, R8 ;  /* 0x0000000f0f087223 */ /* 0x000fc80000010008 */
[----:B------:R-:W-:Y:S01]  /*18e0*/  FADD.FTZ R5, R5, R8 ;  /* 0x0000000805057221 */ /* 0x000fe20000010000 */
[C---:B------:R-:W-:Y:S02]  /*18f0*/  PRMT R13, R10.reuse, 0x7632, R13 ;  /* 0x000076320a0d7816 */ /* 0x040fe4000000000d */
[----:B------:R-:W-:Y:S02]  /*1900*/  SHF.L.U32 R10, R10, 0x10, RZ ;  /* 0x000000100a0a7819 */ /* 0x000fe400000006ff */
[----:B------:R-:W-:-:S05]  /*1910*/  SHF.L.U32 R13, R13, 0x10, RZ ;  /* 0x000000100d0d7819 */ /* 0x000fca00000006ff */
[----:B------:R-:W-:Y:S01]  /*1920*/  FADD.FTZ R6, R10, R13 ;  /* 0x0000000d0a067221 */ /* 0x000fe20000010000 */
[----:B------:R-:W-:-:S03]  /*1930*/  FMUL.FTZ R7, R13, R13 ;  /* 0x0000000d0d077220 */ /* 0x000fc60000410000 */
[----:B------:R-:W-:Y:S01]  /*1940*/  FADD.FTZ R3, R3, R6 ;  /* 0x0000000603037221 */ /* 0x000fe20000010000 */
[----:B------:R-:W-:-:S04]  /*1950*/  FFMA.FTZ R18, R10, R10, R7 ;  /* 0x0000000a0a127223 */ /* 0x000fc80000010007 */
[----:B------:R-:W-:Y:S01]  /*1960*/  FADD.FTZ R5, R5, R18 ;  /* 0x0000001205057221 */ /* 0x000fe20000010000 */
[----:B------:R-:W-:-:S04]  /*1970*/  PRMT R11, R0, 0x7632, R11 ;  /* 0x00007632000b7816 */ /* 0x000fc8000000000b */
[----:B------:R-:W-:Y:S02]  /*1980*/  SHF.L.U32 R11, R11, 0x10, RZ ;  /* 0x000000100b0b7819 */ /* 0x000fe400000006ff */
[----:B------:R-:W-:Y:S02]  /*1990*/  SHF.L.U32 R8, R0, 0x10, RZ ;  /* 0x0000001000087819 */ /* 0x000fe400000006ff */
[C---:B------:R-:W-:Y:S01]  /*19a0*/  PRMT R6, R22.reuse, 0x7632, R6 ;  /* 0x0000763216067816 */ /* 0x040fe20000000006 */
[----:B------:R-:W-:Y:S01]  /*19b0*/  FMUL.FTZ R7, R11, R11 ;  /* 0x0000000b0b077220 */ /* 0x000fe20000410000 */
[----:B------:R-:W-:Y:S01]  /*19c0*/  SHF.L.U32 R9, R22, 0x10, RZ ;  /* 0x0000001016097819 */ /* 0x000fe200000006ff */
[----:B------:R-:W-:Y:S01]  /*19d0*/  FADD.FTZ R0, R8, R11 ;  /* 0x0000000b08007221 */ /* 0x000fe20000010000 */
[----:B------:R-:W-:Y:S01]  /*19e0*/  SHF.L.U32 R6, R6, 0x10, RZ ;  /* 0x0000001006067819 */ /* 0x000fe200000006ff */
[--C-:B------:R-:W-:Y:S02]  /*19f0*/  FFMA.FTZ R18, R8, R8, R7.reuse ;  /* 0x0000000808127223 */ /* 0x100fe40000010007 */
[----:B------:R-:W-:Y:S01]  /*1a00*/  FADD.FTZ R0, R3, R0 ;  /* 0x0000000003007221 */ /* 0x000fe20000010000 */
[----:B-----5:R-:W-:Y:S01]  /*1a10*/  PRMT R7, R4, 0x7632, R7 ;  /* 0x0000763204077816 */ /* 0x020fe20000000007 */
[----:B------:R-:W-:Y:S01]  /*1a20*/  FADD.FTZ R3, R9, R6 ;  /* 0x0000000609037221 */ /* 0x000fe20000010000 */
[----:B------:R-:W-:Y:S01]  /*1a30*/  FMUL.FTZ R20, R6, R6 ;  /* 0x0000000606147220 */ /* 0x000fe20000410000 */
[----:B------:R-:W-:-:S02]  /*1a40*/  SHF.L.U32 R4, R4, 0x10, RZ ;  /* 0x0000001004047819 */ /* 0x000fc400000006ff */
[----:B------:R-:W-:Y:S01]  /*1a50*/  SHF.L.U32 R7, R7, 0x10, RZ ;  /* 0x0000001007077819 */ /* 0x000fe200000006ff */
[----:B------:R-:W-:Y:S01]  /*1a60*/  FADD.FTZ R0, R0, R3 ;  /* 0x0000000300007221 */ /* 0x000fe20000010000 */
[----:B------:R-:W-:Y:S01]  /*1a70*/  FADD.FTZ R18, R5, R18 ;  /* 0x0000001205127221 */ /* 0x000fe20000010000 */
[----:B------:R-:W-:Y:S02]  /*1a80*/  FFMA.FTZ R3, R9, R9, R20 ;  /* 0x0000000909037223 */ /* 0x000fe40000010014 */
[----:B------:R-:W-:Y:S01]  /*1a90*/  FMUL.FTZ R19, R7, R7 ;  /* 0x0000000707137220 */ /* 0x000fe20000410000 */
[----:B------:R-:W-:Y:S01]  /*1aa0*/  FADD.FTZ R17, R4, R7 ;  /* 0x0000000704117221 */ /* 0x000fe20000010000 */
[----:B------:R-:W-:Y:S02]  /*1ab0*/  FADD.FTZ R3, R18, R3 ;  /* 0x0000000312037221 */ /* 0x000fe40000010000 */
[----:B------:R-:W-:Y:S01]  /*1ac0*/  FFMA.FTZ R18, R4, R4, R19 ;  /* 0x0000000404127223 */ /* 0x000fe20000010013 */
[----:B------:R-:W-:Y:S01]  /*1ad0*/  FADD.FTZ R17, R0, R17 ;  /* 0x0000001100117221 */ /* 0x000fe20000010000 */
[----:B----4-:R-:W-:-:S02]  /*1ae0*/  PRMT R5, R2, 0x7632, R5 ;  /* 0x0000763202057816 */ /* 0x010fc40000000005 */
[----:B------:R-:W-:Y:S02]  /*1af0*/  FADD.FTZ R18, R3, R18 ;  /* 0x0000001203127221 */ /* 0x000fe40000010000 */
[----:B------:R-:W-:Y:S02]  /*1b00*/  SHF.L.U32 R5, R5, 0x10, RZ ;  /* 0x0000001005057819 */ /* 0x000fe400000006ff */
[----:B------:R-:W-:Y:S02]  /*1b10*/  PRMT R0, R16, 0x7632, R0 ;  /* 0x0000763210007816 */ /* 0x000fe40000000000 */
[----:B------:R-:W-:Y:S01]  /*1b20*/  SHF.L.U32 R2, R2, 0x10, RZ ;  /* 0x0000001002027819 */ /* 0x000fe200000006ff */
[----:B------:R-:W-:Y:S01]  /*1b30*/  FMUL.FTZ R19, R5, R5 ;  /* 0x0000000505137220 */ /* 0x000fe20000410000 */
[----:B------:R-:W-:Y:S02]  /*1b40*/  SHF.L.U32 R3, R0, 0x10, RZ ;  /* 0x0000001000037819 */ /* 0x000fe400000006ff */
        /* <DEDUP_REMOVED lines=30> */
[----:B------:R-:W-:Y:S01]  /*1d30*/  ISETP.NE.AND P2, PT, R57, RZ, PT ;  /* 0x000000ff3900720c */ /* 0x000fe20003f45270 */
        /* <DEDUP_REMOVED lines=17> */
.L_x_1939:
[----:B------:R-:W-:Y:S05]  /*1e50*/  BSYNC.RECONVERGENT B0 ;  /* 0x0000000000007941 */ /* 0x000fea0003800200 */
.L_x_1938:
[----:B------:R-:W-:Y:S06]  /*1e60*/  BAR.SYNC.DEFER_BLOCKING 0x0 ;  /* 0x0000000000007b1d */ /* 0x000fec0000010000 */
[----:B------:R-:W-:Y:S04]  /*1e70*/  BSSY.RECONVERGENT B0, `(.L_x_1940) ;  /* 0x000003f000007945 */ /* 0x000fe80003800200 */
[----:B------:R-:W-:Y:S05]  /*1e80*/  @P2 BRA `(.L_x_1941) ;  /* 0x0000000000f42947 */ /* 0x000fea0003800000 */
[----:B------:R-:W4:Y:S01]  /*1e90*/  S2UR UR5, SR_CgaCtaId ;  /* 0x00000000000579c3 */ /* 0x000f220000008800 */
[----:B------:R-:W-:Y:S02]  /*1ea0*/  UMOV UR4, 0x400 ;  /* 0x0000040000047882 */ /* 0x000fe40000000000 */
[----:B----4-:R-:W-:-:S09]  /*1eb0*/  ULEA UR4, UR5, UR4, 0x18 ;  /* 0x0000000405047291 */ /* 0x010fd2000f8ec0ff */
[----:B------:R-:W4:Y:S04]  /*1ec0*/  LDS.128 R24, [UR4+0x20] ;  /* 0x00002004ff187984 */ /* 0x000f280008000c00 */
[----:B------:R-:W5:Y:S04]  /*1ed0*/  LDS.128 R28, [UR4+0x30] ;  /* 0x00003004ff1c7984 */ /* 0x000f680008000c00 */
[----:B---3--:R-:W3:Y:S04]  /*1ee0*/  LDS.128 R16, [UR4+0x40] ;  /* 0x00004004ff107984 */ /* 0x008ee80008000c00 */
[----:B-12---:R-:W1:Y:S01]  /*1ef0*/  LDS.128 R20, [UR4+0x50] ;  /* 0x00005004ff147984 */ /* 0x006e620008000c00 */
[----:B----4-:R-:W-:Y:S01]  /*1f00*/  FADD.FTZ R35, R32, R24 ;  /* 0x0000001820237221 */ /* 0x010fe20000010000 */
[----:B------:R-:W-:-:S03]  /*1f10*/  FADD.FTZ R24, R33, R25 ;  /* 0x0000001921187221 */ /* 0x000fc60000010000 */
[----:B------:R-:W-:Y:S01]  /*1f20*/  FADD.FTZ R35, R35, R26 ;  /* 0x0000001a23237221 */ /* 0x000fe20000010000 */
[----:B------:R-:W-:-:S03]  /*1f30*/  FADD.FTZ R24, R24, R27 ;  /* 0x0000001b18187221 */ /* 0x000fc60000010000 */
[----:B-----5:R-:W-:Y:S01]  /*1f40*/  FADD.FTZ R35, R35, R28 ;  /* 0x0000001c23237221 */ /* 0x020fe20000010000 */
[----:B------:R-:W-:Y:S02]  /*1f50*/  FADD.FTZ R28, R24, R29 ;  /* 0x0000001d181c7221 */ /* 0x000fe40000010000 */
[----:B------:R-:W2:Y:S01]  /*1f60*/  LDS.128 R24, [UR4+0x60] ;  /* 0x00006004ff187984 */ /* 0x000ea20008000c00 */
[----:B------:R-:W-:Y:S01]  /*1f70*/  FADD.FTZ R35, R35, R30 ;  /* 0x0000001e23237221 */ /* 0x000fe20000010000 */
[----:B0-----:R-:W-:Y:S02]  /*1f80*/  FADD.FTZ R32, R28, R31 ;  /* 0x0000001f1c207221 */ /* 0x001fe40000010000 */
[----:B------:R-:W0:Y:S01]  /*1f90*/  LDS.128 R28, [UR4+0x70] ;  /* 0x00007004ff1c7984 */ /* 0x000e220008000c00 */
[----:B---3--:R-:W-:Y:S01]  /*1fa0*/  FADD.FTZ R63, R35, R16 ;  /* 0x00000010233f7221 */ /* 0x008fe20000010000 */
[----:B------:R-:W-:Y:S02]  /*1fb0*/  FADD.FTZ R16, R32, R17 ;  /* 0x0000001120107221 */ /* 0x000fe40000010000 */
[----:B------:R-:W3:Y:S01]  /*1fc0*/  LDS.128 R32, [UR4+0x80] ;  /* 0x00008004ff207984 */ /* 0x000ee20008000c00 */
[----:B------:R-:W-:Y:S01]  /*1fd0*/  FADD.FTZ R63, R63, R18 ;  /* 0x000000123f3f7221 */ /* 0x000fe20000010000 */
[----:B------:R-:W-:-:S03]  /*1fe0*/  FADD.FTZ R16, R16, R19 ;  /* 0x0000001310107221 */ /* 0x000fc60000010000 */
[----:B-1----:R-:W-:Y:S01]  /*1ff0*/  FADD.FTZ R63, R63, R20 ;  /* 0x000000143f3f7221 */ /* 0x002fe20000010000 */
[----:B------:R-:W-:-:S03]  /*2000*/  FADD.FTZ R16, R16, R21 ;  /* 0x0000001510107221 */ /* 0x000fc60000010000 */
[----:B------:R-:W-:Y:S01]  /*2010*/  FADD.FTZ R63, R63, R22 ;  /* 0x000000163f3f7221 */ /* 0x000fe20000010000 */
[----:B------:R-:W-:-:S04]  /*2020*/  FADD.FTZ R16, R16, R23 ;  /* 0x0000001710107221 */ /* 0x000fc80000010000 */
[----:B--2---:R-:W-:Y:S01]  /*2030*/  FADD.FTZ R20, R16, R25 ;  /* 0x0000001910147221 */ /* 0x004fe20000010000 */
[----:B------:R-:W-:Y:S01]  /*2040*/  FADD.FTZ R63, R63, R24 ;  /* 0x000000183f3f7221 */ /* 0x000fe20000010000 */
[----:B------:R-:W1:Y:S02]  /*2050*/  LDS.128 R16, [UR4+0x90] ;  /* 0x00009004ff107984 */ /* 0x000e640008000c00 */
[----:B------:R-:W-:Y:S01]  /*2060*/  FADD.FTZ R20, R20, R27 ;  /* 0x0000001b14147221 */ /* 0x000fe20000010000 */
[----:B------:R-:W-:-:S03]  /*2070*/  FADD.FTZ R63, R63, R26 ;  /* 0x0000001a3f3f7221 */ /* 0x000fc60000010000 */
[----:B0-----:R-:W-:Y:S01]  /*2080*/  FADD.FTZ R24, R20, R29 ;  /* 0x0000001d14187221 */ /* 0x001fe20000010000 */
[----:B------:R-:W-:Y:S01]  /*2090*/  FADD.FTZ R63, R63, R28 ;  /* 0x0000001c3f3f7221 */ /* 0x000fe20000010000 */
[----:B------:R-:W0:Y:S02]  /*20a0*/  LDS.128 R20, [UR4+0xa0] ;  /* 0x0000a004ff147984 */ /* 0x000e240008000c00 */
[----:B------:R-:W-:Y:S01]  /*20b0*/  FADD.FTZ R24, R24, R31 ;  /* 0x0000001f18187221 */ /* 0x000fe20000010000 */
[----:B------:R-:W-:-:S03]  /*20c0*/  FADD.FTZ R63, R63, R30 ;  /* 0x0000001e3f3f7221 */ /* 0x000fc60000010000 */
[----:B---3--:R-:W-:Y:S01]  /*20d0*/  FADD.FTZ R28, R24, R33 ;  /* 0x00000021181c7221 */ /* 0x008fe20000010000 */
[----:B------:R-:W-:Y:S01]  /*20e0*/  FADD.FTZ R63, R63, R32 ;  /* 0x000000203f3f7221 */ /* 0x000fe20000010000 */
[----:B------:R-:W2:Y:S03]  /*20f0*/  LDS.128 R24, [UR4+0xb0] ;  /* 0x0000b004ff187984 */ /* 0x000ea60008000c00 */
[----:B------:R-:W-:Y:S01]  /*2100*/  FADD.FTZ R63, R63, R34 ;  /* 0x000000223f3f7221 */ /* 0x000fe20000010000 */
[----:B------:R-:W-:Y:S01]  /*2110*/  FADD.FTZ R34, R28, R35 ;  /* 0x000000231c227221 */ /* 0x000fe20000010000 */
[----:B------:R-:W-:Y:S04]  /*2120*/  LDS.64 R32, [UR4+0xd0] ;  /* 0x0000d004ff207984 */ /* 0x000fe80008000a00 */
[----:B------:R-:W3:Y:S01]  /*2130*/  LDS.128 R28, [UR4+0xc0] ;  /* 0x0000c004ff1c7984 */ /* 0x000ee20008000c00 */
        /* <DEDUP_REMOVED lines=16> */
[----:B------:R-:W-:Y:S01]  /*2240*/  FADD.FTZ R32, R63, R32 ;  /* 0x000000203f207221 */ /* 0x000fe20000010000 */
[----:B------:R-:W-:-:S07]  /*2250*/  FADD.FTZ R33, R34, R33 ;  /* 0x0000002122217221 */ /* 0x000fce0000010000 */
.L_x_1941:
[----:B------:R-:W-:Y:S05]  /*2260*/  BSYNC.RECONVERGENT B0 ;  /* 0x0000000000007941 */ /* 0x000fea0003800200 */
.L_x_1940:
[----:B------:R-:W4:Y:S02]  /*2270*/  LDCU UR4, c[0x0][0x370] ;  /* 0x00006e00ff0477ac */ /* 0x000f240008000800 */
[----:B----4-:R-:W-:-:S09]  /*2280*/  UISETP.GE.U32.AND UP0, UPT, UR4, 0x2, UPT ;  /* 0x000000020400788c */ /* 0x010fd2000bf06070 */
[----:B------:R-:W-:Y:S05]  /*2290*/  BRA.U !UP0, `(.L_x_1942) ;  /* 0x0000000908b87547 */ /* 0x000fea000b800000 */
[----:B------:R-:W4:Y:S01]  /*22a0*/  LDC R17, c[0x0][0x370] ;  /* 0x0000dc00ff117b82 */ /* 0x000f220000000800 */
[----:B------:R-:W-:-:S05]  /*22b0*/  LOP3.LUT R18, R59, 0x1, RZ, 0xc0, !PT ;  /* 0x000000013b127812 */ /* 0x000fca00078ec0ff */
[----:B---3--:R-:W-:Y:S02]  /*22c0*/  IMAD R16, R18, R55, RZ ;  /* 0x0000003712107224 */ /* 0x008fe400078e02ff */
[----:B------:R-:W3:Y:S02]  /*22d0*/  LDC.64 R24, c[0x0][0x3b8] ;  /* 0x0000ee00ff187b82 */ /* 0x000ee40000000a00 */
[----:B----4-:R-:W-:-:S05]  /*22e0*/  IMAD R16, R16, R17, RZ ;  /* 0x0000001110107224 */ /* 0x010fca00078e02ff */
[----:B------:R-:W-:-:S05]  /*22f0*/  SHF.L.U32 R17, R16, 0x1, RZ ;  /* 0x0000000110117819 */ /* 0x000fca00000006ff */
[----:B---3--:R-:W-:Y:S01]  /*2300*/  IMAD.WIDE R24, R17, 0x4, R24 ;  /* 0x0000000411187825 */ /* 0x008fe200078e0218 */
[----:B------:R-:W-:Y:S06]  /*2310*/  @P2 BRA `(.L_x_1943) ;  /* 0x0000000000542947 */ /* 0x000fec0003800000 */
[----:B------:R-:W3:Y:S01]  /*2320*/  LDC.64 R16, c[0x0][0x3b0] ;  /* 0x0000ec00ff107b82 */ /* 0x000ee20000000a00 */
[--C-:B------:R-:W-:Y:S01]  /*2330*/  IMAD R19, R18, R55, R56.reuse ;  /* 0x0000003712137224 */ /* 0x100fe200078e0238 */
[----:B-1----:R-:W-:Y:S01]  /*2340*/  LOP3.LUT P1, R20, R59, 0x2, RZ, 0xc0, !PT ;  /* 0x000000023b147812 */ /* 0x002fe2000782c0ff */
[----:B------:R-:W-:Y:S02]  /*2350*/  IMAD R21, R55, R52, R56 ;  /* 0x0000003437157224 */ /* 0x000fe400078e0238 */
[----:B---3--:R-:W-:-:S04]  /*2360*/  IMAD.WIDE.U32 R16, R19, 0x4, R16 ;  /* 0x0000000413107825 */ /* 0x008fc800078e0010 */
[----:B------:R-:W-:Y:S01]  /*2370*/  IMAD.WIDE.U32 R18, R21, 0x8, R24 ;  /* 0x0000000815127825 */ /* 0x000fe200078e0018 */
        /* <DEDUP_REMOVED lines=9> */
[----:B---3--:R-:W-:Y:S05]  /*2410*/  @!P1 BRA `(.L_x_1943) ;  /* 0x0000000000149947 */ /* 0x008fea0003800000 */
.L_x_1944:
[----:B------:R-:W3:Y:S04]  /*2420*/  LDG.E.STRONG.GPU R18, desc[UR6][R16.64] ;  /* 0x0000000610127981 */ /* 0x000ee8000c1ef900 */
[----:B---3--:R-:W-:Y:S01]  /*2430*/  CCTL.IVALL ;  /* 0x00000000ff00798f */ /* 0x008fe20002000000 */
[----:B------:R-:W-:Y:S05]  /*2440*/  YIELD ;  /* 0x0000000000007946 */ /* 0x000fea0003800000 */
[----:B------:R-:W-:-:S13]  /*2450*/  ISETP.NE.AND P1, PT, R18, R23, PT ;  /* 0x000000171200720c */ /* 0x000fda0003f25270 */
[----:B------:R-:W-:Y:S05]  /*2460*/  @P1 BRA `(.L_x_1944) ;  /* 0xfffffffc00ec1947 */ /* 0x000fea000383ffff */
.L_x_1943:
[----:B------:R-:W3:Y:S01]  /*2470*/  LDC R16, c[0x0][0x370] ;  /* 0x0000dc00ff107b82 */ /* 0x000ee20000000800 */
[----:B------:R-:W-:Y:S05]  /*2480*/  WARPSYNC.ALL ;  /* 0x0000000000007948 */ /* 0x000fea0003800000 */
[----:B---3--:R-:W-:Y:S02]  /*2490*/  ISETP.GE.U32.AND P1, PT, R16, 0x8, PT ;  /* 0x000000081000780c */ /* 0x008fe40003f26070 */
[----:B------:R-:W-:Y:S01]  /*24a0*/  BAR.SYNC.DEFER_BLOCKING 0x0 ;  /* 0x0000000000007b1d */ /* 0x000fe20000010000 */
[----:B------:R-:W-:-:S10]  /*24b0*/  HFMA2 R27, -RZ, RZ, 0, 0 ;  /* 0x00000000ff1b7431 */ /* 0x000fd400000001ff */
        /* <DEDUP_REMOVED lines=11> */
.L_x_1946:
[----:B------:R-:W-:Y:S01]  /*2570*/  ISETP.EQ.OR P4, PT, R63, RZ, P2 ;  /* 0x000000ff3f00720c */ /* 0x000fe20001782670 */
[----:B------:R-:W-:-:S06]  /*2580*/  UIADD3 UR5, UPT, UPT, UR4, 0x1, URZ ;  /* 0x0000000104057890 */ /* 0x000fcc000fffe0ff */
[----:B------:R-:W-:-:S06]  /*2590*/  ISETP.EQ.OR P5, PT, R52, UR5, P2 ;  /* 0x0000000534007c0c */ /* 0x000fcc00097a2670 */
[----:B------:R-:W-:Y:S01]  /*25a0*/  @!P4 IMAD.WIDE.U32 R16, R34, 0x8, R24 ;  /* 0x000000082210c825 */ /* 0x000fe200078e0018 */
[----:B------:R-:W-:-:S05]  /*25b0*/  UIADD3 UR5, UPT, UPT, UR4, 0x2, URZ ;  /* 0x0000000204057890 */ /* 0x000fca000fffe0ff */
[----:B------:R-:W0:Y:S01]  /*25c0*/  @!P4 LDG.E.64 R16, desc[UR6][R16.64] ;  /* 0x000000061010c981 */ /* 0x000e22000c1e1b00 */
[----:B------:R-:W-:Y:S01]  /*25d0*/  ISETP.EQ.OR P1, PT, R52, UR5, P2 ;  /* 0x0000000534007c0c */ /* 0x000fe20009722670 */
[----:B------:R-:W-:Y:S01]  /*25e0*/  @!P5 IMAD.WIDE.U32 R18, R35, 0x8, R24 ;  /* 0x000000082312d825 */ /* 0x000fe200078e0018 */
[----:B------:R-:W-:-:S05]  /*25f0*/  UIADD3 UR5, UPT, UPT, UR4, 0x3, URZ ;  /* 0x0000000304057890 */ /* 0x000fca000fffe0ff */
[----:B------:R-:W3:Y:S01]  /*2600*/  @!P5 LDG.E.64 R18, desc[UR6][R18.64] ;  /* 0x000000061212d981 */ /* 0x000ee2000c1e1b00 */
[----:B------:R-:W-:Y:S01]  /*2610*/  ISETP.EQ.OR P3, PT, R52, UR5, P2 ;  /* 0x0000000534007c0c */ /* 0x000fe20009762670 */
[----:B------:R-:W-:-:S04]  /*2620*/  UIADD3 UR8, UPT, UPT, UR4, 0x4, URZ ;  /* 0x0000000404087890 */ /* 0x000fc8000fffe0ff */
[----:B-1----:R-:W-:-:S06]  /*2630*/  @!P1 IMAD.WIDE.U32 R20, R31, 0x8, R24 ;  /* 0x000000081f149825 */ /* 0x002fcc00078e0018 */
[----:B------:R-:W4:Y:S02]  /*2640*/  @!P1 LDG.E.64 R20, desc[UR6][R20.64] ;  /* 0x0000000614149981 */ /* 0x000f24000c1e1b00 */
[----:B--2---:R-:W-:-:S06]  /*2650*/  @!P3 IMAD.WIDE.U32 R22, R26, 0x8, R24 ;  /* 0x000000081a16b825 */ /* 0x004fcc00078e0018 */
[----:B------:R-:W2:Y:S01]  /*2660*/  @!P3 LDG.E.64 R22, desc[UR6][R22.64] ;  /* 0x000000061616b981 */ /* 0x000ea2000c1e1b00 */
[----:B------:R-:W-:Y:S01]  /*2670*/  UIADD3 UR5, UPT, UPT, UR4, 0x5, URZ ;  /* 0x0000000504057890 */ /* 0x000fe2000fffe0ff */
[----:B0-----:R-:W-:Y:S01]  /*2680*/  @!P4 FADD.FTZ R32, R32, R16 ;  /* 0x000000102020c221 */ /* 0x001fe20000010000 */
[----:B------:R-:W-:Y:S01]  /*2690*/  @!P4 FADD.FTZ R33, R33, R17 ;  /* 0x000000112121c221 */ /* 0x000fe20000010000 */
[----:B------:R-:W-:Y:S01]  /*26a0*/  ISETP.EQ.OR P4, PT, R52, UR8, P2 ;  /* 0x0000000834007c0c */ /* 0x000fe20009782670 */
[----:B------:R-:W-:Y:S01]  /*26b0*/  UIADD3 UR8, UPT, UPT, UR4, 0x6, URZ ;  /* 0x0000000604087890 */ /* 0x000fe2000fffe0ff */
[----:B---3--:R-:W-:-:S11]  /*26c0*/  @!P5 FADD.FTZ R32, R32, R18 ;  /* 0x000000122020d221 */ /* 0x008fd60000010000 */
[----:B------:R-:W-:-:S04]  /*26d0*/  @!P4 IMAD.WIDE.U32 R16, R30, 0x8, R24 ;  /* 0x000000081e10c825 */ /* 0x000fc800078e0018 */
[----:B------:R-:W-:Y:S02]  /*26e0*/  @!P5 FADD.FTZ R33, R33, R19 ;  /* 0x000000132121d221 */ /* 0x000fe40000010000 */
[----:B------:R-:W3:Y:S01]  /*26f0*/  @!P4 LDG.E.64 R16, desc[UR6][R16.64] ;  /* 0x000000061010c981 */ /* 0x000ee2000c1e1b00 */
[----:B------:R-:W-:Y:S01]  /*2700*/  ISETP.EQ.OR P5, PT, R52, UR5, P2 ;  /* 0x0000000534007c0c */ /* 0x000fe200097a2670 */
[----:B----4-:R-:W-:Y:S01]  /*2710*/  @!P1 FADD.FTZ R32, R32, R20 ;  /* 0x0000001420209221 */ /* 0x010fe20000010000 */
[----:B------:R-:W-:Y:S01]  /*2720*/  @!P1 FADD.FTZ R33, R33, R21 ;  /* 0x0000001521219221 */ /* 0x000fe20000010000 */
[----:B------:R-:W-:Y:S01]  /*2730*/  ISETP.EQ.OR P1, PT, R52, UR8, P2 ;  /* 0x0000000834007c0c */ /* 0x000fe20009722670 */
[----:B------:R-:W-:Y:S01]  /*2740*/  UIADD3 UR5, UPT, UPT, UR4, 0x7, URZ ;  /* 0x0000000704057890 */ /* 0x000fe2000fffe0ff */
[----:B--2---:R-:W-:Y:S01]  /*2750*/  @!P3 FADD.FTZ R32, R32, R22 ;  /* 0x000000162020b221 */ /* 0x004fe20000010000 */
[----:B------:R-:W-:-:S07]  /*2760*/  @!P3 FADD.FTZ R33, R33, R23 ;  /* 0x000000172121b221 */ /* 0x000fce0000010000 */
[----:B------:R-:W-:Y:S01]  /*2770*/  @!P5 IMAD.WIDE.U32 R18, R27, 0x8, R24 ;  /* 0x000000081b12d825 */ /* 0x000fe200078e0018 */
[----:B------:R-:W-:-:S03]  /*2780*/  ISETP.EQ.OR P3, PT, R52, UR5, P2 ;  /* 0x0000000534007c0c */ /* 0x000fc60009762670 */
[--C-:B------:R-:W-:Y:S02]  /*2790*/  @!P1 IMAD.WIDE.U32 R20, R29, 0x8, R24.reuse ;  /* 0x000000081d149825 */ /* 0x100fe400078e0018 */
[----:B------:R-:W2:Y:S04]  /*27a0*/  @!P5 LDG.E.64 R18, desc[UR6][R18.64] ;  /* 0x000000061212d981 */ /* 0x000ea8000c1e1b00 */
[----:B------:R-:W4:Y:S04]  /*27b0*/  @!P1 LDG.E.64 R20, desc[UR6][R20.64] ;  /* 0x0000000614149981 */ /* 0x000f28000c1e1b00 */
[----:B------:R-:W-:-:S06]  /*27c0*/  @!P3 IMAD.WIDE.U32 R22, R28, 0x8, R24 ;  /* 0x000000081c16b825 */ /* 0x000fcc00078e0018 */
[----:B------:R-:W5:Y:S01]  /*27d0*/  @!P3 LDG.E.64 R22, desc[UR6][R22.64] ;  /* 0x000000061616b981 */ /* 0x000f62000c1e1b00 */
[----:B------:R-:W-:Y:S01]  /*27e0*/  UIADD3 UR4, UPT, UPT, UR4, 0x8, URZ ;  /* 0x0000000804047890 */ /* 0x000fe2000fffe0ff */
        /* <DEDUP_REMOVED lines=9> */
[----:B---3--:R-:W-:Y:S02]  /*2880*/  @!P4 FADD.FTZ R32, R32, R16 ;  /* 0x000000102020c221 */ /* 0x008fe40000010000 */
[----:B------:R-:W0:Y:S01]  /*2890*/  LDC R16, c[0x0][0x370] ;  /* 0x0000dc00ff107b82 */ /* 0x000e220000000800 */
[----:B------:R-:W-:Y:S01]  /*28a0*/  @!P4 FADD.FTZ R33, R33, R17 ;  /* 0x000000112121c221 */ /* 0x000fe20000010000 */
[----:B--2---:R-:W-:-:S03]  /*28b0*/  @!P5 FADD.FTZ R32, R32, R18 ;  /* 0x000000122020d221 */ /* 0x004fc60000010000 */
[----:B------:R-:W-:Y:S01]  /*28c0*/  @!P5 FADD.FTZ R33, R33, R19 ;  /* 0x000000132121d221 */ /* 0x000fe20000010000 */
[----:B0-----:R-:W-:Y:S01]  /*28d0*/  LOP3.LUT R16, R16, 0x7ffffff8, RZ, 0xc0, !PT ;  /* 0x7ffffff810107812 */ /* 0x001fe200078ec0ff */
[----:B----4-:R-:W-:Y:S02]  /*28e0*/  @!P1 FADD.FTZ R32, R32, R20 ;  /* 0x0000001420209221 */ /* 0x010fe40000010000 */
[----:B------:R-:W-:Y:S01]  /*28f0*/  @!P1 FADD.FTZ R33, R33, R21 ;  /* 0x0000001521219221 */ /* 0x000fe20000010000 */
[----:B------:R-:W-:Y:S01]  /*2900*/  ISETP.NE.AND P1, PT, R16, UR4, PT ;  /* 0x0000000410007c0c */ /* 0x000fe2000bf25270 */
[----:B-----5:R-:W-:Y:S02]  /*2910*/  @!P3 FADD.FTZ R32, R32, R22 ;  /* 0x000000162020b221 */ /* 0x020fe40000010000 */
[----:B------:R-:W-:-:S10]  /*2920*/  @!P3 FADD.FTZ R33, R33, R23 ;  /* 0x000000172121b221 */ /* 0x000fd40000010000 */
[----:B------:R-:W-:Y:S05]  /*2930*/  @P1 BRA `(.L_x_1946) ;  /* 0xfffffffc000c1947 */ /* 0x000fea000383ffff */
[----:B------:R-:W-:-:S07]  /*2940*/  MOV R27, R16 ;  /* 0x00000010001b7202 */ /* 0x000fce0000000f00 */
.L_x_1945:
[----:B------:R-:W3:Y:S02]  /*2950*/  LDCU UR4, c[0x0][0x370] ;  /* 0x00006e00ff0477ac */ /* 0x000ee40008000800 */
[----:B---3--:R-:W-:-:S09]  /*2960*/  ULOP3.LUT UP0, URZ, UR4, 0x7, URZ, 0xc0, !UPT ;  /* 0x0000000704ff7892 */ /* 0x008fd2000f80c0ff */
[----:B------:R-:W-:Y:S05]  /*2970*/  BRA.U !UP0, `(.L_x_1942) ;  /* 0x0000000508007547 */ /* 0x000fea000b800000 */
[----:B------:R-:W3:Y:S01]  /*2980*/  LDCU UR4, c[0x0][0x370] ;  /* 0x00006e00ff0477ac */ /* 0x000ee20008000800 */
[----:B------:R-:W4:Y:S01]  /*2990*/  LDCU UR5, c[0x0][0x370] ;  /* 0x00006e00ff0577ac */ /* 0x000f220008000800 */
[----:B---3--:R-:W-:-:S04]  /*29a0*/  ULOP3.LUT UR4, UR4, 0x7, URZ, 0xc0, !UPT ;  /* 0x0000000704047892 */ /* 0x008fc8000f8ec0ff */
[----:B------:R-:W-:Y:S02]  /*29b0*/  UIADD3 UR4, UPT, UPT, UR4, -0x1, URZ ;  /* 0xffffffff04047890 */ /* 0x000fe4000fffe0ff */
[----:B----4-:R-:W-:Y:S02]  /*29c0*/  ULOP3.LUT UP1, UR5, UR5, 0x3, URZ, 0xc0, !UPT ;  /* 0x0000000305057892 */ /* 0x010fe4000f82c0ff */
[----:B------:R-:W-:-:S09]  /*29d0*/  UISETP.GE.U32.AND UP0, UPT, UR4, 0x3, UPT ;  /* 0x000000030400788c */ /* 0x000fd2000bf06070 */
[----:B------:R-:W-:Y:S05]  /*29e0*/  BRA.U !UP0, `(.L_x_1947) ;  /* 0x0000000108707547 */ /* 0x000fea000b800000 */
        /* <DEDUP_REMOVED lines=13> */
[----:B------:R-:W-:Y:S02]  /*2ac0*/  @!P5 IMAD R23, R23, R55, R56 ;  /* 0x000000371717d224 */ /* 0x000fe400078e0238 */
[--C-:B-1----:R-:W-:Y:S01]  /*2ad0*/  @!P4 IMAD.WIDE.U32 R20, R21, 0x8, R24.reuse ;  /* 0x000000081514c825 */ /* 0x102fe200078e0018 */
[----:B------:R-:W3:Y:S03]  /*2ae0*/  @!P3 LDG.E.64 R18, desc[UR6][R18.64] ;  /* 0x000000061212b981 */ /* 0x000ee6000c1e1b00 */
[----:B--2---:R-:W-:-:S02]  /*2af0*/  @!P5 IMAD.WIDE.U32 R22, R23, 0x8, R24 ;  /* 0x000000081716d825 */ /* 0x004fc400078e0018 */
[----:B------:R-:W2:Y:S04]  /*2b00*/  @!P4 LDG.E.64 R20, desc[UR6][R20.64] ;  /* 0x000000061414c981 */ /* 0x000ea8000c1e1b00 */
[----:B------:R-:W4:Y:S01]  /*2b10*/  @!P5 LDG.E.64 R22, desc[UR6][R22.64] ;  /* 0x000000061616d981 */ /* 0x000f22000c1e1b00 */
[----:B------:R-:W-:Y:S01]  /*2b20*/  IADD3 R27, PT, PT, R27, 0x4, RZ ;  /* 0x000000041b1b7810 */ /* 0x000fe20007ffe0ff */
[----:B0-----:R-:W-:Y:S01]  /*2b30*/  @!P1 FADD.FTZ R32, R32, R16 ;  /* 0x0000001020209221 */ /* 0x001fe20000010000 */
[----:B------:R-:W-:-:S03]  /*2b40*/  @!P1 FADD.FTZ R33, R33, R17 ;  /* 0x0000001121219221 */ /* 0x000fc60000010000 */
[----:B---3--:R-:W-:Y:S01]  /*2b50*/  @!P3 FADD.FTZ R32, R32, R18 ;  /* 0x000000122020b221 */ /* 0x008fe20000010000 */
[----:B------:R-:W-:-:S03]  /*2b60*/  @!P3 FADD.FTZ R33, R33, R19 ;  /* 0x000000132121b221 */ /* 0x000fc60000010000 */
[----:B--2---:R-:W-:Y:S01]  /*2b70*/  @!P4 FADD.FTZ R32, R32, R20 ;  /* 0x000000142020c221 */ /* 0x004fe20000010000 */
[----:B------:R-:W-:-:S03]  /*2b80*/  @!P4 FADD.FTZ R33, R33, R21 ;  /* 0x000000152121c221 */ /* 0x000fc60000010000 */
[----:B----4-:R-:W-:Y:S01]  /*2b90*/  @!P5 FADD.FTZ R32, R32, R22 ;  /* 0x000000162020d221 */ /* 0x010fe20000010000 */
[----:B------:R-:W-:-:S07]  /*2ba0*/  @!P5 FADD.FTZ R33, R33, R23 ;  /* 0x000000172121d221 */ /* 0x000fce0000010000 */
.L_x_1947:
[----:B------:R-:W-:Y:S05]  /*2bb0*/  BRA.U !UP1, `(.L_x_1942) ;  /* 0x0000000109707547 */ /* 0x000fea000b800000 */
[----:B-1----:R-:W1:Y:S01]  /*2bc0*/  LDC R20, c[0x0][0x370] ;  /* 0x0000dc00ff147b82 */ /* 0x002e620000000800 */
[----:B------:R-:W-:Y:S01]  /*2bd0*/  UISETP.NE.AND UP0, UPT, UR5, 0x1, UPT ;  /* 0x000000010500788c */ /* 0x000fe2000bf05270 */
[----:B-1----:R-:W-:-:S08]  /*2be0*/  LOP3.LUT R20, R20, 0x1, RZ, 0xc0, !PT ;  /* 0x0000000114147812 */ /* 0x002fd000078ec0ff */
        /* <DEDUP_REMOVED lines=15> */
.L_x_1948:
        /* <DEDUP_REMOVED lines=9> */
.L_x_1949:
[----:B------:R-:W-:Y:S05]  /*2d70*/  BSYNC.RECONVERGENT B0 ;  /* 0x0000000000007941 */ /* 0x000fea0003800200 */
.L_x_1942:
[----:B------:R-:W4:Y:S01]  /*2d80*/  S2UR UR5, SR_CgaCtaId ;  /* 0x00000000000579c3 */ /* 0x000f220000008800 */
[----:B------:R-:W2:Y:S01]  /*2d90*/  LDCU UR8, c[0x0][0x414] ;  /* 0x00008280ff0877ac */ /* 0x000ea20008000800 */
[----:B------:R-:W-:Y:S01]  /*2da0*/  LOP3.LUT R25, R60, 0xffff, RZ, 0xc0, !PT ;  /* 0x0000ffff3c197812 */ /* 0x000fe200078ec0ff */
[----:B------:R-:W-:-:S03]  /*2db0*/  UMOV UR4, 0x400 ;  /* 0x0000040000047882 */ /* 0x000fc60000000000 */
[----:B------:R-:W-:Y:S02]  /*2dc0*/  IADD3 R21, PT, PT, R62, R25, RZ ;  /* 0x000000193e157210 */ /* 0x000fe40007ffe0ff */
[----:B------:R-:W0:Y:S08]  /*2dd0*/  @P0 LDC.64 R26, c[0x0][0x388] ;  /* 0x0000e200ff1a0b82 */ /* 0x000e300000000a00 */
[----:B------:R-:W1:Y:S01]  /*2de0*/  LDC.64 R18, c[0x0][0x398] ;  /* 0x0000e600ff127b82 */ /* 0x000e620000000a00 */
[----:B--2---:R-:W-:Y:S01]  /*2df0*/  @P0 FMUL.FTZ R22, R32, UR8 ;  /* 0x0000000820160c20 */ /* 0x004fe20008410000 */
[----:B------:R-:W-:Y:S01]  /*2e00*/  @P0 FMUL.FTZ R23, R33, UR8 ;  /* 0x0000000821170c20 */ /* 0x000fe20008410000 */
[----:B----4-:R-:W-:-:S05]  /*2e10*/  ULEA UR4, UR5, UR4, 0x18 ;  /* 0x0000000405047291 */ /* 0x010fca000f8ec0ff */
[----:B---3--:R-:W2:Y:S01]  /*2e20*/  LDC.64 R16, c[0x0][0x3a0] ;  /* 0x0000e800ff107b82 */ /* 0x008ea20000000a00 */
[----:B------:R-:W3:Y:S01]  /*2e30*/  LDCU UR5, c[0x0][0x404] ;  /* 0x00008080ff0577ac */ /* 0x000ee20008000800 */
[----:B0-----:R-:W-:Y:S02]  /*2e40*/  @P0 IMAD.WIDE R26, R58, 0x8, R26 ;  /* 0x000000083a1a0825 */ /* 0x001fe400078e021a */
[----:B------:R-:W-:Y:S04]  /*2e50*/  @!P2 STS.64 [UR4+0xe0], R32 ;  /* 0x0000e020ff00a988 */ /* 0x000fe80008000a04 */
[----:B------:R0:W-:Y:S01]  /*2e60*/  @P0 STG.E.64 desc[UR6][R26.64], R22 ;  /* 0x000000161a000986 */ /* 0x0001e2000c101b06 */
[----:B-1----:R-:W-:-:S04]  /*2e70*/  IMAD.WIDE R28, R21, 0x4, R18 ;  /* 0x00000004151c7825 */ /* 0x002fc800078e0212 */
[----:B--2---:R-:W-:Y:S01]  /*2e80*/  IMAD.WIDE R18, R21, 0x4, R16 ;  /* 0x0000000415127825 */ /* 0x004fe200078e0210 */
[----:B------:R-:W-:Y:S06]  /*2e90*/  BAR.SYNC.DEFER_BLOCKING 0x0 ;  /* 0x0000000000007b1d */ /* 0x000fec0000010000 */
[----:B------:R-:W5:Y:S04]  /*2ea0*/  LDG.E.64 R18, desc[UR6][R18.64] ;  /* 0x0000000612127981 */ /* 0x000f68000c1e1b00 */
[----:B------:R-:W1:Y:S01]  /*2eb0*/  LDS.64 R20, [UR4+0xe0] ;  /* 0x0000e004ff147984 */ /* 0x000e620008000a00 */
[----:B------:R-:W2:Y:S01]  /*2ec0*/  LDCU.U8 UR4, c[0x0][0x3fc] ;  /* 0x00007f80ff0477ac */ /* 0x000ea20008000000 */
[----:B0-----:R-:W-:-:S02]  /*2ed0*/  HFMA2 R26, -RZ, RZ, 1.875, 0 ;  /* 0x3f800000ff1a7431 */ /* 0x001fc400000001ff */
[----:B---3--:R-:W-:Y:S01]  /*2ee0*/  IMAD R27, R52, UR5, R61 ;  /* 0x00000005341b7c24 */ /* 0x008fe2000f8e023d */
[----:B------:R0:W5:Y:S01]  /*2ef0*/  LDG.E.64 R16, desc[UR6][R28.64] ;  /* 0x000000061c107981 */ /* 0x000162000c1e1b00 */
[----:B-1----:R-:W-:-:S04]  /*2f00*/  FMUL.FTZ R24, R20, UR8 ;  /* 0x0000000814187c20 */ /* 0x002fc80008410000 */
[----:B------:R-:W-:-:S04]  /*2f10*/  FMUL.FTZ R20, R24, R24 ;  /* 0x0000001818147220 */ /* 0x000fc80000410000 */
[----:B------:R-:W-:-:S05]  /*2f20*/  FFMA.FTZ R20, R21, UR8, -R20 ;  /* 0x0000000815147c23 */ /* 0x000fca0008010814 */
[----:B------:R-:W-:-:S13]  /*2f30*/  FSETP.GTU.FTZ.AND P1, PT, R20, RZ, PT ;  /* 0x000000ff1400720b */ /* 0x000fda0003f3c000 */
[----:B------:R-:W1:Y:S01]  /*2f40*/  @P1 LDC R21, c[0x0][0x3a8] ;  /* 0x0000ea00ff151b82 */ /* 0x000e620000000800 */
[----:B--2---:R-:W-:Y:S01]  /*2f50*/  UISETP.NE.AND UP0, UPT, UR4, URZ, UPT ;  /* 0x000000ff0400728c */ /* 0x004fe2000bf05270 */
[C---:B0-----:R-:W-:Y:S02]  /*2f60*/  IADD3 R28, PT, PT, R27.reuse, 0xb0, RZ ;  /* 0x000000b01b1c7810 */ /* 0x041fe40007ffe0ff */
[C---:B------:R-:W-:Y:S02]  /*2f70*/  IADD3 R29, PT, PT, R27.reuse, 0xe0, RZ ;  /* 0x000000e01b1d7810 */ /* 0x040fe40007ffe0ff */
[C---:B------:R-:W-:Y:S02]  /*2f80*/  IADD3 R30, PT, PT, R27.reuse, 0x90, RZ ;  /* 0x000000901b1e7810 */ /* 0x040fe40007ffe0ff */
[----:B------:R-:W-:Y:S01]  /*2f90*/  IADD3 R31, PT, PT, R27, 0xc0, RZ ;  /* 0x000000c01b1f7810 */ /* 0x000fe20007ffe0ff */
[----:B------:R-:W-:Y:S01]  /*2fa0*/  BSSY.RECONVERGENT B0, `(.L_x_1950) ;  /* 0x00003b3000007945 */ /* 0x000fe20003800200 */
[----:B-1----:R-:W-:-:S04]  /*2fb0*/  @P1 FADD.FTZ R20, R20, R21 ;  /* 0x0000001514141221 */ /* 0x002fc80000010000 */
[----:B------:R0:W1:Y:S01]  /*2fc0*/  @P1 MUFU.RSQ R26, R20 ;  /* 0x00000014001a1308 */ /* 0x0000620000001400 */
[----:B------:R-:W-:Y:S02]  /*2fd0*/  SHF.R.S32.HI R32, RZ, 0x1f, R28 ;  /* 0x0000001fff207819 */ /* 0x000fe4000001141c */
[----:B------:R-:W-:Y:S02]  /*2fe0*/  SHF.R.S32.HI R33, RZ, 0x1f, R29 ;  /* 0x0000001fff217819 */ /* 0x000fe4000001141d */
[----:B------:R-:W-:Y:S02]  /*2ff0*/  SHF.R.S32.HI R34, RZ, 0x1f, R30 ;  /* 0x0000001fff227819 */ /* 0x000fe4000001141e */
[----:B------:R-:W-:Y:S01]  /*3000*/  SHF.R.S32.HI R35, RZ, 0x1f, R31 ;  /* 0x0000001fff237819 */ /* 0x000fe2000001141f */
[----:B------:R-:W-:Y:S06]  /*3010*/  BRA.U UP0, `(.L_x_1951) ;  /* 0x0000001900187547 */ /* 0x000fec000b800000 */
[----:B------:R-:W2:Y:S01]  /*3020*/  LDCU.64 UR8, c[0x0][0x3e8] ;  /* 0x00007d00ff0877ac */ /* 0x000ea20008000a00 */
[----:B0-----:R-:W-:Y:S01]  /*3030*/  SHF.R.S32.HI R20, RZ, 0x1f, R27 ;  /* 0x0000001fff147819 */ /* 0x001fe2000001141b */
[----:B------:R-:W-:Y:S01]  /*3040*/  BSSY.RECONVERGENT B1, `(.L_x_1952) ;  /* 0x000001a000017945 */ /* 0x000fe20003800200 */
[----:B------:R-:W-:-:S04]  /*3050*/  IADD3 R63, PT, PT, R27, 0x10, RZ ;  /* 0x000000101b3f7810 */ /* 0x000fc80007ffe0ff */
[----:B------:R-:W-:Y:S02]  /*3060*/  SHF.R.S32.HI R62, RZ, 0x1f, R63 ;  /* 0x0000001fff3e7819 */ /* 0x000fe4000001143f */
[----:B--2---:R-:W-:Y:S02]  /*3070*/  ISETP.GE.U32.AND P1, PT, R27, UR8, PT ;  /* 0x000000081b007c0c */ /* 0x004fe4000bf26070 */
[----:B------:R-:W-:Y:S02]  /*3080*/  ISETP.GE.U32.AND P2, PT, R63, UR8, PT ;  /* 0x000000083f007c0c */ /* 0x000fe4000bf46070 */
[----:B------:R-:W-:Y:S02]  /*3090*/  ISETP.GE.AND.EX P1, PT, R20, UR9, PT, P1 ;  /* 0x0000000914007c0c */ /* 0x000fe4000bf26310 */
[----:B------:R-:W-:-:S11]  /*30a0*/  ISETP.GE.AND.EX P2, PT, R62, UR9, PT, P2 ;  /* 0x000000093e007c0c */ /* 0x000fd6000bf46320 */
[----:B------:R-:W-:Y:S05]  /*30b0*/  @P1 BRA `(.L_x_1953) ;  /* 0x0000000000481947 */ /* 0x000fea0003800000 */
[----:B------:R-:W0:Y:S01]  /*30c0*/  LDCU.64 UR10, c[0x0][0x3e0] ;  /* 0x00007c00ff0a77ac */ /* 0x000e220008000a00 */
[----:B------:R-:W-:Y:S01]  /*30d0*/  MOV R21, R67 ;  /* 0x0000004300157202 */ /* 0x000fe20000000f00 */
[----:B------:R-:W-:Y:S01]  /*30e0*/  FADD.FTZ R53, R53, -R24 ;  /* 0x8000001835357221 */ /* 0x000fe20000010000 */
[----:B------:R-:W2:Y:S03]  /*30f0*/  LDCU.64 UR4, c[0x0][0x380] ;  /* 0x00007000ff0477ac */ /* 0x000ea60008000a00 */
[----:B-1----:R-:W-:Y:S01]  /*3100*/  FMUL.FTZ R53, R53, R26 ;  /* 0x0000001a35357220 */ /* 0x002fe20000410000 */
[----:B0-----:R-:W-:Y:S01]  /*3110*/  IMAD R22, R20, UR10, RZ ;  /* 0x0000000a14167c24 */ /* 0x001fe2000f8e02ff */
[----:B------:R-:W-:-:S03]  /*3120*/  MOV R20, R64 ;  /* 0x0000004000147202 */ /* 0x000fc60000000f00 */
[C---:B------:R-:W-:Y:S02]  /*3130*/  IMAD R23, R27.reuse, UR11, R22 ;  /* 0x0000000b1b177c24 */ /* 0x040fe4000f8e0216 */
[----:B------:R-:W-:-:S05]  /*3140*/  IMAD.WIDE.U32 R20, R27, UR10, R20 ;  /* 0x0000000a1b147c25 */ /* 0x000fca000f8e0014 */
[----:B------:R-:W-:Y:S01]  /*3150*/  IADD3 R23, PT, PT, R21, R23, RZ ;  /* 0x0000001715177210 */ /* 0x000fe20007ffe0ff */
[----:B------:R-:W-:Y:S01]  /*3160*/  FADD.FTZ R21, R50, -R24 ;  /* 0x8000001832157221 */ /* 0x000fe20000010000 */
[----:B--2---:R-:W-:-:S04]  /*3170*/  LEA R22, P1, R20, UR4, 0x1 ;  /* 0x0000000414167c11 */ /* 0x004fc8000f8208ff */
[----:B------:R-:W-:Y:S01]  /*3180*/  LEA.HI.X R23, R20, UR5, R23, 0x1, P1 ;  /* 0x0000000514177c11 */ /* 0x000fe200088f0c17 */
[----:B------:R-:W-:Y:S01]  /*3190*/  FMUL.FTZ R20, R21, R26 ;  /* 0x0000001a15147220 */ /* 0x000fe20000410000 */
[----:B-----5:R-:W-:-:S03]  /*31a0*/  FFMA.FTZ R21, R16, R53, R18 ;  /* 0x0000003510157223 */ /* 0x020fc60000010012 */
[----:B------:R-:W-:-:S05]  /*31b0*/  FFMA.FTZ R20, R17, R20, R19 ;  /* 0x0000001411147223 */ /* 0x000fca0000010013 */
[----:B------:R-:W-:-:S05]  /*31c0*/  F2FP.BF16.F32.PACK_AB R21, R20, R21 ;  /* 0x000000151415723e */ /* 0x000fca00000010ff */
[----:B------:R0:W-:Y:S02]  /*31d0*/  STG.E desc[UR6][R22.64], R21 ;  /* 0x0000001516007986 */ /* 0x0001e4000c101906 */
.L_x_1953:
[----:B------:R-:W-:Y:S05]  /*31e0*/  BSYNC.RECONVERGENT B1 ;  /* 0x0000000000017941 */ /* 0x000fea0003800200 */
.L_x_1952:
[----:B------:R-:W-:Y:S04]  /*31f0*/  BSSY.RECONVERGENT B1, `(.L_x_1954) ;  /* 0x0000014000017945 */ /* 0x000fe80003800200 */
[----:B------:R-:W-:Y:S05]  /*3200*/  @P2 BRA `(.L_x_1955) ;  /* 0x0000000000482947 */ /* 0x000fea0003800000 */
[----:B------:R-:W2:Y:S01]  /*3210*/  LDCU.64 UR4, c[0x0][0x3e0] ;  /* 0x00007c00ff0477ac */ /* 0x000ea20008000a00 */
[----:B------:R-:W-:Y:S01]  /*3220*/  MOV R20, R64 ;  /* 0x0000004000147202 */ /* 0x000fe20000000f00 */
[--C-:B------:R-:W-:Y:S01]  /*3230*/  FADD.FTZ R51, R51, -R24.reuse ;  /* 0x8000001833337221 */ /* 0x100fe20000010000 */
[----:B0-----:R-:W-:Y:S01]  /*3240*/  MOV R21, R67 ;  /* 0x0000004300157202 */ /* 0x001fe20000000f00 */
[----:B------:R-:W0:Y:S01]  /*3250*/  LDCU.64 UR10, c[0x0][0x380] ;  /* 0x00007000ff0a77ac */ /* 0x000e220008000a00 */
[----:B------:R-:W-:Y:S01]  /*3260*/  FADD.FTZ R23, R48, -R24 ;  /* 0x8000001830177221 */ /* 0x000fe20000010000 */
[----:B-1----:R-:W-:-:S03]  /*3270*/  FMUL.FTZ R51, R51, R26 ;  /* 0x0000001a33337220 */ /* 0x002fc60000410000 */
[----:B------:R-:W-:Y:S01]  /*3280*/  FMUL.FTZ R22, R23, R26 ;  /* 0x0000001a17167220 */ /* 0x000fe20000410000 */
[----:B-----5:R-:W-:-:S03]  /*3290*/  FFMA.FTZ R51, R16, R51, R18 ;  /* 0x0000003310337223 */ /* 0x020fc60000010012 */
[----:B------:R-:W-:Y:S01]  /*32a0*/  FFMA.FTZ R48, R17, R22, R19 ;  /* 0x0000001611307223 */ /* 0x000fe20000010013 */
[----:B--2---:R-:W-:Y:S02]  /*32b0*/  IMAD R62, R62, UR4, RZ ;  /* 0x000000043e3e7c24 */ /* 0x004fe4000f8e02ff */
[----:B------:R-:W-:-:S04]  /*32c0*/  IMAD.WIDE.U32 R20, R63, UR4, R20 ;  /* 0x000000043f147c25 */ /* 0x000fc8000f8e0014 */
[----:B------:R-:W-:Y:S01]  /*32d0*/  IMAD R53, R63, UR5, R62 ;  /* 0x000000053f357c24 */ /* 0x000fe2000f8e023e */
[----:B0-----:R-:W-:-:S04]  /*32e0*/  LEA R22, P1, R20, UR10, 0x1 ;  /* 0x0000000a14167c11 */ /* 0x001fc8000f8208ff */
[----:B------:R-:W-:Y:S02]  /*32f0*/  IADD3 R53, PT, PT, R21, R53, RZ ;  /* 0x0000003515357210 */ /* 0x000fe40007ffe0ff */
[----:B------:R-:W-:Y:S02]  /*3300*/  F2FP.BF16.F32.PACK_AB R21, R48, R51 ;  /* 0x000000333015723e */ /* 0x000fe400000010ff */
[----:B------:R-:W-:-:S05]  /*3310*/  LEA.HI.X R23, R20, UR11, R53, 0x1, P1 ;  /* 0x0000000b14177c11 */ /* 0x000fca00088f0c35 */
[----:B------:R2:W-:Y:S02]  /*3320*/  STG.E desc[UR6][R22.64], R21 ;  /* 0x0000001516007986 */ /* 0x0005e4000c101906 */
.L_x_1955:
[----:B------:R-:W-:Y:S05]  /*3330*/  BSYNC.RECONVERGENT B1 ;  /* 0x0000000000017941 */ /* 0x000fea0003800200 */
.L_x_1954:
[C---:B------:R-:W-:Y:S01]  /*3340*/  IADD3 R51, PT, PT, R27.reuse, 0x20, RZ ;  /* 0x000000201b337810 */ /* 0x040fe20007ffe0ff */
[----:B------:R-:W-:Y:S01]  /*3350*/  BSSY.RECONVERGENT B1, `(.L_x_1956) ;  /* 0x000001b000017945 */ /* 0x000fe20003800200 */
[----:B------:R-:W-:Y:S02]  /*3360*/  IADD3 R53, PT, PT, R27, 0x30, RZ ;  /* 0x000000301b357810 */ /* 0x000fe40007ffe0ff */
[----:B------:R-:W-:Y:S02]  /*3370*/  ISETP.GE.U32.AND P1, PT, R51, UR8, PT ;  /* 0x0000000833007c0c */ /* 0x000fe4000bf26070 */
[----:B------:R-:W-:Y:S02]  /*3380*/  SHF.R.S32.HI R20, RZ, 0x1f, R51 ;  /* 0x0000001fff147819 */ /* 0x000fe40000011433 */
[----:B------:R-:W-:Y:S02]  /*3390*/  ISETP.GE.U32.AND P2, PT, R53, UR8, PT ;  /* 0x0000000835007c0c */ /* 0x000fe4000bf46070 */
[----:B------:R-:W-:-:S02]  /*33a0*/  ISETP.GE.AND.EX P1, PT, R20, UR9, PT, P1 ;  /* 0x0000000914007c0c */ /* 0x000fc4000bf26310 */
[----:B------:R-:W-:-:S04]  /*33b0*/  SHF.R.S32.HI R48, RZ, 0x1f, R53 ;  /* 0x0000001fff307819 */ /* 0x000fc80000011435 */
[----:B------:R-:W-:-:S07]  /*33c0*/  ISETP.GE.AND.EX P2, PT, R48, UR9, PT, P2 ;  /* 0x0000000930007c0c */ /* 0x000fce000bf46320 */
[----:B------:R-:W-:Y:S06]  /*33d0*/  @P1 BRA `(.L_x_1957) ;  /* 0x0000000000481947 */ /* 0x000fec0003800000 */
[----:B------:R-:W3:Y:S01]  /*33e0*/  LDCU.64 UR4, c[0x0][0x3e0] ;  /* 0x00007c00ff0477ac */ /* 0x000ee20008000a00 */
[----:B0-2---:R-:W-:Y:S01]  /*33f0*/  MOV R21, R67 ;  /* 0x0000004300157202 */ /* 0x005fe20000000f00 */
[--C-:B------:R-:W-:Y:S01]  /*3400*/  FADD.FTZ R49, R49, -R24.reuse ;  /* 0x8000001831317221 */ /* 0x100fe20000010000 */
[----:B------:R-:W-:Y:S01]  /*3410*/  FADD.FTZ R23, R46, -R24 ;  /* 0x800000182e177221 */ /* 0x000fe20000010000 */
[----:B------:R-:W0:Y:S02]  /*3420*/  LDCU.64 UR10, c[0x0][0x380] ;  /* 0x00007000ff0a77ac */ /* 0x000e240008000a00 */
[-C--:B-1----:R-:W-:Y:S01]  /*3430*/  FMUL.FTZ R49, R49, R26.reuse ;  /* 0x0000001a31317220 */ /* 0x082fe20000410000 */
[----:B------:R-:W-:-:S03]  /*3440*/  FMUL.FTZ R22, R23, R26 ;  /* 0x0000001a17167220 */ /* 0x000fc60000410000 */
[----:B-----5:R-:W-:Y:S01]  /*3450*/  FFMA.FTZ R49, R16, R49, R18 ;  /* 0x0000003110317223 */ /* 0x020fe20000010012 */
[----:B------:R-:W-:Y:S01]  /*3460*/  FFMA.FTZ R46, R17, R22, R19 ;  /* 0x00000016112e7223 */ /* 0x000fe20000010013 */
[----:B---3--:R-:W-:-:S04]  /*3470*/  IMAD R20, R20, UR4, RZ ;  /* 0x0000000414147c24 */ /* 0x008fc8000f8e02ff */
[----:B------:R-:W-:Y:S01]  /*3480*/  IMAD R63, R51, UR5, R20 ;  /* 0x00000005333f7c24 */ /* 0x000fe2000f8e0214 */
[----:B------:R-:W-:-:S05]  /*3490*/  MOV R20, R64 ;  /* 0x0000004000147202 */ /* 0x000fca0000000f00 */
[----:B------:R-:W-:-:S05]  /*34a0*/  IMAD.WIDE.U32 R20, R51, UR4, R20 ;  /* 0x0000000433147c25 */ /* 0x000fca000f8e0014 */
[----:B------:R-:W-:Y:S02]  /*34b0*/  IADD3 R63, PT, PT, R21, R63, RZ ;  /* 0x0000003f153f7210 */ /* 0x000fe40007ffe0ff */
[----:B0-----:R-:W-:Y:S02]  /*34c0*/  LEA R22, P1, R20, UR10, 0x1 ;  /* 0x0000000a14167c11 */ /* 0x001fe4000f8208ff */
[----:B------:R-:W-:Y:S02]  /*34d0*/  F2FP.BF16.F32.PACK_AB R21, R46, R49 ;  /* 0x000000312e15723e */ /* 0x000fe400000010ff */
[----:B------:R-:W-:-:S05]  /*34e0*/  LEA.HI.X R23, R20, UR11, R63, 0x1, P1 ;  /* 0x0000000b14177c11 */ /* 0x000fca00088f0c3f */
[----:B------:R3:W-:Y:S04]  /*34f0*/  STG.E desc[UR6][R22.64], R21 ;  /* 0x0000001516007986 */ /* 0x0007e8000c101906 */
.L_x_1957:
[----:B------:R-:W-:Y:S05]  /*3500*/  BSYNC.RECONVERGENT B1 ;  /* 0x0000000000017941 */ /* 0x000fea0003800200 */
.L_x_1956:
[----:B------:R-:W-:Y:S01]  /*3510*/  BSSY.RECONVERGENT B1, `(.L_x_1958) ;  /* 0x0000016000017945 */ /* 0x000fe20003800200 */
[C---:B------:R-:W-:Y:S02]  /*3520*/  IADD3 R63, PT, PT, R27.reuse, 0x40, RZ ;  /* 0x000000401b3f7810 */ /* 0x040fe40007ffe0ff */
[----:B------:R-:W-:Y:S01]  /*3530*/  IADD3 R51, PT, PT, R27, 0x50, RZ ;  /* 0x000000501b337810 */ /* 0x000fe20007ffe0ff */
[----:B------:R-:W-:Y:S06]  /*3540*/  @P2 BRA `(.L_x_1959) ;  /* 0x0000000000482947 */ /* 0x000fec0003800000 */
[----:B------:R-:W4:Y:S01]  /*3550*/  LDCU.64 UR4, c[0x0][0x3e0] ;  /* 0x00007c00ff0477ac */ /* 0x000f220008000a00 */
[----:B------:R-:W-:Y:S01]  /*3560*/  MOV R20, R64 ;  /* 0x0000004000147202 */ /* 0x000fe20000000f00 */
[--C-:B0-23--:R-:W-:Y:S01]  /*3570*/  FADD.FTZ R23, R44, -R24.reuse ;  /* 0x800000182c177221 */ /* 0x10dfe20000010000 */
[----:B------:R-:W-:Y:S01]  /*3580*/  MOV R21, R67 ;  /* 0x0000004300157202 */ /* 0x000fe20000000f00 */
[----:B------:R-:W0:Y:S01]  /*3590*/  LDCU.64 UR10, c[0x0][0x380] ;  /* 0x00007000ff0a77ac */ /* 0x000e220008000a00 */
[----:B------:R-:W-:Y:S01]  /*35a0*/  FADD.FTZ R47, R47, -R24 ;  /* 0x800000182f2f7221 */ /* 0x000fe20000010000 */
[----:B-1----:R-:W-:-:S03]  /*35b0*/  FMUL.FTZ R23, R23, R26 ;  /* 0x0000001a17177220 */ /* 0x002fc60000410000 */
[----:B------:R-:W-:Y:S01]  /*35c0*/  FMUL.FTZ R22, R47, R26 ;  /* 0x0000001a2f167220 */ /* 0x000fe20000410000 */
[----:B-----5:R-:W-:-:S03]  /*35d0*/  FFMA.FTZ R44, R16, R23, R18 ;  /* 0x00000017102c7223 */ /* 0x020fc60000010012 */
        /* <DEDUP_REMOVED lines=8> */
[----:B------:R4:W-:Y:S02]  /*3660*/  STG.E desc[UR6][R22.64], R21 ;  /* 0x0000001516007986 */ /* 0x0009e4000c101906 */
.L_x_1959:
[----:B------:R-:W-:Y:S05]  /*3670*/  BSYNC.RECONVERGENT B1 ;  /* 0x0000000000017941 */ /* 0x000fea0003800200 */
.L_x_1958:
[----:B------:R-:W-:Y:S01]  /*3680*/  ISETP.GE.U32.AND P5, PT, R63, UR8, PT ;  /* 0x000000083f007c0c */ /* 0x000fe2000bfa6070 */
[----:B------:R-:W-:Y:S01]  /*3690*/  BSSY.RECONVERGENT B1, `(.L_x_1960) ;  /* 0x0000027000017945 */ /* 0x000fe20003800200 */
[----:B------:R-:W-:Y:S02]  /*36a0*/  SHF.R.S32.HI R20, RZ, 0x1f, R63 ;  /* 0x0000001fff147819 */ /* 0x000fe4000001143f */
[C---:B------:R-:W-:Y:S02]  /*36b0*/  IADD3 R49, PT, PT, R27.reuse, 0x60, RZ ;  /* 0x000000601b317810 */ /* 0x040fe40007ffe0ff */
[----:B------:R-:W-:Y:S02]  /*36c0*/  ISETP.GE.AND.EX P5, PT, R20, UR9, PT, P5 ;  /* 0x0000000914007c0c */ /* 0x000fe4000bfa6350 */
[C---:B------:R-:W-:Y:S02]  /*36d0*/  IADD3 R47, PT, PT, R27.reuse, 0x70, RZ ;  /* 0x000000701b2f7810 */ /* 0x040fe40007ffe0ff */
[----:B------:R-:W-:-:S02]  /*36e0*/  IADD3 R44, PT, PT, R27, 0x80, RZ ;  /* 0x000000801b2c7810 */ /* 0x000fc40007ffe0ff */
[----:B------:R-:W-:Y:S02]  /*36f0*/  ISETP.GE.U32.AND P2, PT, R51, UR8, PT ;  /* 0x0000000833007c0c */ /* 0x000fe4000bf46070 */
[----:B------:R-:W-:Y:S02]  /*3700*/  ISETP.GE.U32.AND P1, PT, R49, UR8, PT ;  /* 0x0000000831007c0c */ /* 0x000fe4000bf26070 */
[----:B------:R-:W-:Y:S02]  /*3710*/  ISETP.GE.U32.AND P6, PT, R47, UR8, PT ;  /* 0x000000082f007c0c */ /* 0x000fe4000bfc6070 */
[----:B------:R-:W-:Y:S02]  /*3720*/  ISETP.GE.U32.AND P3, PT, R44, UR8, PT ;  /* 0x000000082c007c0c */ /* 0x000fe4000bf66070 */
[----:B------:R-:W-:Y:S02]  /*3730*/  SHF.R.S32.HI R53, RZ, 0x1f, R51 ;  /* 0x0000001fff357819 */ /* 0x000fe40000011433 */
[----:B------:R-:W-:-:S02]  /*3740*/  ISETP.GE.U32.AND P4, PT, R30, UR8, PT ;  /* 0x000000081e007c0c */ /* 0x000fc4000bf86070 */
[----:B------:R-:W-:Y:S02]  /*3750*/  SHF.R.S32.HI R50, RZ, 0x1f, R49 ;  /* 0x0000001fff327819 */ /* 0x000fe40000011431 */
[----:B------:R-:W-:Y:S02]  /*3760*/  SHF.R.S32.HI R48, RZ, 0x1f, R47 ;  /* 0x0000001fff307819 */ /* 0x000fe4000001142f */
[----:B------:R-:W-:Y:S02]  /*3770*/  SHF.R.S32.HI R46, RZ, 0x1f, R44 ;  /* 0x0000001fff2e7819 */ /* 0x000fe4000001142c */
[----:B------:R-:W-:Y:S02]  /*3780*/  ISETP.GE.AND.EX P2, PT, R53, UR9, PT, P2 ;  /* 0x0000000935007c0c */ /* 0x000fe4000bf46320 */
[----:B------:R-:W-:Y:S02]  /*3790*/  ISETP.GE.AND.EX P1, PT, R50, UR9, PT, P1 ;  /* 0x0000000932007c0c */ /* 0x000fe4000bf26310 */
[----:B------:R-:W-:-:S02]  /*37a0*/  ISETP.GE.AND.EX P6, PT, R48, UR9, PT, P6 ;  /* 0x0000000930007c0c */ /* 0x000fc4000bfc6360 */
[----:B------:R-:W-:Y:S02]  /*37b0*/  ISETP.GE.AND.EX P3, PT, R46, UR9, PT, P3 ;  /* 0x000000092e007c0c */ /* 0x000fe4000bf66330 */
[----:B------:R-:W-:Y:S01]  /*37c0*/  ISETP.GE.AND.EX P4, PT, R34, UR9, PT, P4 ;  /* 0x0000000922007c0c */ /* 0x000fe2000bf86340 */
[----:B------:R-:W-:-:S12]  /*37d0*/  @P5 BRA `(.L_x_1961) ;  /* 0x0000000000485947 */ /* 0x000fd80003800000 */
[----:B------:R-:W1:Y:S01]  /*37e0*/  LDCU.64 UR4, c[0x0][0x3e0] ;  /* 0x00007c00ff0477ac */ /* 0x000e620008000a00 */
[----:B0-234-:R-:W-:Y:S01]  /*37f0*/  MOV R21, R67 ;  /* 0x0000004300157202 */ /* 0x01dfe20000000f00 */
[----:B------:R-:W-:Y:S01]  /*3800*/  FADD.FTZ R45, R45, -R24 ;  /* 0x800000182d2d7221 */ /* 0x000fe20000010000 */
[----:B------:R-:W0:Y:S01]  /*3810*/  LDCU.64 UR10, c[0x0][0x380] ;  /* 0x00007000ff0a77ac */ /* 0x000e220008000a00 */
[----:B-1----:R-:W-:-:S04]  /*3820*/  IMAD R20, R20, UR4, RZ ;  /* 0x0000000414147c24 */ /* 0x002fc8000f8e02ff */
[----:B------:R-:W-:Y:S01]  /*3830*/  IMAD R23, R63, UR5, R20 ;  /* 0x000000053f177c24 */ /* 0x000fe2000f8e0214 */
[----:B------:R-:W-:-:S05]  /*3840*/  MOV R20, R64 ;  /* 0x0000004000147202 */ /* 0x000fca0000000f00 */
[----:B------:R-:W-:-:S05]  /*3850*/  IMAD.WIDE.U32 R20, R63, UR4, R20 ;  /* 0x000000043f147c25 */ /* 0x000fca000f8e0014 */
[----:B------:R-:W-:Y:S01]  /*3860*/  IADD3 R23, PT, PT, R21, R23, RZ ;  /* 0x0000001715177210 */ /* 0x000fe20007ffe0ff */
[----:B------:R-:W-:Y:S01]  /*3870*/  FADD.FTZ R21, R42, -R24 ;  /* 0x800000182a157221 */ /* 0x000fe20000010000 */
[----:B0-----:R-:W-:-:S03]  /*3880*/  LEA R22, P5, R20, UR10, 0x1 ;  /* 0x0000000a14167c11 */ /* 0x001fc6000f8a08ff */
[-C--:B------:R-:W-:Y:S01]  /*3890*/  FMUL.FTZ R21, R21, R26.reuse ;  /* 0x0000001a15157220 */ /* 0x080fe20000410000 */
[----:B------:R-:W-:Y:S01]  /*38a0*/  LEA.HI.X R23, R20, UR11, R23, 0x1, P5 ;  /* 0x0000000b14177c11 */ /* 0x000fe2000a8f0c17 */
[----:B------:R-:W-:Y:S02]  /*38b0*/  FMUL.FTZ R20, R45, R26 ;  /* 0x0000001a2d147220 */ /* 0x000fe40000410000 */
[----:B-----5:R-:W-:Y:S02]  /*38c0*/  FFMA.FTZ R21, R16, R21, R18 ;  /* 0x0000001510157223 */ /* 0x020fe40000010012 */
[----:B------:R-:W-:-:S05]  /*38d0*/  FFMA.FTZ R20, R17, R20, R19 ;  /* 0x0000001411147223 */ /* 0x000fca0000010013 */
[----:B------:R-:W-:-:S05]  /*38e0*/  F2FP.BF16.F32.PACK_AB R21, R20, R21 ;  /* 0x000000151415723e */ /* 0x000fca00000010ff */
[----:B------:R0:W-:Y:S02]  /*38f0*/  STG.E desc[UR6][R22.64], R21 ;  /* 0x0000001516007986 */ /* 0x0001e4000c101906 */
.L_x_1961:
[----:B------:R-:W-:Y:S05]  /*3900*/  BSYNC.RECONVERGENT B1 ;  /* 0x0000000000017941 */ /* 0x000fea0003800200 */
.L_x_1960:
[----:B------:R-:W-:Y:S01]  /*3910*/  BSSY.RECONVERGENT B1, `(.L_x_1962) ;  /* 0x0000016000017945 */ /* 0x000fe20003800200 */
[C---:B------:R-:W-:Y:S02]  /*3920*/  IADD3 R42, PT, PT, R27.reuse, 0xa0, RZ ;  /* 0x000000a01b2a7810 */ /* 0x040fe40007ffe0ff */
[----:B------:R-:W-:Y:S01]  /*3930*/  IADD3 R45, PT, PT, R27, 0xd0, RZ ;  /* 0x000000d01b2d7810 */ /* 0x000fe20007ffe0ff */
[----:B------:R-:W-:Y:S06]  /*3940*/  @P2 BRA `(.L_x_1963) ;  /* 0x0000000000482947 */ /* 0x000fec0003800000 */
[----:B------:R-:W1:Y:S01]  /*3950*/  LDCU.64 UR4, c[0x0][0x3e0] ;  /* 0x00007c00ff0477ac */ /* 0x000e620008000a00 */
[----:B0-234-:R-:W-:Y:S01]  /*3960*/  MOV R21, R67 ;  /* 0x0000004300157202 */ /* 0x01dfe20000000f00 */
[--C-:B------:R-:W-:Y:S01]  /*3970*/  FADD.FTZ R43, R43, -R24.reuse ;  /* 0x800000182b2b7221 */ /* 0x100fe20000010000 */
[----:B------:R-:W-:Y:S01]  /*3980*/  FADD.FTZ R23, R40, -R24 ;  /* 0x8000001828177221 */ /* 0x000fe20000010000 */
[----:B------:R-:W0:Y:S02]  /*3990*/  LDCU.64 UR10, c[0x0][0x380] ;  /* 0x00007000ff0a77ac */ /* 0x000e240008000a00 */
[-C--:B-1----:R-:W-:Y:S01]  /*39a0*/  FMUL.FTZ R43, R43, R26.reuse ;  /* 0x0000001a2b2b7220 */ /* 0x082fe20000410000 */
[----:B------:R-:W-:-:S03]  /*39b0*/  FMUL.FTZ R22, R23, R26 ;  /* 0x0000001a17167220 */ /* 0x000fc60000410000 */
[----:B-----5:R-:W-:Y:S01]  /*39c0*/  FFMA.FTZ R43, R16, R43, R18 ;  /* 0x0000002b102b7223 */ /* 0x020fe20000010012 */
[----:B------:R-:W-:Y:S01]  /*39d0*/  FFMA.FTZ R40, R17, R22, R19 ;  /* 0x0000001611287223 */ /* 0x000fe20000010013 */
[----:B------:R-:W-:-:S04]  /*39e0*/  IMAD R20, R53, UR4, RZ ;  /* 0x0000000435147c24 */ /* 0x000fc8000f8e02ff */
        /* <DEDUP_REMOVED lines=8> */
.L_x_1963:
[----:B------:R-:W-:Y:S05]  /*3a70*/  BSYNC.RECONVERGENT B1 ;  /* 0x0000000000017941 */ /* 0x000fea0003800200 */
.L_x_1962:
[----:B------:R-:W-:Y:S04]  /*3a80*/  BSSY.RECONVERGENT B1, `(.L_x_1964) ;  /* 0x0000014000017945 */ /* 0x000fe80003800200 */
[----:B------:R-:W-:Y:S05]  /*3a90*/  @P1 BRA `(.L_x_1965) ;  /* 0x0000000000481947 */ /* 0x000fea0003800000 */
[----:B------:R-:W1:Y:S01]  /*3aa0*/  LDCU.64 UR4, c[0x0][0x3e0] ;  /* 0x00007c00ff0477ac */ /* 0x000e620008000a00 */
[----:B------:R-:W-:Y:S01]  /*3ab0*/  MOV R20, R64 ;  /* 0x0000004000147202 */ /* 0x000fe20000000f00 */
[--C-:B------:R-:W-:Y:S01]  /*3ac0*/  FADD.FTZ R41, R41, -R24.reuse ;  /* 0x8000001829297221 */ /* 0x100fe20000010000 */
[----:B0-234-:R-:W-:Y:S01]  /*3ad0*/  MOV R21, R67 ;  /* 0x0000004300157202 */ /* 0x01dfe20000000f00 */
[----:B------:R-:W0:Y:S01]  /*3ae0*/  LDCU.64 UR10, c[0x0][0x380] ;  /* 0x00007000ff0a77ac */ /* 0x000e220008000a00 */
[----:B------:R-:W-:Y:S01]  /*3af0*/  FADD.FTZ R23, R38, -R24 ;  /* 0x8000001826177221 */ /* 0x000fe20000010000 */
[----:B-1----:R-:W-:-:S03]  /*3b00*/  FMUL.FTZ R41, R41, R26 ;  /* 0x0000001a29297220 */ /* 0x002fc60000410000 */
        /* <DEDUP_REMOVED lines=11> */
.L_x_1965:
[----:B------:R-:W-:Y:S05]  /*3bc0*/  BSYNC.RECONVERGENT B1 ;  /* 0x0000000000017941 */ /* 0x000fea0003800200 */
.L_x_1964:
        /* <DEDUP_REMOVED lines=20> */
.L_x_1967:
[----:B------:R-:W-:Y:S05]  /*3d10*/  BSYNC.RECONVERGENT B1 ;  /* 0x0000000000017941 */ /* 0x000fea0003800200 */
.L_x_1966:
        /* <DEDUP_REMOVED lines=20> */
.L_x_1969:
[----:B------:R-:W-:Y:S05]  /*3e60*/  BSYNC.RECONVERGENT B1 ;  /* 0x0000000000017941 */ /* 0x000fea0003800200 */
.L_x_1968:
[----:B------:R-:W-:Y:S04]  /*3e70*/  BSSY.RECONVERGENT B1, `(.L_x_1970) ;  /* 0x0000014000017945 */ /* 0x000fe80003800200 */
[----:B------:R-:W-:Y:S05]  /*3e80*/  @P4 BRA `(.L_x_1971) ;  /* 0x0000000000484947 */ /* 0x000fea0003800000 */
[----:B------:R-:W1:Y:S01]  /*3e90*/  LDCU.64 UR4, c[0x0][0x3e0] ;  /* 0x00007c00ff0477ac */ /* 0x000e620008000a00 */
[--C-:B0-234-:R-:W-:Y:S01]  /*3ea0*/  FADD.FTZ R21, R15, -R24.reuse ;  /* 0x800000180f157221 */ /* 0x11dfe20000010000 */
[----:B------:R-:W-:Y:S01]  /*3eb0*/  MOV R14, R64 ;  /* 0x00000040000e7202 */ /* 0x000fe20000000f00 */
[----:B------:R-:W-:Y:S01]  /*3ec0*/  FADD.FTZ R23, R12, -R24 ;  /* 0x800000180c177221 */ /* 0x000fe20000010000 */
[----:B------:R-:W0:Y:S01]  /*3ed0*/  LDCU.64 UR10, c[0x0][0x380] ;  /* 0x00007000ff0a77ac */ /* 0x000e220008000a00 */
[----:B------:R-:W-:Y:S01]  /*3ee0*/  MOV R15, R67 ;  /* 0x00000043000f7202 */ /* 0x000fe20000000f00 */
[-C--:B-1----:R-:W-:Y:S01]  /*3ef0*/  FMUL.FTZ R21, R21, R26.reuse ;  /* 0x0000001a15157220 */ /* 0x082fe20000410000 */
[----:B------:R-:W-:-:S03]  /*3f00*/  FMUL.FTZ R12, R23, R26 ;  /* 0x0000001a170c7220 */ /* 0x000fc60000410000 */
[----:B-----5:R-:W-:Y:S01]  /*3f10*/  FFMA.FTZ R22, R16, R21, R18 ;  /* 0x0000001510167223 */ /* 0x020fe20000010012 */
        /* <DEDUP_REMOVED lines=9> */
.L_x_1971:
[----:B------:R-:W-:Y:S05]  /*3fb0*/  BSYNC.RECONVERGENT B1 ;  /* 0x0000000000017941 */ /* 0x000fea0003800200 */
.L_x_1970:
[----:B------:R-:W-:Y:S01]  /*3fc0*/  ISETP.GE.U32.AND P5, PT, R42, UR8, PT ;  /* 0x000000082a007c0c */ /* 0x000fe2000bfa6070 */
[----:B------:R-:W-:Y:S01]  /*3fd0*/  BSSY.RECONVERGENT B1, `(.L_x_1972) ;  /* 0x0000023000017945 */ /* 0x000fe20003800200 */
[----:B0-----:R-:W-:Y:S02]  /*3fe0*/  SHF.R.S32.HI R20, RZ, 0x1f, R42 ;  /* 0x0000001fff147819 */ /* 0x001fe4000001142a */
[----:B------:R-:W-:Y:S02]  /*3ff0*/  IADD3 R27, PT, PT, R27, 0xf0, RZ ;  /* 0x000000f01b1b7810 */ /* 0x000fe40007ffe0ff */
[----:B------:R-:W-:Y:S02]  /*4000*/  ISETP.GE.AND.EX P5, PT, R20, UR9, PT, P5 ;  /* 0x0000000914007c0c */ /* 0x000fe4000bfa6350 */
[----:B------:R-:W-:Y:S02]  /*4010*/  ISETP.GE.U32.AND P2, PT, R28, UR8, PT ;  /* 0x000000081c007c0c */ /* 0x000fe4000bf46070 */
[----:B------:R-:W-:-:S02]  /*4020*/  ISETP.GE.U32.AND P1, PT, R31, UR8, PT ;  /* 0x000000081f007c0c */ /* 0x000fc4000bf26070 */
[----:B------:R-:W-:Y:S02]  /*4030*/  ISETP.GE.U32.AND P6, PT, R45, UR8, PT ;  /* 0x000000082d007c0c */ /* 0x000fe4000bfc6070 */
[----:B------:R-:W-:Y:S02]  /*4040*/  ISETP.GE.U32.AND P3, PT, R29, UR8, PT ;  /* 0x000000081d007c0c */ /* 0x000fe4000bf66070 */
[----:B------:R-:W-:Y:S02]  /*4050*/  ISETP.GE.U32.AND P4, PT, R27, UR8, PT ;  /* 0x000000081b007c0c */ /* 0x000fe4000bf86070 */
[----:B------:R-:W-:Y:S02]  /*4060*/  SHF.R.S32.HI R15, RZ, 0x1f, R45 ;  /* 0x0000001fff0f7819 */ /* 0x000fe4000001142d */
[----:B------:R-:W-:Y:S02]  /*4070*/  SHF.R.S32.HI R14, RZ, 0x1f, R27 ;  /* 0x0000001fff0e7819 */ /* 0x000fe4000001141b */
[----:B------:R-:W-:-:S02]  /*4080*/  ISETP.GE.AND.EX P2, PT, R32, UR9, PT, P2 ;  /* 0x0000000920007c0c */ /* 0x000fc4000bf46320 */
[----:B------:R-:W-:Y:S02]  /*4090*/  ISETP.GE.AND.EX P1, PT, R35, UR9, PT, P1 ;  /* 0x0000000923007c0c */ /* 0x000fe4000bf26310 */
[----:B------:R-:W-:Y:S02]  /*40a0*/  ISETP.GE.AND.EX P6, PT, R15, UR9, PT, P6 ;  /* 0x000000090f007c0c */ /* 0x000fe4000bfc6360 */
[----:B------:R-:W-:Y:S02]  /*40b0*/  ISETP.GE.AND.EX P3, PT, R33, UR9, PT, P3 ;  /* 0x0000000921007c0c */ /* 0x000fe4000bf66330 */
[----:B------:R-:W-:Y:S01]  /*40c0*/  ISETP.GE.AND.EX P4, PT, R14, UR9, PT, P4 ;  /* 0x000000090e007c0c */ /* 0x000fe2000bf86340 */
[----:B------:R-:W-:-:S12]  /*40d0*/  @P5 BRA `(.L_x_1973) ;  /* 0x0000000000485947 */ /* 0x000fd80003800000 */
[----:B------:R-:W0:Y:S01]  /*40e0*/  LDCU.64 UR4, c[0x0][0x3e0] ;  /* 0x00007c00ff0477ac */ /* 0x000e220008000a00 */
[--C-:B--234-:R-:W-:Y:S01]  /*40f0*/  FADD.FTZ R23, R13, -R24.reuse ;  /* 0x800000180d177221 */ /* 0x11cfe20000010000 */
[----:B------:R-:W-:Y:S01]  /*4100*/  MOV R12, R64 ;  /* 0x00000040000c7202 */ /* 0x000fe20000000f00 */
[----:B------:R-:W-:Y:S01]  /*4110*/  FADD.FTZ R21, R10, -R24 ;  /* 0x800000180a157221 */ /* 0x000fe20000010000 */
[----:B------:R-:W2:Y:S01]  /*4120*/  LDCU.64 UR10, c[0x0][0x380] ;  /* 0x00007000ff0a77ac */ /* 0x000ea20008000a00 */
[----:B------:R-:W-:Y:S01]  /*4130*/  MOV R13, R67 ;  /* 0x00000043000d7202 */ /* 0x000fe20000000f00 */
[-C--:B-1----:R-:W-:Y:S01]  /*4140*/  FMUL.FTZ R10, R23, R26.reuse ;  /* 0x0000001a170a7220 */ /* 0x082fe20000410000 */
[----:B------:R-:W-:-:S03]  /*4150*/  FMUL.FTZ R21, R21, R26 ;  /* 0x0000001a15157220 */ /* 0x000fc60000410000 */
[----:B-----5:R-:W-:Y:S01]  /*4160*/  FFMA.FTZ R23, R17, R10, R19 ;  /* 0x0000000a11177223 */ /* 0x020fe20000010013 */
[----:B------:R-:W-:Y:S01]  /*4170*/  FFMA.FTZ R22, R16, R21, R18 ;  /* 0x0000001510167223 */ /* 0x000fe20000010012 */
[----:B0-----:R-:W-:Y:S02]  /*4180*/  IMAD R37, R20, UR4, RZ ;  /* 0x0000000414257c24 */ /* 0x001fe4000f8e02ff */
[----:B------:R-:W-:-:S04]  /*4190*/  IMAD.WIDE.U32 R12, R42, UR4, R12 ;  /* 0x000000042a0c7c25 */ /* 0x000fc8000f8e000c */
[----:B------:R-:W-:Y:S01]  /*41a0*/  IMAD R37, R42, UR5, R37 ;  /* 0x000000052a257c24 */ /* 0x000fe2000f8e0225 */
[----:B--2---:R-:W-:-:S04]  /*41b0*/  LEA R20, P5, R12, UR10, 0x1 ;  /* 0x0000000a0c147c11 */ /* 0x004fc8000f8a08ff */
[----:B------:R-:W-:Y:S02]  /*41c0*/  IADD3 R37, PT, PT, R13, R37, RZ ;  /* 0x000000250d257210 */ /* 0x000fe40007ffe0ff */
[----:B------:R-:W-:Y:S02]  /*41d0*/  F2FP.BF16.F32.PACK_AB R13, R23, R22 ;  /* 0x00000016170d723e */ /* 0x000fe400000010ff */
[----:B------:R-:W-:-:S05]  /*41e0*/  LEA.HI.X R21, R12, UR11, R37, 0x1, P5 ;  /* 0x0000000b0c157c11 */ /* 0x000fca000a8f0c25 */
[----:B------:R0:W-:Y:S02]  /*41f0*/  STG.E desc[UR6][R20.64], R13 ;  /* 0x0000000d14007986 */ /* 0x0001e4000c101906 */
.L_x_1973:
[----:B------:R-:W-:Y:S05]  /*4200*/  BSYNC.RECONVERGENT B1 ;  /* 0x0000000000017941 */ /* 0x000fea0003800200 */
.L_x_1972:
        /* <DEDUP_REMOVED lines=20> */
.L_x_1975:
[----:B------:R-:W-:Y:S05]  /*4350*/  BSYNC.RECONVERGENT B1 ;  /* 0x0000000000017941 */ /* 0x000fea0003800200 */
.L_x_1974:
[----:B------:R-:W-:Y:S04]  /*4360*/  BSSY.RECONVERGENT B1, `(.L_x_1976) ;  /* 0x0000014000017945 */ /* 0x000fe80003800200 */
[----:B------:R-:W-:Y:S05]  /*4370*/  @P1 BRA `(.L_x_1977) ;  /* 0x0000000000481947 */ /* 0x000fea0003800000 */
[----:B------:R-:W1:Y:S01]  /*4380*/  LDCU.64 UR4, c[0x0][0x3e0] ;  /* 0x00007c00ff0477ac */ /* 0x000e620008000a00 */
[--C-:B0-----:R-:W-:Y:S01]  /*4390*/  FADD.FTZ R11, R9, -R24.reuse ;  /* 0x80000018090b7221 */ /* 0x101fe20000010000 */
[----:B------:R-:W-:Y:S01]  /*43a0*/  MOV R8, R64 ;  /* 0x0000004000087202 */ /* 0x000fe20000000f00 */
[----:B--234-:R-:W-:Y:S01]  /*43b0*/  FADD.FTZ R21, R6, -R24 ;  /* 0x8000001806157221 */ /* 0x01cfe20000010000 */
        /* <DEDUP_REMOVED lines=14> */
.L_x_1977:
[----:B------:R-:W-:Y:S05]  /*44a0*/  BSYNC.RECONVERGENT B1 ;  /* 0x0000000000017941 */ /* 0x000fea0003800200 */
.L_x_1976:
[----:B------:R-:W-:Y:S04]  /*44b0*/  BSSY.RECONVERGENT B1, `(.L_x_1978) ;  /* 0x0000014000017945 */ /* 0x000fe80003800200 */
[----:B------:R-:W-:Y:S05]  /*44c0*/  @P6 BRA `(.L_x_1979) ;  /* 0x0000000000486947 */ /* 0x000fea0003800000 */
[----:B------:R-:W2:Y:S01]  /*44d0*/  LDCU.64 UR4, c[0x0][0x3e0] ;  /* 0x00007c00ff0477ac */ /* 0x000ea20008000a00 */
[--C-:B0-----:R-:W-:Y:S01]  /*44e0*/  FADD.FTZ R13, R7, -R24.reuse ;  /* 0x80000018070d7221 */ /* 0x101fe20000010000 */
[----:B------:R-:W-:Y:S01]  /*44f0*/  FADD.FTZ R9, R4, -R24 ;  /* 0x8000001804097221 */ /* 0x000fe20000010000 */
[----:B------:R-:W-:Y:S01]  /*4500*/  MOV R6, R64 ;  /* 0x0000004000067202 */ /* 0x000fe20000000f00 */
[----:B------:R-:W0:Y:S01]  /*4510*/  LDCU.64 UR10, c[0x0][0x380] ;  /* 0x00007000ff0a77ac */ /* 0x000e220008000a00 */
[----:B------:R-:W-:Y:S01]  /*4520*/  MOV R7, R67 ;  /* 0x0000004300077202 */ /* 0x000fe20000000f00 */
[-C--:B-1----:R-:W-:Y:S01]  /*4530*/  FMUL.FTZ R11, R9, R26.reuse ;  /* 0x0000001a090b7220 */ /* 0x082fe20000410000 */
[----:B------:R-:W-:-:S03]  /*4540*/  FMUL.FTZ R4, R13, R26 ;  /* 0x0000001a0d047220 */ /* 0x000fc60000410000 */
[----:B-----5:R-:W-:Y:S01]  /*4550*/  FFMA.FTZ R11, R16, R11, R18 ;  /* 0x0000000b100b7223 */ /* 0x020fe20000010012 */
        /* <DEDUP_REMOVED lines=9> */
.L_x_1979:
[----:B------:R-:W-:Y:S05]  /*45f0*/  BSYNC.RECONVERGENT B1 ;  /* 0x0000000000017941 */ /* 0x000fea0003800200 */
.L_x_1978:
        /* <DEDUP_REMOVED lines=20> */
.L_x_1981:
[----:B------:R-:W-:Y:S05]  /*4740*/  BSYNC.RECONVERGENT B1 ;  /* 0x0000000000017941 */ /* 0x000fea0003800200 */
.L_x_1980:
[----:B------:R-:W-:Y:S05]  /*4750*/  @P4 BRA `(.L_x_1982) ;  /* 0x0000002000dc4947 */ /* 0x000fea0003800000 */
[----:B------:R-:W2:Y:S01]  /*4760*/  LDCU.64 UR4, c[0x0][0x3e0] ;  /* 0x00007c00ff0477ac */ /* 0x000ea20008000a00 */
[----:B------:R-:W-:Y:S01]  /*4770*/  MOV R65, R67 ;  /* 0x0000004300417202 */ /* 0x000fe20000000f00 */
[--C-:B0-----:R-:W-:Y:S01]  /*4780*/  FADD.FTZ R5, R0, -R24.reuse ;  /* 0x8000001800057221 */ /* 0x101fe20000010000 */
[----:B------:R-:W-:Y:S01]  /*4790*/  FADD.FTZ R3, R3, -R24 ;  /* 0x8000001803037221 */ /* 0x000fe20000010000 */
[----:B------:R-:W0:Y:S02]  /*47a0*/  LDCU.64 UR8, c[0x0][0x380] ;  /* 0x00007000ff0877ac */ /* 0x000e240008000a00 */
        /* <DEDUP_REMOVED lines=11> */
[----:B------:R0:W-:Y:S01]  /*4860*/  STG.E desc[UR6][R2.64], R5 ;  /* 0x0000000502007986 */ /* 0x0001e2000c101906 */
[----:B------:R-:W-:Y:S05]  /*4870*/  BRA `(.L_x_1982) ;  /* 0x0000002000947947 */ /* 0x000fea0003800000 */
.L_x_1951:
        /* <DEDUP_REMOVED lines=20> */
[----:B------:R-:W2:Y:S01]  /*49c0*/  MUFU.EX2 R22, R22 ;  /* 0x0000001600167308 */ /* 0x000ea20000000800 */
[----:B0-----:R-:W-:-:S07]  /*49d0*/  IMAD R20, R20, UR8, RZ ;  /* 0x0000000814147c24 */ /* 0x001fce000f8e02ff */
[----:B------:R-:W0:Y:S01]  /*49e0*/  MUFU.EX2 R21, R21 ;  /* 0x0000001500157308 */ /* 0x000e220000000800 */
[----:B--2---:R-:W-:Y:S01]  /*49f0*/  FADD.FTZ R68, R22, 1 ;  /* 0x3f80000016447421 */ /* 0x004fe20000010000 */
[----:B------:R-:W-:-:S06]  /*4a00*/  MOV R22, R64 ;  /* 0x0000004000167202 */ /* 0x000fcc0000000f00 */
[----:B------:R-:W2:Y:S01]  /*4a10*/  MUFU.RCP R68, R68 ;  /* 0x0000004400447308 */ /* 0x000ea20000001000 */
[----:B0-----:R-:W-:Y:S01]  /*4a20*/  FADD.FTZ R50, R21, 1 ;  /* 0x3f80000015327421 */ /* 0x001fe20000010000 */
[----:B------:R-:W-:-:S06]  /*4a30*/  IMAD R21, R27, UR9, R20 ;  /* 0x000000091b157c24 */ /* 0x000fcc000f8e0214 */
[----:B------:R-:W0:Y:S01]  /*4a40*/  MUFU.RCP R50, R50 ;  /* 0x0000003200327308 */ /* 0x000e220000001000 */
[----:B--2---:R-:W-:Y:S01]  /*4a50*/  FMUL.FTZ R70, R23, R68 ;  /* 0x0000004417467220 */ /* 0x004fe20000410000 */
[----:B------:R-:W-:-:S03]  /*4a60*/  MOV R23, R67 ;  /* 0x0000004300177202 */ /* 0x000fc60000000f00 */
[----:B------:R-:W-:-:S04]  /*4a70*/  IMAD.WIDE.U32 R22, R27, UR8, R22 ;  /* 0x000000081b167c25 */ /* 0x000fc8000f8e0016 */
[----:B0-----:R-:W-:Y:S01]  /*4a80*/  FMUL.FTZ R53, R53, R50 ;  /* 0x0000003235357220 */ /* 0x001fe20000410000 */
[----:B------:R-:W-:Y:S02]  /*4a90*/  IADD3 R21, PT, PT, R23, R21, RZ ;  /* 0x0000001517157210 */ /* 0x000fe40007ffe0ff */
[----:B-1----:R-:W-:Y:S02]  /*4aa0*/  LEA R20, P1, R22, UR10, 0x1 ;  /* 0x0000000a16147c11 */ /* 0x002fe4000f8208ff */
[----:B------:R-:W-:Y:S02]  /*4ab0*/  F2FP.BF16.F32.PACK_AB R53, R70, R53 ;  /* 0x000000354635723e */ /* 0x000fe400000010ff */
[----:B------:R-:W-:-:S05]  /*4ac0*/  LEA.HI.X R21, R22, UR11, R21, 0x1, P1 ;  /* 0x0000000b16157c11 */ /* 0x000fca00088f0c15 */
[----:B------:R0:W-:Y:S04]  /*4ad0*/  STG.E desc[UR6][R20.64], R53 ;  /* 0x0000003514007986 */ /* 0x0001e8000c101906 */
.L_x_1984:
[----:B------:R-:W-:Y:S05]  /*4ae0*/  BSYNC.RECONVERGENT B1 ;  /* 0x0000000000017941 */ /* 0x000fea0003800200 */
.L_x_1983:
[----:B------:R-:W-:Y:S04]  /*4af0*/  BSSY.RECONVERGENT B1, `(.L_x_1985) ;  /* 0x000001e000017945 */ /* 0x000fe80003800200 */
[----:B------:R-:W-:Y:S05]  /*4b00*/  @P2 BRA `(.L_x_1986) ;  /* 0x0000000000702947 */ /* 0x000fea0003800000 */
[--C-:B------:R-:W-:Y:S01]  /*4b10*/  FADD.FTZ R51, R51, -R24.reuse ;  /* 0x8000001833337221 */ /* 0x100fe20000010000 */
[----:B0-----:R-:W-:Y:S01]  /*4b20*/  FADD.FTZ R21, R48, -R24 ;  /* 0x8000001830157221 */ /* 0x001fe20000010000 */
[----:B------:R-:W0:Y:S01]  /*4b30*/  LDCU.64 UR8, c[0x0][0x3e0] ;  /* 0x00007c00ff0877ac */ /* 0x000e220008000a00 */
[----:B------:R-:W-:Y:S01]  /*4b40*/  MOV R23, R67 ;  /* 0x0000004300177202 */ /* 0x000fe20000000f00 */
[-C--:B-1----:R-:W-:Y:S01]  /*4b50*/  FMUL.FTZ R51, R51, R26.reuse ;  /* 0x0000001a33337220 */ /* 0x082fe20000410000 */
[----:B------:R-:W-:Y:S01]  /*4b60*/  FMUL.FTZ R22, R21, R26 ;  /* 0x0000001a15167220 */ /* 0x000fe20000410000 */
[----:B------:R-:W1:Y:S02]  /*4b70*/  LDCU.64 UR10, c[0x0][0x380] ;  /* 0x00007000ff0a77ac */ /* 0x000e640008000a00 */
[----:B-----5:R-:W-:Y:S01]  /*4b80*/  FFMA.FTZ R68, R16, R51, R18 ;  /* 0x0000003310447223 */ /* 0x020fe20000010012 */
[----:B------:R-:W-:Y:S01]  /*4b90*/  FFMA.FTZ R51, R17, R22, R19 ;  /* 0x0000001611337223 */ /* 0x000fe20000010013 */
[----:B------:R-:W-:-:S02]  /*4ba0*/  MOV R22, R64 ;  /* 0x0000004000167202 */ /* 0x000fc40000000f00 */
[----:B------:R-:W-:Y:S01]  /*4bb0*/  FMUL.FTZ R20, R68, -1.4426950216293334961 ;  /* 0xbfb8aa3b44147820 */ /* 0x000fe20000410000 */
[----:B------:R-:W-:-:S05]  /*4bc0*/  FMUL.FTZ R48, R51, -1.4426950216293334961 ;  /* 0xbfb8aa3b33307820 */ /* 0x000fca0000410000 */
[----:B------:R-:W2:Y:S01]  /*4bd0*/  MUFU.EX2 R20, R20 ;  /* 0x0000001400147308 */ /* 0x000ea20000000800 */
[----:B0-----:R-:W-:Y:S02]  /*4be0*/  IMAD R62, R62, UR8, RZ ;  /* 0x000000083e3e7c24 */ /* 0x001fe4000f8e02ff */
[----:B------:R-:W-:-:S05]  /*4bf0*/  IMAD.WIDE.U32 R22, R63, UR8, R22 ;  /* 0x000000083f167c25 */ /* 0x000fca000f8e0016 */
[----:B------:R-:W0:Y:S01]  /*4c00*/  MUFU.EX2 R48, R48 ;  /* 0x0000003000307308 */ /* 0x000e220000000800 */
[----:B------:R-:W-:-:S05]  /*4c10*/  IMAD R53, R63, UR9, R62 ;  /* 0x000000093f357c24 */ /* 0x000fca000f8e023e */
[----:B------:R-:W-:Y:S01]  /*4c20*/  IADD3 R53, PT, PT, R23, R53, RZ ;  /* 0x0000003517357210 */ /* 0x000fe20007ffe0ff */
[----:B--2---:R-:W-:Y:S01]  /*4c30*/  FADD.FTZ R21, R20, 1 ;  /* 0x3f80000014157421 */ /* 0x004fe20000010000 */
[----:B-1----:R-:W-:-:S05]  /*4c40*/  LEA R20, P1, R22, UR10, 0x1 ;  /* 0x0000000a16147c11 */ /* 0x002fca000f8208ff */
        /* <DEDUP_REMOVED lines=8> */
.L_x_1986:
[----:B------:R-:W-:Y:S05]  /*4cd0*/  BSYNC.RECONVERGENT B1 ;  /* 0x0000000000017941 */ /* 0x000fea0003800200 */
.L_x_1985:
[C---:B0-2---:R-:W-:Y:S01]  /*4ce0*/  IADD3 R21, PT, PT, R27.reuse, 0x20, RZ ;  /* 0x000000201b157810 */ /* 0x045fe20007ffe0ff */
        /* <DEDUP_REMOVED lines=9> */
[--C-:B------:R-:W-:Y:S01]  /*4d80*/  FADD.FTZ R49, R49, -R24.reuse ;  /* 0x8000001831317221 */ /* 0x100fe20000010000 */
[----:B------:R-:W-:Y:S01]  /*4d90*/  FADD.FTZ R23, R46, -R24 ;  /* 0x800000182e177221 */ /* 0x000fe20000010000 */
[----:B------:R-:W0:Y:S02]  /*4da0*/  LDCU.64 UR8, c[0x0][0x3e0] ;  /* 0x00007c00ff0877ac */ /* 0x000e240008000a00 */
[-C--:B-1----:R-:W-:Y:S01]  /*4db0*/  FMUL.FTZ R49, R49, R26.reuse ;  /* 0x0000001a31317220 */ /* 0x082fe20000410000 */
        /* <DEDUP_REMOVED lines=8> */
[----:B0-----:R-:W-:-:S04]  /*4e40*/  IMAD R22, R22, UR8, RZ ;  /* 0x0000000816167c24 */ /* 0x001fc8000f8e02ff */
[C---:B------:R-:W-:Y:S01]  /*4e50*/  IMAD R69, R21.reuse, UR9, R22 ;  /* 0x0000000915457c24 */ /* 0x040fe2000f8e0216 */
[----:B------:R-:W-:Y:S02]  /*4e60*/  MOV R22, R64 ;  /* 0x0000004000167202 */ /* 0x000fe40000000f00 */
[----:B------:R-:W0:Y:S03]  /*4e70*/  MUFU.EX2 R49, R49 ;  /* 0x0000003100317308 */ /* 0x000e260000000800 */
[----:B------:R-:W-:-:S04]  /*4e80*/  IMAD.WIDE.U32 R22, R21, UR8, R22 ;  /* 0x0000000815167c25 */ /* 0x000fc8000f8e0016 */
[----:B--2---:R-:W-:Y:S01]  /*4e90*/  FADD.FTZ R46, R20, 1 ;  /* 0x3f800000142e7421 */ /* 0x004fe20000010000 */
[----:B------:R-:W-:Y:S02]  /*4ea0*/  IADD3 R69, PT, PT, R23, R69, RZ ;  /* 0x0000004517457210 */ /* 0x000fe40007ffe0ff */
[----:B-1----:R-:W-:-:S03]  /*4eb0*/  LEA R20, P1, R22, UR10, 0x1 ;  /* 0x0000000a16147c11 */ /* 0x002fc6000f8208ff */
[----:B------:R-:W1:Y:S01]  /*4ec0*/  MUFU.RCP R46, R46 ;  /* 0x0000002e002e7308 */ /* 0x000e620000001000 */
[----:B------:R-:W-:Y:S01]  /*4ed0*/  LEA.HI.X R21, R22, UR11, R69, 0x1, P1 ;  /* 0x0000000b16157c11 */ /* 0x000fe200088f0c45 */
[----:B0-----:R-:W-:-:S06]  /*4ee0*/  FADD.FTZ R50, R49, 1 ;  /* 0x3f80000031327421 */ /* 0x001fcc0000010000 */
[----:B------:R-:W0:Y:S01]  /*4ef0*/  MUFU.RCP R50, R50 ;  /* 0x0000003200327308 */ /* 0x000e220000001000 */
[----:B-1----:R-:W-:Y:S01]  /*4f00*/  FMUL.FTZ R49, R51, R46 ;  /* 0x0000002e33317220 */ /* 0x002fe20000410000 */
[----:B0-----:R-:W-:-:S05]  /*4f10*/  FMUL.FTZ R62, R63, R50 ;  /* 0x000000323f3e7220 */ /* 0x001fca0000410000 */
[----:B------:R-:W-:-:S05]  /*4f20*/  F2FP.BF16.F32.PACK_AB R49, R62, R49 ;  /* 0x000000313e31723e */ /* 0x000fca00000010ff */
[----:B------:R0:W-:Y:S02]  /*4f30*/  STG.E desc[UR6][R20.64], R49 ;  /* 0x0000003114007986 */ /* 0x0001e4000c101906 */
.L_x_1988:
[----:B------:R-:W-:Y:S05]  /*4f40*/  BSYNC.RECONVERGENT B1 ;  /* 0x0000000000017941 */ /* 0x000fea0003800200 */
.L_x_1987:
[----:B------:R-:W-:Y:S01]  /*4f50*/  BSSY.RECONVERGENT B1, `(.L_x_1989) ;  /* 0x0000020000017945 */ /* 0x000fe20003800200 */
[C---:B------:R-:W-:Y:S02]  /*4f60*/  IADD3 R63, PT, PT, R27.reuse, 0x40, RZ ;  /* 0x000000401b3f7810 */ /* 0x040fe40007ffe0ff */
[----:B------:R-:W-:Y:S01]  /*4f70*/  IADD3 R51, PT, PT, R27, 0x50, RZ ;  /* 0x000000501b337810 */ /* 0x000fe20007ffe0ff */
[----:B------:R-:W-:Y:S06]  /*4f80*/  @P2 BRA `(.L_x_1990) ;  /* 0x0000000000702947 */ /* 0x000fec0003800000 */
[--C-:B0-----:R-:W-:Y:S01]  /*4f90*/  FADD.FTZ R21, R44, -R24.reuse ;  /* 0x800000182c157221 */ /* 0x101fe20000010000 */
[----:B------:R-:W-:Y:S01]  /*4fa0*/  FADD.FTZ R47, R47, -R24 ;  /* 0x800000182f2f7221 */ /* 0x000fe20000010000 */
        /* <DEDUP_REMOVED lines=19> */
[----:B0-----:R-:W-:Y:S01]  /*50e0*/  FADD.FTZ R47, R21, 1 ;  /* 0x3f800000152f7421 */ /* 0x001fe20000010000 */
[----:B------:R-:W-:-:S06]  /*50f0*/  LEA.HI.X R21, R22, UR11, R53, 0x1, P1 ;  /* 0x0000000b16157c11 */ /* 0x000fcc00088f0c35 */
[----:B------:R-:W0:Y:S01]  /*5100*/  MUFU.RCP R47, R47 ;  /* 0x0000002f002f7308 */ /* 0x000e220000001000 */
[----:B-1----:R-:W-:Y:S01]  /*5110*/  FMUL.FTZ R46, R49, R44 ;  /* 0x0000002c312e7220 */ /* 0x002fe20000410000 */
[----:B0-----:R-:W-:-:S05]  /*5120*/  FMUL.FTZ R49, R50, R47 ;  /* 0x0000002f32317220 */ /* 0x001fca0000410000 */
[----:B------:R-:W-:-:S05]  /*5130*/  F2FP.BF16.F32.PACK_AB R49, R49, R46 ;  /* 0x0000002e3131723e */ /* 0x000fca00000010ff */
[----:B------:R2:W-:Y:S02]  /*5140*/  STG.E desc[UR6][R20.64], R49 ;  /* 0x0000003114007986 */ /* 0x0005e4000c101906 */
.L_x_1990:
[----:B------:R-:W-:Y:S05]  /*5150*/  BSYNC.RECONVERGENT B1 ;  /* 0x0000000000017941 */ /* 0x000fea0003800200 */
.L_x_1989:
[----:B------:R-:W-:Y:S01]  /*5160*/  ISETP.GE.U32.AND P5, PT, R63, UR4, PT ;  /* 0x000000043f007c0c */ /* 0x000fe2000bfa6070 */
[----:B------:R-:W-:Y:S01]  /*5170*/  BSSY.RECONVERGENT B1, `(.L_x_1991) ;  /* 0x0000031000017945 */ /* 0x000fe20003800200 */
[----:B------:R-:W-:Y:S02]  /*5180*/  SHF.R.S32.HI R23, RZ, 0x1f, R63 ;  /* 0x0000001fff177819 */ /* 0x000fe4000001143f */
[----:B0-2---:R-:W-:Y:S02]  /*5190*/  IADD3 R49, PT, PT, R27, 0x60, RZ ;  /* 0x000000601b317810 */ /* 0x005fe40007ffe0ff */
        /* <DEDUP_REMOVED lines=29> */
[----:B0-----:R-:W-:Y:S01]  /*5370*/  IMAD R68, R23, UR8, RZ ;  /* 0x0000000817447c24 */ /* 0x001fe2000f8e02ff */
[----:B------:R-:W-:-:S03]  /*5380*/  MOV R23, R67 ;  /* 0x0000004300177202 */ /* 0x000fc60000000f00 */
[----:B------:R-:W-:-:S03]  /*5390*/  IMAD R71, R63, UR9, R68 ;  /* 0x000000093f477c24 */ /* 0x000fc6000f8e0244 */
[----:B------:R-:W0:Y:S01]  /*53a0*/  MUFU.EX2 R45, R45 ;  /* 0x0000002d002d7308 */ /* 0x000e220000000800 */
[----:B--2---:R-:W-:Y:S01]  /*53b0*/  FADD.FTZ R42, R22, 1 ;  /* 0x3f800000162a7421 */ /* 0x004fe20000010000 */
[----:B------:R-:W-:-:S06]  /*53c0*/  MOV R22, R64 ;  /* 0x0000004000167202 */ /* 0x000fcc0000000f00 */
[----:B------:R-:W2:Y:S01]  /*53d0*/  MUFU.RCP R42, R42 ;  /* 0x0000002a002a7308 */ /* 0x000ea20000001000 */
[----:B------:R-:W-:-:S04]  /*53e0*/  IMAD.WIDE.U32 R22, R63, UR8, R22 ;  /* 0x000000083f167c25 */ /* 0x000fc8000f8e0016 */
[----:B0-----:R-:W-:Y:S01]  /*53f0*/  FADD.FTZ R62, R45, 1 ;  /* 0x3f8000002d3e7421 */ /* 0x001fe20000010000 */
[----:B------:R-:W-:-:S03]  /*5400*/  IADD3 R71, PT, PT, R23, R71, RZ ;  /* 0x0000004717477210 */ /* 0x000fc60007ffe0ff */
[----:B------:R-:W0:Y:S01]  /*5410*/  MUFU.RCP R69, R62 ;  /* 0x0000003e00457308 */ /* 0x000e220000001000 */
[----:B--2---:R-:W-:Y:S01]  /*5420*/  FMUL.FTZ R45, R21, R42 ;  /* 0x0000002a152d7220 */ /* 0x004fe20000410000 */
[----:B0-----:R-:W-:Y:S01]  /*5430*/  FMUL.FTZ R68, R20, R69 ;  /* 0x0000004514447220 */ /* 0x001fe20000410000 */
[----:B-1----:R-:W-:-:S04]  /*5440*/  LEA R20, P5, R22, UR10, 0x1 ;  /* 0x0000000a16147c11 */ /* 0x002fc8000f8a08ff */
[----:B------:R-:W-:Y:S02]  /*5450*/  LEA.HI.X R21, R22, UR11, R71, 0x1, P5 ;  /* 0x0000000b16157c11 */ /* 0x000fe4000a8f0c47 */
[----:B------:R-:W-:-:S05]  /*5460*/  F2FP.BF16.F32.PACK_AB R45, R68, R45 ;  /* 0x0000002d442d723e */ /* 0x000fca00000010ff */
[----:B------:R0:W-:Y:S02]  /*5470*/  STG.E desc[UR6][R20.64], R45 ;  /* 0x0000002d14007986 */ /* 0x0001e4000c101906 */
.L_x_1992:
[----:B------:R-:W-:Y:S05]  /*5480*/  BSYNC.RECONVERGENT B1 ;  /* 0x0000000000017941 */ /* 0x000fea0003800200 */
.L_x_1991:
[----:B------:R-:W-:Y:S01]  /*5490*/  BSSY.RECONVERGENT B1, `(.L_x_1993) ;  /* 0x0000020000017945 */ /* 0x000fe20003800200 */
[C---:B------:R-:W-:Y:S02]  /*54a0*/  IADD3 R42, PT, PT, R27.reuse, 0xa0, RZ ;  /* 0x000000a01b2a7810 */ /* 0x040fe40007ffe0ff */
[----:B0-----:R-:W-:Y:S01]  /*54b0*/  IADD3 R45, PT, PT, R27, 0xd0, RZ ;  /* 0x000000d01b2d7810 */ /* 0x001fe20007ffe0ff */
[----:B------:R-:W-:Y:S06]  /*54c0*/  @P2 BRA `(.L_x_1994) ;  /* 0x0000000000702947 */ /* 0x000fec0003800000 */
[--C-:B------:R-:W-:Y:S01]  /*54d0*/  FADD.FTZ R43, R43, -R24.reuse ;  /* 0x800000182b2b7221 */ /* 0x100fe20000010000 */
[----:B------:R-:W-:Y:S01]  /*54e0*/  FADD.FTZ R21, R40, -R24 ;  /* 0x8000001828157221 */ /* 0x000fe20000010000 */
[----:B------:R-:W0:Y:S01]  /*54f0*/  LDCU.64 UR8, c[0x0][0x3e0] ;  /* 0x00007c00ff0877ac */ /* 0x000e220008000a00 */
[----:B------:R-:W-:Y:S01]  /*5500*/  MOV R23, R67 ;  /* 0x0000004300177202 */ /* 0x000fe20000000f00 */
        /* <DEDUP_REMOVED lines=24> */
.L_x_1994:
[----:B------:R-:W-:Y:S05]  /*5690*/  BSYNC.RECONVERGENT B1 ;  /* 0x0000000000017941 */ /* 0x000fea0003800200 */
.L_x_1993:
        /* <DEDUP_REMOVED lines=30> */
.L_x_1996:
[----:B------:R-:W-:Y:S05]  /*5880*/  BSYNC.RECONVERGENT B1 ;  /* 0x0000000000017941 */ /* 0x000fea0003800200 */
.L_x_1995:
[----:B------:R-:W-:Y:S04]  /*5890*/  BSSY.RECONVERGENT B1, `(.L_x_1997) ;  /* 0x000001e000017945 */ /* 0x000fe80003800200 */
[----:B------:R-:W-:Y:S05]  /*58a0*/  @P6 BRA `(.L_x_1998) ;  /* 0x0000000000706947 */ /* 0x000fea0003800000 */
[--C-:B------:R-:W-:Y:S01]  /*58b0*/  FADD.FTZ R39, R39, -R24.reuse ;  /* 0x8000001827277221 */ /* 0x100fe20000010000 */
[----:B0-2---:R-:W-:Y:S01]  /*58c0*/  FADD.FTZ R21, R36, -R24 ;  /* 0x8000001824157221 */ /* 0x005fe20000010000 */
        /* <DEDUP_REMOVED lines=26> */
.L_x_1998:
[----:B------:R-:W-:Y:S05]  /*5a70*/  BSYNC.RECONVERGENT B1 ;  /* 0x0000000000017941 */ /* 0x000fea0003800200 */
.L_x_1997:
[----:B------:R-:W-:Y:S04]  /*5a80*/  BSSY.RECONVERGENT B1, `(.L_x_1999) ;  /* 0x000001e000017945 */ /* 0x000fe80003800200 */
[----:B------:R-:W-:Y:S05]  /*5a90*/  @P3 BRA `(.L_x_2000) ;  /* 0x0000000000703947 */ /* 0x000fea0003800000 */
[--C-:B------:R-:W-:Y:S01]  /*5aa0*/  FADD.FTZ R37, R37, -R24.reuse ;  /* 0x8000001825257221 */ /* 0x100fe20000010000 */
[----:B0-23--:R-:W-:Y:S01]  /*5ab0*/  FADD.FTZ R21, R14, -R24 ;  /* 0x800000180e157221 */ /* 0x00dfe20000010000 */
[----:B------:R-:W0:Y:S02]  /*5ac0*/  LDCU.64 UR8, c[0x0][0x3e0] ;  /* 0x00007c00ff0877ac */ /* 0x000e240008000a00 */
[-C--:B-1----:R-:W-:Y:S01]  /*5ad0*/  FMUL.FTZ R37, R37, R26.reuse ;  /* 0x0000001a25257220 */ /* 0x082fe20000410000 */
[----:B------:R-:W-:Y:S01]  /*5ae0*/  FMUL.FTZ R20, R21, R26 ;  /* 0x0000001a15147220 */ /* 0x000fe20000410000 */
[----:B------:R-:W1:Y:S01]  /*5af0*/  LDCU.64 UR10, c[0x0][0x380] ;  /* 0x00007000ff0a77ac */ /* 0x000e620008000a00 */
[----:B------:R-:W-:Y:S01]  /*5b00*/  MOV R21, R67 ;  /* 0x0000004300157202 */ /* 0x000fe20000000f00 */
        /* <DEDUP_REMOVED lines=21> */
.L_x_2000:
[----:B------:R-:W-:Y:S05]  /*5c60*/  BSYNC.RECONVERGENT B1 ;  /* 0x0000000000017941 */ /* 0x000fea0003800200 */
.L_x_1999:
[----:B------:R-:W-:Y:S04]  /*5c70*/  BSSY.RECONVERGENT B1, `(.L_x_2001) ;  /* 0x000001e000017945 */ /* 0x000fe80003800200 */
[----:B------:R-:W-:Y:S05]  /*5c80*/  @P4 BRA `(.L_x_2002) ;  /* 0x0000000000704947 */ /* 0x000fea0003800000 */
[--C-:B------:R-:W-:Y:S01]  /*5c90*/  FADD.FTZ R15, R15, -R24.reuse ;  /* 0x800000180f0f7221 */ /* 0x100fe20000010000 */
[----:B0-23--:R-:W-:Y:S01]  /*5ca0*/  FADD.FTZ R21, R12, -R24 ;  /* 0x800000180c157221 */ /* 0x00dfe20000010000 */
[----:B------:R-:W0:Y:S02]  /*5cb0*/  LDCU.64 UR8, c[0x0][0x3e0] ;  /* 0x00007c00ff0877ac */ /* 0x000e240008000a00 */
[-C--:B-1----:R-:W-:Y:S01]  /*5cc0*/  FMUL.FTZ R15, R15, R26.reuse ;  /* 0x0000001a0f0f7220 */ /* 0x082fe20000410000 */
[----:B------:R-:W-:Y:S01]  /*5cd0*/  FMUL.FTZ R14, R21, R26 ;  /* 0x0000001a150e7220 */ /* 0x000fe20000410000 */
[----:B------:R-:W1:Y:S02]  /*5ce0*/  LDCU.64 UR10, c[0x0][0x380] ;  /* 0x00007000ff0a77ac */ /* 0x000e640008000a00 */
[----:B-----5:R-:W-:Y:S01]  /*5cf0*/  FFMA.FTZ R37, R16, R15, R18 ;  /* 0x0000000f10257223 */ /* 0x020fe20000010012 */
[----:B------:R-:W-:Y:S01]  /*5d00*/  FFMA.FTZ R36, R17, R14, R19 ;  /* 0x0000000e11247223 */ /* 0x000fe20000010013 */
[----:B------:R-:W-:-:S02]  /*5d10*/  MOV R14, R64 ;  /* 0x00000040000e7202 */ /* 0x000fc40000000f00 */
[----:B------:R-:W-:Y:S01]  /*5d20*/  FMUL.FTZ R12, R37, -1.4426950216293334961 ;  /* 0xbfb8aa3b250c7820 */ /* 0x000fe20000410000 */
[----:B------:R-:W-:Y:S01]  /*5d30*/  FMUL.FTZ R20, R36, -1.4426950216293334961 ;  /* 0xbfb8aa3b24147820 */ /* 0x000fe20000410000 */
[----:B------:R-:W-:-:S04]  /*5d40*/  MOV R15, R67 ;  /* 0x00000043000f7202 */ /* 0x000fc80000000f00 */
[----:B------:R-:W4:Y:S01]  /*5d50*/  MUFU.EX2 R12, R12 ;  /* 0x0000000c000c7308 */ /* 0x000f220000000800 */
[----:B0-----:R-:W-:Y:S02]  /*5d60*/  IMAD R21, R34, UR8, RZ ;  /* 0x0000000822157c24 */ /* 0x001fe4000f8e02ff */
[----:B------:R-:W-:-:S05]  /*5d70*/  IMAD.WIDE.U32 R14, R30, UR8, R14 ;  /* 0x000000081e0e7c25 */ /* 0x000fca000f8e000e */
[----:B------:R-:W0:Y:S01]  /*5d80*/  MUFU.EX2 R20, R20 ;  /* 0x0000001400147308 */ /* 0x000e220000000800 */
[----:B------:R-:W-:-:S05]  /*5d90*/  IMAD R21, R30, UR9, R21 ;  /* 0x000000091e157c24 */ /* 0x000fca000f8e0215 */
[----:B------:R-:W-:Y:S01]  /*5da0*/  IADD3 R21, PT, PT, R15, R21, RZ ;  /* 0x000000150f157210 */ /* 0x000fe20007ffe0ff */
[----:B----4-:R-:W-:-:S06]  /*5db0*/  FADD.FTZ R22, R12, 1 ;  /* 0x3f8000000c167421 */ /* 0x010fcc0000010000 */
[----:B------:R-:W2:Y:S01]  /*5dc0*/  MUFU.RCP R22, R22 ;  /* 0x0000001600167308 */ /* 0x000ea20000001000 */
[----:B0-----:R-:W-:Y:S01]  /*5dd0*/  FADD.FTZ R23, R20, 1 ;  /* 0x3f80000014177421 */ /* 0x001fe20000010000 */
[----:B-1----:R-:W-:-:S04]  /*5de0*/  LEA R20, P1, R14, UR10, 0x1 ;  /* 0x0000000a0e147c11 */ /* 0x002fc8000f8208ff */
[----:B------:R-:W-:Y:S02]  /*5df0*/  LEA.HI.X R21, R14, UR11, R21, 0x1, P1 ;  /* 0x0000000b0e157c11 */ /* 0x000fe400088f0c15 */
[----:B------:R-:W0:Y:S01]  /*5e00*/  MUFU.RCP R23, R23 ;  /* 0x0000001700177308 */ /* 0x000e220000001000 */
[----:B--2---:R-:W-:Y:S01]  /*5e10*/  FMUL.FTZ R12, R37, R22 ;  /* 0x00000016250c7220 */ /* 0x004fe20000410000 */
[----:B0-----:R-:W-:-:S05]  /*5e20*/  FMUL.FTZ R37, R36, R23 ;  /* 0x0000001724257220 */ /* 0x001fca0000410000 */
[----:B------:R-:W-:-:S05]  /*5e30*/  F2FP.BF16.F32.PACK_AB R37, R37, R12 ;  /* 0x0000000c2525723e */ /* 0x000fca00000010ff */
[----:B------:R0:W-:Y:S02]  /*5e40*/  STG.E desc[UR6][R20.64], R37 ;  /* 0x0000002514007986 */ /* 0x0001e4000c101906 */
.L_x_2002:
[----:B------:R-:W-:Y:S05]  /*5e50*/  BSYNC.RECONVERGENT B1 ;  /* 0x0000000000017941 */ /* 0x000fea0003800200 */
.L_x_2001:
[----:B------:R-:W-:Y:S01]  /*5e60*/  ISETP.GE.U32.AND P5, PT, R42, UR4, PT ;  /* 0x000000042a007c0c */ /* 0x000fe2000bfa6070 */
[----:B------:R-:W-:Y:S01]  /*5e70*/  BSSY.RECONVERGENT B1, `(.L_x_2003) ;  /* 0x000002d000017945 */ /* 0x000fe20003800200 */
[----:B------:R-:W-:Y:S02]  /*5e80*/  SHF.R.S32.HI R12, RZ, 0x1f, R42 ;  /* 0x0000001fff0c7819 */ /* 0x000fe4000001142a */
        /* <DEDUP_REMOVED lines=15> */
[--C-:B0-23--:R-:W-:Y:S01]  /*5f80*/  FADD.FTZ R21, R10, -R24.reuse ;  /* 0x800000180a157221 */ /* 0x10dfe20000010000 */
        /* <DEDUP_REMOVED lines=11> */
[----:B0-----:R-:W-:Y:S01]  /*6040*/  IMAD R37, R12, UR8, RZ ;  /* 0x000000080c257c24 */ /* 0x001fe2000f8e02ff */
[----:B------:R-:W-:-:S03]  /*6050*/  MOV R12, R64 ;  /* 0x00000040000c7202 */ /* 0x000fc60000000f00 */
[----:B----4-:R-:W-:-:S03]  /*6060*/  IMAD R39, R42, UR9, R37 ;  /* 0x000000092a277c24 */ /* 0x010fc6000f8e0225 */
[----:B------:R-:W0:Y:S01]  /*6070*/  MUFU.EX2 R20, R20 ;  /* 0x0000001400147308 */ /* 0x000e220000000800 */
[----:B------:R-:W-:-:S05]  /*6080*/  IMAD.WIDE.U32 R12, R42, UR8, R12 ;  /* 0x000000082a0c7c25 */ /* 0x000fca000f8e000c */
        /* <DEDUP_REMOVED lines=11> */
.L_x_2004:
[----:B------:R-:W-:Y:S05]  /*6140*/  BSYNC.RECONVERGENT B1 ;  /* 0x0000000000017941 */ /* 0x000fea0003800200 */
.L_x_2003:
[----:B------:R-:W-:Y:S04]  /*6150*/  BSSY.RECONVERGENT B1, `(.L_x_2005) ;  /* 0x000001e000017945 */ /* 0x000fe80003800200 */
[----:B------:R-:W-:Y:S05]  /*6160*/  @P2 BRA `(.L_x_2006) ;  /* 0x0000000000702947 */ /* 0x000fea0003800000 */
        /* <DEDUP_REMOVED lines=8> */
[----:B----4-:R-:W-:Y:S01]  /*61f0*/  FFMA.FTZ R22, R17, R10, R19 ;  /* 0x0000000a11167223 */ /* 0x010fe20000010013 */
        /* <DEDUP_REMOVED lines=9> */
[----:B--23--:R-:W-:-:S06]  /*6290*/  FADD.FTZ R20, R8, 1 ;  /* 0x3f80000008147421 */ /* 0x00cfcc0000010000 */
        /* <DEDUP_REMOVED lines=9> */
.L_x_2006:
[----:B------:R-:W-:Y:S05]  /*6330*/  BSYNC.RECONVERGENT B1 ;  /* 0x0000000000017941 */ /* 0x000fea0003800200 */
.L_x_2005:
[----:B------:R-:W-:Y:S04]  /*6340*/  BSSY.RECONVERGENT B1, `(.L_x_2007) ;  /* 0x000001e000017945 */ /* 0x000fe80003800200 */
[----:B------:R-:W-:Y:S05]  /*6350*/  @P1 BRA `(.L_x_2008) ;  /* 0x0000000000701947 */ /* 0x000fea0003800000 */
[--C-:B------:R-:W-:Y:S01]  /*6360*/  FADD.FTZ R9, R9, -R24.reuse ;  /* 0x8000001809097221 */ /* 0x100fe20000010000 */
[----:B------:R-:W-:Y:S01]  /*6370*/  FADD.FTZ R11, R6, -R24 ;  /* 0x80000018060b7221 */ /* 0x000fe20000010000 */
[----:B------:R-:W4:Y:S02]  /*6380*/  LDCU.64 UR8, c[0x0][0x3e0] ;  /* 0x00007c00ff0877ac */ /* 0x000f240008000a00 */
[-C--:B-1----:R-:W-:Y:S01]  /*6390*/  FMUL.FTZ R9, R9, R26.reuse ;  /* 0x0000001a09097220 */ /* 0x082fe20000410000 */
[----:B------:R-:W-:Y:S01]  /*63a0*/  FMUL.FTZ R8, R11, R26 ;  /* 0x0000001a0b087220 */ /* 0x000fe20000410000 */
[----:B------:R-:W1:Y:S02]  /*63b0*/  LDCU.64 UR10, c[0x0][0x380] ;  /* 0x00007000ff0a77ac */ /* 0x000e640008000a00 */
[----:B0-23-5:R-:W-:Y:S01]  /*63c0*/  FFMA.FTZ R21, R16, R9, R18 ;  /* 0x0000000910157223 */ /* 0x02dfe20000010012 */
[----:B------:R-:W-:Y:S01]  /*63d0*/  FFMA.FTZ R20, R17, R8, R19 ;  /* 0x0000000811147223 */ /* 0x000fe20000010013 */
[----:B------:R-:W-:-:S02]  /*63e0*/  MOV R8, R64 ;  /* 0x0000004000087202 */ /* 0x000fc40000000f00 */
[----:B------:R-:W-:Y:S01]  /*63f0*/  FMUL.FTZ R6, R21, -1.4426950216293334961 ;  /* 0xbfb8aa3b15067820 */ /* 0x000fe20000410000 */
[----:B------:R-:W-:Y:S01]  /*6400*/  FMUL.FTZ R10, R20, -1.4426950216293334961 ;  /* 0xbfb8aa3b140a7820 */ /* 0x000fe20000410000 */
[----:B------:R-:W-:-:S04]  /*6410*/  MOV R9, R67 ;  /* 0x0000004300097202 */ /* 0x000fc80000000f00 */
[----:B------:R-:W0:Y:S01]  /*6420*/  MUFU.EX2 R6, R6 ;  /* 0x0000000600067308 */ /* 0x000e220000000800 */
[----:B----4-:R-:W-:Y:S02]  /*6430*/  IMAD R22, R35, UR8, RZ ;  /* 0x0000000823167c24 */ /* 0x010fe4000f8e02ff */
[----:B------:R-:W-:-:S05]  /*6440*/  IMAD.WIDE.U32 R8, R31, UR8, R8 ;  /* 0x000000081f087c25 */ /* 0x000fca000f8e0008 */
[----:B------:R-:W2:Y:S01]  /*6450*/  MUFU.EX2 R10, R10 ;  /* 0x0000000a000a7308 */ /* 0x000ea20000000800 */
[----:B------:R-:W-:-:S05]  /*6460*/  IMAD R31, R31, UR9, R22 ;  /* 0x000000091f1f7c24 */ /* 0x000fca000f8e0216 */
[----:B------:R-:W-:Y:S01]  /*6470*/  IADD3 R31, PT, PT, R9, R31, RZ ;  /* 0x0000001f091f7210 */ /* 0x000fe20007ffe0ff */
[----:B0-----:R-:W-:-:S06]  /*6480*/  FADD.FTZ R12, R6, 1 ;  /* 0x3f800000060c7421 */ /* 0x001fcc0000010000 */
[----:B------:R-:W0:Y:S01]  /*6490*/  MUFU.RCP R12, R12 ;  /* 0x0000000c000c7308 */ /* 0x000e220000001000 */
[----:B--2---:R-:W-:Y:S01]  /*64a0*/  FADD.FTZ R13, R10, 1 ;  /* 0x3f8000000a0d7421 */ /* 0x004fe20000010000 */
[----:B-1----:R-:W-:-:S04]  /*64b0*/  LEA R10, P1, R8, UR10, 0x1 ;  /* 0x0000000a080a7c11 */ /* 0x002fc8000f8208ff */
[----:B------:R-:W-:Y:S02]  /*64c0*/  LEA.HI.X R11, R8, UR11, R31, 0x1, P1 ;  /* 0x0000000b080b7c11 */ /* 0x000fe400088f0c1f */
[----:B------:R-:W1:Y:S01]  /*64d0*/  MUFU.RCP R13, R13 ;  /* 0x0000000d000d7308 */ /* 0x000e620000001000 */
[----:B0-----:R-:W-:Y:S01]  /*64e0*/  FMUL.FTZ R6, R21, R12 ;  /* 0x0000000c15067220 */ /* 0x001fe20000410000 */
[----:B-1----:R-:W-:-:S05]  /*64f0*/  FMUL.FTZ R21, R20, R13 ;  /* 0x0000000d14157220 */ /* 0x002fca0000410000 */
[----:B------:R-:W-:-:S05]  /*6500*/  F2FP.BF16.F32.PACK_AB R21, R21, R6 ;  /* 0x000000061515723e */ /* 0x000fca00000010ff */
[----:B------:R0:W-:Y:S02]  /*6510*/  STG.E desc[UR6][R10.64], R21 ;  /* 0x000000150a007986 */ /* 0x0001e4000c101906 */
.L_x_2008:
[----:B------:R-:W-:Y:S05]  /*6520*/  BSYNC.RECONVERGENT B1 ;  /* 0x0000000000017941 */ /* 0x000fea0003800200 */
.L_x_2007:
[----:B------:R-:W-:Y:S04]  /*6530*/  BSSY.RECONVERGENT B1, `(.L_x_2009) ;  /* 0x000001e000017945 */ /* 0x000fe80003800200 */
[----:B------:R-:W-:Y:S05]  /*6540*/  @P6 BRA `(.L_x_2010) ;  /* 0x0000000000706947 */ /* 0x000fea0003800000 */
[--C-:B------:R-:W-:Y:S01]  /*6550*/  FADD.FTZ R9, R4, -R24.reuse ;  /* 0x8000001804097221 */ /* 0x100fe20000010000 */
[----:B------:R-:W-:Y:S01]  /*6560*/  FADD.FTZ R7, R7, -R24 ;  /* 0x8000001807077221 */ /* 0x000fe20000010000 */
[----:B------:R-:W2:Y:S02]  /*6570*/  LDCU.64 UR8, c[0x0][0x3e0] ;  /* 0x00007c00ff0877ac */ /* 0x000ea40008000a00 */
[-C--:B-1----:R-:W-:Y:S01]  /*6580*/  FMUL.FTZ R9, R9, R26.reuse ;  /* 0x0000001a09097220 */ /* 0x082fe20000410000 */
[----:B------:R-:W-:Y:S01]  /*6590*/  FMUL.FTZ R6, R7, R26 ;  /* 0x0000001a07067220 */ /* 0x000fe20000410000 */
[----:B------:R-:W1:Y:S01]  /*65a0*/  LDCU.64 UR10, c[0x0][0x380] ;  /* 0x00007000ff0a77ac */ /* 0x000e620008000a00 */
[----:B------:R-:W-:Y:S01]  /*65b0*/  MOV R7, R67 ;  /* 0x0000004300077202 */ /* 0x000fe20000000f00 */
[----:B-----5:R-:W-:Y:S01]  /*65c0*/  FFMA.FTZ R9, R16, R9, R18 ;  /* 0x0000000910097223 */ /* 0x020fe20000010012 */
[----:B0-----:R-:W-:Y:S01]  /*65d0*/  FFMA.FTZ R12, R17, R6, R19 ;  /* 0x00000006110c7223 */ /* 0x001fe20000010013 */
[----:B------:R-:W-:-:S02]  /*65e0*/  MOV R6, R64 ;  /* 0x0000004000067202 */ /* 0x000fc40000000f00 */
[----:B------:R-:W-:Y:S01]  /*65f0*/  FMUL.FTZ R4, R9, -1.4426950216293334961 ;  /* 0xbfb8aa3b09047820 */ /* 0x000fe20000410000 */
[----:B------:R-:W-:-:S05]  /*6600*/  FMUL.FTZ R8, R12, -1.4426950216293334961 ;  /* 0xbfb8aa3b0c087820 */ /* 0x000fca0000410000 */
[----:B------:R-:W0:Y:S01]  /*6610*/  MUFU.EX2 R4, R4 ;  /* 0x0000000400047308 */ /* 0x000e220000000800 */
[----:B--23--:R-:W-:Y:S02]  /*6620*/  IMAD R20, R15, UR8, RZ ;  /* 0x000000080f147c24 */ /* 0x00cfe4000f8e02ff */
[----:B------:R-:W-:-:S05]  /*6630*/  IMAD.WIDE.U32 R6, R45, UR8, R6 ;  /* 0x000000082d067c25 */ /* 0x000fca000f8e0006 */
[----:B------:R-:W2:Y:S01]  /*6640*/  MUFU.EX2 R8, R8 ;  /* 0x0000000800087308 */ /* 0x000ea20000000800 */
[----:B------:R-:W-:-:S05]  /*6650*/  IMAD R45, R45, UR9, R20 ;  /* 0x000000092d2d7c24 */ /* 0x000fca000f8e0214 */
[----:B------:R-:W-:Y:S01]  /*6660*/  IADD3 R45, PT, PT, R7, R45, RZ ;  /* 0x0000002d072d7210 */ /* 0x000fe20007ffe0ff */
[----:B0-----:R-:W-:-:S06]  /*6670*/  FADD.FTZ R10, R4, 1 ;  /* 0x3f800000040a7421 */ /* 0x001fcc0000010000 */
[----:B------:R-:W0:Y:S01]  /*6680*/  MUFU.RCP R10, R10 ;  /* 0x0000000a000a7308 */ /* 0x000e220000001000 */
[----:B--2---:R-:W-:Y:S01]  /*6690*/  FADD.FTZ R11, R8, 1 ;  /* 0x3f800000080b7421 */ /* 0x004fe20000010000 */
[----:B-1----:R-:W-:-:S06]  /*66a0*/  LEA R8, P1, R6, UR10, 0x1 ;  /* 0x0000000a06087c11 */ /* 0x002fcc000f8208ff */
[----:B------:R-:W1:Y:S01]  /*66b0*/  MUFU.RCP R11, R11 ;  /* 0x0000000b000b7308 */ /* 0x000e620000001000 */
[----:B0-----:R-:W-:Y:S01]  /*66c0*/  FMUL.FTZ R4, R9, R10 ;  /* 0x0000000a09047220 */ /* 0x001fe20000410000 */
[----:B------:R-:W-:Y:S01]  /*66d0*/  LEA.HI.X R9, R6, UR11, R45, 0x1, P1 ;  /* 0x0000000b06097c11 */ /* 0x000fe200088f0c2d */
[----:B-1----:R-:W-:-:S05]  /*66e0*/  FMUL.FTZ R13, R12, R11 ;  /* 0x0000000b0c0d7220 */ /* 0x002fca0000410000 */
[----:B------:R-:W-:-:S05]  /*66f0*/  F2FP.BF16.F32.PACK_AB R13, R13, R4 ;  /* 0x000000040d0d723e */ /* 0x000fca00000010ff */
[----:B------:R0:W-:Y:S02]  /*6700*/  STG.E desc[UR6][R8.64], R13 ;  /* 0x0000000d08007986 */ /* 0x0001e4000c101906 */
.L_x_2010:
[----:B------:R-:W-:Y:S05]  /*6710*/  BSYNC.RECONVERGENT B1 ;  /* 0x0000000000017941 */ /* 0x000fea0003800200 */
.L_x_2009:
        /* <DEDUP_REMOVED lines=15> */
[----:B--2---:R-:W-:Y:S02]  /*6810*/  IMAD R12, R33, UR8, RZ ;  /* 0x00000008210c7c24 */ /* 0x004fe4000f8e02ff */
        /* <DEDUP_REMOVED lines=14> */
.L_x_2012:
[----:B------:R-:W-:Y:S05]  /*6900*/  BSYNC.RECONVERGENT B1 ;  /* 0x0000000000017941 */ /* 0x000fea0003800200 */
.L_x_2011:
[----:B------:R-:W-:Y:S05]  /*6910*/  @P4 BRA `(.L_x_1982) ;  /* 0x00000000006c4947 */ /* 0x000fea0003800000 */
[--C-:B------:R-:W-:Y:S01]  /*6920*/  FADD.FTZ R5, R0, -R24.reuse ;  /* 0x8000001800057221 */ /* 0x100fe20000010000 */
[----:B------:R-:W-:Y:S01]  /*6930*/  FADD.FTZ R3, R3, -R24 ;  /* 0x8000001803037221 */ /* 0x000fe20000010000 */
[----:B------:R-:W2:Y:S01]  /*6940*/  LDCU.64 UR4, c[0x0][0x3e0] ;  /* 0x00007c00ff0477ac */ /* 0x000ea20008000a00 */
[----:B------:R-:W-:Y:S01]  /*6950*/  MOV R65, R67 ;  /* 0x0000004300417202 */ /* 0x000fe20000000f00 */
[-C--:B-1----:R-:W-:Y:S01]  /*6960*/  FMUL.FTZ R5, R5, R26.reuse ;  /* 0x0000001a05057220 */ /* 0x082fe20000410000 */
[----:B------:R-:W-:Y:S01]  /*6970*/  FMUL.FTZ R26, R3, R26 ;  /* 0x0000001a031a7220 */ /* 0x000fe20000410000 */
[----:B------:R-:W1:Y:S02]  /*6980*/  LDCU.64 UR8, c[0x0][0x380] ;  /* 0x00007000ff0877ac */ /* 0x000e640008000a00 */
[----:B0----5:R-:W-:Y:S01]  /*6990*/  FFMA.FTZ R7, R16, R5, R18 ;  /* 0x0000000510077223 */ /* 0x021fe20000010012 */
[----:B------:R-:W-:-:S03]  /*69a0*/  FFMA.FTZ R26, R17, R26, R19 ;  /* 0x0000001a111a7223 */ /* 0x000fc60000010013 */
        /* <DEDUP_REMOVED lines=18> */
.L_x_1982:
[----:B------:R-:W-:Y:S05]  /*6ad0*/  BSYNC.RECONVERGENT B0 ;  /* 0x0000000000007941 */ /* 0x000fea0003800200 */
.L_x_1950:
        /* <DEDUP_REMOVED lines=8> */
.L_x_2014:
        /* <DEDUP_REMOVED lines=10> */
.L_x_4531:


//--------------------- .text._Z35group_norm_nhwc_fwd_one_pass_kernelI11Bf16IOFp32WLi512ELi96ELi768EEv26Group_norm_nhwc_fwd_params --------------------------
	.section	.text._Z35group_norm_nhwc_fwd_one_pass_kernelI11Bf16IOFp32WLi512ELi96ELi768EEv26Group_norm_nhwc_fwd_params,"ax",@progbits
	.align	128
        .global         _Z35group_norm_nhwc_fwd_one_pass_kernelI11Bf16IOFp32WLi512ELi96ELi768EEv26Group_norm_nhwc_fwd_params
        .type           _Z35group_norm_nhwc_fwd_one_pass_kernelI11Bf16IOFp32WLi512ELi96ELi768EEv26Group_norm_nhwc_fwd_params,@function
        .size           _Z35group_norm_nhwc_fwd_one_pass_kernelI11Bf16IOFp32WLi512ELi96ELi768EEv26Group_norm_nhwc_fwd_params,(.L_x_4532 - _Z35group_norm_nhwc_fwd_one_pass_kernelI11Bf16IOFp32WLi512ELi96ELi768EEv26Group_norm_nhwc_fwd_params)
        .other          _Z35group_norm_nhwc_fwd_one_pass_kernelI11Bf16IOFp32WLi512ELi96ELi768EEv26Group_norm_nhwc_fwd_params,@"STO_CUDA_ENTRY STV_DEFAULT"
_Z35group_norm_nhwc_fwd_one_pass_kernelI11Bf16IOFp32WLi512ELi96ELi768EEv26Group_norm_nhwc_fwd_params:
.text._Z35group_norm_nhwc_fwd_one_pass_kernelI11Bf16IOFp32WLi512ELi96ELi768EEv26Group_norm_nhwc_fwd_params:
[----:B------:R-:W0:Y:S08]  /*0000*/  LDC R1, c[0x0][0x37c] ;  /* 0x0000df00ff017b82 */ /* 0x000e300000000800 */
[----:B------:R-:W1:Y:S01]  /*0010*/  LDC R0, c[0x0][0x3c8] ;  /* 0x0000f200ff007b82 */ /* 0x000e620000000800 */
[----:B------:R-:W1:Y:S01]  /*0020*/  LDCU UR4, c[0x0][0x3f8] ;  /* 0x00007f00ff0477ac */ /* 0x000e620008000800 */
[----:B0-----:R-:W-:-:S06]  /*0030*/  IADD3 R1, PT, PT, R1, -0x18, RZ ;  /* 0xffffffe801017810 */ /* 0x001fcc0007ffe0ff */
[----:B------:R-:W0:Y:S01]  /*0040*/  S2UR UR5, SR_CTAID.Y ;  /* 0x00000000000579c3 */ /* 0x000e220000002600 */
[----:B-1----:R-:W-:-:S05]  /*0050*/  IMAD R0, R0, UR4, RZ ;  /* 0x0000000400007c24 */ /* 0x002fca000f8e02ff */
[----:B0-----:R-:W-:-:S13]  /*0060*/  ISETP.LE.AND P0, PT, R0, UR5, PT ;  /* 0x0000000500007c0c */ /* 0x001fda000bf03270 */
[----:B------:R-:W-:Y:S05]  /*0070*/  @P0 EXIT ;  /* 0x000000000000094d */ /* 0x000fea0003800000 */
[----:B------:R-:W0:Y:S01]  /*0080*/  S2R R3, SR_TID.X ;  /* 0x0000000000037919 */ /* 0x000e220000002100 */
[----:B------:R-:W1:Y:S01]  /*0090*/  S2UR UR8, SR_CTAID.X ;  /* 0x00000000000879c3 */ /* 0x000e620000002500 */
[----:B------:R-:W2:Y:S01]  /*00a0*/  LDCU.64 UR6, c[0x0][0x388] ;  /* 0x00007100ff0677ac */ /* 0x000ea20008000a00 */
[----:B------:R-:W3:Y:S01]  /*00b0*/  LDCU.64 UR12, c[0x0][0x358] ;  /* 0x00006b00ff0c77ac */ /* 0x000ee20008000a00 */
[----:B------:R-:W-:Y:S01]  /*00c0*/  UMOV UR4, URZ ;  /* 0x000000ff00047c82 */ /* 0x000fe20008000000 */
[----:B--2---:R-:W-:Y:S02]  /*00d0*/  ISETP.NE.U32.AND P1, PT, RZ, UR6, PT ;  /* 0x00000006ff007c0c */ /* 0x004fe4000bf25070 */
[C---:B0-----:R-:W-:Y:S02]  /*00e0*/  LOP3.LUT R0, R3.reuse, 0xffff, RZ, 0xc0, !PT ;  /* 0x0000ffff03007812 */ /* 0x041fe400078ec0ff */
[----:B-1----:R-:W-:-:S03]  /*00f0*/  LOP3.LUT P0, RZ, R3, UR8, RZ, 0xfc, !PT ;  /* 0x0000000803ff7c12 */ /* 0x002fc6000f80fcff */
        /* <DEDUP_REMOVED lines=9> */
[----:B---3--:R-:W-:-:S07]  /*0190*/  LOP3.LUT R37, R0, 0xffff, RZ, 0xc0, !PT ;  /* 0x0000ffff00257812 */ /* 0x008fce00078ec0ff */
.L_x_2154:
[----:B0-----:R-:W0:Y:S01]  /*01a0*/  LDCU UR11, c[0x0][0x3f8] ;  /* 0x00007f00ff0b77ac */ /* 0x001e220008000800 */
[----:B----4-:R-:W-:Y:S01]  /*01b0*/  IABS R3, UR5 ;  /* 0x0000000500037c13 */ /* 0x010fe20008000000 */
[----:B------:R-:W1:Y:S01]  /*01c0*/  S2R R4, SR_TID.X ;  /* 0x0000000000047919 */ /* 0x000e620000002100 */
[----:B--2---:R-:W2:Y:S01]  /*01d0*/  LDC R21, c[0x0][0x404] ;  /* 0x00010100ff157b82 */ /* 0x004ea20000000800 */
[----:B------:R-:W-:Y:S01]  /*01e0*/  UMOV UR6, URZ ;  /* 0x000000ff00067c82 */ /* 0x000fe20008000000 */
[----:B------:R-:W-:Y:S01]  /*01f0*/  R2UR UR10, R3 ;  /* 0x00000000030a72ca */ /* 0x000fe200000e0000 */
[----:B---3--:R-:W3:Y:S01]  /*0200*/  LDCU.64 UR14, c[0x0][0x3e8] ;  /* 0x00007d00ff0e77ac */ /* 0x008ee20008000a00 */
[----:B------:R-:W-:Y:S02]  /*0210*/  CS2R R50, SRZ ;  /* 0x0000000000327805 */ /* 0x000fe4000001ff00 */
[----:B0-----:R-:W-:Y:S01]  /*0220*/  MOV R0, UR11 ;  /* 0x0000000b00007c02 */ /* 0x001fe20008000f00 */
[----:B------:R-:W-:-:S03]  /*0230*/  UISETP.NE.AND UP0, UPT, UR11, URZ, UPT ;  /* 0x000000ff0b00728c */ /* 0x000fc6000bf05270 */
[----:B------:R-:W-:-:S04]  /*0240*/  IABS R0, R0 ;  /* 0x0000000000007213 */ /* 0x000fc80000000000 */
[----:B------:R-:W-:Y:S02]  /*0250*/  R2UR UR16, R0 ;  /* 0x00000000001072ca */ /* 0x000fe400000e0000 */
[----:B-1----:R-:W-:-:S11]  /*0260*/  LOP3.LUT R4, R4, 0xffff, RZ, 0xc0, !PT ;  /* 0x0000ffff04047812 */ /* 0x002fd600078ec0ff */
[----:B------:R-:W0:Y:S01]  /*0270*/  I2F.RP R0, UR16 ;  /* 0x0000001000007d06 */ /* 0x000e220008209400 */
[----:B------:R-:W-:-:S05]  /*0280*/  IMAD R4, R4, 0x556, RZ ;  /* 0x0000055604047824 */ /* 0x000fca00078e02ff */
[----:B------:R-:W-:-:S05]  /*0290*/  SHF.R.U32.HI R4, RZ, 0x10, R4 ;  /* 0x00000010ff047819 */ /* 0x000fca0000011604 */
[----:B--2---:R-:W-:Y:S01]  /*02a0*/  IMAD R21, R21, UR8, R4 ;  /* 0x0000000815157c24 */ /* 0x004fe2000f8e0204 */
[----:B0-----:R-:W0:Y:S04]  /*02b0*/  MUFU.RCP R0, R0 ;  /* 0x0000000000007308 */ /* 0x001e280000001000 */
[C---:B---3--:R-:W-:Y:S02]  /*02c0*/  ISETP.GE.U32.AND P1, PT, R21.reuse, UR14, PT ;  /* 0x0000000e15007c0c */ /* 0x048fe4000bf26070 */
[----:B------:R-:W-:Y:S02]  /*02d0*/  SHF.R.S32.HI R3, RZ, 0x1f, R21 ;  /* 0x0000001fff037819 */ /* 0x000fe40000011415 */
[----:B------:R-:W-:Y:S02]  /*02e0*/  IADD3 R7, PT, PT, R21, 0x10, RZ ;  /* 0x0000001015077810 */ /* 0x000fe40007ffe0ff */
[----:B------:R-:W-:-:S02]  /*02f0*/  ISETP.GE.AND.EX P1, PT, R3, UR15, PT, P1 ;  /* 0x0000000f03007c0c */ /* 0x000fc4000bf26310 */
[----:B------:R-:W-:Y:S02]  /*0300*/  ISETP.GE.U32.AND P2, PT, R7, UR14, PT ;  /* 0x0000000e07007c0c */ /* 0x000fe4000bf46070 */
[----:B------:R-:W-:Y:S02]  /*0310*/  SHF.R.S32.HI R9, RZ, 0x1f, R7 ;  /* 0x0000001fff097819 */ /* 0x000fe40000011407 */
[----:B------:R-:W-:Y:S02]  /*0320*/  IADD3 R11, PT, PT, R21, 0x20, RZ ;  /* 0x00000020150b7810 */ /* 0x000fe40007ffe0ff */
[----:B------:R-:W-:Y:S02]  /*0330*/  ISETP.GE.AND.EX P2, PT, R9, UR15, PT, P2 ;  /* 0x0000000f09007c0c */ /* 0x000fe4000bf46320 */
[----:B0-----:R-:W-:Y:S02]  /*0340*/  IADD3 R2, PT, PT, R0, 0xffffffe, RZ ;  /* 0x0ffffffe00027810 */ /* 0x001fe40007ffe0ff */
[----:B------:R-:W-:Y:S01]  /*0350*/  ISETP.GE.U32.AND P3, PT, R11, UR14, PT ;  /* 0x0000000e0b007c0c */ /* 0x000fe2000bf66070 */
[----:B------:R-:W0:Y:S01]  /*0360*/  @!P1 LDC.64 R4, c[0x0][0x3e0] ;  /* 0x0000f800ff049b82 */ /* 0x000e220000000a00 */
[----:B------:R-:W-:-:S02]  /*0370*/  SHF.R.S32.HI R13, RZ, 0x1f, R11 ;  /* 0x0000001fff0d7819 */ /* 0x000fc4000001140b */
[----:B------:R-:W1:Y:S01]  /*0380*/  F2I.FTZ.U32.TRUNC.NTZ R2, R2 ;  /* 0x0000000200027305 */ /* 0x000e62000021f000 */
[----:B------:R-:W-:Y:S02]  /*0390*/  IADD3 R23, PT, PT, R21, 0x30, RZ ;  /* 0x0000003015177810 */ /* 0x000fe40007ffe0ff */
[----:B------:R-:W-:Y:S02]  /*03a0*/  ISETP.GE.AND.EX P3, PT, R13, UR15, PT, P3 ;  /* 0x0000000f0d007c0c */ /* 0x000fe4000bf66330 */
[----:B------:R-:W2:Y:S08]  /*03b0*/  @!P1 LDC.64 R24, c[0x0][0x390] ;  /* 0x0000e400ff189b82 */ /* 0x000eb00000000a00 */
[----:B------:R-:W3:Y:S01]  /*03c0*/  @!P2 LDC.64 R28, c[0x0][0x3e0] ;  /* 0x0000f800ff1cab82 */ /* 0x000ee20000000a00 */
[----:B-1----:R-:W-:-:S07]  /*03d0*/  R2UR UR7, R2 ;  /* 0x00000000020772ca */ /* 0x002fce00000e0000 */
[----:B------:R-:W1:Y:S06]  /*03e0*/  @!P3 LDC.64 R30, c[0x0][0x3e0] ;  /* 0x0000f800ff1ebb82 */ /* 0x000e6c0000000a00 */
[----:B------:R-:W-:Y:S02]  /*03f0*/  UIADD3 UR9, UPT, UPT, URZ, -UR7, URZ ;  /* 0x80000007ff097290 */ /* 0x000fe4000fffe0ff */
[----:B------:R-:W4:Y:S02]  /*0400*/  @!P2 LDC.64 R32, c[0x0][0x390] ;  /* 0x0000e400ff20ab82 */ /* 0x000f240000000a00 */
[----:B------:R-:W-:-:S04]  /*0410*/  UIMAD UR9, UR9, UR16, URZ ;  /* 0x00000010090972a4 */ /* 0x000fc8000f8e02ff */
[----:B------:R-:W-:Y:S02]  /*0420*/  UIMAD.WIDE.U32 UR6, UR7, UR9, UR6 ;  /* 0x00000009070672a5 */ /* 0x000fe4000f8e0006 */
[----:B------:R-:W5:Y:S01]  /*0430*/  @!P3 LDC.64 R34, c[0x0][0x390] ;  /* 0x0000e400ff22bb82 */ /* 0x000f620000000a00 */
[----:B---3--:R-:W-:Y:S01]  /*0440*/  @!P2 IMAD R6, R9, R28, RZ ;  /* 0x0000001c0906a224 */ /* 0x008fe200078e02ff */
[----:B------:R-:W-:-:S03]  /*0450*/  UIMAD.WIDE.U32 UR6, UR7, UR10, URZ ;  /* 0x0000000a070672a5 */ /* 0x000fc6000f8e00ff */
[----:B------:R-:W3:Y:S01]  /*0460*/  LDCU.64 UR8, c[0x0][0x3f0] ;  /* 0x00007e00ff0877ac */ /* 0x000ee20008000a00 */
[----:B------:R-:W-:-:S04]  /*0470*/  UIADD3 UR6, UPT, UPT, -UR7, URZ, URZ ;  /* 0x000000ff07067290 */ /* 0x000fc8000fffe1ff */
[----:B------:R-:W-:-:S04]  /*0480*/  UIMAD UR6, UR16, UR6, UR10 ;  /* 0x00000006100672a4 */ /* 0x000fc8000f8e020a */
[----:B------:R-:W-:Y:S01]  /*0490*/  UISETP.GT.U32.AND UP2, UPT, UR16, UR6, UPT ;  /* 0x000000061000728c */ /* 0x000fe2000bf44070 */
[----:B---3--:R-:W-:-:S10]  /*04a0*/  MOV R15, UR8 ;  /* 0x00000008000f7c02 */ /* 0x008fd40008000f00 */
[----:B------:R-:W-:Y:S02]  /*04b0*/  @!UP2 UIADD3 UR6, UPT, UPT, UR6, -UR16, URZ ;  /* 0x800000100606a290 */ /* 0x000fe4000fffe0ff */
[----:B------:R-:W-:Y:S02]  /*04c0*/  @!UP2 UIADD3 UR7, UPT, UPT, UR7, 0x1, URZ ;  /* 0x000000010707a890 */ /* 0x000fe4000fffe0ff */
[----:B------:R-:W-:Y:S02]  /*04d0*/  UISETP.GE.U32.AND UP1, UPT, UR6, UR16, UPT ;  /* 0x000000100600728c */ /* 0x000fe4000bf26070 */
[----:B------:R-:W-:-:S04]  /*04e0*/  ULOP3.LUT UR6, UR5, UR11, URZ, 0x3c, !UPT ;  /* 0x0000000b05067292 */ /* 0x000fc8000f8e3cff */
[----:B------:R-:W-:-:S05]  /*04f0*/  UISETP.GE.AND UP2, UPT, UR6, URZ, UPT ;  /* 0x000000ff0600728c */ /* 0x000fca000bf46270 */
[----:B------:R-:W-:-:S06]  /*0500*/  @UP1 UIADD3 UR7, UPT, UPT, UR7, 0x1, URZ ;  /* 0x0000000107071890 */ /* 0x000fcc000fffe0ff */
[----:B------:R-:W-:Y:S02]  /*0510*/  @!UP2 UIADD3 UR7, UPT, UPT, -UR7, URZ, URZ ;  /* 0x000000ff0707a290 */ /* 0x000fe4000fffe1ff */
[----:B------:R-:W-:-:S04]  /*0520*/  @!UP0 ULOP3.LUT UR7, URZ, UR11, URZ, 0x33, !UPT ;  /* 0x0000000bff078292 */ /* 0x000fc8000f8e33ff */
[----:B------:R-:W-:-:S04]  /*0530*/  UIADD3 UR6, UPT, UPT, -UR7, URZ, URZ ;  /* 0x000000ff07067290 */ /* 0x000fc8000fffe1ff */
[----:B------:R-:W-:-:S04]  /*0540*/  UIMAD UR6, UR11, UR6, UR5 ;  /* 0x000000060b0672a4 */ /* 0x000fc8000f8e0205 */
[----:B------:R-:W-:Y:S02]  /*0550*/  UIMAD UR10, UR6, 0x60, URZ ;  /* 0x00000060060a78a4 */ /* 0x000fe4000f8e02ff */
[----:B------:R-:W-:-:S04]  /*0560*/  USHF.R.S32.HI UR6, URZ, 0x1f, UR7 ;  /* 0x0000001fff067899 */ /* 0x000fc80008011407 */
[----:B------:R-:W-:Y:S01]  /*0570*/  IADD3 R16, P4, PT, R37, UR10, RZ ;  /* 0x0000000a25107c10 */ /* 0x000fe2000ff9e0ff */
[----:B------:R-:W-:Y:S01]  /*0580*/  UIMAD UR6, UR6, UR8, URZ ;  /* 0x00000008060672a4 */ /* 0x000fe2000f8e02ff */
[----:B------:R-:W-:-:S03]  /*0590*/  MOV R0, UR10 ;  /* 0x0000000a00007c02 */ /* 0x000fc60008000f00 */
[----:B------:R-:W-:Y:S01]  /*05a0*/  UIMAD UR6, UR7, UR9, UR6 ;  /* 0x00000009070672a4 */ /* 0x000fe2000f8e0206 */
[----:B------:R-:W-:Y:S01]  /*05b0*/  LEA.HI.X.SX32 R17, R0, RZ, 0x1, P4 ;  /* 0x000000ff00117211 */ /* 0x000fe200020f0eff */
[----:B0-----:R-:W-:Y:S01]  /*05c0*/  @!P1 IMAD R0, R3, R4, RZ ;  /* 0x0000000403009224 */ /* 0x001fe200078e02ff */
[----:B------:R-:W-:Y:S01]  /*05d0*/  ISETP.GE.U32.AND P4, PT, R23, UR14, PT ;  /* 0x0000000e17007c0c */ /* 0x000fe2000bf86070 */
[----:B------:R-:W-:Y:S01]  /*05e0*/  IMAD.WIDE.U32 R16, R15, UR7, R16 ;  /* 0x000000070f107c25 */ /* 0x000fe2000f8e0010 */
[----:B------:R-:W-:-:S03]  /*05f0*/  SHF.R.S32.HI R15, RZ, 0x1f, R23 ;  /* 0x0000001fff0f7819 */ /* 0x000fc60000011417 */
[----:B------:R-:W-:Y:S01]  /*0600*/  @!P1 IMAD R5, R21, R5, R0 ;  /* 0x0000000515059224 */ /* 0x000fe200078e0200 */
[----:B------:R-:W-:Y:S02]  /*0610*/  IADD3 R19, PT, PT, R17, UR6, RZ ;  /* 0x0000000611137c10 */ /* 0x000fe4000fffe0ff */
[----:B------:R-:W-:Y:S02]  /*0620*/  @!P1 MOV R18, R16 ;  /* 0x0000001000129202 */ /* 0x000fe40000000f00 */
[----:B------:R-:W-:Y:S02]  /*0630*/  ISETP.GE.AND.EX P4, PT, R15, UR15, PT, P4 ;  /* 0x0000000f0f007c0c */ /* 0x000fe4000bf86340 */
[C---:B------:R-:W-:Y:S01]  /*0640*/  IADD3 R0, PT, PT, R21.reuse, 0x40, RZ ;  /* 0x0000004015007810 */ /* 0x040fe20007ffe0ff */
[----:B------:R-:W-:-:S05]  /*0650*/  @!P1 IMAD.WIDE.U32 R2, R21, R4, R18 ;  /* 0x0000000415029225 */ /* 0x000fca00078e0012 */
[----:B------:R-:W-:Y:S02]  /*0660*/  @!P1 IADD3 R3, PT, PT, R3, R5, RZ ;  /* 0x0000000503039210 */ /* 0x000fe40007ffe0ff */
[C---:B--2---:R-:W-:Y:S01]  /*0670*/  @!P1 LEA R4, P5, R2.reuse, R24, 0x1 ;  /* 0x0000001802049211 */ /* 0x044fe200078a08ff */
[----:B------:R-:W-:Y:S01]  /*0680*/  @!P2 IMAD R29, R7, R29, R6 ;  /* 0x0000001d071da224 */ /* 0x000fe200078e0206 */
[----:B------:R-:W-:Y:S01]  /*0690*/  @!P2 MOV R8, R16 ;  /* 0x000000100008a202 */ /* 0x000fe20000000f00 */
[----:B-1----:R-:W-:Y:S01]  /*06a0*/  @!P3 IMAD R10, R13, R30, RZ ;  /* 0x0000001e0d0ab224 */ /* 0x002fe200078e02ff */
[----:B------:R-:W-:Y:S01]  /*06b0*/  @!P1 LEA.HI.X R5, R2, R25, R3, 0x1, P5 ;  /* 0x0000001902059211 */ /* 0x000fe200028f0c03 */
[----:B------:R-:W0:Y:S01]  /*06c0*/  @!P4 LDC.64 R36, c[0x0][0x390] ;  /* 0x0000e400ff24cb82 */ /* 0x000e220000000a00 */
[----:B------:R-:W-:Y:S02]  /*06d0*/  ISETP.GE.U32.AND P5, PT, R0, UR14, PT ;  /* 0x0000000e00007c0c */ /* 0x000fe4000bfa6070 */
[----:B------:R-:W-:Y:S01]  /*06e0*/  SHF.R.S32.HI R25, RZ, 0x1f, R0 ;  /* 0x0000001fff197819 */ /* 0x000fe20000011400 */
[----:B------:R1:W2:Y:S04]  /*06f0*/  @!P1 LDG.E R50, desc[UR12][R4.64] ;  /* 0x0000000c04329981 */ /* 0x0002a8000c1e1900 */
[----:B------:R-:W3:Y:S01]  /*0700*/  @!P4 LDC.64 R2, c[0x0][0x3e0] ;  /* 0x0000f800ff02cb82 */ /* 0x000ee20000000a00 */
[----:B------:R-:W-:-:S02]  /*0710*/  @!P2 MOV R9, R19 ;  /* 0x000000130009a202 */ /* 0x000fc40000000f00 */
[----:B------:R-:W-:Y:S02]  /*0720*/  IADD3 R6, PT, PT, R21, 0x50, RZ ;  /* 0x0000005015067810 */ /* 0x000fe40007ffe0ff */
[----:B------:R-:W-:Y:S01]  /*0730*/  ISETP.GE.AND.EX P5, PT, R25, UR15, PT, P5 ;  /* 0x0000000f19007c0c */ /* 0x000fe2000bfa6350 */
[----:B------:R-:W-:Y:S01]  /*0740*/  @!P2 IMAD.WIDE.U32 R8, R7, R28, R8 ;  /* 0x0000001c0708a225 */ /* 0x000fe200078e0008 */
[----:B------:R-:W-:Y:S02]  /*0750*/  ISETP.GE.U32.AND P1, PT, R6, UR14, PT ;  /* 0x0000000e06007c0c */ /* 0x000fe4000bf26070 */
[----:B------:R-:W-:Y:S02]  /*0760*/  SHF.R.S32.HI R27, RZ, 0x1f, R6 ;  /* 0x0000001fff1b7819 */ /* 0x000fe40000011406 */
[----:B------:R-:W-:Y:S02]  /*0770*/  @!P3 MOV R12, R16 ;  /* 0x00000010000cb202 */ /* 0x000fe40000000f00 */
[----:B------:R-:W-:Y:S01]  /*0780*/  @!P3 MOV R13, R19 ;  /* 0x00000013000db202 */ /* 0x000fe20000000f00 */
[----:B------:R-:W-:Y:S01]  /*0790*/  @!P3 IMAD R31, R11, R31, R10 ;  /* 0x0000001f0b1fb224 */ /* 0x000fe200078e020a */
[----:B------:R-:W-:-:S02]  /*07a0*/  ISETP.GE.AND.EX P1, PT, R27, UR15, PT, P1 ;  /* 0x0000000f1b007c0c */ /* 0x000fc4000bf26310 */
[----:B------:R-:W-:Y:S01]  /*07b0*/  @!P2 IADD3 R7, PT, PT, R9, R29, RZ ;  /* 0x0000001d0907a210 */ /* 0x000fe20007ffe0ff */
[----:B------:R-:W-:Y:S01]  /*07c0*/  @!P3 IMAD.WIDE.U32 R12, R11, R30, R12 ;  /* 0x0000001e0b0cb225 */ /* 0x000fe200078e000c */
[C---:B----4-:R-:W-:Y:S02]  /*07d0*/  @!P2 LEA R10, P6, R8.reuse, R32, 0x1 ;  /* 0x00000020080aa211 */ /* 0x050fe400078c08ff */
[----:B------:R-:W-:Y:S01]  /*07e0*/  CS2R R52, SRZ ;  /* 0x0000000000347805 */ /* 0x000fe2000001ff00 */
[----:B-1----:R-:W1:Y:S01]  /*07f0*/  @!P5 LDC.64 R4, c[0x0][0x3e0] ;  /* 0x0000f800ff04db82 */ /* 0x002e620000000a00 */
[----:B------:R-:W-:Y:S02]  /*0800*/  @!P2 LEA.HI.X R11, R8, R33, R7, 0x1, P6 ;  /* 0x00000021080ba211 */ /* 0x000fe400030f0c07 */
[----:B------:R-:W-:Y:S02]  /*0810*/  IADD3 R7, PT, PT, R21, 0x60, RZ ;  /* 0x0000006015077810 */ /* 0x000fe40007ffe0ff */
[----:B------:R-:W-:Y:S01]  /*0820*/  @!P3 IADD3 R8, PT, PT, R13, R31, RZ ;  /* 0x0000001f0d08b210 */ /* 0x000fe20007ffe0ff */
[----:B------:R4:W2:Y:S01]  /*0830*/  @!P2 LDG.E R52, desc[UR12][R10.64] ;  /* 0x0000000c0a34a981 */ /* 0x0008a2000c1e1900 */
[----:B-----5:R-:W-:Y:S01]  /*0840*/  @!P3 LEA R14, P6, R12, R34, 0x1 ;  /* 0x000000220c0eb211 */ /* 0x020fe200078c08ff */
[----:B---3--:R-:W-:Y:S01]  /*0850*/  @!P4 IMAD R20, R15, R2, RZ ;  /* 0x000000020f14c224 */ /* 0x008fe200078e02ff */
[----:B------:R-:W-:Y:S01]  /*0860*/  ISETP.GE.U32.AND P2, PT, R7, UR14, PT ;  /* 0x0000000e07007c0c */ /* 0x000fe2000bf46070 */
[----:B------:R-:W3:Y:S01]  /*0870*/  @!P5 LDC.64 R30, c[0x0][0x390] ;  /* 0x0000e400ff1edb82 */ /* 0x000ee20000000a00 */
[----:B------:R-:W-:-:S02]  /*0880*/  SHF.R.S32.HI R29, RZ, 0x1f, R7 ;  /* 0x0000001fff1d7819 */ /* 0x000fc40000011407 */
[----:B------:R-:W-:Y:S02]  /*0890*/  @!P3 LEA.HI.X R15, R12, R35, R8, 0x1, P6 ;  /* 0x000000230c0fb211 */ /* 0x000fe400030f0c08 */
[----:B----4-:R-:W-:Y:S02]  /*08a0*/  @!P4 MOV R10, R16 ;  /* 0x00000010000ac202 */ /* 0x010fe40000000f00 */
[----:B------:R-:W-:Y:S01]  /*08b0*/  @!P4 MOV R11, R19 ;  /* 0x00000013000bc202 */ /* 0x000fe20000000f00 */
[----:B------:R-:W4:Y:S01]  /*08c0*/  @!P1 LDC.64 R8, c[0x0][0x3e0] ;  /* 0x0000f800ff089b82 */ /* 0x000f220000000a00 */
[----:B------:R-:W-:Y:S01]  /*08d0*/  ISETP.GE.AND.EX P2, PT, R29, UR15, PT, P2 ;  /* 0x0000000f1d007c0c */ /* 0x000fe2000bf46320 */
[C---:B------:R-:W-:Y:S01]  /*08e0*/  @!P4 IMAD R13, R23.reuse, R3, R20 ;  /* 0x00000003170dc224 */ /* 0x040fe200078e0214 */
[----:B------:R5:W2:Y:S01]  /*08f0*/  @!P3 LDG.E R53, desc[UR12][R14.64] ;  /* 0x0000000c0e35b981 */ /* 0x000aa2000c1e1900 */
[----:B------:R-:W-:-:S05]  /*0900*/  @!P4 IMAD.WIDE.U32 R2, R23, R2, R10 ;  /* 0x000000021702c225 */ /* 0x000fca00078e000a */
[----:B------:R-:W-:Y:S02]  /*0910*/  @!P4 IADD3 R3, PT, PT, R3, R13, RZ ;  /* 0x0000000d0303c210 */ /* 0x000fe40007ffe0ff */
[C---:B0-----:R-:W-:Y:S01]  /*0920*/  @!P4 LEA R22, P3, R2.reuse, R36, 0x1 ;  /* 0x000000240216c211 */ /* 0x041fe200078608ff */
[----:B------:R-:W0:Y:S03]  /*0930*/  @!P1 LDC.64 R12, c[0x0][0x390] ;  /* 0x0000e400ff0c9b82 */ /* 0x000e260000000a00 */
[----:B------:R-:W-:Y:S02]  /*0940*/  @!P4 LEA.HI.X R23, R2, R37, R3, 0x1, P3 ;  /* 0x000000250217c211 */ /* 0x000fe400018f0c03 */
[----:B------:R-:W-:Y:S02]  /*0950*/  CS2R R54, SRZ ;  /* 0x0000000000367805 */ /* 0x000fe4000001ff00 */
[----:B------:R-:W-:Y:S01]  /*0960*/  IADD3 R10, PT, PT, R21, 0x70, RZ ;  /* 0x00000070150a7810 */ /* 0x000fe20007ffe0ff */
[----:B------:R-:W0:Y:S01]  /*0970*/  @!P2 LDC.64 R2, c[0x0][0x3e0] ;  /* 0x0000f800ff02ab82 */ /* 0x000e220000000a00 */
[----:B-1----:R-:W-:Y:S01]  /*0980*/  @!P5 IMAD R25, R25, R4, RZ ;  /* 0x000000041919d224 */ /* 0x002fe200078e02ff */
[----:B-----5:R-:W-:Y:S01]  /*0990*/  @!P5 MOV R14, R16 ;  /* 0x00000010000ed202 */ /* 0x020fe20000000f00 */
[----:B------:R1:W5:Y:S01]  /*09a0*/  @!P4 LDG.E R55, desc[UR12][R22.64] ;  /* 0x0000000c1637c981 */ /* 0x000362000c1e1900 */
[----:B------:R-:W-:-:S02]  /*09b0*/  @!P5 MOV R15, R19 ;  /* 0x00000013000fd202 */ /* 0x000fc40000000f00 */
[----:B------:R-:W-:Y:S02]  /*09c0*/  ISETP.GE.U32.AND P3, PT, R10, UR14, PT ;  /* 0x0000000e0a007c0c */ /* 0x000fe4000bf66070 */
[----:B------:R-:W-:Y:S01]  /*09d0*/  SHF.R.S32.HI R11, RZ, 0x1f, R10 ;  /* 0x0000001fff0b7819 */ /* 0x000fe2000001140a */
[C---:B------:R-:W-:Y:S02]  /*09e0*/  @!P5 IMAD R25, R0.reuse, R5, R25 ;  /* 0x000000050019d224 */ /* 0x040fe400078e0219 */
[----:B------:R-:W-:Y:S01]  /*09f0*/  @!P5 IMAD.WIDE.U32 R4, R0, R4, R14 ;  /* 0x000000040004d225 */ /* 0x000fe200078e000e */
[----:B------:R-:W-:Y:S02]  /*0a00*/  ISETP.GE.AND.EX P3, PT, R11, UR15, PT, P3 ;  /* 0x0000000f0b007c0c */ /* 0x000fe4000bf66330 */
[----:B-1----:R-:W-:Y:S01]  /*0a10*/  @!P1 MOV R22, R16 ;  /* 0x0000001000169202 */ /* 0x002fe20000000f00 */
[----:B----4-:R-:W-:Y:S01]  /*0a20*/  @!P1 IMAD R27, R27, R8, RZ ;  /* 0x000000081b1b9224 */ /* 0x010fe200078e02ff */
[----:B------:R-:W-:-:S02]  /*0a30*/  @!P1 MOV R23, R19 ;  /* 0x0000001300179202 */ /* 0x000fc40000000f00 */
[----:B------:R-:W-:Y:S01]  /*0a40*/  @!P5 IADD3 R0, PT, PT, R5, R25, RZ ;  /* 0x000000190500d210 */ /* 0x000fe20007ffe0ff */
[----:B------:R-:W-:Y:S01]  /*0a50*/  @!P1 IMAD R27, R6, R9, R27 ;  /* 0x00000009061b9224 */ /* 0x000fe200078e021b */
[----:B---3--:R-:W-:Y:S01]  /*0a60*/  @!P5 LEA R14, P4, R4, R30, 0x1 ;  /* 0x0000001e040ed211 */ /* 0x008fe200078808ff */
[----:B------:R-:W-:Y:S01]  /*0a70*/  @!P1 IMAD.WIDE.U32 R8, R6, R8, R22 ;  /* 0x0000000806089225 */ /* 0x000fe200078e0016 */
[----:B------:R-:W1:Y:S02]  /*0a80*/  @!P2 LDC.64 R24, c[0x0][0x390] ;  /* 0x0000e400ff18ab82 */ /* 0x000e640000000a00 */
[----:B------:R-:W-:Y:S02]  /*0a90*/  @!P5 LEA.HI.X R15, R4, R31, R0, 0x1, P4 ;  /* 0x0000001f040fd211 */ /* 0x000fe400020f0c00 */
[----:B------:R-:W-:Y:S02]  /*0aa0*/  @!P1 IADD3 R0, PT, PT, R9, R27, RZ ;  /* 0x0000001b09009210 */ /* 0x000fe40007ffe0ff */
[----:B0-----:R-:W-:-:S02]  /*0ab0*/  @!P1 LEA R12, P4, R8, R12, 0x1 ;  /* 0x0000000c080c9211 */ /* 0x001fc400078808ff */
[----:B------:R-:W-:Y:S01]  /*0ac0*/  IADD3 R27, PT, PT, R21, 0x80, RZ ;  /* 0x00000080151b7810 */ /* 0x000fe20007ffe0ff */
[----:B------:R-:W0:Y:S01]  /*0ad0*/  @!P3 LDC.64 R4, c[0x0][0x3e0] ;  /* 0x0000f800ff04bb82 */ /* 0x000e220000000a00 */
[----:B------:R-:W-:Y:S01]  /*0ae0*/  @!P1 LEA.HI.X R13, R8, R13, R0, 0x1, P4 ;  /* 0x0000000d080d9211 */ /* 0x000fe200020f0c00 */
[----:B------:R-:W-:Y:S01]  /*0af0*/  @!P2 IMAD R0, R29, R2, RZ ;  /* 0x000000021d00a224 */ /* 0x000fe200078e02ff */
[----:B------:R-:W-:Y:S02]  /*0b00*/  ISETP.GE.U32.AND P4, PT, R27, UR14, PT ;  /* 0x0000000e1b007c0c */ /* 0x000fe4000bf86070 */
[----:B------:R-:W-:Y:S02]  /*0b10*/  SHF.R.S32.HI R29, RZ, 0x1f, R27 ;  /* 0x0000001fff1d7819 */ /* 0x000fe4000001141b */
[----:B------:R-:W-:Y:S02]  /*0b20*/  CS2R R56, SRZ ;  /* 0x0000000000387805 */ /* 0x000fe4000001ff00 */
[----:B------:R-:W-:-:S02]  /*0b30*/  IADD3 R20, PT, PT, R21, 0x90, RZ ;  /* 0x0000009015147810 */ /* 0x000fc40007ffe0ff */
[----:B------:R-:W-:Y:S02]  /*0b40*/  CS2R R58, SRZ ;  /* 0x00000000003a7805 */ /* 0x000fe4000001ff00 */
[----:B------:R-:W-:Y:S01]  /*0b50*/  ISETP.GE.AND.EX P4, PT, R29, UR15, PT, P4 ;  /* 0x0000000f1d007c0c */ /* 0x000fe2000bf86340 */
[----:B------:R-:W3:Y:S01]  /*0b60*/  @!P3 LDC.64 R36, c[0x0][0x390] ;  /* 0x0000e400ff24bb82 */ /* 0x000ee20000000a00 */
[----:B------:R-:W-:Y:S01]  /*0b70*/  @!P2 MOV R8, R16 ;  /* 0x000000100008a202 */ /* 0x000fe20000000f00 */
[----:B------:R4:W5:Y:S01]  /*0b80*/  @!P5 LDG.E R56, desc[UR12][R14.64] ;  /* 0x0000000c0e38d981 */ /* 0x000962000c1e1900 */
[----:B------:R-:W-:Y:S01]  /*0b90*/  @!P2 MOV R9, R19 ;  /* 0x000000130009a202 */ /* 0x000fe20000000f00 */
[C---:B------:R-:W-:Y:S01]  /*0ba0*/  @!P2 IMAD R23, R7.reuse, R3, R0 ;  /* 0x000000030717a224 */ /* 0x040fe200078e0200 */
[----:B------:R-:W-:Y:S01]  /*0bb0*/  ISETP.GE.U32.AND P5, PT, R20, UR14, PT ;  /* 0x0000000e14007c0c */ /* 0x000fe2000bfa6070 */
[----:B------:R0:W5:Y:S01]  /*0bc0*/  @!P1 LDG.E R58, desc[UR12][R12.64] ;  /* 0x0000000c0c3a9981 */ /* 0x000162000c1e1900 */
[----:B------:R-:W-:Y:S01]  /*0bd0*/  SHF.R.S32.HI R31, RZ, 0x1f, R20 ;  /* 0x0000001fff1f7819 */ /* 0x000fe20000011414 */
[----:B------:R-:W-:-:S03]  /*0be0*/  @!P2 IMAD.WIDE.U32 R2, R7, R2, R8 ;  /* 0x000000020702a225 */ /* 0x000fc600078e0008 */
[----:B------:R-:W-:Y:S01]  /*0bf0*/  ISETP.GE.AND.EX P5, PT, R31, UR15, PT, P5 ;  /* 0x0000000f1f007c0c */ /* 0x000fe2000bfa6350 */
[----:B----4-:R-:W4:Y:S01]  /*0c00*/  @!P4 LDC.64 R14, c[0x0][0x3e0] ;  /* 0x0000f800ff0ecb82 */ /* 0x010f220000000a00 */
[----:B------:R-:W-:Y:S02]  /*0c10*/  @!P2 IADD3 R3, PT, PT, R3, R23, RZ ;  /* 0x000000170303a210 */ /* 0x000fe40007ffe0ff */
[C---:B-1----:R-:W-:Y:S02]  /*0c20*/  @!P2 LEA R22, P1, R2.reuse, R24, 0x1 ;  /* 0x000000180216a211 */ /* 0x042fe400078208ff */
[----:B------:R-:W-:Y:S02]  /*0c30*/  IADD3 R0, PT, PT, R21, 0xa0, RZ ;  /* 0x000000a015007810 */ /* 0x000fe40007ffe0ff */
[----:B------:R-:W-:Y:S01]  /*0c40*/  @!P2 LEA.HI.X R23, R2, R25, R3, 0x1, P1 ;  /* 0x000000190217a211 */ /* 0x000fe200008f0c03 */
[----:B0-----:R-:W-:Y:S01]  /*0c50*/  @!P3 IMAD R11, R11, R4, RZ ;  /* 0x000000040b0bb224 */ /* 0x001fe200078e02ff */
[----:B------:R-:W-:Y:S01]  /*0c60*/  ISETP.GE.U32.AND P1, PT, R0, UR14, PT ;  /* 0x0000000e00007c0c */ /* 0x000fe2000bf26070 */
[----:B------:R-:W0:Y:S01]  /*0c70*/  @!P4 LDC.64 R12, c[0x0][0x390] ;  /* 0x0000e400ff0ccb82 */ /* 0x000e220000000a00 */
[----:B------:R-:W-:-:S02]  /*0c80*/  SHF.R.S32.HI R33, RZ, 0x1f, R0 ;  /* 0x0000001fff217819 */ /* 0x000fc40000011400 */
[----:B------:R-:W-:Y:S02]  /*0c90*/  @!P3 MOV R2, R16 ;  /* 0x000000100002b202 */ /* 0x000fe40000000f00 */
[----:B------:R-:W-:Y:S01]  /*0ca0*/  @!P3 MOV R3, R19 ;  /* 0x000000130003b202 */ /* 0x000fe20000000f00 */
[C---:B------:R-:W-:Y:S01]  /*0cb0*/  @!P3 IMAD R7, R10.reuse, R5, R11 ;  /* 0x000000050a07b224 */ /* 0x040fe200078e020b */
[----:B------:R-:W-:Y:S01]  /*0cc0*/  ISETP.GE.AND.EX P1, PT, R33, UR15, PT, P1 ;  /* 0x0000000f21007c0c */ /* 0x000fe2000bf26310 */
[----:B------:R-:W1:Y:S01]  /*0cd0*/  @!P5 LDC.64 R8, c[0x0][0x3e0] ;  /* 0x0000f800ff08db82 */ /* 0x000e620000000a00 */
[----:B------:R-:W-:Y:S01]  /*0ce0*/  @!P3 IMAD.WIDE.U32 R4, R10, R4, R2 ;  /* 0x000000040a04b225 */ /* 0x000fe200078e0002 */
[----:B------:R-:W-:Y:S02]  /*0cf0*/  CS2R R60, SRZ ;  /* 0x00000000003c7805 */ /* 0x000fe4000001ff00 */
[----:B------:R-:W-:Y:S02]  /*0d00*/  IADD3 R11, PT, PT, R21, 0xb0, RZ ;  /* 0x000000b0150b7810 */ /* 0x000fe40007ffe0ff */
[----:B------:R-:W-:-:S02]  /*0d10*/  @!P3 IADD3 R2, PT, PT, R5, R7, RZ ;  /* 0x000000070502b210 */ /* 0x000fc40007ffe0ff */
[C---:B---3--:R-:W-:Y:S01]  /*0d20*/  @!P3 LEA R24, P6, R4.reuse, R36, 0x1 ;  /* 0x000000240418b211 */ /* 0x048fe200078c08ff */
[----:B------:R-:W3:Y:S01]  /*0d30*/  @!P5 LDC.64 R6, c[0x0][0x390] ;  /* 0x0000e400ff06db82 */ /* 0x000ee20000000a00 */
[----:B------:R4:W5:Y:S02]  /*0d40*/  @!P2 LDG.E R60, desc[UR12][R22.64] ;  /* 0x0000000c163ca981 */ /* 0x000964000c1e1900 */
[----:B------:R-:W-:Y:S02]  /*0d50*/  @!P3 LEA.HI.X R25, R4, R37, R2, 0x1, P6 ;  /* 0x000000250419b211 */ /* 0x000fe400030f0c02 */
[----:B------:R-:W-:Y:S02]  /*0d60*/  ISETP.GE.U32.AND P2, PT, R11, UR14, PT ;  /* 0x0000000e0b007c0c */ /* 0x000fe4000bf46070 */
[----:B------:R-:W-:Y:S01]  /*0d70*/  SHF.R.S32.HI R35, RZ, 0x1f, R11 ;  /* 0x0000001fff237819 */ /* 0x000fe2000001140b */
[----:B------:R-:W3:Y:S01]  /*0d80*/  @!P1 LDC.64 R2, c[0x0][0x3e0] ;  /* 0x0000f800ff029b82 */ /* 0x000ee20000000a00 */
[----:B----4-:R-:W-:Y:S01]  /*0d90*/  @!P4 IMAD R4, R29, R14, RZ ;  /* 0x0000000e1d04c224 */ /* 0x010fe200078e02ff */
[----:B------:R-:W-:-:S02]  /*0da0*/  @!P4 MOV R22, R16 ;  /* 0x000000100016c202 */ /* 0x000fc40000000f00 */
[----:B------:R-:W-:Y:S02]  /*0db0*/  @!P4 MOV R23, R19 ;  /* 0x000000130017c202 */ /* 0x000fe40000000f00 */
[----:B------:R-:W-:Y:S02]  /*0dc0*/  CS2R R62, SRZ ;  /* 0x00000000003e7805 */ /* 0x000fe4000001ff00 */
[----:B------:R-:W-:Y:S01]  /*0dd0*/  ISETP.GE.AND.EX P2, PT, R35, UR15, PT, P2 ;  /* 0x0000000f23007c0c */ /* 0x000fe2000bf46320 */
[----:B------:R-:W-:Y:S01]  /*0de0*/  @!P4 IMAD R29, R27, R15, R4 ;  /* 0x0000000f1b1dc224 */ /* 0x000fe200078e0204 */
[----:B------:R-:W-:Y:S01]  /*0df0*/  IADD3 R10, PT, PT, R21, 0xc0, RZ ;  /* 0x000000c0150a7810 */ /* 0x000fe20007ffe0ff */
[----:B------:R-:W-:Y:S01]  /*0e00*/  @!P4 IMAD.WIDE.U32 R22, R27, R14, R22 ;  /* 0x0000000e1b16c225 */ /* 0x000fe200078e0016 */
[----:B------:R0:W4:Y:S02]  /*0e10*/  @!P3 LDG.E R62, desc[UR12][R24.64] ;  /* 0x0000000c183eb981 */ /* 0x000124000c1e1900 */
[----:B------:R-:W-:Y:S01]  /*0e20*/  ISETP.GE.U32.AND P3, PT, R10, UR14, PT ;  /* 0x0000000e0a007c0c */ /* 0x000fe2000bf66070 */
[----:B-1----:R-:W-:Y:S01]  /*0e30*/  @!P5 IMAD R31, R31, R8, RZ ;  /* 0x000000081f1fd224 */ /* 0x002fe200078e02ff */
[----:B------:R-:W-:-:S02]  /*0e40*/  SHF.R.S32.HI R15, RZ, 0x1f, R10 ;  /* 0x0000001fff0f7819 */ /* 0x000fc4000001140a */
[----:B------:R-:W-:Y:S02]  /*0e50*/  @!P4 IADD3 R14, PT, PT, R23, R29, RZ ;  /* 0x0000001d170ec210 */ /* 0x000fe40007ffe0ff */
[----:B------:R-:W-:Y:S01]  /*0e60*/  @!P5 MOV R26, R16 ;  /* 0x00000010001ad202 */ /* 0x000fe20000000f00 */
[----:B------:R-:W1:Y:S01]  /*0e70*/  @!P2 LDC.64 R4, c[0x0][0x3e0] ;  /* 0x0000f800ff04ab82 */ /* 0x000e620000000a00 */
[----:B------:R-:W-:Y:S02]  /*0e80*/  @!P5 MOV R27, R19 ;  /* 0x00000013001bd202 */ /* 0x000fe40000000f00 */
[----:B0-----:R-:W-:Y:S01]  /*0e90*/  @!P4 LEA R24, P6, R22, R12, 0x1 ;  /* 0x0000000c1618c211 */ /* 0x001fe200078c08ff */
[C---:B------:R-:W-:Y:S01]  /*0ea0*/  @!P5 IMAD R31, R20.reuse, R9, R31 ;  /* 0x00000009141fd224 */ /* 0x040fe200078e021f */
[----:B------:R-:W-:Y:S01]  /*0eb0*/  ISETP.GE.AND.EX P3, PT, R15, UR15, PT, P3 ;  /* 0x0000000f0f007c0c */ /* 0x000fe2000bf66330 */
[----:B------:R-:W-:Y:S01]  /*0ec0*/  @!P5 IMAD.WIDE.U32 R8, R20, R8, R26 ;  /* 0x000000081408d225 */ /* 0x000fe200078e001a */
[----:B------:R-:W-:-:S02]  /*0ed0*/  @!P4 LEA.HI.X R25, R22, R13, R14, 0x1, P6 ;  /* 0x0000000d1619c211 */ /* 0x000fc400030f0c0e */
[----:B------:R-:W0:Y:S01]  /*0ee0*/  @!P1 LDC.64 R12, c[0x0][0x390] ;  /* 0x0000e400ff0c9b82 */ /* 0x000e220000000a00 */
[----:B------:R-:W-:Y:S02]  /*0ef0*/  CS2R R64, SRZ ;  /* 0x0000000000407805 */ /* 0x000fe4000001ff00 */
[----:B------:R-:W-:Y:S01]  /*0f00*/  @!P5 IADD3 R9, PT, PT, R9, R31, RZ ;  /* 0x0000001f0909d210 */ /* 0x000fe20007ffe0ff */
[----:B---3--:R-:W-:Y:S01]  /*0f10*/  @!P1 IMAD R33, R33, R2, RZ ;  /* 0x0000000221219224 */ /* 0x008fe200078e02ff */
[C---:B------:R-:W-:Y:S02]  /*0f20*/  @!P5 LEA R22, P6, R8.reuse, R6, 0x1 ;  /* 0x000000060816d211 */ /* 0x040fe400078c08ff */
[----:B------:R-:W-:Y:S01]  /*0f30*/  IADD3 R20, PT, PT, R21, 0xd0, RZ ;  /* 0x000000d015147810 */ /* 0x000fe20007ffe0ff */
[----:B------:R3:W4:Y:S01]  /*0f40*/  @!P4 LDG.E R64, desc[UR12][R24.64] ;  /* 0x0000000c1840c981 */ /* 0x000722000c1e1900 */
[----:B------:R-:W-:Y:S01]  /*0f50*/  @!P5 LEA.HI.X R23, R8, R7, R9, 0x1, P6 ;  /* 0x000000070817d211 */ /* 0x000fe200030f0c09 */
[----:B------:R-:W-:Y:S01]  /*0f60*/  @!P1 IMAD R27, R0, R3, R33 ;  /* 0x00000003001b9224 */ /* 0x000fe200078e0221 */
[----:B------:R-:W0:Y:S01]  /*0f70*/  @!P2 LDC.64 R8, c[0x0][0x390] ;  /* 0x0000e400ff08ab82 */ /* 0x000e220000000a00 */
[----:B------:R-:W-:-:S02]  /*0f80*/  ISETP.GE.U32.AND P4, PT, R20, UR14, PT ;  /* 0x0000000e14007c0c */ /* 0x000fc4000bf86070 */
[----:B------:R-:W-:-:S05]  /*0f90*/  SHF.R.S32.HI R33, RZ, 0x1f, R20 ;  /* 0x0000001fff217819 */ /* 0x000fca0000011414 */
[----:B------:R-:W0:Y:S01]  /*0fa0*/  @!P3 LDC.64 R6, c[0x0][0x3e0] ;  /* 0x0000f800ff06bb82 */ /* 0x000e220000000a00 */
[----:B---3--:R-:W-:Y:S02]  /*0fb0*/  @!P1 MOV R24, R16 ;  /* 0x0000001000189202 */ /* 0x008fe40000000f00 */
[----:B------:R-:W-:Y:S02]  /*0fc0*/  @!P1 MOV R25, R19 ;  /* 0x0000001300199202 */ /* 0x000fe40000000f00 */
[----:B------:R-:W-:Y:S02]  /*0fd0*/  ISETP.GE.AND.EX P4, PT, R33, UR15, PT, P4 ;  /* 0x0000000f21007c0c */ /* 0x000fe4000bf86340 */
[----:B------:R-:W-:Y:S01]  /*0fe0*/  CS2R R66, SRZ ;  /* 0x0000000000427805 */ /* 0x000fe2000001ff00 */
[----:B------:R-:W-:Y:S01]  /*0ff0*/  @!P1 IMAD.WIDE.U32 R2, R0, R2, R24 ;  /* 0x0000000200029225 */ /* 0x000fe200078e0018 */
[----:B------:R-:W-:Y:S02]  /*1000*/  IADD3 R0, PT, PT, R21, 0xe0, RZ ;  /* 0x000000e015007810 */ /* 0x000fe40007ffe0ff */
[----:B------:R-:W-:Y:S01]  /*1010*/  @!P2 MOV R26, R16 ;  /* 0x00000010001aa202 */ /* 0x000fe20000000f00 */
[----:B-1----:R-:W-:Y:S01]  /*1020*/  @!P2 IMAD R14, R35, R4, RZ ;  /* 0x00000004230ea224 */ /* 0x002fe200078e02ff */
[----:B------:R-:W-:Y:S01]  /*1030*/  @!P1 IADD3 R3, PT, PT, R3, R27, RZ ;  /* 0x0000001b03039210 */ /* 0x000fe20007ffe0ff */
[----:B------:R1:W3:Y:S01]  /*1040*/  @!P5 LDG.E R66, desc[UR12][R22.64] ;  /* 0x0000000c1642d981 */ /* 0x0002e2000c1e1900 */
[----:B0-----:R-:W-:-:S02]  /*1050*/  @!P1 LEA R24, P6, R2, R12, 0x1 ;  /* 0x0000000c02189211 */ /* 0x001fc400078c08ff */
[----:B------:R-:W-:Y:S02]  /*1060*/  @!P2 MOV R27, R19 ;  /* 0x00000013001ba202 */ /* 0x000fe40000000f00 */
[----:B------:R-:W-:Y:S02]  /*1070*/  ISETP.GE.U32.AND P5, PT, R0, UR14, PT ;  /* 0x0000000e00007c0c */ /* 0x000fe4000bfa6070 */
[----:B------:R-:W-:Y:S01]  /*1080*/  SHF.R.S32.HI R35, RZ, 0x1f, R0 ;  /* 0x0000001fff237819 */ /* 0x000fe20000011400 */
[C---:B------:R-:W-:Y:S01]  /*1090*/  @!P2 IMAD R29, R11.reuse, R5, R14 ;  /* 0x000000050b1da224 */ /* 0x040fe200078e020e */
[----:B------:R-:W-:Y:S01]  /*10a0*/  @!P1 LEA.HI.X R25, R2, R13, R3, 0x1, P6 ;  /* 0x0000000d02199211 */ /* 0x000fe200030f0c03 */
[----:B------:R-:W-:Y:S01]  /*10b0*/  @!P2 IMAD.WIDE.U32 R26, R11, R4, R26 ;  /* 0x000000040b1aa225 */ /* 0x000fe200078e001a */
[----:B------:R-:W0:Y:S01]  /*10c0*/  @!P4 LDC.64 R2, c[0x0][0x3e0] ;  /* 0x0000f800ff02cb82 */ /* 0x000e220000000a00 */
[----:B------:R-:W-:Y:S02]  /*10d0*/  ISETP.GE.AND.EX P5, PT, R35, UR15, PT, P5 ;  /* 0x0000000f23007c0c */ /* 0x000fe4000bfa6350 */
[----:B------:R-:W-:Y:S01]  /*10e0*/  @!P3 MOV R30, R16 ;  /* 0x00000010001eb202 */ /* 0x000fe20000000f00 */
[----:B------:R-:W-:Y:S01]  /*10f0*/  @!P3 IMAD R15, R15, R6, RZ ;  /* 0x000000060f0fb224 */ /* 0x000fe200078e02ff */
[----:B------:R-:W-:-:S03]  /*1100*/  @!P2 IADD3 R11, PT, PT, R27, R29, RZ ;  /* 0x0000001d1b0ba210 */ /* 0x000fc60007ffe0ff */
[----:B------:R-:W2:Y:S01]  /*1110*/  @!P3 LDC.64 R4, c[0x0][0x390] ;  /* 0x0000e400ff04bb82 */ /* 0x000ea20000000a00 */
[----:B------:R-:W-:Y:S02]  /*1120*/  @!P3 MOV R31, R19 ;  /* 0x00000013001fb202 */ /* 0x000fe40000000f00 */
[----:B------:R-:W-:Y:S02]  /*1130*/  @!P2 LEA R12, P6, R26, R8, 0x1 ;  /* 0x000000081a0ca211 */ /* 0x000fe400078c08ff */
[----:B------:R-:W-:Y:S02]  /*1140*/  CS2R R68, SRZ ;  /* 0x0000000000447805 */ /* 0x000fe4000001ff00 */
[C---:B-1----:R-:W-:Y:S01]  /*1150*/  IADD3 R22, PT, PT, R21.reuse, 0xf0, RZ ;  /* 0x000000f015167810 */ /* 0x042fe20007ffe0ff */
[----:B------:R-:W-:Y:S01]  /*1160*/  @!P3 IMAD R15, R10, R7, R15 ;  /* 0x000000070a0fb224 */ /* 0x000fe200078e020f */
[----:B------:R-:W-:Y:S01]  /*1170*/  @!P2 LEA.HI.X R13, R26, R9, R11, 0x1, P6 ;  /* 0x000000091a0da211 */ /* 0x000fe200030f0c0b */
[----:B------:R-:W-:Y:S01]  /*1180*/  @!P3 IMAD.WIDE.U32 R30, R10, R6, R30 ;  /* 0x000000060a1eb225 */ /* 0x000fe200078e001e */
[----:B------:R-:W-:Y:S01]  /*1190*/  ISETP.GE.U32.AND P6, PT, R22, UR14, PT ;  /* 0x0000000e16007c0c */ /* 0x000fe2000bfc6070 */
[----:B------:R-:W1:Y:S01]  /*11a0*/  @!P4 LDC.64 R10, c[0x0][0x390] ;  /* 0x0000e400ff0acb82 */ /* 0x000e620000000a00 */
[----:B------:R-:W-:Y:S01]  /*11b0*/  SHF.R.S32.HI R37, RZ, 0x1f, R22 ;  /* 0x0000001fff257819 */ /* 0x000fe20000011416 */
[----:B------:R0:W3:Y:S01]  /*11c0*/  @!P2 LDG.E R69, desc[UR12][R12.64] ;  /* 0x0000000c0c45a981 */ /* 0x0000e2000c1e1900 */
[----:B------:R-:W-:-:S02]  /*11d0*/  IADD3 R14, PT, PT, R21, 0x100, RZ ;  /* 0x00000100150e7810 */ /* 0x000fc40007ffe0ff */
[----:B------:R-:W-:Y:S01]  /*11e0*/  ISETP.GE.AND.EX P2, PT, R37, UR15, PT, P6 ;  /* 0x0000000f25007c0c */ /* 0x000fe2000bf46360 */
[----:B------:R1:W3:Y:S02]  /*11f0*/  @!P1 LDG.E R68, desc[UR12][R24.64] ;  /* 0x0000000c18449981 */ /* 0x0002e4000c1e1900 */
[----:B------:R-:W1:Y:S01]  /*1200*/  @!P5 LDC.64 R8, c[0x0][0x3e0] ;  /* 0x0000f800ff08db82 */ /* 0x000e620000000a00 */
[----:B------:R-:W-:Y:S02]  /*1210*/  ISETP.GE.U32.AND P1, PT, R14, UR14, PT ;  /* 0x0000000e0e007c0c */ /* 0x000fe4000bf26070 */
[----:B------:R-:W-:Y:S01]  /*1220*/  SHF.R.S32.HI R29, RZ, 0x1f, R14 ;  /* 0x0000001fff1d7819 */ /* 0x000fe2000001140e */
[----:B0-----:R-:W-:Y:S01]  /*1230*/  @!P4 IMAD R33, R33, R2, RZ ;  /* 0x000000022121c224 */ /* 0x001fe200078e02ff */
[----:B------:R-:W-:Y:S02]  /*1240*/  @!P4 MOV R12, R16 ;  /* 0x00000010000cc202 */ /* 0x000fe40000000f00 */
[----:B------:R-:W-:Y:S01]  /*1250*/  ISETP.GE.AND.EX P1, PT, R29, UR15, PT, P1 ;  /* 0x0000000f1d007c0c */ /* 0x000fe2000bf26310 */
[----:B------:R-:W0:Y:S01]  /*1260*/  @!P5 LDC.64 R6, c[0x0][0x390] ;  /* 0x0000e400ff06db82 */ /* 0x000e220000000a00 */
[----:B------:R-:W-:-:S02]  /*1270*/  @!P4 MOV R13, R19 ;  /* 0x00000013000dc202 */ /* 0x000fc40000000f00 */
[----:B------:R-:W-:Y:S02]  /*1280*/  @!P3 IADD3 R15, PT, PT, R31, R15, RZ ;  /* 0x0000000f1f0fb210 */ /* 0x000fe40007ffe0ff */
[----:B--2---:R-:W-:Y:S01]  /*1290*/  @!P3 LEA R26, P6, R30, R4, 0x1 ;  /* 0x000000041e1ab211 */ /* 0x004fe200078c08ff */
[C---:B------:R-:W-:Y:S02]  /*12a0*/  @!P4 IMAD R33, R20.reuse, R3, R33 ;  /* 0x000000031421c224 */ /* 0x040fe400078e0221 */
[----:B------:R-:W-:Y:S01]  /*12b0*/  @!P4 IMAD.WIDE.U32 R12, R20, R2, R12 ;  /* 0x00000002140cc225 */ /* 0x000fe200078e000c */
[----:B------:R-:W-:Y:S01]  /*12c0*/  @!P3 LEA.HI.X R27, R30, R5, R15, 0x1, P6 ;  /* 0x000000051e1bb211 */ /* 0x000fe200030f0c0f */
[----:B------:R-:W2:Y:S01]  /*12d0*/  @!P2 LDC.64 R2, c[0x0][0x3e0] ;  /* 0x0000f800ff02ab82 */ /* 0x000ea20000000a00 */
[----:B------:R-:W-:Y:S02]  /*12e0*/  IADD3 R15, PT, PT, R21, 0x110, RZ ;  /* 0x00000110150f7810 */ /* 0x000fe40007ffe0ff */
[----:B------:R-:W-:Y:S01]  /*12f0*/  @!P4 IADD3 R13, PT, PT, R13, R33, RZ ;  /* 0x000000210d0dc210 */ /* 0x000fe20007ffe0ff */
[----:B------:R1:W3:Y:S02]  /*1300*/  @!P3 LDG.E R67, desc[UR12][R26.64] ;  /* 0x0000000c1a43b981 */ /* 0x0002e4000c1e1900 */
[----:B-1----:R-:W-:-:S02]  /*1310*/  @!P4 LEA R24, P6, R12, R10, 0x1 ;  /* 0x0000000a0c18c211 */ /* 0x002fc400078c08ff */
[----:B------:R-:W-:Y:S01]  /*1320*/  ISETP.GE.U32.AND P3, PT, R15, UR14, PT ;  /* 0x0000000e0f007c0c */ /* 0x000fe2000bf66070 */
[----:B------:R-:W1:Y:S01]  /*1330*/  @!P1 LDC.64 R4, c[0x0][0x3e0] ;  /* 0x0000f800ff049b82 */ /* 0x000e620000000a00 */
[----:B------:R-:W-:Y:S01]  /*1340*/  SHF.R.S32.HI R23, RZ, 0x1f, R15 ;  /* 0x0000001fff177819 */ /* 0x000fe2000001140f */
[----:B------:R-:W-:Y:S01]  /*1350*/  @!P5 IMAD R35, R35, R8, RZ ;  /* 0x000000082323d224 */ /* 0x000fe200078e02ff */
[----:B------:R-:W-:Y:S02]  /*1360*/  @!P4 LEA.HI.X R25, R12, R11, R13, 0x1, P6 ;  /* 0x0000000b0c19c211 */ /* 0x000fe400030f0c0d */
[----:B------:R-:W-:Y:S02]  /*1370*/  @!P5 MOV R26, R16 ;  /* 0x00000010001ad202 */ /* 0x000fe40000000f00 */
[----:B------:R-:W-:Y:S01]  /*1380*/  @!P5 MOV R27, R19 ;  /* 0x00000013001bd202 */ /* 0x000fe20000000f00 */
[----:B------:R-:W1:Y:S01]  /*1390*/  @!P2 LDC.64 R12, c[0x0][0x390] ;  /* 0x0000e400ff0cab82 */ /* 0x000e620000000a00 */
[----:B------:R-:W-:Y:S01]  /*13a0*/  ISETP.GE.AND.EX P3, PT, R23, UR15, PT, P3 ;  /* 0x0000000f17007c0c */ /* 0x000fe2000bf66330 */
[----:B------:R-:W-:-:S02]  /*13b0*/  @!P5 IMAD R35, R0, R9, R35 ;  /* 0x000000090023d224 */ /* 0x000fc400078e0223 */
[----:B------:R-:W-:Y:S01]  /*13c0*/  @!P5 IMAD.WIDE.U32 R8, R0, R8, R26 ;  /* 0x000000080008d225 */ /* 0x000fe200078e001a */
[----:B------:R-:W-:Y:S02]  /*13d0*/  CS2R R70, SRZ ;  /* 0x0000000000467805 */ /* 0x000fe4000001ff00 */
[----:B------:R-:W-:Y:S02]  /*13e0*/  IADD3 R0, PT, PT, R21, 0x120, RZ ;  /* 0x0000012015007810 */ /* 0x000fe40007ffe0ff */
[----:B------:R-:W-:Y:S01]  /*13f0*/  CS2R R74, SRZ ;  /* 0x00000000004a7805 */ /* 0x000fe2000001ff00 */
[----:B------:R-:W1:Y:S01]  /*1400*/  @!P1 LDC.64 R10, c[0x0][0x390] ;  /* 0x0000e400ff0a9b82 */ /* 0x000e620000000a00 */
[----:B------:R-:W-:Y:S02]  /*1410*/  @!P5 IADD3 R9, PT, PT, R9, R35, RZ ;  /* 0x000000230909d210 */ /* 0x000fe40007ffe0ff */
[----:B0-----:R-:W-:Y:S01]  /*1420*/  @!P5 LEA R30, P6, R8, R6, 0x1 ;  /* 0x00000006081ed211 */ /* 0x001fe200078c08ff */
[----:B------:R0:W3:Y:S01]  /*1430*/  @!P4 LDG.E R71, desc[UR12][R24.64] ;  /* 0x0000000c1847c981 */ /* 0x0000e2000c1e1900 */
[----:B--2---:R-:W-:-:S02]  /*1440*/  @!P2 IMAD R37, R37, R2, RZ ;  /* 0x000000022525a224 */ /* 0x004fc400078e02ff */
[----:B------:R-:W-:Y:S02]  /*1450*/  @!P5 LEA.HI.X R31, R8, R7, R9, 0x1, P6 ;  /* 0x00000007081fd211 */ /* 0x000fe400030f0c09 */
[----:B------:R-:W2:Y:S01]  /*1460*/  @!P3 LDC.64 R6, c[0x0][0x3e0] ;  /* 0x0000f800ff06bb82 */ /* 0x000ea20000000a00 */
[----:B------:R-:W-:Y:S02]  /*1470*/  ISETP.GE.U32.AND P4, PT, R0, UR14, PT ;  /* 0x0000000e00007c0c */ /* 0x000fe4000bf86070 */
[----:B------:R-:W-:Y:S01]  /*1480*/  SHF.R.S32.HI R27, RZ, 0x1f, R0 ;  /* 0x0000001fff1b7819 */ /* 0x000fe20000011400 */
[----:B------:R1:W3:Y:S01]  /*1490*/  @!P5 LDG.E R75, desc[UR12][R30.64] ;  /* 0x0000000c1e4bd981 */ /* 0x0002e2000c1e1900 */
[----:B0-----:R-:W-:Y:S02]  /*14a0*/  @!P2 MOV R24, R16 ;  /* 0x000000100018a202 */ /* 0x001fe40000000f00 */
[----:B------:R-:W-:Y:S01]  /*14b0*/  @!P2 MOV R25, R19 ;  /* 0x000000130019a202 */ /* 0x000fe20000000f00 */
[C---:B------:R-:W-:Y:S01]  /*14c0*/  @!P2 IMAD R37, R22.reuse, R3, R37 ;  /* 0x000000031625a224 */ /* 0x040fe200078e0225 */
[----:B------:R-:W-:Y:S01]  /*14d0*/  ISETP.GE.AND.EX P5, PT, R27, UR15, PT, P4 ;  /* 0x0000000f1b007c0c */ /* 0x000fe2000bfa6340 */
[----:B-1----:R-:W-:Y:S01]  /*14e0*/  @!P1 IMAD R29, R29, R4, RZ ;  /* 0x000000041d1d9224 */ /* 0x002fe200078e02ff */
[----:B------:R-:W-:Y:S01]  /*14f0*/  @!P1 MOV R3, R19 ;  /* 0x0000001300039202 */ /* 0x000fe20000000f00 */
[----:B------:R-:W-:Y:S01]  /*1500*/  @!P2 IMAD.WIDE.U32 R24, R22, R2, R24 ;  /* 0x000000021618a225 */ /* 0x000fe200078e0018 */
[----:B------:R-:W-:Y:S01]  /*1510*/  @!P1 MOV R2, R16 ;  /* 0x0000001000029202 */ /* 0x000fe20000000f00 */
[----:B------:R-:W0:Y:S01]  /*1520*/  @!P3 LDC.64 R8, c[0x0][0x390] ;  /* 0x0000e400ff08bb82 */ /* 0x000e220000000a00 */
[----:B------:R-:W-:Y:S01]  /*1530*/  IADD3 R20, PT, PT, R21, 0x130, RZ ;  /* 0x0000013015147810 */ /* 0x000fe20007ffe0ff */
[----:B------:R-:W-:Y:S01]  /*1540*/  @!P1 IMAD R33, R14, R5, R29 ;  /* 0x000000050e219224 */ /* 0x000fe200078e021d */
[----:B------:R-:W-:Y:S01]  /*1550*/  @!P2 LEA R30, P6, R24, R12, 0x1 ;  /* 0x0000000c181ea211 */ /* 0x000fe200078c08ff */
[----:B------:R-:W-:Y:S01]  /*1560*/  @!P1 IMAD.WIDE.U32 R2, R14, R4, R2 ;  /* 0x000000040e029225 */ /* 0x000fe200078e0002 */
[----:B------:R-:W-:-:S02]  /*1570*/  @!P2 IADD3 R14, PT, PT, R25, R37, RZ ;  /* 0x00000025190ea210 */ /* 0x000fc40007ffe0ff */
[----:B------:R-:W-:Y:S01]  /*1580*/  ISETP.GE.U32.AND P4, PT, R20, UR14, PT ;  /* 0x0000000e14007c0c */ /* 0x000fe2000bf86070 */
[----:B------:R-:W1:Y:S01]  /*1590*/  @!P5 LDC.64 R4, c[0x0][0x3e0] ;  /* 0x0000f800ff04db82 */ /* 0x000e620000000a00 */
[----:B------:R-:W-:Y:S02]  /*15a0*/  SHF.R.S32.HI R29, RZ, 0x1f, R20 ;  /* 0x0000001fff1d7819 */ /* 0x000fe40000011414 */
[----:B------:R-:W-:Y:S01]  /*15b0*/  @!P2 LEA.HI.X R31, R24, R13, R14, 0x1, P6 ;  /* 0x0000000d181fa211 */ /* 0x000fe200030f0c0e */
[----:B------:R-:W-:Y:S01]  /*15c0*/  HFMA2 R14, -RZ, RZ, 0, 0 ;  /* 0x00000000ff0e7431 */ /* 0x000fe200000001ff */
[----:B------:R-:W-:Y:S02]  /*15d0*/  ISETP.GE.AND.EX P4, PT, R29, UR15, PT, P4 ;  /* 0x0000000f1d007c0c */ /* 0x000fe4000bf86340 */
[----:B------:R-:W-:Y:S02]  /*15e0*/  IADD3 R12, PT, PT, R21, 0x140, RZ ;  /* 0x00000140150c7810 */ /* 0x000fe40007ffe0ff */
[----:B------:R-:W-:-:S02]  /*15f0*/  @!P1 IADD3 R3, PT, PT, R3, R33, RZ ;  /* 0x0000002103039210 */ /* 0x000fc40007ffe0ff */
[C---:B------:R-:W-:Y:S01]  /*1600*/  @!P1 LEA R24, P6, R2.reuse, R10, 0x1 ;  /* 0x0000000a02189211 */ /* 0x040fe200078c08ff */
[----:B--2---:R-:W-:Y:S01]  /*1610*/  @!P3 IMAD R10, R23, R6, RZ ;  /* 0x00000006170ab224 */ /* 0x004fe200078e02ff */
[----:B------:R-:W-:Y:S01]  /*1620*/  SHF.R.S32.HI R33, RZ, 0x1f, R12 ;  /* 0x0000001fff217819 */ /* 0x000fe2000001140c */
[----:B------:R2:W3:Y:S01]  /*1630*/  @!P2 LDG.E R14, desc[UR12][R30.64] ;  /* 0x0000000c1e0ea981 */ /* 0x0004e2000c1e1900 */
[----:B------:R-:W-:Y:S01]  /*1640*/  @!P1 LEA.HI.X R25, R2, R11, R3, 0x1, P6 ;  /* 0x0000000b02199211 */ /* 0x000fe200030f0c03 */
[----:B------:R-:W-:Y:S01]  /*1650*/  HFMA2 R13, -RZ, RZ, 0, 0 ;  /* 0x00000000ff0d7431 */ /* 0x000fe200000001ff */
[----:B------:R-:W-:Y:S01]  /*1660*/  ISETP.GE.U32.AND P2, PT, R12, UR14, PT ;  /* 0x0000000e0c007c0c */ /* 0x000fe2000bf46070 */
[----:B------:R-:W-:Y:S01]  /*1670*/  @!P3 IMAD R35, R15, R7, R10 ;  /* 0x000000070f23b224 */ /* 0x000fe200078e020a */
[----:B------:R-:W-:Y:S01]  /*1680*/  @!P3 MOV R2, R16 ;  /* 0x000000100002b202 */ /* 0x000fe20000000f00 */
[----:B------:R-:W5:Y:S01]  /*1690*/  @!P4 LDC.64 R10, c[0x0][0x3e0] ;  /* 0x0000f800ff0acb82 */ /* 0x000f620000000a00 */
[----:B------:R-:W-:-:S02]  /*16a0*/  @!P3 MOV R3, R19 ;  /* 0x000000130003b202 */ /* 0x000fc40000000f00 */
[----:B------:R-:W-:Y:S01]  /*16b0*/  ISETP.GE.AND.EX P2, PT, R33, UR15, PT, P2 ;  /* 0x0000000f21007c0c */ /* 0x000fe2000bf46320 */
[----:B------:R-:W-:Y:S01]  /*16c0*/  @!P3 IMAD.WIDE.U32 R6, R15, R6, R2 ;  /* 0x000000060f06b225 */ /* 0x000fe200078e0002 */
[----:B------:R5:W3:Y:S03]  /*16d0*/  @!P1 LDG.E R13, desc[UR12][R24.64] ;  /* 0x0000000c180d9981 */ /* 0x000ae6000c1e1900 */
[----:B------:R-:W5:Y:S01]  /*16e0*/  @!P5 LDC.64 R22, c[0x0][0x390] ;  /* 0x0000e400ff16db82 */ /* 0x000f620000000a00 */
[----:B------:R-:W-:Y:S02]  /*16f0*/  @!P3 IADD3 R7, PT, PT, R7, R35, RZ ;  /* 0x000000230707b210 */ /* 0x000fe40007ffe0ff */
[----:B0-----:R-:W-:-:S05]  /*1700*/  @!P3 LEA R26, P1, R6, R8, 0x1 ;  /* 0x00000008061ab211 */ /* 0x001fca00078208ff */
[----:B------:R-:W0:Y:S01]  /*1710*/  @!P4 LDC.64 R2, c[0x0][0x390] ;  /* 0x0000e400ff02cb82 */ /* 0x000e220000000a00 */
[----:B-1----:R-:W-:Y:S01]  /*1720*/  @!P5 IMAD R8, R27, R4, RZ ;  /* 0x000000041b08d224 */ /* 0x002fe200078e02ff */
[----:B--2---:R-:W-:Y:S02]  /*1730*/  IADD3 R30, PT, PT, R21, 0x150, RZ ;  /* 0x00000150151e7810 */ /* 0x004fe40007ffe0ff */
[----:B------:R-:W-:Y:S01]  /*1740*/  @!P3 LEA.HI.X R27, R6, R9, R7, 0x1, P1 ;  /* 0x00000009061bb211 */ /* 0x000fe200008f0c07 */
[----:B------:R-:W-:Y:S01]  /*1750*/  @!P5 IMAD R35, R0, R5, R8 ;  /* 0x000000050023d224 */ /* 0x000fe200078e0208 */
[----:B------:R-:W-:Y:S02]  /*1760*/  ISETP.GE.U32.AND P1, PT, R30, UR14, PT ;  /* 0x0000000e1e007c0c */ /* 0x000fe4000bf26070 */
[----:B------:R-:W1:Y:S01]  /*1770*/  @!P2 LDC.64 R6, c[0x0][0x3e0] ;  /* 0x0000f800ff06ab82 */ /* 0x000e620000000a00 */
[----:B------:R-:W-:Y:S01]  /*1780*/  SHF.R.S32.HI R31, RZ, 0x1f, R30 ;  /* 0x0000001fff1f7819 */ /* 0x000fe2000001141e */
[----:B------:R-:W-:Y:S01]  /*1790*/  HFMA2 R15, -RZ, RZ, 0, 0 ;  /* 0x00000000ff0f7431 */ /* 0x000fe200000001ff */
[----:B------:R-:W-:-:S02]  /*17a0*/  @!P5 MOV R8, R16 ;  /* 0x000000100008d202 */ /* 0x000fc40000000f00 */
[-C--:B------:R-:W-:Y:S02]  /*17b0*/  @!P5 MOV R9, R19.reuse ;  /* 0x000000130009d202 */ /* 0x080fe40000000f00 */
[----:B------:R-:W-:Y:S01]  /*17c0*/  ISETP.GE.AND.EX P1, PT, R31, UR15, PT, P1 ;  /* 0x0000000f1f007c0c */ /* 0x000fe2000bf26310 */
[----:B-----5:R-:W-:Y:S01]  /*17d0*/  @!P4 IMAD R29, R29, R10, RZ ;  /* 0x0000000a1d1dc224 */ /* 0x020fe200078e02ff */
[----:B------:R-:W-:Y:S01]  /*17e0*/  @!P4 MOV R24, R16 ;  /* 0x000000100018c202 */ /* 0x000fe20000000f00 */
[----:B------:R-:W-:Y:S01]  /*17f0*/  @!P5 IMAD.WIDE.U32 R4, R0, R4, R8 ;  /* 0x000000040004d225 */ /* 0x000fe200078e0008 */
[----:B------:R-:W-:Y:S01]  /*1800*/  @!P4 MOV R25, R19 ;  /* 0x000000130019c202 */ /* 0x000fe20000000f00 */
[----:B------:R2:W5:Y:S01]  /*1810*/  @!P3 LDG.E R15, desc[UR12][R26.64] ;  /* 0x0000000c1a0fb981 */ /* 0x000562000c1e1900 */
[----:B------:R-:W4:Y:S01]  /*1820*/  @!P2 LDC.64 R8, c[0x0][0x390] ;  /* 0x0000e400ff08ab82 */ /* 0x000f220000000a00 */
[C---:B------:R-:W-:Y:S01]  /*1830*/  @!P4 IMAD R11, R20.reuse, R11, R29 ;  /* 0x0000000b140bc224 */ /* 0x040fe200078e021d */
[----:B------:R-:W-:Y:S01]  /*1840*/  @!P5 IADD3 R0, PT, PT, R5, R35, RZ ;  /* 0x000000230500d210 */ /* 0x000fe20007ffe0ff */
[----:B------:R-:W-:Y:S01]  /*1850*/  @!P4 IMAD.WIDE.U32 R24, R20, R10, R24 ;  /* 0x0000000a1418c225 */ /* 0x000fe200078e0018 */
[----:B------:R-:W-:-:S03]  /*1860*/  @!P5 LEA R22, P3, R4, R22, 0x1 ;  /* 0x000000160416d211 */ /* 0x000fc600078608ff */
[----:B------:R-:W-:Y:S01]  /*1870*/  HFMA2 R77, -RZ, RZ, 0, 0 ;  /* 0x00000000ff4d7431 */ /* 0x000fe200000001ff */
[----:B------:R-:W-:Y:S02]  /*1880*/  @!P5 LEA.HI.X R23, R4, R23, R0, 0x1, P3 ;  /* 0x000000170417d211 */ /* 0x000fe400018f0c00 */
[----:B------:R-:W4:Y:S01]  /*1890*/  @!P1 LDC.64 R4, c[0x0][0x3e0] ;  /* 0x0000f800ff049b82 */ /* 0x000f220000000a00 */
[----:B------:R-:W-:Y:S02]  /*18a0*/  @!P4 IADD3 R0, PT, PT, R25, R11, RZ ;  /* 0x0000000b1900c210 */ /* 0x000fe40007ffe0ff */
[C---:B0-----:R-:W-:Y:S02]  /*18b0*/  @!P4 LEA R10, P3, R24.reuse, R2, 0x1 ;  /* 0x00000002180ac211 */ /* 0x041fe400078608ff */
[----:B--2---:R-:W-:Y:S01]  /*18c0*/  IADD3 R26, PT, PT, R21, 0x160, RZ ;  /* 0x00000160151a7810 */ /* 0x004fe20007ffe0ff */
[----:B-1----:R-:W-:Y:S01]  /*18d0*/  @!P2 IMAD R33, R33, R6, RZ ;  /* 0x000000062121a224 */ /* 0x002fe200078e02ff */
[----:B------:R-:W-:Y:S01]  /*18e0*/  @!P4 LEA.HI.X R11, R24, R3, R0, 0x1, P3 ;  /* 0x00000003180bc211 */ /* 0x000fe200018f0c00 */
[----:B------:R-:W-:Y:S01]  /*18f0*/  HFMA2 R20, -RZ, RZ, 0, 0 ;  /* 0x00000000ff147431 */ /* 0x000fe200000001ff */
[----:B------:R-:W-:Y:S01]  /*1900*/  @!P2 MOV R2, R16 ;  /* 0x000000100002a202 */ /* 0x000fe20000000f00 */
[----:B------:R4:W2:Y:S01]  /*1910*/  @!P5 LDG.E R77, desc[UR12][R22.64] ;  /* 0x0000000c164dd981 */ /* 0x0008a2000c1e1900 */
[----:B------:R-:W-:-:S02]  /*1920*/  @!P2 MOV R3, R19 ;  /* 0x000000130003a202 */ /* 0x000fc40000000f00 */
[----:B------:R-:W-:Y:S02]  /*1930*/  ISETP.GE.U32.AND P3, PT, R26, UR14, PT ;  /* 0x0000000e1a007c0c */ /* 0x000fe4000bf66070 */
[----:B------:R-:W-:Y:S01]  /*1940*/  SHF.R.S32.HI R37, RZ, 0x1f, R26 ;  /* 0x0000001fff257819 */ /* 0x000fe2000001141a */
[C---:B------:R-:W-:Y:S01]  /*1950*/  @!P2 IMAD R33, R12.reuse, R7, R33 ;  /* 0x000000070c21a224 */ /* 0x040fe200078e0221 */
[----:B------:R-:W-:Y:S01]  /*1960*/  IADD3 R27, PT, PT, R21, 0x170, RZ ;  /* 0x00000170151b7810 */ /* 0x000fe20007ffe0ff */
[----:B------:R-:W-:Y:S01]  /*1970*/  @!P2 IMAD.WIDE.U32 R6, R12, R6, R2 ;  /* 0x000000060c06a225 */ /* 0x000fe200078e0002 */
[----:B------:R-:W-:Y:S01]  /*1980*/  ISETP.GE.AND.EX P3, PT, R37, UR15, PT, P3 ;  /* 0x0000000f25007c0c */ /* 0x000fe2000bf66330 */
[----:B------:R-:W0:Y:S01]  /*1990*/  @!P1 LDC.64 R2, c[0x0][0x390] ;  /* 0x0000e400ff029b82 */ /* 0x000e220000000a00 */
[----:B------:R-:W-:Y:S01]  /*19a0*/  ISETP.GE.U32.AND P5, PT, R27, UR14, PT ;  /* 0x0000000e1b007c0c */ /* 0x000fe2000bfa6070 */
[----:B------:R1:W2:Y:S01]  /*19b0*/  @!P4 LDG.E R20, desc[UR12][R10.64] ;  /* 0x0000000c0a14c981 */ /* 0x0002a2000c1e1900 */
[----:B------:R-:W-:-:S04]  /*19c0*/  SHF.R.S32.HI R39, RZ, 0x1f, R27 ;  /* 0x0000001fff277819 */ /* 0x000fc8000001141b */
[----:B------:R-:W-:Y:S02]  /*19d0*/  ISETP.GE.AND.EX P5, PT, R39, UR15, PT, P5 ;  /* 0x0000000f27007c0c */ /* 0x000fe4000bfa6350 */
[----:B------:R-:W-:Y:S02]  /*19e0*/  @!P2 IADD3 R7, PT, PT, R7, R33, RZ ;  /* 0x000000210707a210 */ /* 0x000fe40007ffe0ff */
[C---:B----4-:R-:W-:Y:S01]  /*19f0*/  @!P2 LEA R22, P4, R6.reuse, R8, 0x1 ;  /* 0x000000080616a211 */ /* 0x050fe200078808ff */
[----:B------:R-:W4:Y:S01]  /*1a00*/  @!P3 LDC.64 R28, c[0x0][0x3e0] ;  /* 0x0000f800ff1cbb82 */ /* 0x000f220000000a00 */
[----:B------:R-:W-:Y:S01]  /*1a10*/  @!P1 IMAD R31, R31, R4, RZ ;  /* 0x000000041f1f9224 */ /* 0x000fe200078e02ff */
[----:B------:R-:W-:Y:S02]  /*1a20*/  IADD3 R0, PT, PT, R21, 0x180, RZ ;  /* 0x0000018015007810 */ /* 0x000fe40007ffe0ff */
[----:B------:R-:W-:Y:S02]  /*1a30*/  @!P2 LEA.HI.X R23, R6, R9, R7, 0x1, P4 ;  /* 0x000000090617a211 */ /* 0x000fe400020f0c07 */
[----:B------:R-:W-:-:S02]  /*1a40*/  @!P1 MOV R6, R16 ;  /* 0x0000001000069202 */ /* 0x000fc40000000f00 */
[----:B------:R-:W-:Y:S01]  /*1a50*/  @!P1 MOV R7, R19 ;  /* 0x0000001300079202 */ /* 0x000fe20000000f00 */
[----:B------:R-:W-:Y:S01]  /*1a60*/  @!P1 IMAD R25, R30, R5, R31 ;  /* 0x000000051e199224 */ /* 0x000fe200078e021f */
[----:B------:R-:W-:Y:S01]  /*1a70*/  ISETP.GE.U32.AND P4, PT, R0, UR14, PT ;  /* 0x0000000e00007c0c */ /* 0x000fe2000bf86070 */
[----:B------:R-:W1:Y:S01]  /*1a80*/  @!P5 LDC.64 R8, c[0x0][0x3e0] ;  /* 0x0000f800ff08db82 */ /* 0x000e620000000a00 */
[----:B------:R-:W-:Y:S01]  /*1a90*/  SHF.R.S32.HI R35, RZ, 0x1f, R0 ;  /* 0x0000001fff237819 */ /* 0x000fe20000011400 */
[----:B------:R-:W-:Y:S01]  /*1aa0*/  @!P1 IMAD.WIDE.U32 R4, R30, R4, R6 ;  /* 0x000000041e049225 */ /* 0x000fe200078e0006 */
[----:B------:R1:W2:Y:S02]  /*1ab0*/  @!P2 LDG.E R74, desc[UR12][R22.64] ;  /* 0x0000000c164aa981 */ /* 0x0002a4000c1e1900 */
[----:B------:R-:W-:Y:S02]  /*1ac0*/  ISETP.GE.AND.EX P4, PT, R35, UR15, PT, P4 ;  /* 0x0000000f23007c0c */ /* 0x000fe4000bf86340 */
[----:B------:R-:W-:Y:S01]  /*1ad0*/  @!P1 IADD3 R5, PT, PT, R5, R25, RZ ;  /* 0x0000001905059210 */ /* 0x000fe20007ffe0ff */
[----:B------:R-:W1:Y:S01]  /*1ae0*/  @!P3 LDC.64 R6, c[0x0][0x390] ;  /* 0x0000e400ff06bb82 */ /* 0x000e620000000a00 */
[----:B0-----:R-:W-:-:S02]  /*1af0*/  @!P1 LEA R24, P6, R4, R2, 0x1 ;  /* 0x0000000204189211 */ /* 0x001fc400078c08ff */
[----:B------:R-:W-:Y:S02]  /*1b00*/  IADD3 R31, PT, PT, R21, 0x190, RZ ;  /* 0x00000190151f7810 */ /* 0x000fe40007ffe0ff */
[----:B------:R-:W-:-:S03]  /*1b10*/  @!P1 LEA.HI.X R25, R4, R3, R5, 0x1, P6 ;  /* 0x0000000304199211 */ /* 0x000fc600030f0c05 */
[----:B------:R-:W0:Y:S01]  /*1b20*/  @!P5 LDC.64 R4, c[0x0][0x390] ;  /* 0x0000e400ff04db82 */ /* 0x000e220000000a00 */
[----:B------:R-:W-:Y:S02]  /*1b30*/  ISETP.GE.U32.AND P2, PT, R31, UR14, PT ;  /* 0x0000000e1f007c0c */ /* 0x000fe4000bf46070 */
[----:B------:R-:W-:Y:S01]  /*1b40*/  SHF.R.S32.HI R33, RZ, 0x1f, R31 ;  /* 0x0000001fff217819 */ /* 0x000fe2000001141f */
[----:B----4-:R-:W-:Y:S01]  /*1b50*/  @!P3 IMAD R37, R37, R28, RZ ;  /* 0x0000001c2525b224 */ /* 0x010fe200078e02ff */
[----:B-1----:R-:W-:-:S03]  /*1b60*/  @!P3 MOV R10, R16 ;  /* 0x00000010000ab202 */ /* 0x002fc60000000f00 */
[----:B------:R-:W1:Y:S01]  /*1b70*/  @!P4 LDC.64 R2, c[0x0][0x3e0] ;  /* 0x0000f800ff02cb82 */ /* 0x000e620000000a00 */
[----:B------:R-:W-:Y:S02]  /*1b80*/  @!P3 MOV R11, R19 ;  /* 0x00000013000bb202 */ /* 0x000fe40000000f00 */
[----:B------:R-:W-:Y:S01]  /*1b90*/  ISETP.GE.AND.EX P2, PT, R33, UR15, PT, P2 ;  /* 0x0000000f21007c0c */ /* 0x000fe2000bf46320 */
[C---:B------:R-:W-:Y:S01]  /*1ba0*/  @!P3 IMAD R37, R26.reuse, R29, R37 ;  /* 0x0000001d1a25b224 */ /* 0x040fe200078e0225 */
[----:B------:R-:W-:Y:S01]  /*1bb0*/  CS2R R72, SRZ ;  /* 0x0000000000487805 */ /* 0x000fe2000001ff00 */
[----:B------:R-:W-:Y:S01]  /*1bc0*/  @!P3 IMAD.WIDE.U32 R28, R26, R28, R10 ;  /* 0x0000001c1a1cb225 */ /* 0x000fe200078e000a */
[----:B------:R-:W-:Y:S01]  /*1bd0*/  @!P5 MOV R10, R16 ;  /* 0x00000010000ad202 */ /* 0x000fe20000000f00 */
[----:B------:R-:W4:Y:S01]  /*1be0*/  @!P4 LDC.64 R22, c[0x0][0x390] ;  /* 0x0000e400ff16cb82 */ /* 0x000f220000000a00 */
[----:B------:R-:W-:Y:S01]  /*1bf0*/  @!P5 MOV R11, R19 ;  /* 0x00000013000bd202 */ /* 0x000fe20000000f00 */
[-C--:B------:R-:W-:Y:S01]  /*1c00*/  @!P5 IMAD R12, R39, R8.reuse, RZ ;  /* 0x00000008270cd224 */ /* 0x080fe200078e02ff */
[----:B------:R0:W2:Y:S03]  /*1c10*/  @!P1 LDG.E R73, desc[UR12][R24.64] ;  /* 0x0000000c18499981 */ /* 0x0000a6000c1e1900 */
[----:B------:R-:W-:Y:S01]  /*1c20*/  @!P5 IMAD R39, R27, R9, R12 ;  /* 0x000000091b27d224 */ /* 0x000fe200078e020c */
[----:B------:R-:W-:Y:S01]  /*1c30*/  @!P3 IADD3 R12, PT, PT, R29, R37, RZ ;  /* 0x000000251d0cb210 */ /* 0x000fe20007ffe0ff */
[----:B------:R-:W-:Y:S01]  /*1c40*/  @!P5 IMAD.WIDE.U32 R8, R27, R8, R10 ;  /* 0x000000081b08d225 */ /* 0x000fe200078e000a */
[----:B------:R-:W-:Y:S01]  /*1c50*/  IADD3 R27, PT, PT, R21, 0x1a0, RZ ;  /* 0x000001a0151b7810 */ /* 0x000fe20007ffe0ff */
[----:B------:R-:W4:Y:S01]  /*1c60*/  @!P2 LDC.64 R10, c[0x0][0x3e0] ;  /* 0x0000f800ff0aab82 */ /* 0x000f220000000a00 */
[----:B0-----:R-:W-:-:S02]  /*1c70*/  @!P3 LEA R24, P6, R28, R6, 0x1 ;  /* 0x000000061c18b211 */ /* 0x001fc400078c08ff */
[----:B------:R-:W-:Y:S02]  /*1c80*/  ISETP.GE.U32.AND P1, PT, R27, UR14, PT ;  /* 0x0000000e1b007c0c */ /* 0x000fe4000bf26070 */
[----:B------:R-:W-:Y:S02]  /*1c90*/  SHF.R.S32.HI R41, RZ, 0x1f, R27 ;  /* 0x0000001fff297819 */ /* 0x000fe4000001141b */
[----:B------:R-:W-:Y:S02]  /*1ca0*/  @!P3 LEA.HI.X R25, R28, R7, R12, 0x1, P6 ;  /* 0x000000071c19b211 */ /* 0x000fe400030f0c0c */
[----:B------:R-:W-:Y:S02]  /*1cb0*/  @!P5 IADD3 R6, PT, PT, R9, R39, RZ ;  /* 0x000000270906d210 */ /* 0x000fe40007ffe0ff */
[C---:B------:R-:W-:Y:S01]  /*1cc0*/  @!P5 LEA R4, P6, R8.reuse, R4, 0x1 ;  /* 0x000000040804d211 */ /* 0x040fe200078c08ff */
[----:B-1----:R-:W-:Y:S01]  /*1cd0*/  @!P4 IMAD R35, R35, R2, RZ ;  /* 0x000000022323c224 */ /* 0x002fe200078e02ff */
[----:B------:R-:W-:Y:S01]  /*1ce0*/  ISETP.GE.AND.EX P1, PT, R41, UR15, PT, P1 ;  /* 0x0000000f29007c0c */ /* 0x000fe2000bf26310 */
[----:B------:R-:W2:Y:S01]  /*1cf0*/  @!P3 LDG.E R72, desc[UR12][R24.64] ;  /* 0x0000000c1848b981 */ /* 0x000ea2000c1e1900 */
[----:B------:R-:W-:-:S02]  /*1d00*/  @!P5 LEA.HI.X R5, R8, R5, R6, 0x1, P6 ;  /* 0x000000050805d211 */ /* 0x000fc400030f0c06 */
[----:B------:R-:W-:Y:S02]  /*1d10*/  @!P4 MOV R6, R16 ;  /* 0x000000100006c202 */ /* 0x000fe40000000f00 */
[----:B------:R-:W-:Y:S01]  /*1d20*/  @!P4 MOV R7, R19 ;  /* 0x000000130007c202 */ /* 0x000fe20000000f00 */
[C---:B------:R-:W-:Y:S01]  /*1d30*/  @!P4 IMAD R29, R0.reuse, R3, R35 ;  /* 0x00000003001dc224 */ /* 0x040fe200078e0223 */
[----:B------:R-:W-:Y:S01]  /*1d40*/  IADD3 R35, PT, PT, R21, 0x1b0, RZ ;  /* 0x000001b015237810 */ /* 0x000fe20007ffe0ff */
[----:B------:R0:W2:Y:S01]  /*1d50*/  @!P5 LDG.E R70, desc[UR12][R4.64] ;  /* 0x0000000c0446d981 */ /* 0x0000a2000c1e1900 */
[----:B------:R-:W-:Y:S02]  /*1d60*/  @!P4 IMAD.WIDE.U32 R6, R0, R2, R6 ;  /* 0x000000020006c225 */ /* 0x000fe400078e0006 */
[----:B------:R-:W1:Y:S01]  /*1d70*/  @!P2 LDC.64 R2, c[0x0][0x390] ;  /* 0x0000e400ff02ab82 */ /* 0x000e620000000a00 */
[----:B------:R-:W-:Y:S02]  /*1d80*/  ISETP.GE.U32.AND P3, PT, R35, UR14, PT ;  /* 0x0000000e23007c0c */ /* 0x000fe4000bf66070 */
[----:B------:R-:W-:-:S02]  /*1d90*/  SHF.R.S32.HI R39, RZ, 0x1f, R35 ;  /* 0x0000001fff277819 */ /* 0x000fc40000011423 */
[----:B------:R-:W-:-:S03]  /*1da0*/  @!P4 IADD3 R0, PT, PT, R7, R29, RZ ;  /* 0x0000001d0700c210 */ /* 0x000fc60007ffe0ff */
[----:B------:R-:W1:Y:S01]  /*1db0*/  @!P1 LDC.64 R8, c[0x0][0x3e0] ;  /* 0x0000f800ff089b82 */ /* 0x000e620000000a00 */
[----:B------:R-:W-:Y:S02]  /*1dc0*/  ISETP.GE.AND.EX P3, PT, R39, UR15, PT, P3 ;  /* 0x0000000f27007c0c */ /* 0x000fe4000bf66330 */
[C---:B----4-:R-:W-:Y:S01]  /*1dd0*/  @!P4 LEA R22, P6, R6.reuse, R22, 0x1 ;  /* 0x000000160616c211 */ /* 0x050fe200078c08ff */
[----:B------:R-:W-:Y:S01]  /*1de0*/  @!P2 IMAD R12, R33, R10, RZ ;  /* 0x0000000a210ca224 */ /* 0x000fe200078e02ff */
[----:B0-----:R-:W-:Y:S02]  /*1df0*/  @!P2 MOV R4, R16 ;  /* 0x000000100004a202 */ /* 0x001fe40000000f00 */
[----:B------:R-:W-:Y:S02]  /*1e00*/  @!P2 MOV R5, R19 ;  /* 0x000000130005a202 */ /* 0x000fe40000000f00 */
[----:B------:R-:W-:Y:S01]  /*1e10*/  @!P4 LEA.HI.X R23, R6, R23, R0, 0x1, P6 ;  /* 0x000000170617c211 */ /* 0x000fe200030f0c00 */
[----:B------:R-:W-:Y:S01]  /*1e20*/  @!P2 IMAD R25, R31, R11, R12 ;  /* 0x0000000b1f19a224 */ /* 0x000fe200078e020c */
[----:B------:R-:W-:Y:S01]  /*1e30*/  IADD3 R29, PT, PT, R21, 0x1c0, RZ ;  /* 0x000001c0151d7810 */ /* 0x000fe20007ffe0ff */
[----:B------:R-:W-:Y:S01]  /*1e40*/  @!P2 IMAD.WIDE.U32 R10, R31, R10, R4 ;  /* 0x0000000a1f0aa225 */ /* 0x000fe200078e0004 */
[----:B------:R-:W-:Y:S01]  /*1e50*/  IADD3 R31, PT, PT, R21, 0x1d0, RZ ;  /* 0x000001d0151f7810 */ /* 0x000fe20007ffe0ff */
[----:B------:R0:W4:Y:S01]  /*1e60*/  @!P4 LDG.E R65, desc[UR12][R22.64] ;  /* 0x0000000c1641c981 */ /* 0x000122000c1e1900 */
[----:B------:R-:W-:Y:S01]  /*1e70*/  ISETP.GE.U32.AND P4, PT, R29, UR14, PT ;  /* 0x0000000e1d007c0c */ /* 0x000fe2000bf86070 */
[----:B------:R-:W0:Y:S01]  /*1e80*/  @!P1 LDC.64 R6, c[0x0][0x390] ;  /* 0x0000e400ff069b82 */ /* 0x000e220000000a00 */
[----:B------:R-:W-:-:S02]  /*1e90*/  SHF.R.S32.HI R37, RZ, 0x1f, R29 ;  /* 0x0000001fff257819 */ /* 0x000fc4000001141d */
[----:B------:R-:W-:Y:S02]  /*1ea0*/  ISETP.GE.U32.AND P5, PT, R31, UR14, PT ;  /* 0x0000000e1f007c0c */ /* 0x000fe4000bfa6070 */
[----:B------:R-:W-:-:S03]  /*1eb0*/  SHF.R.S32.HI R33, RZ, 0x1f, R31 ;  /* 0x0000001fff217819 */ /* 0x000fc6000001141f */
[----:B------:R-:W0:Y:S01]  /*1ec0*/  @!P3 LDC.64 R4, c[0x0][0x3e0] ;  /* 0x0000f800ff04bb82 */ /* 0x000e220000000a00 */
[----:B------:R-:W-:Y:S02]  /*1ed0*/  ISETP.GE.AND.EX P4, PT, R37, UR15, PT, P4 ;  /* 0x0000000f25007c0c */ /* 0x000fe4000bf86340 */
[----:B------:R-:W-:Y:S02]  /*1ee0*/  @!P2 IADD3 R0, PT, PT, R11, R25, RZ ;  /* 0x000000190b00a210 */ /* 0x000fe40007ffe0ff */
[C---:B-1----:R-:W-:Y:S02]  /*1ef0*/  @!P2 LEA R24, P6, R10.reuse, R2, 0x1 ;  /* 0x000000020a18a211 */ /* 0x042fe400078c08ff */
[----:B------:R-:W-:Y:S02]  /*1f00*/  ISETP.GE.AND.EX P5, PT, R33, UR15, PT, P5 ;  /* 0x0000000f21007c0c */ /* 0x000fe4000bfa6350 */
[----:B------:R-:W-:Y:S01]  /*1f10*/  @!P2 LEA.HI.X R25, R10, R3, R0, 0x1, P6 ;  /* 0x000000030a19a211 */ /* 0x000fe200030f0c00 */
[----:B------:R-:W-:Y:S01]  /*1f20*/  @!P1 IMAD R0, R41, R8, RZ ;  /* 0x0000000829009224 */ /* 0x000fe200078e02ff */
[----:B------:R-:W-:-:S02]  /*1f30*/  @!P1 MOV R2, R16 ;  /* 0x0000001000029202 */ /* 0x000fc40000000f00 */
[----:B------:R-:W-:Y:S01]  /*1f40*/  @!P1 MOV R3, R19 ;  /* 0x0000001300039202 */ /* 0x000fe20000000f00 */
[----:B------:R-:W-:Y:S01]  /*1f50*/  @!P1 IMAD R11, R27, R9, R0 ;  /* 0x000000091b0b9224 */ /* 0x000fe200078e0200 */
[----:B------:R-:W-:Y:S01]  /*1f60*/  IADD3 R12, PT, PT, R21, 0x1e0, RZ ;  /* 0x000001e0150c7810 */ /* 0x000fe20007ffe0ff */
[----:B------:R1:W4:Y:S01]  /*1f70*/  @!P2 LDG.E R63, desc[UR12][R24.64] ;  /* 0x0000000c183fa981 */ /* 0x000322000c1e1900 */
[----:B------:R-:W-:Y:S02]  /*1f80*/  @!P1 IMAD.WIDE.U32 R8, R27, R8, R2 ;  /* 0x000000081b089225 */ /* 0x000fe400078e0002 */
[----:B------:R-:W3:Y:S01]  /*1f90*/  @!P4 LDC.64 R26, c[0x0][0x3e0] ;  /* 0x0000f800ff1acb82 */ /* 0x000ee20000000a00 */
[----:B------:R-:W-:-:S07]  /*1fa0*/  ISETP.GE.U32.AND P2, PT, R12, UR14, PT ;  /* 0x0000000e0c007c0c */ /* 0x000fce000bf46070 */
[----:B------:R-:W5:Y:S01]  /*1fb0*/  @!P3 LDC.64 R2, c[0x0][0x390] ;  /* 0x0000e400ff02bb82 */ /* 0x000f620000000a00 */
[----:B------:R-:W-:Y:S01]  /*1fc0*/  SHF.R.S32.HI R30, RZ, 0x1f, R12 ;  /* 0x0000001fff1e7819 */ /* 0x000fe2000001140c */
[----:B0-----:R-:W-:-:S06]  /*1fd0*/  @!P3 IMAD R10, R39, R4, RZ ;  /* 0x00000004270ab224 */ /* 0x001fcc00078e02ff */
[----:B------:R-:W0:Y:S01]  /*1fe0*/  @!P5 LDC.64 R22, c[0x0][0x3e0] ;  /* 0x0000f800ff16db82 */ /* 0x000e220000000a00 */
[----:B------:R-:W-:Y:S02]  /*1ff0*/  @!P1 IADD3 R9, PT, PT, R9, R11, RZ ;  /* 0x0000000b09099210 */ /* 0x000fe40007ffe0ff */
[----:B------:R-:W-:Y:S02]  /*2000*/  @!P1 LEA R6, P6, R8, R6, 0x1 ;  /* 0x0000000608069211 */ /* 0x000fe400078c08ff */
[----:B------:R-:W-:Y:S02]  /*2010*/  IADD3 R0, PT, PT, R21, 0x1f0, RZ ;  /* 0x000001f015007810 */ /* 0x000fe40007ffe0ff */
[----:B------:R-:W-:Y:S01]  /*2020*/  ISETP.GE.AND.EX P2, PT, R30, UR15, PT, P2 ;  /* 0x0000000f1e007c0c */ /* 0x000fe2000bf46320 */
[----:B------:R-:W-:Y:S01]  /*2030*/  @!P3 IMAD R39, R35, R5, R10 ;  /* 0x000000052327b224 */ /* 0x000fe200078e020a */
[----:B------:R-:W-:Y:S01]  /*2040*/  @!P1 LEA.HI.X R7, R8, R7, R9, 0x1, P6 ;  /* 0x0000000708079211 */ /* 0x000fe200030f0c09 */
[----:B------:R-:W5:Y:S01]  /*2050*/  @!P4 LDC.64 R10, c[0x0][0x390] ;  /* 0x0000e400ff0acb82 */ /* 0x000f620000000a00 */
[----:B------:R-:W-:-:S02]  /*2060*/  ISETP.GE.U32.AND P6, PT, R0, UR14, PT ;  /* 0x0000000e00007c0c */ /* 0x000fc4000bfc6070 */
[----:B------:R-:W-:Y:S01]  /*2070*/  SHF.R.S32.HI R21, RZ, 0x1f, R0 ;  /* 0x0000001fff157819 */ /* 0x000fe20000011400 */
[----:B------:R3:W4:Y:S01]  /*2080*/  @!P1 LDG.E R61, desc[UR12][R6.64] ;  /* 0x0000000c063d9981 */ /* 0x000722000c1e1900 */
[----:B------:R-:W-:Y:S02]  /*2090*/  @!P3 MOV R8, R16 ;  /* 0x000000100008b202 */ /* 0x000fe40000000f00 */
[----:B------:R-:W-:Y:S01]  /*20a0*/  @!P3 MOV R9, R19 ;  /* 0x000000130009b202 */ /* 0x000fe20000000f00 */
[----:B-1----:R-:W1:Y:S01]  /*20b0*/  @!P5 LDC.64 R24, c[0x0][0x390] ;  /* 0x0000e400ff18db82 */ /* 0x002e620000000a00 */
[----:B------:R-:W-:Y:S01]  /*20c0*/  ISETP.GE.AND.EX P6, PT, R21, UR15, PT, P6 ;  /* 0x0000000f15007c0c */ /* 0x000fe2000bfc6360 */
[----:B------:R-:W-:-:S04]  /*20d0*/  @!P3 IMAD.WIDE.U32 R4, R35, R4, R8 ;  /* 0x000000042304b225 */ /* 0x000fc800078e0008 */
[----:B---3--:R-:W-:Y:S02]  /*20e0*/  @!P4 IMAD R8, R37, R26, RZ ;  /* 0x0000001a2508c224 */ /* 0x008fe400078e02ff */
[----:B------:R-:W3:Y:S01]  /*20f0*/  @!P2 LDC.64 R6, c[0x0][0x3e0] ;  /* 0x0000f800ff06ab82 */ /* 0x000ee20000000a00 */
[----:B------:R-:W-:Y:S01]  /*2100*/  @!P3 IADD3 R5, PT, PT, R5, R39, RZ ;  /* 0x000000270505b210 */ /* 0x000fe20007ffe0ff */
[----:B0-----:R-:W-:Y:S01]  /*2110*/  @!P5 IMAD R28, R33, R22, RZ ;  /* 0x00000016211cd224 */ /* 0x001fe200078e02ff */
[C---:B-----5:R-:W-:Y:S01]  /*2120*/  @!P3 LEA R2, P1, R4.reuse, R2, 0x1 ;  /* 0x000000020402b211 */ /* 0x060fe200078208ff */
[----:B------:R-:W-:Y:S01]  /*2130*/  @!P4 IMAD R33, R29, R27, R8 ;  /* 0x0000001b1d21c224 */ /* 0x000fe200078e0208 */
[----:B------:R-:W-:Y:S02]  /*2140*/  @!P4 MOV R8, R16 ;  /* 0x000000100008c202 */ /* 0x000fe40000000f00 */
[----:B------:R-:W-:Y:S02]  /*2150*/  @!P4 MOV R9, R19 ;  /* 0x000000130009c202 */ /* 0x000fe40000000f00 */
[----:B------:R-:W-:-:S02]  /*2160*/  @!P3 LEA.HI.X R3, R4, R3, R5, 0x1, P1 ;  /* 0x000000030403b211 */ /* 0x000fc400008f0c05 */
[----:B------:R-:W0:Y:S01]  /*2170*/  @!P6 LDC.64 R4, c[0x0][0x3e0] ;  /* 0x0000f800ff04eb82 */ /* 0x000e220000000a00 */
[----:B------:R-:W-:Y:S01]  /*2180*/  @!P4 IMAD.WIDE.U32 R26, R29, R26, R8 ;  /* 0x0000001a1d1ac225 */ /* 0x000fe200078e0008 */
[----:B------:R-:W-:Y:S01]  /*2190*/  @!P5 MOV R29, R19 ;  /* 0x00000013001dd202 */ /* 0x000fe20000000f00 */
[----:B------:R5:W4:Y:S02]  /*21a0*/  @!P3 LDG.E R59, desc[UR12][R2.64] ;  /* 0x0000000c023bb981 */ /* 0x000b24000c1e1900 */
[----:B------:R-:W-:Y:S01]  /*21b0*/  @!P5 IMAD R35, R31, R23, R28 ;  /* 0x000000171f23d224 */ /* 0x000fe200078e021c */
[----:B------:R-:W-:Y:S02]  /*21c0*/  @!P5 MOV R28, R16 ;  /* 0x00000010001cd202 */ /* 0x000fe40000000f00 */
[----:B------:R-:W0:Y:S01]  /*21d0*/  @!P2 LDC.64 R8, c[0x0][0x390] ;  /* 0x0000e400ff08ab82 */ /* 0x000e220000000a00 */
[----:B------:R-:W-:Y:S02]  /*21e0*/  @!P4 IADD3 R27, PT, PT, R27, R33, RZ ;  /* 0x000000211b1bc210 */ /* 0x000fe40007ffe0ff */
[----:B------:R-:W-:Y:S01]  /*21f0*/  @!P4 LEA R10, P1, R26, R10, 0x1 ;  /* 0x0000000a1a0ac211 */ /* 0x000fe200078208ff */
[----:B------:R-:W-:-:S04]  /*2200*/  @!P5 IMAD.WIDE.U32 R22, R31, R22, R28 ;  /* 0x000000161f16d225 */ /* 0x000fc800078e001c */
[----:B-----5:R-:W5:Y:S01]  /*2210*/  @!P6 LDC.64 R2, c[0x0][0x390] ;  /* 0x0000e400ff02eb82 */ /* 0x020f620000000a00 */
[----:B------:R-:W-:Y:S01]  /*2220*/  @!P4 LEA.HI.X R11, R26, R11, R27, 0x1, P1 ;  /* 0x0000000b1a0bc211 */ /* 0x000fe200008f0c1b */
[----:B---3--:R-:W-:Y:S01]  /*2230*/  @!P2 IMAD R30, R30, R6, RZ ;  /* 0x000000061e1ea224 */ /* 0x008fe200078e02ff */
[----:B------:R-:W-:Y:S02]  /*2240*/  @!P5 IADD3 R23, PT, PT, R23, R35, RZ ;  /* 0x000000231717d210 */ /* 0x000fe40007ffe0ff */
[C---:B-1----:R-:W-:Y:S01]  /*2250*/  @!P5 LEA R24, P1, R22.reuse, R24, 0x1 ;  /* 0x000000181618d211 */ /* 0x042fe200078208ff */
[----:B------:R1:W3:Y:S03]  /*2260*/  @!P4 LDG.E R57, desc[UR12][R10.64] ;  /* 0x0000000c0a39c981 */ /* 0x0002e6000c1e1900 */
[----:B------:R-:W-:Y:S01]  /*2270*/  @!P5 LEA.HI.X R25, R22, R25, R23, 0x1, P1 ;  /* 0x000000191619d211 */ /* 0x000fe200008f0c17 */
[----:B------:R-:W-:-:S02]  /*2280*/  @!P2 IMAD R23, R12, R7, R30 ;  /* 0x000000070c17a224 */ /* 0x000fc400078e021e */
[----:B0-----:R-:W-:Y:S02]  /*2290*/  @!P6 IMAD R21, R21, R4, RZ ;  /* 0x000000041515e224 */ /* 0x001fe400078e02ff */
[----:B------:R-:W3:Y:S01]  /*22a0*/  @!P5 LDG.E R54, desc[UR12][R24.64] ;  /* 0x0000000c1836d981 */ /* 0x000ee2000c1e1900 */
[----:B-1----:R-:W-:Y:S02]  /*22b0*/  @!P2 MOV R10, R16 ;  /* 0x00000010000aa202 */ /* 0x002fe40000000f00 */
[----:B------:R-:W-:-:S03]  /*22c0*/  @!P2 MOV R11, R19 ;  /* 0x00000013000ba202 */ /* 0x000fc60000000f00 */
[----:B------:R-:W-:Y:S01]  /*22d0*/  @!P2 IMAD.WIDE.U32 R6, R12, R6, R10 ;  /* 0x000000060c06a225 */ /* 0x000fe200078e000a */
[----:B------:R-:W-:Y:S02]  /*22e0*/  @!P6 MOV R10, R16 ;  /* 0x00000010000ae202 */ /* 0x000fe40000000f00 */
[----:B------:R-:W-:Y:S01]  /*22f0*/  @!P6 MOV R11, R19 ;  /* 0x00000013000be202 */ /* 0x000fe20000000f00 */
[----:B------:R-:W-:Y:S01]  /*2300*/  @!P6 IMAD R21, R0, R5, R21 ;  /* 0x000000050015e224 */ /* 0x000fe200078e0215 */
[----:B------:R-:W-:Y:S02]  /*2310*/  @!P2 IADD3 R5, PT, PT, R7, R23, RZ ;  /* 0x000000170705a210 */ /* 0x000fe40007ffe0ff */
[----:B------:R-:W-:Y:S01]  /*2320*/  @!P2 LEA R8, P1, R6, R8, 0x1 ;  /* 0x000000080608a211 */ /* 0x000fe200078208ff */
[----:B------:R-:W-:-:S04]  /*2330*/  @!P6 IMAD.WIDE.U32 R10, R0, R4, R10 ;  /* 0x00000004000ae225 */ /* 0x000fc800078e000a */
[----:B------:R-:W-:Y:S01]  /*2340*/  HFMA2 R49, -RZ, RZ, 0, 0 ;  /* 0x00000000ff317431 */ /* 0x000fe200000001ff */
[----:B------:R-:W-:Y:S02]  /*2350*/  @!P2 LEA.HI.X R9, R6, R9, R5, 0x1, P1 ;  /* 0x000000090609a211 */ /* 0x000fe400008f0c05 */
[----:B------:R-:W-:Y:S02]  /*2360*/  @!P6 IADD3 R0, PT, PT, R11, R21, RZ ;  /* 0x000000150b00e210 */ /* 0x000fe40007ffe0ff */
[C---:B-----5:R-:W-:Y:S01]  /*2370*/  @!P6 LEA R2, P1, R10.reuse, R2, 0x1 ;  /* 0x000000020a02e211 */ /* 0x060fe200078208ff */
[----:B------:R-:W5:Y:S03]  /*2380*/  @!P2 LDG.E R51, desc[UR12][R8.64] ;  /* 0x0000000c0833a981 */ /* 0x000f66000c1e1900 */
[----:B------:R-:W-:-:S05]  /*2390*/  @!P6 LEA.HI.X R3, R10, R3, R0, 0x1, P1 ;  /* 0x000000030a03e211 */ /* 0x000fca00008f0c00 */
[----:B------:R0:W5:Y:S01]  /*23a0*/  @!P6 LDG.E R49, desc[UR12][R2.64] ;  /* 0x0000000c0231e981 */ /* 0x000162000c1e1900 */
[----:B------:R-:W-:Y:S02]  /*23b0*/  PRMT R48, R50, 0x7632, R48 ;  /* 0x0000763232307816 */ /* 0x000fe40000000030 */
[----:B------:R-:W-:Y:S02]  /*23c0*/  PRMT R47, R52, 0x7632, R47 ;  /* 0x00007632342f7816 */ /* 0x000fe4000000002f */
[----:B------:R-:W-:Y:S02]  /*23d0*/  SHF.L.U32 R48, R48, 0x10, RZ ;  /* 0x0000001030307819 */ /* 0x000fe400000006ff */
[----:B------:R-:W-:Y:S02]  /*23e0*/  SHF.L.U32 R50, R50, 0x10, RZ ;  /* 0x0000001032327819 */ /* 0x000fe400000006ff */
[----:B------:R-:W-:Y:S02]  /*23f0*/  SHF.L.U32 R47, R47, 0x10, RZ ;  /* 0x000000102f2f7819 */ /* 0x000fe400000006ff */
[----:B------:R-:W-:Y:S01]  /*2400*/  SHF.L.U32 R52, R52, 0x10, RZ ;  /* 0x0000001034347819 */ /* 0x000fe200000006ff */
[----:B------:R-:W-:Y:S01]  /*2410*/  FADD.FTZ R0, R50, R48 ;  /* 0x0000003032007221 */ /* 0x000fe20000010000 */
[C---:B------:R-:W-:Y:S01]  /*2420*/  PRMT R39, R53.reuse, 0x7632, R39 ;  /* 0x0000763235277816 */ /* 0x040fe20000000027 */
[----:B------:R-:W-:Y:S01]  /*2430*/  FMUL.FTZ R5, R48, R48 ;  /* 0x0000003030057220 */ /* 0x000fe20000410000 */
[----:B------:R-:W-:Y:S01]  /*2440*/  SHF.L.U32 R53, R53, 0x10, RZ ;  /* 0x0000001035357819 */ /* 0x000fe200000006ff */
[----:B0-----:R-:W-:Y:S01]  /*2450*/  FADD.FTZ R3, R52, R47 ;  /* 0x0000002f34037221 */ /* 0x001fe20000010000 */
[----:B------:R-:W-:Y:S01]  /*2460*/  SHF.L.U32 R39, R39, 0x10, RZ ;  /* 0x0000001027277819 */ /* 0x000fe200000006ff */
[----:B------:R-:W-:Y:S01]  /*2470*/  FADD.FTZ R0, RZ, R0 ;  /* 0x00000000ff007221 */ /* 0x000fe20000010000 */
[----:B------:R-:W-:Y:S01]  /*2480*/  FMUL.FTZ R7, R47, R47 ;  /* 0x0000002f2f077220 */ /* 0x000fe20000410000 */
[----:B------:R-:W-:Y:S01]  /*2490*/  FFMA.FTZ R5, R50, R50, R5 ;  /* 0x0000003232057223 */ /* 0x000fe20000010005 */
[----:B------:R-:W-:Y:S01]  /*24a0*/  PRMT R38, R55, 0x7632, R38 ;  /* 0x0000763237267816 */ /* 0x000fe20000000026 */
[----:B------:R-:W-:Y:S01]  /*24b0*/  FADD.FTZ R0, R0, R3 ;  /* 0x0000000300007221 */ /* 0x000fe20000010000 */
[----:B------:R-:W-:Y:S01]  /*24c0*/  FFMA.FTZ R2, R52, R52, R7 ;  /* 0x0000003434027223 */ /* 0x000fe20000010007 */
[----:B------:R-:W-:Y:S01]  /*24d0*/  FADD.FTZ R5, RZ, R5 ;  /* 0x00000005ff057221 */ /* 0x000fe20000010000 */
[----:B------:R-:W-:Y:S01]  /*24e0*/  FADD.FTZ R3, R53, R39 ;  /* 0x0000002735037221 */ /* 0x000fe20000010000 */
[----:B------:R-:W-:Y:S01]  /*24f0*/  FMUL.FTZ R4, R39, R39 ;  /* 0x0000002727047220 */ /* 0x000fe20000410000 */
[----:B------:R-:W-:Y:S01]  /*2500*/  SHF.L.U32 R38, R38, 0x10, RZ ;  /* 0x0000001026267819 */ /* 0x000fe200000006ff */
[----:B------:R-:W-:Y:S01]  /*2510*/  FADD.FTZ R2, R5, R2 ;  /* 0x0000000205027221 */ /* 0x000fe20000010000 */
[----:B------:R-:W-:Y:S01]  /*2520*/  FADD.FTZ R3, R0, R3 ;  /* 0x0000000300037221 */ /* 0x000fe20000010000 */
[----:B------:R-:W-:Y:S01]  /*2530*/  FFMA.FTZ R5, R53, R53, R4 ;  /* 0x0000003535057223 */ /* 0x000fe20000010004 */
[----:B------:R-:W-:-:S02]  /*2540*/  SHF.L.U32 R55, R55, 0x10, RZ ;  /* 0x0000001037377819 */ /* 0x000fc400000006ff */
[----:B------:R-:W-:Y:S01]  /*2550*/  PRMT R0, R56, 0x7632, R0 ;  /* 0x0000763238007816 */ /* 0x000fe20000000000 */
[----:B------:R-:W-:Y:S01]  /*2560*/  FADD.FTZ R5, R2, R5 ;  /* 0x0000000502057221 */ /* 0x000fe20000010000 */
[----:B------:R-:W-:Y:S01]  /*2570*/  FMUL.FTZ R6, R38, R38 ;  /* 0x0000002626067220 */ /* 0x000fe20000410000 */
[----:B------:R-:W-:Y:S01]  /*2580*/  PRMT R2, R58, 0x7632, R2 ;  /* 0x000076323a027816 */ /* 0x000fe20000000002 */
[C---:B------:R-:W-:Y:S01]  /*2590*/  FADD.FTZ R4, R55.reuse, R38 ;  /* 0x0000002637047221 */ /* 0x040fe20000010000 */
[----:B------:R-:W-:Y:S01]  /*25a0*/  SHF.L.U32 R0, R0, 0x10, RZ ;  /* 0x0000001000007819 */ /* 0x000fe200000006ff */
[----:B------:R-:W-:Y:S01]  /*25b0*/  FFMA.FTZ R6, R55, R55, R6 ;  /* 0x0000003737067223 */ /* 0x000fe20000010006 */
[----:B------:R-:W-:Y:S01]  /*25c0*/  SHF.L.U32 R56, R56, 0x10, RZ ;  /* 0x0000001038387819 */ /* 0x000fe200000006ff */
[----:B------:R-:W-:Y:S01]  /*25d0*/  FADD.FTZ R4, R3, R4 ;  /* 0x0000000403047221 */ /* 0x000fe20000010000 */
[----:B------:R-:W-:Y:S01]  /*25e0*/  SHF.L.U32 R2, R2, 0x10, RZ ;  /* 0x0000001002027819 */ /* 0x000fe200000006ff */
[----:B------:R-:W-:Y:S01]  /*25f0*/  FMUL.FTZ R9, R0, R0 ;  /* 0x0000000000097220 */ /* 0x000fe20000410000 */
[----:B------:R-:W-:Y:S01]  /*2600*/  PRMT R3, R60, 0x7632, R3 ;  /* 0x000076323c037816 */ /* 0x000fe20000000003 */
[----:B------:R-:W-:Y:S01]  /*2610*/  FADD.FTZ R5, R5, R6 ;  /* 0x0000000605057221 */ /* 0x000fe20000010000 */
[----:B------:R-:W-:Y:S01]  /*2620*/  FADD.FTZ R7, R56, R0 ;  /* 0x0000000038077221 */ /* 0x000fe20000010000 */
[----:B------:R-:W-:Y:S01]  /*2630*/  SHF.L.U32 R58, R58, 0x10, RZ ;  /* 0x000000103a3a7819 */ /* 0x000fe200000006ff */
[----:B------:R-:W-:Y:S01]  /*2640*/  FFMA.FTZ R6, R56, R56, R9 ;  /* 0x0000003838067223 */ /* 0x000fe20000010009 */
[----:B------:R-:W-:Y:S01]  /*2650*/  FMUL.FTZ R9, R2, R2 ;  /* 0x0000000202097220 */ /* 0x000fe20000410000 */
[----:B------:R-:W-:Y:S01]  /*2660*/  SHF.L.U32 R3, R3, 0x10, RZ ;  /* 0x0000001003037819 */ /* 0x000fe200000006ff */
[----:B------:R-:W-:Y:S01]  /*2670*/  FADD.FTZ R4, R4, R7 ;  /* 0x0000000704047221 */ /* 0x000fe20000010000 */
[C---:B------:R-:W-:Y:S01]  /*2680*/  FADD.FTZ R7, R58.reuse, R2 ;  /* 0x000000023a077221 */ /* 0x040fe20000010000 */
[----:B------:R-:W-:Y:S01]  /*2690*/  FADD.FTZ R5, R5, R6 ;  /* 0x0000000605057221 */ /* 0x000fe20000010000 */
[----:B------:R-:W-:Y:S01]  /*26a0*/  FFMA.FTZ R6, R58, R58, R9 ;  /* 0x0000003a3a067223 */ /* 0x000fe20000010009 */
[----:B------:R-:W-:Y:S01]  /*26b0*/  SHF.L.U32 R60, R60, 0x10, RZ ;  /* 0x000000103c3c7819 */ /* 0x000fe200000006ff */
[----:B------:R-:W-:Y:S01]  /*26c0*/  FMUL.FTZ R9, R3, R3 ;  /* 0x0000000303097220 */ /* 0x000fe20000410000 */
[----:B------:R-:W-:Y:S01]  /*26d0*/  FADD.FTZ R7, R4, R7 ;  /* 0x0000000704077221 */ /* 0x000fe20000010000 */
[----:B------:R-:W-:Y:S01]  /*26e0*/  PRMT R4, R62, 0x7632, R4 ;  /* 0x000076323e047816 */ /* 0x000fe20000000004 */
[----:B------:R-:W-:Y:S01]  /*26f0*/  FADD.FTZ R5, R5, R6 ;  /* 0x0000000605057221 */ /* 0x000fe20000010000 */
[C---:B------:R-:W-:Y:S01]  /*2700*/  FFMA.FTZ R8, R60.reuse, R60, R9 ;  /* 0x0000003c3c087223 */ /* 0x040fe20000010009 */
[----:B------:R-:W-:Y:S01]  /*2710*/  FADD.FTZ R6, R60, R3 ;  /* 0x000000033c067221 */ /* 0x000fe20000010000 */
[----:B------:R-:W-:-:S02]  /*2720*/  SHF.L.U32 R4, R4, 0x10, RZ ;  /* 0x0000001004047819 */ /* 0x000fc400000006ff */
[----:B------:R-:W-:Y:S01]  /*2730*/  FADD.FTZ R8, R5, R8 ;  /* 0x0000000805087221 */ /* 0x000fe20000010000 */
[----:B------:R-:W-:Y:S01]  /*2740*/  PRMT R5, R64, 0x7632, R5 ;  /* 0x0000763240057816 */ /* 0x000fe20000000005 */
[--C-:B------:R-:W-:Y:S01]  /*2750*/  FADD.FTZ R7, R7, R6.reuse ;  /* 0x0000000607077221 */ /* 0x100fe20000010000 */
[----:B------:R-:W-:Y:S01]  /*2760*/  SHF.L.U32 R62, R62, 0x10, RZ ;  /* 0x000000103e3e7819 */ /* 0x000fe200000006ff */
[----:B------:R-:W-:Y:S01]  /*2770*/  FMUL.FTZ R9, R4, R4 ;  /* 0x0000000404097220 */ /* 0x000fe20000410000 */
[----:B------:R-:W-:Y:S02]  /*2780*/  PRMT R6, R66, 0x7632, R6 ;  /* 0x0000763242067816 */ /* 0x000fe40000000006 */
[----:B------:R-:W-:Y:S01]  /*2790*/  SHF.L.U32 R5, R5, 0x10, RZ ;  /* 0x0000001005057819 */ /* 0x000fe200000006ff */
[----:B------:R-:W-:Y:S01]  /*27a0*/  FADD.FTZ R10, R62, R4 ;  /* 0x000000043e0a7221 */ /* 0x000fe20000010000 */
[----:B------:R-:W-:Y:S01]  /*27b0*/  SHF.L.U32 R64, R64, 0x10, RZ ;  /* 0x0000001040407819 */ /* 0x000fe200000006ff */
[----:B------:R-:W-:Y:S01]  /*27c0*/  FFMA.FTZ R9, R62, R62, R9 ;  /* 0x0000003e3e097223 */ /* 0x000fe20000010009 */
[----:B------:R-:W-:Y:S01]  /*27d0*/  SHF.L.U32 R6, R6, 0x10, RZ ;  /* 0x0000001006067819 */ /* 0x000fe200000006ff */
[----:B------:R-:W-:Y:S01]  /*27e0*/  FMUL.FTZ R11, R5, R5 ;  /* 0x00000005050b7220 */ /* 0x000fe20000410000 */
[----:B------:R-:W-:Y:S01]  /*27f0*/  FADD.FTZ R10, R7, R10 ;  /* 0x0000000a070a7221 */ /* 0x000fe20000010000 */
[----:B------:R-:W-:Y:S01]  /*2800*/  FADD.FTZ R8, R8, R9 ;  /* 0x0000000908087221 */ /* 0x000fe20000010000 */
[----:B------:R-:W-:Y:S01]  /*2810*/  FADD.FTZ R9, R64, R5 ;  /* 0x0000000540097221 */ /* 0x000fe20000010000 */
[----:B------:R-:W-:Y:S01]  /*2820*/  SHF.L.U32 R66, R66, 0x10, RZ ;  /* 0x0000001042427819 */ /* 0x000fe200000006ff */
[----:B------:R-:W-:Y:S01]  /*2830*/  FFMA.FTZ R11, R64, R64, R11 ;  /* 0x00000040400b7223 */ /* 0x000fe2000001000b */
[----:B------:R-:W-:Y:S01]  /*2840*/  PRMT R7, R68, 0x7632, R7 ;  /* 0x0000763244077816 */ /* 0x000fe20000000007 */
[----:B------:R-:W-:Y:S01]  /*2850*/  FMUL.FTZ R21, R6, R6 ;  /* 0x0000000606157220 */ /* 0x000fe20000410000 */
[----:B------:R-:W-:Y:S01]  /*2860*/  FADD.FTZ R9, R10, R9 ;  /* 0x000000090a097221 */ /* 0x000fe20000010000 */
[----:B------:R-:W-:Y:S01]  /*2870*/  FADD.FTZ R10, R66, R6 ;  /* 0x00000006420a7221 */ /* 0x000fe20000010000 */
[----:B------:R-:W-:Y:S01]  /*2880*/  SHF.L.U32 R7, R7, 0x10, RZ ;  /* 0x0000001007077819 */ /* 0x000fe200000006ff */
[----:B------:R-:W-:Y:S01]  /*2890*/  FADD.FTZ R8, R8, R11 ;  /* 0x0000000b08087221 */ /* 0x000fe20000010000 */
[----:B------:R-:W-:Y:S01]  /*28a0*/  FFMA.FTZ R21, R66, R66, R21 ;  /* 0x0000004242157223 */ /* 0x000fe20000010015 */
[----:B------:R-:W-:Y:S01]  /*28b0*/  SHF.L.U32 R68, R68, 0x10, RZ ;  /* 0x0000001044447819 */ /* 0x000fe200000006ff */
[----:B------:R-:W-:Y:S01]  /*28c0*/  FADD.FTZ R9, R9, R10 ;  /* 0x0000000a09097221 */ /* 0x000fe20000010000 */
[----:B------:R-:W-:Y:S01]  /*28d0*/  FMUL.FTZ R11, R7, R7 ;  /* 0x00000007070b7220 */ /* 0x000fe20000410000 */
[----:B------:R-:W-:Y:S01]  /*28e0*/  FADD.FTZ R21, R8, R21 ;  /* 0x0000001508157221 */ /* 0x000fe20000010000 */
[----:B------:R-:W-:Y:S01]  /*28f0*/  PRMT R8, R69, 0x7632, R8 ;  /* 0x0000763245087816 */ /* 0x000fe20000000008 */
[C---:B------:R-:W-:Y:S01]  /*2900*/  FADD.FTZ R10, R68.reuse, R7 ;  /* 0x00000007440a7221 */ /* 0x040fe20000010000 */
[----:B------:R-:W-:-:S02]  /*2910*/  FFMA.FTZ R12, R68, R68, R11 ;  /* 0x00000044440c7223 */ /* 0x000fc4000001000b */
[----:B------:R-:W-:Y:S01]  /*2920*/  SHF.L.U32 R8, R8, 0x10, RZ ;  /* 0x0000001008087819 */ /* 0x000fe200000006ff */
[--C-:B------:R-:W-:Y:S01]  /*2930*/  FADD.FTZ R11, R9, R10.reuse ;  /* 0x0000000a090b7221 */ /* 0x100fe20000010000 */
[----:B------:R-:W-:Y:S02]  /*2940*/  PRMT R9, R67, 0x7632, R9 ;  /* 0x0000763243097816 */ /* 0x000fe40000000009 */
[----:B------:R-:W-:Y:S01]  /*2950*/  SHF.L.U32 R69, R69, 0x10, RZ ;  /* 0x0000001045457819 */ /* 0x000fe200000006ff */
[----:B------:R-:W-:Y:S01]  /*2960*/  FMUL.FTZ R24, R8, R8 ;  /* 0x0000000808187220 */ /* 0x000fe20000410000 */
[----:B------:R-:W-:Y:S02]  /*2970*/  SHF.L.U32 R9, R9, 0x10, RZ ;  /* 0x0000001009097819 */ /* 0x000fe400000006ff */
[----:B------:R-:W-:Y:S01]  /*2980*/  PRMT R10, R71, 0x7632, R10 ;  /* 0x00007632470a7816 */ /* 0x000fe2000000000a */
[----:B------:R-:W-:Y:S01]  /*2990*/  FADD.FTZ R12, R21, R12 ;  /* 0x0000000c150c7221 */ /* 0x000fe20000010000 */
[----:B------:R-:W-:Y:S01]  /*29a0*/  SHF.L.U32 R67, R67, 0x10, RZ ;  /* 0x0000001043437819 */ /* 0x000fe200000006ff */
[C---:B------:R-:W-:Y:S01]  /*29b0*/  FFMA.FTZ R21, R69.reuse, R69, R24 ;  /* 0x0000004545157223 */ /* 0x040fe20000010018 */
[----:B------:R-:W-:Y:S01]  /*29c0*/  FADD.FTZ R22, R69, R8 ;  /* 0x0000000845167221 */ /* 0x000fe20000010000 */
[----:B------:R-:W-:Y:S01]  /*29d0*/  SHF.L.U32 R10, R10, 0x10, RZ ;  /* 0x000000100a0a7819 */ /* 0x000fe200000006ff */
[----:B------:R-:W-:Y:S01]  /*29e0*/  FMUL.FTZ R24, R9, R9 ;  /* 0x0000000909187220 */ /* 0x000fe20000410000 */
[----:B------:R-:W-:Y:S01]  /*29f0*/  FADD.FTZ R12, R12, R21 ;  /* 0x000000150c0c7221 */ /* 0x000fe20000010000 */
[----:B------:R-:W-:Y:S01]  /*2a00*/  FADD.FTZ R22, R11, R22 ;  /* 0x000000160b167221 */ /* 0x000fe20000010000 */
[----:B------:R-:W-:Y:S01]  /*2a10*/  SHF.L.U32 R71, R71, 0x10, RZ ;  /* 0x0000001047477819 */ /* 0x000fe200000006ff */
[----:B------:R-:W-:Y:S01]  /*2a20*/  FFMA.FTZ R23, R67, R67, R24 ;  /* 0x0000004343177223 */ /* 0x000fe20000010018 */
[----:B------:R-:W-:Y:S01]  /*2a30*/  PRMT R11, R75, 0x7632, R11 ;  /* 0x000076324b0b7816 */ /* 0x000fe2000000000b */
[----:B------:R-:W-:-:S02]  /*2a40*/  FMUL.FTZ R24, R10, R10 ;  /* 0x0000000a0a187220 */ /* 0x000fc40000410000 */
[----:B------:R-:W-:Y:S01]  /*2a50*/  FADD.FTZ R12, R12, R23 ;  /* 0x000000170c0c7221 */ /* 0x000fe20000010000 */
[----:B------:R-:W-:Y:S01]  /*2a60*/  SHF.L.U32 R11, R11, 0x10, RZ ;  /* 0x000000100b0b7819 */ /* 0x000fe200000006ff */
[----:B------:R-:W-:Y:S01]  /*2a70*/  FFMA.FTZ R23, R71, R71, R24 ;  /* 0x0000004747177223 */ /* 0x000fe20000010018 */
[----:B------:R-:W-:Y:S01]  /*2a80*/  FADD.FTZ R21, R67, R9 ;  /* 0x0000000943157221 */ /* 0x000fe20000010000 */
[----:B------:R-:W-:Y:S02]  /*2a90*/  SHF.L.U32 R75, R75, 0x10, RZ ;  /* 0x000000104b4b7819 */ /* 0x000fe400000006ff */
[----:B------:R-:W-:Y:S01]  /*2aa0*/  FADD.FTZ R23, R12, R23 ;  /* 0x000000170c177221 */ /* 0x000fe20000010000 */
[----:B------:R-:W-:Y:S01]  /*2ab0*/  FMUL.FTZ R24, R11, R11 ;  /* 0x0000000b0b187220 */ /* 0x000fe20000410000 */
[----:B------:R-:W-:Y:S01]  /*2ac0*/  PRMT R12, R14, 0x7632, R12 ;  /* 0x000076320e0c7816 */ /* 0x000fe2000000000c */
[----:B------:R-:W-:Y:S01]  /*2ad0*/  FADD.FTZ R21, R22, R21 ;  /* 0x0000001516157221 */ /* 0x000fe20000010000 */
[----:B------:R-:W-:Y:S01]  /*2ae0*/  FADD.FTZ R22, R71, R10 ;  /* 0x0000000a47167221 */ /* 0x000fe20000010000 */
[----:B------:R-:W-:Y:S01]  /*2af0*/  FFMA.FTZ R24, R75, R75, R24 ;  /* 0x0000004b4b187223 */ /* 0x000fe20000010018 */
[----:B------:R-:W-:-:S02]  /*2b00*/  SHF.L.U32 R12, R12, 0x10, RZ ;  /* 0x000000100c0c7819 */ /* 0x000fc400000006ff */
[----:B------:R-:W-:Y:S01]  /*2b10*/  FADD.FTZ R21, R21, R22 ;  /* 0x0000001615157221 */ /* 0x000fe20000010000 */
[----:B------:R-:W-:Y:S01]  /*2b20*/  FADD.FTZ R23, R23, R24 ;  /* 0x0000001817177221 */ /* 0x000fe20000010000 */
[----:B------:R-:W-:Y:S01]  /*2b30*/  SHF.L.U32 R42, R14, 0x10, RZ ;  /* 0x000000100e2a7819 */ /* 0x000fe200000006ff */
[----:B------:R-:W-:Y:S01]  /*2b40*/  FADD.FTZ R22, R75, R11 ;  /* 0x0000000b4b167221 */ /* 0x000fe20000010000 */
[C---:B------:R-:W-:Y:S01]  /*2b50*/  PRMT R14, R13.reuse, 0x7632, R14 ;  /* 0x000076320d0e7816 */ /* 0x040fe2000000000e */
[----:B------:R-:W-:Y:S01]  /*2b60*/  FMUL.FTZ R24, R12, R12 ;  /* 0x0000000c0c187220 */ /* 0x000fe20000410000 */
[----:B------:R-:W-:Y:S01]  /*2b70*/  SHF.L.U32 R40, R13, 0x10, RZ ;  /* 0x000000100d287819 */ /* 0x000fe200000006ff */
[----:B------:R-:W-:Y:S01]  /*2b80*/  FADD.FTZ R22, R21, R22 ;  /* 0x0000001615167221 */ /* 0x000fe20000010000 */
[----:B------:R-:W-:Y:S01]  /*2b90*/  SHF.L.U32 R13, R14, 0x10, RZ ;  /* 0x000000100e0d7819 */ /* 0x000fe200000006ff */
[C---:B------:R-:W-:Y:S01]  /*2ba0*/  FFMA.FTZ R24, R42.reuse, R42, R24 ;  /* 0x0000002a2a187223 */ /* 0x040fe20000010018 */
[----:B------:R-:W-:Y:S01]  /*2bb0*/  PRMT R21, R15, 0x7632, R21 ;  /* 0x000076320f157816 */ /* 0x000fe20000000015 */
[----:B------:R-:W-:-:S02]  /*2bc0*/  FADD.FTZ R25, R42, R12 ;  /* 0x0000000c2a197221 */ /* 0x000fc40000010000 */
[----:B------:R-:W-:Y:S01]  /*2bd0*/  FADD.FTZ R23, R23, R24 ;  /* 0x0000001817177221 */ /* 0x000fe20000010000 */
[----:B------:R-:W-:Y:S01]  /*2be0*/  SHF.L.U32 R14, R21, 0x10, RZ ;  /* 0x00000010150e7819 */ /* 0x000fe200000006ff */
[----:B------:R-:W-:Y:S01]  /*2bf0*/  FMUL.FTZ R24, R13, R13 ;  /* 0x0000000d0d187220 */ /* 0x000fe20000410000 */
[----:B------:R-:W-:Y:S01]  /*2c00*/  FADD.FTZ R22, R22, R25 ;  /* 0x0000001916167221 */ /* 0x000fe20000010000 */
[----:B------:R-:W-:Y:S02]  /*2c10*/  SHF.L.U32 R26, R15, 0x10, RZ ;  /* 0x000000100f1a7819 */ /* 0x000fe400000006ff */
[----:B------:R-:W-:Y:S01]  /*2c20*/  FFMA.FTZ R24, R40, R40, R24 ;  /* 0x0000002828187223 */ /* 0x000fe20000010018 */
[----:B------:R-:W-:Y:S01]  /*2c30*/  FMUL.FTZ R25, R14, R14 ;  /* 0x0000000e0e197220 */ /* 0x000fe20000410000 */
[----:B------:R-:W-:Y:S01]  /*2c40*/  FADD.FTZ R21, R40, R13 ;  /* 0x0000000d28157221 */ /* 0x000fe20000010000 */
[----:B--2---:R-:W-:Y:S01]  /*2c50*/  PRMT R15, R77, 0x7632, R15 ;  /* 0x000076324d0f7816 */ /* 0x004fe2000000000f */
[----:B------:R-:W-:Y:S01]  /*2c60*/  FADD.FTZ R23, R23, R24 ;  /* 0x0000001817177221 */ /* 0x000fe20000010000 */
[----:B------:R-:W-:Y:S01]  /*2c70*/  FFMA.FTZ R24, R26, R26, R25 ;  /* 0x0000001a1a187223 */ /* 0x000fe20000010019 */
[----:B------:R-:W-:Y:S01]  /*2c80*/  FADD.FTZ R21, R22, R21 ;  /* 0x0000001516157221 */ /* 0x000fe20000010000 */
[----:B------:R-:W-:Y:S01]  /*2c90*/  SHF.L.U32 R15, R15, 0x10, RZ ;  /* 0x000000100f0f7819 */ /* 0x000fe200000006ff */
[----:B------:R-:W-:Y:S01]  /*2ca0*/  FADD.FTZ R22, R26, R14 ;  /* 0x0000000e1a167221 */ /* 0x000fe20000010000 */
[----:B------:R-:W-:Y:S01]  /*2cb0*/  SHF.L.U32 R77, R77, 0x10, RZ ;  /* 0x000000104d4d7819 */ /* 0x000fe200000006ff */
[--C-:B------:R-:W-:Y:S01]  /*2cc0*/  FADD.FTZ R23, R23, R24.reuse ;  /* 0x0000001817177221 */ /* 0x100fe20000010000 */
[----:B------:R-:W-:Y:S01]  /*2cd0*/  PRMT R24, R20, 0x7632, R24 ;  /* 0x0000763214187816 */ /* 0x000fe20000000018 */
[----:B------:R-:W-:Y:S01]  /*2ce0*/  STL [R1+0x4], R42 ;  /* 0x0000042a01007387 */ /* 0x000fe20000100800 */
[----:B------:R-:W-:Y:S01]  /*2cf0*/  FADD.FTZ R21, R21, R22 ;  /* 0x0000001615157221 */ /* 0x000fe20000010000 */
[----:B------:R-:W-:Y:S01]  /*2d00*/  FADD.FTZ R22, R77, R15 ;  /* 0x0000000f4d167221 */ /* 0x000fe20000010000 */
[----:B------:R-:W-:Y:S01]  /*2d10*/  SHF.L.U32 R24, R24, 0x10, RZ ;  /* 0x0000001018187819 */ /* 0x000fe200000006ff */
[----:B------:R-:W-:Y:S04]  /*2d20*/  STL [R1+0x8], R40 ;  /* 0x0000082801007387 */ /* 0x000fe80000100800 */
[----:B------:R0:W-:Y:S01]  /*2d30*/  STL [R1], R26 ;  /* 0x0000001a01007387 */ /* 0x0001e20000100800 */
[----:B------:R-:W-:Y:S01]  /*2d40*/  FADD.FTZ R21, R21, R22 ;  /* 0x0000001615157221 */ /* 0x000fe20000010000 */
[----:B------:R-:W-:Y:S01]  /*2d50*/  SHF.L.U32 R28, R20, 0x10, RZ ;  /* 0x00000010141c7819 */ /* 0x000fe200000006ff */
[----:B------:R-:W-:Y:S01]  /*2d60*/  FMUL.FTZ R22, R24, R24 ;  /* 0x0000001818167220 */ /* 0x000fe20000410000 */
[----:B------:R-:W-:Y:S01]  /*2d70*/  PRMT R25, R74, 0x7632, R25 ;  /* 0x000076324a197816 */ /* 0x000fe20000000019 */
[----:B0-----:R-:W-:-:S04]  /*2d80*/  FMUL.FTZ R26, R15, R15 ;  /* 0x0000000f0f1a7220 */ /* 0x001fc80000410000 */
[----:B------:R-:W-:Y:S01]  /*2d90*/  FFMA.FTZ R26, R77, R77, R26 ;  /* 0x0000004d4d1a7223 */ /* 0x000fe2000001001a */
[----:B------:R-:W-:Y:S01]  /*2da0*/  FFMA.FTZ R22, R28, R28, R22 ;  /* 0x0000001c1c167223 */ /* 0x000fe20000010016 */
[----:B------:R-:W-:Y:S02]  /*2db0*/  SHF.L.U32 R25, R25, 0x10, RZ ;  /* 0x0000001019197819 */ /* 0x000fe400000006ff */
[--C-:B------:R-:W-:Y:S01]  /*2dc0*/  FADD.FTZ R23, R23, R26.reuse ;  /* 0x0000001a17177221 */ /* 0x100fe20000010000 */
[----:B------:R-:W-:Y:S02]  /*2dd0*/  PRMT R26, R73, 0x7632, R26 ;  /* 0x00007632491a7816 */ /* 0x000fe4000000001a */
[----:B------:R-:W-:Y:S01]  /*2de0*/  SHF.L.U32 R74, R74, 0x10, RZ ;  /* 0x000000104a4a7819 */ /* 0x000fe200000006ff */
[----:B------:R-:W-:Y:S01]  /*2df0*/  FADD.FTZ R22, R23, R22 ;  /* 0x0000001617167221 */ /* 0x000fe20000010000 */
[----:B------:R-:W-:Y:S01]  /*2e00*/  SHF.L.U32 R26, R26, 0x10, RZ ;  /* 0x000000101a1a7819 */ /* 0x000fe200000006ff */
[----:B------:R-:W-:Y:S01]  /*2e10*/  FMUL.FTZ R23, R25, R25 ;  /* 0x0000001919177220 */ /* 0x000fe20000410000 */
[----:B------:R-:W-:Y:S01]  /*2e20*/  PRMT R27, R72, 0x7632, R27 ;  /* 0x00007632481b7816 */ /* 0x000fe2000000001b */
[----:B------:R-:W-:Y:S01]  /*2e30*/  FADD.FTZ R20, R28, R24 ;  /* 0x000000181c147221 */ /* 0x000fe20000010000 */
[----:B------:R0:W-:Y:S01]  /*2e40*/  STL [R1+0xc], R28 ;  /* 0x00000c1c01007387 */ /* 0x0001e20000100800 */
[----:B------:R-:W-:Y:S01]  /*2e50*/  SHF.L.U32 R73, R73, 0x10, RZ ;  /* 0x0000001049497819 */ /* 0x000fe200000006ff */
[C---:B------:R-:W-:Y:S01]  /*2e60*/  FFMA.FTZ R23, R74.reuse, R74, R23 ;  /* 0x0000004a4a177223 */ /* 0x040fe20000010017 */
[----:B------:R-:W-:Y:S01]  /*2e70*/  SHF.L.U32 R27, R27, 0x10, RZ ;  /* 0x000000101b1b7819 */ /* 0x000fe200000006ff */
[----:B------:R-:W-:Y:S01]  /*2e80*/  FADD.FTZ R20, R21, R20 ;  /* 0x0000001415147221 */ /* 0x000fe20000010000 */
[----:B------:R-:W-:Y:S01]  /*2e90*/  FADD.FTZ R21, R74, R25 ;  /* 0x000000194a157221 */ /* 0x000fe20000010000 */
[----:B------:R-:W-:Y:S01]  /*2ea0*/  FADD.FTZ R22, R22, R23 ;  /* 0x0000001716167221 */ /* 0x000fe20000010000 */
[----:B------:R-:W-:Y:S01]  /*2eb0*/  SHF.L.U32 R72, R72, 0x10, RZ ;  /* 0x0000001048487819 */ /* 0x000fe200000006ff */
[----:B0-----:R-:W-:Y:S01]  /*2ec0*/  FMUL.FTZ R28, R26, R26 ;  /* 0x0000001a1a1c7220 */ /* 0x001fe20000410000 */
[----:B------:R-:W-:Y:S01]  /*2ed0*/  FMUL.FTZ R29, R27, R27 ;  /* 0x0000001b1b1d7220 */ /* 0x000fe20000410000 */
[----:B------:R-:W-:-:S02]  /*2ee0*/  FADD.FTZ R20, R20, R21 ;  /* 0x0000001514147221 */ /* 0x000fc40000010000 */
[C---:B------:R-:W-:Y:S01]  /*2ef0*/  FFMA.FTZ R23, R73.reuse, R73, R28 ;  /* 0x0000004949177223 */ /* 0x040fe2000001001c */
[----:B------:R-:W-:Y:S01]  /*2f00*/  FADD.FTZ R21, R73, R26 ;  /* 0x0000001a49157221 */ /* 0x000fe20000010000 */
[----:B------:R-:W-:Y:S01]  /*2f10*/  PRMT R28, R70, 0x7632, R28 ;  /* 0x00007632461c7816 */ /* 0x000fe2000000001c */
[----:B------:R-:W-:Y:S01]  /*2f20*/  FFMA.FTZ R29, R72, R72, R29 ;  /* 0x00000048481d7223 */ /* 0x000fe2000001001d */
[----:B------:R-:W-:Y:S01]  /*2f30*/  FADD.FTZ R22, R22, R23 ;  /* 0x0000001716167221 */ /* 0x000fe20000010000 */
[----:B------:R-:W-:Y:S01]  /*2f40*/  FADD.FTZ R20, R20, R21 ;  /* 0x0000001514147221 */ /* 0x000fe20000010000 */
[----:B------:R-:W-:Y:S01]  /*2f50*/  FADD.FTZ R21, R72, R27 ;  /* 0x0000001b48157221 */ /* 0x000fe20000010000 */
[----:B------:R-:W-:Y:S01]  /*2f60*/  SHF.L.U32 R28, R28, 0x10, RZ ;  /* 0x000000101c1c7819 */ /* 0x000fe200000006ff */
[--C-:B------:R-:W-:Y:S01]  /*2f70*/  FADD.FTZ R22, R22, R29.reuse ;  /* 0x0000001d16167221 */ /* 0x100fe20000010000 */
[----:B------:R-:W-:Y:S02]  /*2f80*/  SHF.L.U32 R70, R70, 0x10, RZ ;  /* 0x0000001046467819 */ /* 0x000fe400000006ff */
[C---:B----4-:R-:W-:Y:S01]  /*2f90*/  PRMT R29, R65.reuse, 0x7632, R29 ;  /* 0x00007632411d7816 */ /* 0x050fe2000000001d */
[----:B------:R-:W-:Y:S01]  /*2fa0*/  FADD.FTZ R20, R20, R21 ;  /* 0x0000001514147221 */ /* 0x000fe20000010000 */
[----:B------:R-:W-:Y:S01]  /*2fb0*/  SHF.L.U32 R65, R65, 0x10, RZ ;  /* 0x0000001041417819 */ /* 0x000fe200000006ff */
[----:B------:R-:W-:Y:S01]  /*2fc0*/  FADD.FTZ R21, R70, R28 ;  /* 0x0000001c46157221 */ /* 0x000fe20000010000 */
[----:B------:R-:W-:Y:S01]  /*2fd0*/  SHF.L.U32 R29, R29, 0x10, RZ ;  /* 0x000000101d1d7819 */ /* 0x000fe200000006ff */
[----:B------:R-:W-:Y:S01]  /*2fe0*/  FMUL.FTZ R23, R28, R28 ;  /* 0x0000001c1c177220 */ /* 0x000fe20000410000 */
[----:B------:R-:W-:Y:S01]  /*2ff0*/  PRMT R30, R63, 0x7632, R30 ;  /* 0x000076323f1e7816 */ /* 0x000fe2000000001e */
[----:B------:R-:W-:-:S02]  /*3000*/  FADD.FTZ R20, R20, R21 ;  /* 0x0000001514147221 */ /* 0x000fc40000010000 */
[----:B------:R-:W-:Y:S01]  /*3010*/  FADD.FTZ R21, R65, R29 ;  /* 0x0000001d41157221 */ /* 0x000fe20000010000 */
[----:B------:R-:W-:Y:S01]  /*3020*/  SHF.L.U32 R30, R30, 0x10, RZ ;  /* 0x000000101e1e7819 */ /* 0x000fe200000006ff */
[----:B------:R-:W-:Y:S01]  /*3030*/  FMUL.FTZ R32, R29, R29 ;  /* 0x0000001d1d207220 */ /* 0x000fe20000410000 */
[----:B------:R-:W-:Y:S01]  /*3040*/  FFMA.FTZ R23, R70, R70, R23 ;  /* 0x0000004646177223 */ /* 0x000fe20000010017 */
[----:B------:R-:W-:Y:S01]  /*3050*/  FADD.FTZ R20, R20, R21 ;  /* 0x0000001514147221 */ /* 0x000fe20000010000 */
[----:B------:R-:W-:Y:S01]  /*3060*/  SHF.L.U32 R63, R63, 0x10, RZ ;  /* 0x000000103f3f7819 */ /* 0x000fe200000006ff */
[----:B------:R-:W-:Y:S01]  /*3070*/  FFMA.FTZ R21, R65, R65, R32 ;  /* 0x0000004141157223 */ /* 0x000fe20000010020 */
[----:B------:R-:W-:Y:S01]  /*3080*/  FADD.FTZ R22, R22, R23 ;  /* 0x0000001716167221 */ /* 0x000fe20000010000 */
[----:B------:R-:W-:Y:S01]  /*3090*/  PRMT R31, R61, 0x7632, R31 ;  /* 0x000076323d1f7816 */ /* 0x000fe2000000001f */
[----:B------:R-:W-:Y:S02]  /*30a0*/  FMUL.FTZ R32, R30, R30 ;  /* 0x0000001e1e207220 */ /* 0x000fe40000410000 */
[----:B------:R-:W-:Y:S01]  /*30b0*/  FADD.FTZ R21, R22, R21 ;  /* 0x0000001516157221 */ /* 0x000fe20000010000 */
[----:B------:R-:W-:Y:S01]  /*30c0*/  SHF.L.U32 R31, R31, 0x10, RZ ;  /* 0x000000101f1f7819 */ /* 0x000fe200000006ff */
[C---:B------:R-:W-:Y:S01]  /*30d0*/  FFMA.FTZ R32, R63.reuse, R63, R32 ;  /* 0x0000003f3f207223 */ /* 0x040fe20000010020 */
[----:B------:R-:W-:Y:S01]  /*30e0*/  FADD.FTZ R23, R63, R30 ;  /* 0x0000001e3f177221 */ /* 0x000fe20000010000 */
[----:B------:R-:W-:-:S02]  /*30f0*/  SHF.L.U32 R61, R61, 0x10, RZ ;  /* 0x000000103d3d7819 */ /* 0x000fc400000006ff */
[--C-:B------:R-:W-:Y:S01]  /*3100*/  FADD.FTZ R21, R21, R32.reuse ;  /* 0x0000002015157221 */ /* 0x100fe20000010000 */
[----:B------:R-:W-:Y:S01]  /*3110*/  FMUL.FTZ R22, R31, R31 ;  /* 0x0000001f1f167220 */ /* 0x000fe20000410000 */
[----:B------:R-:W-:Y:S01]  /*3120*/  PRMT R32, R59, 0x7632, R32 ;  /* 0x000076323b207816 */ /* 0x000fe20000000020 */
[----:B------:R-:W-:Y:S01]  /*3130*/  FADD.FTZ R20, R20, R23 ;  /* 0x0000001714147221 */ /* 0x000fe20000010000 */
[C---:B------:R-:W-:Y:S01]  /*3140*/  FADD.FTZ R23, R61.reuse, R31 ;  /* 0x0000001f3d177221 */ /* 0x040fe20000010000 */
[----:B------:R-:W-:Y:S01]  /*3150*/  FFMA.FTZ R22, R61, R61, R22 ;  /* 0x0000003d3d167223 */ /* 0x000fe20000010016 */
[----:B------:R-:W-:Y:S02]  /*3160*/  SHF.L.U32 R59, R59, 0x10, RZ ;  /* 0x000000103b3b7819 */ /* 0x000fe400000006ff */
[----:B------:R-:W-:Y:S02]  /*3170*/  SHF.L.U32 R32, R32, 0x10, RZ ;  /* 0x0000001020207819 */ /* 0x000fe400000006ff */
[----:B---3--:R-:W-:Y:S01]  /*3180*/  PRMT R33, R57, 0x7632, R33 ;  /* 0x0000763239217816 */ /* 0x008fe20000000021 */
[----:B------:R-:W-:Y:S01]  /*3190*/  FADD.FTZ R23, R20, R23 ;  /* 0x0000001714177221 */ /* 0x000fe20000010000 */
[----:B------:R-:W-:Y:S01]  /*31a0*/  FADD.FTZ R20, R21, R22 ;  /* 0x0000001615147221 */ /* 0x000fe20000010000 */
[----:B------:R-:W-:Y:S01]  /*31b0*/  SHF.L.U32 R57, R57, 0x10, RZ ;  /* 0x0000001039397819 */ /* 0x000fe200000006ff */
[----:B------:R-:W-:Y:S01]  /*31c0*/  FADD.FTZ R22, R59, R32 ;  /* 0x000000203b167221 */ /* 0x000fe20000010000 */
[----:B------:R-:W-:Y:S01]  /*31d0*/  SHF.L.U32 R33, R33, 0x10, RZ ;  /* 0x0000001021217819 */ /* 0x000fe200000006ff */
[----:B------:R-:W-:Y:S01]  /*31e0*/  FMUL.FTZ R36, R32, R32 ;  /* 0x0000002020247220 */ /* 0x000fe20000410000 */
[C---:B------:R-:W-:Y:S01]  /*31f0*/  PRMT R34, R54.reuse, 0x7632, R34 ;  /* 0x0000763236227816 */ /* 0x040fe20000000022 */
[----:B------:R-:W-:Y:S01]  /*3200*/  FADD.FTZ R22, R23, R22 ;  /* 0x0000001617167221 */ /* 0x000fe20000010000 */
[----:B------:R-:W-:Y:S01]  /*3210*/  SHF.L.U32 R54, R54, 0x10, RZ ;  /* 0x0000001036367819 */ /* 0x000fe200000006ff */
[----:B------:R-:W-:Y:S01]  /*3220*/  FFMA.FTZ R21, R59, R59, R36 ;  /* 0x0000003b3b157223 */ /* 0x000fe20000010024 */
[----:B------:R-:W-:Y:S01]  /*3230*/  SHF.L.U32 R34, R34, 0x10, RZ ;  /* 0x0000001022227819 */ /* 0x000fe200000006ff */
[----:B------:R-:W-:Y:S01]  /*3240*/  FADD.FTZ R23, R57, R33 ;  /* 0x0000002139177221 */ /* 0x000fe20000010000 */
[----:B------:R-:W-:Y:S01]  /*3250*/  FMUL.FTZ R36, R33, R33 ;  /* 0x0000002121247220 */ /* 0x000fe20000410000 */
[----:B------:R-:W-:-:S02]  /*3260*/  FADD.FTZ R21, R20, R21 ;  /* 0x0000001514157221 */ /* 0x000fc40000010000 */
[----:B------:R-:W-:Y:S01]  /*3270*/  FADD.FTZ R20, R22, R23 ;  /* 0x0000001716147221 */ /* 0x000fe20000010000 */
[----:B------:R-:W-:Y:S01]  /*3280*/  FFMA.FTZ R36, R57, R57, R36 ;  /* 0x0000003939247223 */ /* 0x000fe20000010024 */
[----:B------:R-:W-:Y:S01]  /*3290*/  FADD.FTZ R23, R54, R34 ;  /* 0x0000002236177221 */ /* 0x000fe20000010000 */
[----:B------:R-:W-:Y:S02]  /*32a0*/  FMUL.FTZ R37, R34, R34 ;  /* 0x0000002222257220 */ /* 0x000fe40000410000 */
[----:B------:R-:W-:Y:S01]  /*32b0*/  FADD.FTZ R21, R21, R36 ;  /* 0x0000002415157221 */ /* 0x000fe20000010000 */
[----:B------:R-:W-:Y:S01]  /*32c0*/  FADD.FTZ R20, R20, R23 ;  /* 0x0000001714147221 */ /* 0x000fe20000010000 */
[----:B------:R-:W-:Y:S01]  /*32d0*/  FFMA.FTZ R36, R54, R54, R37 ;  /* 0x0000003636247223 */ /* 0x000fe20000010025 */
[----:B------:R-:W0:Y:S01]  /*32e0*/  S2R R22, SR_LANEID ;  /* 0x0000000000167919 */ /* 0x000e220000000000 */
[----:B-----5:R-:W-:-:S04]  /*32f0*/  PRMT R35, R51, 0x7632, R35 ;  /* 0x0000763233237816 */ /* 0x020fc80000000023 */
[----:B------:R-:W-:Y:S01]  /*3300*/  SHF.L.U32 R35, R35, 0x10, RZ ;  /* 0x0000001023237819 */ /* 0x000fe200000006ff */
[----:B------:R-:W-:Y:S01]  /*3310*/  FADD.FTZ R21, R21, R36 ;  /* 0x0000002415157221 */ /* 0x000fe20000010000 */
[----:B------:R-:W-:-:S03]  /*3320*/  PRMT R23, R49, 0x7632, R23 ;  /* 0x0000763231177816 */ /* 0x000fc60000000017 */
[----:B------:R-:W-:Y:S01]  /*3330*/  FMUL.FTZ R40, R35, R35 ;  /* 0x0000002323287220 */ /* 0x000fe20000410000 */
[----:B------:R-:W-:Y:S02]  /*3340*/  SHF.L.U32 R51, R51, 0x10, RZ ;  /* 0x0000001033337819 */ /* 0x000fe400000006ff */
[----:B------:R-:W-:Y:S02]  /*3350*/  SHF.L.U32 R36, R23, 0x10, RZ ;  /* 0x0000001017247819 */ /* 0x000fe400000006ff */
[----:B------:R-:W-:Y:S01]  /*3360*/  SHF.L.U32 R49, R49, 0x10, RZ ;  /* 0x0000001031317819 */ /* 0x000fe200000006ff */
[C---:B------:R-:W-:Y:S01]  /*3370*/  FADD.FTZ R23, R51.reuse, R35 ;  /* 0x0000002333177221 */ /* 0x040fe20000010000 */
[----:B------:R-:W-:Y:S01]  /*3380*/  FFMA.FTZ R42, R51, R51, R40 ;  /* 0x00000033332a7223 */ /* 0x000fe20000010028 */
[----:B------:R-:W-:Y:S02]  /*3390*/  FMUL.FTZ R40, R36, R36 ;  /* 0x0000002424287220 */ /* 0x000fe40000410000 */
[----:B------:R-:W-:Y:S01]  /*33a0*/  FADD.FTZ R23, R20, R23 ;  /* 0x0000001714177221 */ /* 0x000fe20000010000 */
[----:B------:R-:W-:Y:S01]  /*33b0*/  FADD.FTZ R21, R21, R42 ;  /* 0x0000002a15157221 */ /* 0x000fe20000010000 */
[C---:B------:R-:W-:Y:S01]  /*33c0*/  FADD.FTZ R20, R49.reuse, R36 ;  /* 0x0000002431147221 */ /* 0x040fe20000010000 */
[----:B------:R-:W-:-:S03]  /*33d0*/  FFMA.FTZ R40, R49, R49, R40 ;  /* 0x0000003131287223 */ /* 0x000fc60000010028 */
[----:B------:R-:W-:Y:S01]  /*33e0*/  FADD.FTZ R23, R23, R20 ;  /* 0x0000001417177221 */ /* 0x000fe20000010000 */
[----:B------:R-:W-:-:S04]  /*33f0*/  FADD.FTZ R44, R21, R40 ;  /* 0x00000028152c7221 */ /* 0x000fc80000010000 */
[----:B------:R-:W1:Y:S04]  /*3400*/  SHFL.DOWN PT, R20, R23, 0x1, 0x1f ;  /* 0x08201f0017147f89 */ /* 0x000e6800000e0000 */
[----:B------:R-:W2:Y:S01]  /*3410*/  SHFL.DOWN PT, R21, R44, 0x1, 0x1f ;  /* 0x08201f002c157f89 */ /* 0x000ea200000e0000 */
[----:B0-----:R-:W-:-:S13]  /*3420*/  ISETP.GT.AND P1, PT, R22, 0x1e, PT ;  /* 0x0000001e1600780c */ /* 0x001fda0003f24270 */
[----:B-1----:R-:W-:Y:S01]  /*3430*/  @!P1 FADD.FTZ R23, R23, R20 ;  /* 0x0000001417179221 */ /* 0x002fe20000010000 */
[----:B--2---:R-:W-:-:S04]  /*3440*/  @!P1 FADD.FTZ R44, R44, R21 ;  /* 0x000000152c2c9221 */ /* 0x004fc80000010000 */
        /* <DEDUP_REMOVED lines=8> */
[----:B------:R-:W2:-:S12]  /*34d0*/  S2R R37, SR_TID.X ;  /* 0x0000000000257919 */ /* 0x000e980000002100 */
[----:B0-----:R-:W-:Y:S01]  /*34e0*/  @!P1 FADD.FTZ R23, R23, R20 ;  /* 0x0000001417179221 */ /* 0x001fe20000010000 */
[----:B-1----:R-:W-:-:S04]  /*34f0*/  @!P1 FADD.FTZ R44, R44, R21 ;  /* 0x000000152c2c9221 */ /* 0x002fc80000010000 */
[----:B------:R-:W0:Y:S04]  /*3500*/  SHFL.DOWN PT, R20, R23, 0x8, 0x1f ;  /* 0x09001f0017147f89 */ /* 0x000e2800000e0000 */
[----:B------:R-:W1:Y:S01]  /*3510*/  SHFL.DOWN PT, R21, R44, 0x8, 0x1f ;  /* 0x09001f002c157f89 */ /* 0x000e6200000e0000 */
[C---:B------:R-:W-:Y:S02]  /*3520*/  ISETP.GT.AND P2, PT, R22.reuse, 0xf, PT ;  /* 0x0000000f1600780c */ /* 0x040fe40003f44270 */
[----:B------:R-:W-:Y:S01]  /*3530*/  ISETP.GT.AND P1, PT, R22, 0x17, PT ;  /* 0x000000171600780c */ /* 0x000fe20003f24270 */
[----:B------:R-:W-:Y:S01]  /*3540*/  BSSY.RECONVERGENT B0, `(.L_x_2015) ;  /* 0x0000014000007945 */ /* 0x000fe20003800200 */
[----:B--2---:R-:W-:Y:S01]  /*3550*/  ISETP.NE.AND P3, PT, R37, RZ, PT ;  /* 0x000000ff2500720c */ /* 0x004fe20003f65270 */
        /* <DEDUP_REMOVED lines=10> */
[----:B------:R-:W0:Y:S01]  /*3600*/  @!P1 S2R R22, SR_TID.X ;  /* 0x0000000000169919 */ /* 0x000e220000002100 */
[----:B------:R-:W-:Y:S01]  /*3610*/  @!P1 MOV R20, 0x400 ;  /* 0x0000040000149802 */ /* 0x000fe20000000f00 */
[----:B------:R-:W1:Y:S01]  /*3620*/  @!P1 S2R R23, SR_CgaCtaId ;  /* 0x0000000000179919 */ /* 0x000e620000008800 */
[----:B0-----:R-:W-:Y:S02]  /*3630*/  @!P1 SHF.R.U32.HI R22, RZ, 0x2, R22 ;  /* 0x00000002ff169819 */ /* 0x001fe40000011616 */
[----:B-1----:R-:W-:Y:S02]  /*3640*/  @!P1 LEA R20, R23, R20, 0x18 ;  /* 0x0000001417149211 */ /* 0x002fe400078ec0ff */
[----:B------:R-:W-:-:S04]  /*3650*/  @!P1 LOP3.LUT R23, R22, 0xf8, RZ, 0xc0, !PT ;  /* 0x000000f816179812 */ /* 0x000fc800078ec0ff */
[----:B------:R-:W-:-:S05]  /*3660*/  @!P1 IADD3 R20, PT, PT, R23, R20, RZ ;  /* 0x0000001417149210 */ /* 0x000fca0007ffe0ff */
[----:B------:R3:W-:Y:S02]  /*3670*/  @!P1 STS.64 [R20+0x18], R40 ;  /* 0x0000182814009388 */ /* 0x0007e40000000a00 */
.L_x_2016:
[----:B------:R-:W-:Y:S05]  /*3680*/  BSYNC.RECONVERGENT B0 ;  /* 0x0000000000007941 */ /* 0x000fea0003800200 */
.L_x_2015:
[----:B------:R-:W-:Y:S06]  /*3690*/  BAR.SYNC.DEFER_BLOCKING 0x0 ;  /* 0x0000000000007b1d */ /* 0x000fec0000010000 */
[----:B------:R-:W-:Y:S04]  /*36a0*/  BSSY.RECONVERGENT B0, `(.L_x_2017) ;  /* 0x000003f000007945 */ /* 0x000fe80003800200 */
[----:B------:R-:W-:Y:S05]  /*36b0*/  @P3 BRA `(.L_x_2018) ;  /* 0x0000000000f43947 */ /* 0x000fea0003800000 */
[----:B------:R-:W4:Y:S01]  /*36c0*/  S2UR UR7, SR_CgaCtaId ;  /* 0x00000000000779c3 */ /* 0x000f220000008800 */
[----:B------:R-:W-:Y:S02]  /*36d0*/  UMOV UR6, 0x400 ;  /* 0x0000040000067882 */ /* 0x000fe40000000000 */
[----:B----4-:R-:W-:-:S09]  /*36e0*/  ULEA UR6, UR7, UR6, 0x18 ;  /* 0x0000000607067291 */ /* 0x010fd2000f8ec0ff */
[----:B---3--:R-:W1:Y:S02]  /*36f0*/  LDS.128 R20, [UR6+0x20] ;  /* 0x00002006ff147984 */ /* 0x008e640008000c00 */
[----:B-1----:R-:W-:Y:S01]  /*3700*/  FADD.FTZ R43, R40, R20 ;  /* 0x00000014282b7221 */ /* 0x002fe20000010000 */
[----:B------:R-:W-:-:S03]  /*3710*/  FADD.FTZ R20, R41, R21 ;  /* 0x0000001529147221 */ /* 0x000fc60000010000 */
[----:B0-----:R-:W-:Y:S01]  /*3720*/  FADD.FTZ R41, R43, R22 ;  /* 0x000000162b297221 */ /* 0x001fe20000010000 */
        /* <DEDUP_REMOVED lines=50> */
[----:B------:R-:W-:Y:S01]  /*3a50*/  FADD.FTZ R20, R20, R23 ;  /* 0x0000001714147221 */ /* 0x000fe20000010000 */
[----:B------:R-:W0:Y:S02]  /*3a60*/  LDS.64 R40, [UR6+0xd0] ;  /* 0x0000d006ff287984 */ /* 0x000e240008000a00 */
[----:B0-----:R-:W-:Y:S01]  /*3a70*/  FADD.FTZ R40, R21, R40 ;  /* 0x0000002815287221 */ /* 0x001fe20000010000 */
[----:B------:R-:W-:-:S07]  /*3a80*/  FADD.FTZ R41, R20, R41 ;  /* 0x0000002914297221 */ /* 0x000fce0000010000 */
.L_x_2018:
[----:B------:R-:W-:Y:S05]  /*3a90*/  BSYNC.RECONVERGENT B0 ;  /* 0x0000000000007941 */ /* 0x000fea0003800200 */
.L_x_2017:
[----:B------:R-:W4:Y:S01]  /*3aa0*/  LDCU UR6, c[0x0][0x370] ;  /* 0x00006e00ff0677ac */ /* 0x000f220008000800 */
[----:B------:R-:W0:Y:S01]  /*3ab0*/  S2UR UR8, SR_CTAID.X ;  /* 0x00000000000879c3 */ /* 0x000e220000002500 */
[----:B----4-:R-:W-:-:S09]  /*3ac0*/  UISETP.GE.U32.AND UP0, UPT, UR6, 0x2, UPT ;  /* 0x000000020600788c */ /* 0x010fd2000bf06070 */
[----:B0-----:R-:W-:Y:S05]  /*3ad0*/  BRA.U !UP0, `(.L_x_2019) ;  /* 0x0000001508947547 */ /* 0x001fea000b800000 */
[----:B------:R-:W-:Y:S05]  /*3ae0*/  @P3 BRA `(.L_x_2020) ;  /* 0x0000000000a03947 */ /* 0x000fea0003800000 */
[----:B--2---:R-:W0:Y:S01]  /*3af0*/  LDC R42, c[0x0][0x374] ;  /* 0x0000dd00ff2a7b82 */ /* 0x004e220000000800 */
[----:B------:R-:W2:Y:S01]  /*3b00*/  S2R R44, SR_CTAID.Y ;  /* 0x00000000002c7919 */ /* 0x000ea20000002600 */
[----:B------:R-:W3:Y:S01]  /*3b10*/  LDCU UR7, c[0x0][0x370] ;  /* 0x00006e00ff0777ac */ /* 0x000ee20008000800 */
[----:B------:R-:W-:Y:S01]  /*3b20*/  MOV R22, UR4 ;  /* 0x0000000400167c02 */ /* 0x000fe20008000f00 */
[----:B------:R4:W-:Y:S03]  /*3b30*/  STL.64 [R1+0x10], R2 ;  /* 0x0000100201007387 */ /* 0x0009e60000100a00 */
[----:B------:R-:W-:Y:S01]  /*3b40*/  LOP3.LUT R22, R22, 0x1, RZ, 0xc0, !PT ;  /* 0x0000000116167812 */ /* 0x000fe200078ec0ff */
[----:B----4-:R-:W4:Y:S04]  /*3b50*/  LDC.64 R2, c[0x0][0x3b8] ;  /* 0x0000ee00ff027b82 */ /* 0x010f280000000a00 */
[----:B0-----:R-:W-:-:S04]  /*3b60*/  IMAD R23, R22, R42, RZ ;  /* 0x0000002a16177224 */ /* 0x001fc800078e02ff */
[----:B---3--:R-:W-:-:S05]  /*3b70*/  IMAD R20, R23, UR7, RZ ;  /* 0x0000000717147c24 */ /* 0x008fca000f8e02ff */
[----:B------:R-:W-:Y:S01]  /*3b80*/  SHF.L.U32 R20, R20, 0x1, RZ ;  /* 0x0000000114147819 */ /* 0x000fe200000006ff */
[----:B--2---:R-:W-:-:S04]  /*3b90*/  IMAD R42, R42, UR8, R44 ;  /* 0x000000082a2a7c24 */ /* 0x004fc8000f8e022c */
[----:B----4-:R-:W-:Y:S01]  /*3ba0*/  IMAD.WIDE R20, R20, 0x4, R2 ;  /* 0x0000000414147825 */ /* 0x010fe200078e0202 */
[----:B------:R-:W-:Y:S01]  /*3bb0*/  ULOP3.LUT UP0, UR6, UR4, 0x2, URZ, 0xc0, !UPT ;  /* 0x0000000204067892 */ /* 0x000fe2000f80c0ff */
[----:B------:R0:W5:Y:S03]  /*3bc0*/  LDL.LU.64 R2, [R1+0x10] ;  /* 0x0000100001027983 */ /* 0x0001660000300a00 */
[----:B------:R-:W-:Y:S01]  /*3bd0*/  UIADD3 UR6, UPT, UPT, -UR6, 0x1, URZ ;  /* 0x0000000106067890 */ /* 0x000fe2000fffe1ff */
[----:B------:R-:W-:Y:S02]  /*3be0*/  IMAD.WIDE.U32 R20, R42, 0x8, R20 ;  /* 0x000000082a147825 */ /* 0x000fe400078e0014 */
[----:B-1----:R-:W1:Y:S03]  /*3bf0*/  LDC.64 R42, c[0x0][0x3b0] ;  /* 0x0000ec00ff2a7b82 */ /* 0x002e660000000a00 */
[----:B------:R2:W-:Y:S02]  /*3c00*/  STG.E.64 desc[UR12][R20.64], R40 ;  /* 0x0000002814007986 */ /* 0x0005e4000c101b0c */
[----:B--2---:R-:W-:-:S02]  /*3c10*/  IADD3 R20, PT, PT, R23, R44, RZ ;  /* 0x0000002c17147210 */ /* 0x004fc40007ffe0ff */
[----:B------:R-:W-:-:S03]  /*3c20*/  MOV R23, UR6 ;  /* 0x0000000600177c02 */ /* 0x000fc60008000f00 */
[----:B-1----:R-:W-:Y:S01]  /*3c30*/  IMAD.WIDE.U32 R20, R20, 0x4, R42 ;  /* 0x0000000414147825 */ /* 0x002fe200078e002a */
        /* <DEDUP_REMOVED lines=9> */
.L_x_2021:
[----:B------:R-:W-:Y:S05]  /*3cd0*/  YIELD ;  /* 0x0000000000007946 */ /* 0x000fea0003800000 */
[----:B------:R-:W0:Y:S02]  /*3ce0*/  LDCU UR6, c[0x0][0x374] ;  /* 0x00006e80ff0677ac */ /* 0x000e240008000800 */
[----:B0-----:R-:W-:-:S04]  /*3cf0*/  IMAD R21, R22, UR6, R44 ;  /* 0x0000000616157c24 */ /* 0x001fc8000f8e022c */
[----:B------:R-:W-:-:S06]  /*3d00*/  IMAD.WIDE.U32 R20, R21, 0x4, R42 ;  /* 0x0000000415147825 */ /* 0x000fcc00078e002a */
[----:B------:R0:W2:Y:S04]  /*3d10*/  LDG.E.STRONG.GPU R20, desc[UR12][R20.64] ;  /* 0x0000000c14147981 */ /* 0x0000a8000c1ef900 */
[----:B--2---:R-:W-:Y:S01]  /*3d20*/  CCTL.IVALL ;  /* 0x00000000ff00798f */ /* 0x004fe20002000000 */
[----:B0-----:R-:W0:Y:S02]  /*3d30*/  LDC R21, c[0x0][0x370] ;  /* 0x0000dc00ff157b82 */ /* 0x001e240000000800 */
[----:B0-----:R-:W-:-:S04]  /*3d40*/  SEL R21, R21, RZ, !P2 ;  /* 0x000000ff15157207 */ /* 0x001fc80005000000 */
[----:B------:R-:W-:-:S13]  /*3d50*/  ISETP.NE.AND P1, PT, R20, R21, PT ;  /* 0x000000151400720c */ /* 0x000fda0003f25270 */
[----:B------:R-:W-:Y:S05]  /*3d60*/  @P1 BRA `(.L_x_2021) ;  /* 0xfffffffc00d81947 */ /* 0x000fea000383ffff */
.L_x_2020:
[----:B---3--:R-:W0:Y:S01]  /*3d70*/  LDC R20, c[0x0][0x370] ;  /* 0x0000dc00ff147b82 */ /* 0x008e220000000800 */
[----:B------:R-:W-:Y:S05]  /*3d80*/  WARPSYNC.ALL ;  /* 0x0000000000007948 */ /* 0x000fea0003800000 */
[----:B0-----:R-:W-:Y:S02]  /*3d90*/  ISETP.GE.U32.AND P1, PT, R20, 0x8, PT ;  /* 0x000000081400780c */ /* 0x001fe40003f26070 */
[----:B------:R-:W-:Y:S01]  /*3da0*/  BAR.SYNC.DEFER_BLOCKING 0x0 ;  /* 0x0000000000007b1d */ /* 0x000fe20000010000 */
[----:B--2---:R-:W-:-:S10]  /*3db0*/  MOV R42, RZ ;  /* 0x000000ff002a7202 */ /* 0x004fd40000000f00 */
[----:B------:R-:W-:Y:S05]  /*3dc0*/  @!P1 BRA `(.L_x_2022) ;  /* 0x0000000800949947 */ /* 0x000fea0003800000 */
[----:B------:R-:W0:Y:S01]  /*3dd0*/  S2UR UR6, SR_CTAID.Y ;  /* 0x00000000000679c3 */ /* 0x000e220000002600 */
[----:B------:R-:W0:Y:S01]  /*3de0*/  LDCU UR7, c[0x0][0x374] ;  /* 0x00006e80ff0777ac */ /* 0x000e220008000800 */
[----:B------:R-:W-:Y:S01]  /*3df0*/  HFMA2 R46, -RZ, RZ, 0, 0 ;  /* 0x00000000ff2e7431 */ /* 0x000fe200000001ff */
[----:B------:R-:W-:-:S05]  /*3e00*/  UIADD3 UR20, UPT, UPT, -UR8, URZ, URZ ;  /* 0x000000ff08147290 */ /* 0x000fca000fffe1ff */
[----:B------:R-:W2:Y:S01]  /*3e10*/  S2UR UR11, SR_CTAID.X ;  /* 0x00000000000b79c3 */ /* 0x000ea20000002500 */
[----:B0-----:R-:W-:Y:S02]  /*3e20*/  ULEA UR14, UR7, UR6, 0x1 ;  /* 0x00000006070e7291 */ /* 0x001fe4000f8e08ff */
[----:B------:R-:W-:Y:S02]  /*3e30*/  ULEA UR15, UR7, UR6, 0x2 ;  /* 0x00000006070f7291 */ /* 0x000fe4000f8e10ff */
[----:B------:R-:W-:Y:S02]  /*3e40*/  UIMAD UR16, UR7, 0x6, UR6 ;  /* 0x00000006071078a4 */ /* 0x000fe4000f8e0206 */
[----:B------:R-:W-:Y:S02]  /*3e50*/  UIMAD UR17, UR7, 0x5, UR6 ;  /* 0x00000005071178a4 */ /* 0x000fe4000f8e0206 */
[----:B------:R-:W-:Y:S02]  /*3e60*/  UIMAD UR18, UR7, 0x3, UR6 ;  /* 0x00000003071278a4 */ /* 0x000fe4000f8e0206 */
[----:B------:R-:W-:-:S02]  /*3e70*/  UIMAD UR19, UR7, 0x7, UR6 ;  /* 0x00000007071378a4 */ /* 0x000fc4000f8e0206 */
[----:B--2---:R-:W-:-:S12]  /*3e80*/  UIADD3 UR7, UPT, UPT, UR6, UR7, URZ ;  /* 0x0000000706077290 */ /* 0x004fd8000fffe0ff */
.L_x_2023:
[----:B-1----:R-:W0:Y:S01]  /*3e90*/  S2R R43, SR_TID.X ;  /* 0x00000000002b7919 */ /* 0x002e220000002100 */
[----:B------:R-:W-:Y:S01]  /*3ea0*/  ISETP.NE.AND P4, PT, RZ, UR20, PT ;  /* 0x00000014ff007c0c */ /* 0x000fe2000bf85270 */
[----:B------:R-:W-:Y:S01]  /*3eb0*/  UMOV UR8, UR11 ;  /* 0x0000000b00087c82 */ /* 0x000fe20008000000 */
[----:B------:R-:W-:Y:S02]  /*3ec0*/  IADD3 R20, PT, PT, R46, 0x1, RZ ;  /* 0x000000012e147810 */ /* 0x000fe40007ffe0ff */
[----:B------:R-:W-:Y:S02]  /*3ed0*/  ISETP.NE.OR P4, PT, R37, RZ, !P4 ;  /* 0x000000ff2500720c */ /* 0x000fe40006785670 */
[----:B------:R-:W-:Y:S02]  /*3ee0*/  ISETP.NE.AND P5, PT, R20, UR8, PT ;  /* 0x0000000814007c0c */ /* 0x000fe4000bfa5270 */
[----:B------:R-:W-:Y:S02]  /*3ef0*/  MOV R42, UR4 ;  /* 0x00000004002a7c02 */ /* 0x000fe40008000f00 */
[----:B------:R-:W-:-:S07]  /*3f00*/  MOV R44, UR4 ;  /* 0x00000004002c7c02 */ /* 0x000fce0008000f00 */
[----:B------:R-:W1:Y:S01]  /*3f10*/  @!P4 LDC R23, c[0x0][0x374] ;  /* 0x0000dd00ff17cb82 */ /* 0x000e620000000800 */
[----:B------:R-:W-:-:S07]  /*3f20*/  @!P4 LOP3.LUT R42, R42, 0x1, RZ, 0xc0, !PT ;  /* 0x000000012a2ac812 */ /* 0x000fce00078ec0ff */
[----:B------:R-:W2:Y:S01]  /*3f30*/  @!P4 LDC R22, c[0x0][0x370] ;  /* 0x0000dc00ff16cb82 */ /* 0x000ea20000000800 */
[----:B0-----:R-:W-:-:S07]  /*3f40*/  MOV R37, R43 ;  /* 0x0000002b00257202 */ /* 0x001fce0000000f00 */
[----:B------:R-:W0:Y:S01]  /*3f50*/  @!P4 LDC.64 R20, c[0x0][0x3b8] ;  /* 0x0000ee00ff14cb82 */ /* 0x000e220000000a00 */
[----:B------:R-:W-:Y:S01]  /*3f60*/  ISETP.NE.OR P5, PT, R37, RZ, !P5 ;  /* 0x000000ff2500720c */ /* 0x000fe20006fa5670 */
[----:B-1----:R-:W-:-:S12]  /*3f70*/  @!P4 IMAD R23, R42, R23, RZ ;  /* 0x000000172a17c224 */ /* 0x002fd800078e02ff */
[----:B------:R-:W1:Y:S01]  /*3f80*/  @!P5 LDC R42, c[0x0][0x374] ;  /* 0x0000dd00ff2adb82 */ /* 0x000e620000000800 */
[----:B--2---:R-:W-:Y:S01]  /*3f90*/  @!P4 IMAD R22, R23, R22, RZ ;  /* 0x000000161716c224 */ /* 0x004fe200078e02ff */
[----:B------:R-:W-:-:S04]  /*3fa0*/  @!P5 LOP3.LUT R44, R44, 0x1, RZ, 0xc0, !PT ;  /* 0x000000012c2cd812 */ /* 0x000fc800078ec0ff */
[----:B------:R-:W-:Y:S02]  /*3fb0*/  @!P4 SHF.L.U32 R22, R22, 0x1, RZ ;  /* 0x000000011616c819 */ /* 0x000fe400000006ff */
[----:B------:R-:W2:Y:S03]  /*3fc0*/  @!P5 LDC R43, c[0x0][0x370] ;  /* 0x0000dc00ff2bdb82 */ /* 0x000ea60000000800 */
[----:B0-----:R-:W-:Y:S01]  /*3fd0*/  @!P4 IMAD.WIDE R20, R22, 0x4, R20 ;  /* 0x000000041614c825 */ /* 0x001fe200078e0214 */
[----:B------:R-:W-:-:S05]  /*3fe0*/  MOV R22, UR6 ;  /* 0x0000000600167c02 */ /* 0x000fca0008000f00 */
[----:B------:R-:W-:Y:S02]  /*3ff0*/  @!P4 IMAD.WIDE.U32 R22, R22, 0x8, R20 ;  /* 0x000000081616c825 */ /* 0x000fe400078e0014 */
[----:B------:R-:W0:Y:S04]  /*4000*/  @!P5 LDC.64 R20, c[0x0][0x3b8] ;  /* 0x0000ee00ff14db82 */ /* 0x000e280000000a00 */
[----:B------:R-:W3:Y:S01]  /*4010*/  @!P4 LDG.E.64 R22, desc[UR12][R22.64] ;  /* 0x0000000c1616c981 */ /* 0x000ee2000c1e1b00 */
[----:B-1----:R-:W-:-:S04]  /*4020*/  @!P5 IMAD R42, R44, R42, RZ ;  /* 0x0000002a2c2ad224 */ /* 0x002fc800078e02ff */
[----:B--2---:R-:W-:-:S05]  /*4030*/  @!P5 IMAD R42, R42, R43, RZ ;  /* 0x0000002b2a2ad224 */ /* 0x004fca00078e02ff */
[----:B------:R-:W-:-:S05]  /*4040*/  @!P5 SHF.L.U32 R42, R42, 0x1, RZ ;  /* 0x000000012a2ad819 */ /* 0x000fca00000006ff */
[----:B0-----:R-:W-:Y:S01]  /*4050*/  @!P5 IMAD.WIDE R20, R42, 0x4, R20 ;  /* 0x000000042a14d825 */ /* 0x001fe200078e0214 */
[----:B------:R-:W-:-:S05]  /*4060*/  MOV R42, UR7 ;  /* 0x00000007002a7c02 */ /* 0x000fca0008000f00 */
[----:B------:R-:W-:-:S06]  /*4070*/  @!P5 IMAD.WIDE.U32 R20, R42, 0x8, R20 ;  /* 0x000000082a14d825 */ /* 0x000fcc00078e0014 */
[----:B------:R-:W2:Y:S01]  /*4080*/  @!P5 LDG.E.64 R20, desc[UR12][R20.64] ;  /* 0x0000000c1414d981 */ /* 0x000ea2000c1e1b00 */
[----:B------:R-:W-:-:S04]  /*4090*/  IADD3 R42, PT, PT, R46, 0x2, RZ ;  /* 0x000000022e2a7810 */ /* 0x000fc80007ffe0ff */
[----:B------:R-:W-:-:S04]  /*40a0*/  ISETP.NE.AND P3, PT, R42, UR8, PT ;  /* 0x000000082a007c0c */ /* 0x000fc8000bf65270 */
[----:B------:R-:W-:Y:S02]  /*40b0*/  ISETP.NE.OR P3, PT, R37, RZ, !P3 ;  /* 0x000000ff2500720c */ /* 0x000fe40005f65670 */
[----:B------:R-:W-:-:S04]  /*40c0*/  IADD3 R42, PT, PT, R46, 0x3, RZ ;  /* 0x000000032e2a7810 */ /* 0x000fc80007ffe0ff */
[----:B------:R-:W-:-:S04]  /*40d0*/  ISETP.NE.AND P1, PT, R42, UR8, PT ;  /* 0x000000082a007c0c */ /* 0x000fc8000bf25270 */
[----:B------:R-:W-:-:S03]  /*40e0*/  ISETP.NE.OR P1, PT, R37, RZ, !P1 ;  /* 0x000000ff2500720c */ /* 0x000fc60004f25670 */
[----:B------:R-:W0:Y:S08]  /*40f0*/  @!P3 LDC R43, c[0x0][0x374] ;  /* 0x0000dd00ff2bbb82 */ /* 0x000e300000000800 */
[----:B------:R-:W1:Y:S01]  /*4100*/  @!P3 LDC R76, c[0x0][0x370] ;  /* 0x0000dc00ff4cbb82 */ /* 0x000e620000000800 */
[----:B------:R-:W-:-:S04]  /*4110*/  MOV R44, UR4 ;  /* 0x00000004002c7c02 */ /* 0x000fc80008000f00 */
[----:B------:R-:W-:-:S03]  /*4120*/  @!P3 LOP3.LUT R44, R44, 0x1, RZ, 0xc0, !PT ;  /* 0x000000012c2cb812 */ /* 0x000fc600078ec0ff */
[----:B------:R-:W4:Y:S02]  /*4130*/  @!P1 LDC R42, c[0x0][0x374] ;  /* 0x0000dd00ff2a9b82 */ /* 0x000f240000000800 */
[----:B0-----:R-:W-:-:S06]  /*4140*/  @!P3 IMAD R43, R44, R43, RZ ;  /* 0x0000002b2c2bb224 */ /* 0x001fcc00078e02ff */
[----:B------:R-:W0:Y:S01]  /*4150*/  @!P1 LDC R44, c[0x0][0x370] ;  /* 0x0000dc00ff2c9b82 */ /* 0x000e220000000800 */
[----:B-1----:R-:W-:Y:S01]  /*4160*/  @!P3 IMAD R76, R43, R76, RZ ;  /* 0x0000004c2b4cb224 */ /* 0x002fe200078e02ff */
[----:B------:R-:W-:-:S04]  /*4170*/  MOV R43, UR4 ;  /* 0x00000004002b7c02 */ /* 0x000fc80008000f00 */
[----:B------:R-:W-:-:S05]  /*4180*/  @!P1 LOP3.LUT R43, R43, 0x1, RZ, 0xc0, !PT ;  /* 0x000000012b2b9812 */ /* 0x000fca00078ec0ff */
[----:B----4-:R-:W-:Y:S01]  /*4190*/  @!P1 IMAD R42, R43, R42, RZ ;  /* 0x0000002a2b2a9224 */ /* 0x010fe200078e02ff */
[----:B------:R-:W-:-:S04]  /*41a0*/  IADD3 R43, PT, PT, R46, 0x4, RZ ;  /* 0x000000042e2b7810 */ /* 0x000fc80007ffe0ff */
[----:B------:R-:W-:Y:S01]  /*41b0*/  ISETP.NE.AND P2, PT, R43, UR8, PT ;  /* 0x000000082b007c0c */ /* 0x000fe2000bf45270 */
[----:B0-----:R-:W-:-:S03]  /*41c0*/  @!P1 IMAD R44, R42, R44, RZ ;  /* 0x0000002c2a2c9224 */ /* 0x001fc600078e02ff */
[----:B------:R-:W-:Y:S01]  /*41d0*/  ISETP.NE.OR P2, PT, R37, RZ, !P2 ;  /* 0x000000ff2500720c */ /* 0x000fe20005745670 */
[----:B------:R-:W0:-:S12]  /*41e0*/  @!P3 LDC.64 R42, c[0x0][0x3b8] ;  /* 0x0000ee00ff2abb82 */ /* 0x000e180000000a00 */
[----:B------:R-:W1:Y:S01]  /*41f0*/  @!P2 LDC R45, c[0x0][0x374] ;  /* 0x0000dd00ff2dab82 */ /* 0x000e620000000800 */
[----:B------:R-:W-:Y:S01]  /*4200*/  @!P1 SHF.L.U32 R44, R44, 0x1, RZ ;  /* 0x000000012c2c9819 */ /* 0x000fe200000006ff */
[----:B---3--:R-:W-:Y:S01]  /*4210*/  @!P4 FADD.FTZ R40, R40, R22 ;  /* 0x000000162828c221 */ /* 0x008fe20000010000 */
[----:B------:R-:W-:Y:S01]  /*4220*/  @!P3 SHF.L.U32 R22, R76, 0x1, RZ ;  /* 0x000000014c16b819 */ /* 0x000fe200000006ff */
[----:B------:R-:W-:-:S04]  /*4230*/  @!P4 FADD.FTZ R41, R41, R23 ;  /* 0x000000172929c221 */ /* 0x000fc80000010000 */
[----:B0-----:R-:W-:Y:S01]  /*4240*/  @!P3 IMAD.WIDE R22, R22, 0x4, R42 ;  /* 0x000000041616b825 */ /* 0x001fe200078e022a */
[----:B------:R-:W-:-:S05]  /*4250*/  MOV R42, UR14 ;  /* 0x0000000e002a7c02 */ /* 0x000fca0008000f00 */
[----:B------:R-:W-:Y:S02]  /*4260*/  @!P3 IMAD.WIDE.U32 R22, R42, 0x8, R22 ;  /* 0x000000082a16b825 */ /* 0x000fe400078e0016 */
[----:B------:R-:W0:Y:S04]  /*4270*/  @!P1 LDC.64 R42, c[0x0][0x3b8] ;  /* 0x0000ee00ff2a9b82 */ /* 0x000e280000000a00 */
[----:B------:R-:W3:Y:S01]  /*4280*/  @!P3 LDG.E.64 R22, desc[UR12][R22.64] ;  /* 0x0000000c1616b981 */ /* 0x000ee2000c1e1b00 */
[----:B--2---:R-:W-:Y:S01]  /*4290*/  @!P5 FADD.FTZ R40, R40, R20 ;  /* 0x000000142828d221 */ /* 0x004fe20000010000 */
[----:B------:R-:W-:-:S04]  /*42a0*/  MOV R20, UR4 ;  /* 0x0000000400147c02 */ /* 0x000fc80008000f00 */
[----:B------:R-:W-:-:S05]  /*42b0*/  @!P2 LOP3.LUT R20, R20, 0x1, RZ, 0xc0, !PT ;  /* 0x000000011414a812 */ /* 0x000fca00078ec0ff */
[----:B-1----:R-:W-:Y:S02]  /*42c0*/  @!P2 IMAD R20, R20, R45, RZ ;  /* 0x0000002d1414a224 */ /* 0x002fe400078e02ff */
[----:B------:R-:W1:Y:S01]  /*42d0*/  @!P2 LDC R45, c[0x0][0x370] ;  /* 0x0000dc00ff2dab82 */ /* 0x000e620000000800 */
[----:B0-----:R-:W-:Y:S01]  /*42e0*/  @!P1 IMAD.WIDE R42, R44, 0x4, R42 ;  /* 0x000000042c2a9825 */ /* 0x001fe200078e022a */
[----:B------:R-:W-:-:S05]  /*42f0*/  MOV R44, UR18 ;  /* 0x00000012002c7c02 */ /* 0x000fca0008000f00 */
[----:B------:R-:W-:-:S06]  /*4300*/  @!P1 IMAD.WIDE.U32 R42, R44, 0x8, R42 ;  /* 0x000000082c2a9825 */ /* 0x000fcc00078e002a */
[----:B------:R-:W2:Y:S01]  /*4310*/  @!P1 LDG.E.64 R42, desc[UR12][R42.64] ;  /* 0x0000000c2a2a9981 */ /* 0x000ea2000c1e1b00 */
[----:B-1----:R-:W-:Y:S02]  /*4320*/  @!P2 IMAD R20, R20, R45, RZ ;  /* 0x0000002d1414a224 */ /* 0x002fe400078e02ff */
[----:B------:R-:W0:Y:S03]  /*4330*/  @!P2 LDC.64 R44, c[0x0][0x3b8] ;  /* 0x0000ee00ff2cab82 */ /* 0x000e260000000a00 */
        /* <DEDUP_REMOVED lines=8> */
[----:B------:R-:W0:Y:S08]  /*43c0*/  @!P4 LDC R20, c[0x0][0x374] ;  /* 0x0000dd00ff14cb82 */ /* 0x000e300000000800 */
[----:B------:R-:W1:Y:S01]  /*43d0*/  @!P4 LDC R76, c[0x0][0x370] ;  /* 0x0000dc00ff4ccb82 */ /* 0x000e620000000800 */
[----:B------:R-:W-:Y:S01]  /*43e0*/  @!P5 FADD.FTZ R41, R41, R21 ;  /* 0x000000152929d221 */ /* 0x000fe20000010000 */
[----:B------:R-:W-:-:S04]  /*43f0*/  MOV R21, UR4 ;  /* 0x0000000400157c02 */ /* 0x000fc80008000f00 */
[----:B------:R-:W-:-:S05]  /*4400*/  @!P4 LOP3.LUT R21, R21, 0x1, RZ, 0xc0, !PT ;  /* 0x000000011515c812 */ /* 0x000fca00078ec0ff */
[----:B0-----:R-:W-:-:S04]  /*4410*/  @!P4 IMAD R20, R21, R20, RZ ;  /* 0x000000141514c224 */ /* 0x001fc800078e02ff */
[----:B-1----:R-:W-:Y:S01]  /*4420*/  @!P4 IMAD R76, R20, R76, RZ ;  /* 0x0000004c144cc224 */ /* 0x002fe200078e02ff */
        /* <DEDUP_REMOVED lines=8> */
[----:B------:R-:W-:Y:S01]  /*44b0*/  @!P4 SHF.L.U32 R76, R76, 0x1, RZ ;  /* 0x000000014c4cc819 */ /* 0x000fe200000006ff */
[----:B---3--:R-:W-:Y:S01]  /*44c0*/  @!P3 FADD.FTZ R40, R40, R22 ;  /* 0x000000162828b221 */ /* 0x008fe20000010000 */
[----:B------:R-:W-:Y:S01]  /*44d0*/  IADD3 R22, PT, PT, R46, 0x7, RZ ;  /* 0x000000072e167810 */ /* 0x000fe20007ffe0ff */
[----:B------:R-:W-:-:S03]  /*44e0*/  @!P3 FADD.FTZ R41, R41, R23 ;  /* 0x000000172929b221 */ /* 0x000fc60000010000 */
[----:B------:R-:W-:-:S04]  /*44f0*/  ISETP.NE.AND P3, PT, R22, UR8, PT ;  /* 0x0000000816007c0c */ /* 0x000fc8000bf65270 */
[----:B------:R-:W-:-:S13]  /*4500*/  ISETP.NE.OR P3, PT, R37, RZ, !P3 ;  /* 0x000000ff2500720c */ /* 0x000fda0005f65670 */
[----:B------:R-:W1:Y:S01]  /*4510*/  @!P3 LDC R22, c[0x0][0x374] ;  /* 0x0000dd00ff16bb82 */ /* 0x000e620000000800 */
[----:B--2---:R-:W-:Y:S01]  /*4520*/  @!P1 FADD.FTZ R40, R40, R42 ;  /* 0x0000002a28289221 */ /* 0x004fe20000010000 */
[----:B0-----:R-:W-:-:S06]  /*4530*/  @!P5 IMAD R42, R20, R21, RZ ;  /* 0x00000015142ad224 */ /* 0x001fcc00078e02ff */
[----:B------:R-:W0:Y:S01]  /*4540*/  @!P4 LDC.64 R20, c[0x0][0x3b8] ;  /* 0x0000ee00ff14cb82 */ /* 0x000e220000000a00 */
[----:B------:R-:W-:Y:S01]  /*4550*/  MOV R23, UR17 ;  /* 0x0000001100177c02 */ /* 0x000fe20008000f00 */
[----:B------:R-:W-:-:S06]  /*4560*/  @!P1 FADD.FTZ R41, R41, R43 ;  /* 0x0000002b29299221 */ /* 0x000fcc0000010000 */
[----:B------:R-:W2:Y:S01]  /*4570*/  @!P3 LDC R43, c[0x0][0x370] ;  /* 0x0000dc00ff2bbb82 */ /* 0x000ea20000000800 */
[----:B0-----:R-:W-:-:S04]  /*4580*/  @!P4 IMAD.WIDE R20, R76, 0x4, R20 ;  /* 0x000000044c14c825 */ /* 0x001fc800078e0214 */
[----:B------:R-:W-:-:S04]  /*4590*/  @!P4 IMAD.WIDE.U32 R20, R23, 0x8, R20 ;  /* 0x000000081714c825 */ /* 0x000fc800078e0014 */
[----:B----4-:R-:W-:Y:S01]  /*45a0*/  @!P2 FADD.FTZ R40, R40, R44 ;  /* 0x0000002c2828a221 */ /* 0x010fe20000010000 */
[----:B------:R-:W-:Y:S01]  /*45b0*/  MOV R44, UR4 ;  /* 0x00000004002c7c02 */ /* 0x000fe20008000f00 */
[----:B------:R-:W3:Y:S03]  /*45c0*/  @!P4 LDG.E.64 R20, desc[UR12][R20.64] ;  /* 0x0000000c1414c981 */ /* 0x000ee6000c1e1b00 */
[----:B------:R-:W-:-:S05]  /*45d0*/  @!P3 LOP3.LUT R44, R44, 0x1, RZ, 0xc0, !PT ;  /* 0x000000012c2cb812 */ /* 0x000fca00078ec0ff */
[----:B-1----:R-:W-:Y:S02]  /*45e0*/  @!P3 IMAD R44, R44, R22, RZ ;  /* 0x000000162c2cb224 */ /* 0x002fe400078e02ff */
[----:B------:R-:W0:Y:S01]  /*45f0*/  @!P5 LDC.64 R22, c[0x0][0x3b8] ;  /* 0x0000ee00ff16db82 */ /* 0x000e220000000a00 */
[----:B------:R-:W-:Y:S01]  /*4600*/  @!P5 SHF.L.U32 R42, R42, 0x1, RZ ;  /* 0x000000012a2ad819 */ /* 0x000fe200000006ff */
[----:B--2---:R-:W-:-:S04]  /*4610*/  @!P3 IMAD R44, R44, R43, RZ ;  /* 0x0000002b2c2cb224 */ /* 0x004fc800078e02ff */
[----:B0-----:R-:W-:Y:S01]  /*4620*/  @!P5 IMAD.WIDE R22, R42, 0x4, R22 ;  /* 0x000000042a16d825 */ /* 0x001fe200078e0216 */
[----:B------:R-:W-:-:S05]  /*4630*/  MOV R42, UR16 ;  /* 0x00000010002a7c02 */ /* 0x000fca0008000f00 */
[----:B------:R-:W-:Y:S02]  /*4640*/  @!P5 IMAD.WIDE.U32 R42, R42, 0x8, R22 ;  /* 0x000000082a2ad825 */ /* 0x000fe400078e0016 */
[----:B------:R-:W0:Y:S01]  /*4650*/  @!P3 LDC.64 R22, c[0x0][0x3b8] ;  /* 0x0000ee00ff16bb82 */ /* 0x000e220000000a00 */
[----:B------:R-:W-:-:S03]  /*4660*/  @!P3 SHF.L.U32 R44, R44, 0x1, RZ ;  /* 0x000000012c2cb819 */ /* 0x000fc600000006ff */
[----:B------:R-:W2:Y:S02]  /*4670*/  @!P5 LDG.E.64 R42, desc[UR12][R42.64] ;  /* 0x0000000c2a2ad981 */ /* 0x000ea4000c1e1b00 */
        /* <DEDUP_REMOVED lines=17> */
[----:B---3--:R-:W-:Y:S01]  /*4790*/  @!P4 FADD.FTZ R40, R40, R20 ;  /* 0x000000142828c221 */ /* 0x008fe20000010000 */
[----:B------:R-:W-:-:S03]  /*47a0*/  @!P4 FADD.FTZ R41, R41, R21 ;  /* 0x000000152929c221 */ /* 0x000fc60000010000 */
[----:B--2---:R-:W-:Y:S01]  /*47b0*/  @!P5 FADD.FTZ R40, R40, R42 ;  /* 0x0000002a2828d221 */ /* 0x004fe20000010000 */
[----:B-1----:R-:W-:-:S04]  /*47c0*/  LOP3.LUT R42, R44, 0x7ffffff8, RZ, 0xc0, !PT ;  /* 0x7ffffff82c2a7812 */ /* 0x002fc800078ec0ff */
[----:B------:R-:W-:Y:S01]  /*47d0*/  ISETP.NE.AND P1, PT, R46, R42, PT ;  /* 0x0000002a2e00720c */ /* 0x000fe20003f25270 */
[----:B------:R-:W-:Y:S01]  /*47e0*/  @!P5 FADD.FTZ R41, R41, R43 ;  /* 0x0000002b2929d221 */ /* 0x000fe20000010000 */
[----:B----4-:R-:W-:-:S03]  /*47f0*/  @!P3 FADD.FTZ R40, R40, R22 ;  /* 0x000000162828b221 */ /* 0x010fc60000010000 */
[----:B------:R-:W-:-:S08]  /*4800*/  @!P3 FADD.FTZ R41, R41, R23 ;  /* 0x000000172929b221 */ /* 0x000fd00000010000 */
[----:B------:R-:W-:Y:S05]  /*4810*/  @P1 BRA `(.L_x_2023) ;  /* 0xfffffff4009c1947 */ /* 0x000fea000383ffff */
.L_x_2022:
        /* <DEDUP_REMOVED lines=13> */
[----:B------:R-:W2:Y:S06]  /*48f0*/  @!P1 S2R R23, SR_CTAID.Y ;  /* 0x0000000000179919 */ /* 0x000eac0000002600 */
[----:B-1----:R-:W1:Y:S01]  /*4900*/  @!P1 LDC R43, c[0x0][0x370] ;  /* 0x0000dc00ff2b9b82 */ /* 0x002e620000000800 */
[----:B0-----:R-:W-:-:S04]  /*4910*/  @!P1 IMAD R20, R21, R22, RZ ;  /* 0x0000001615149224 */ /* 0x001fc800078e02ff */
[----:B-1----:R-:W-:-:S03]  /*4920*/  @!P1 IMAD R43, R20, R43, RZ ;  /* 0x0000002b142b9224 */ /* 0x002fc600078e02ff */
[----:B------:R-:W0:Y:S01]  /*4930*/  @!P1 LDC.64 R20, c[0x0][0x3b8] ;  /* 0x0000ee00ff149b82 */ /* 0x000e220000000a00 */
[----:B--2---:R-:W-:Y:S01]  /*4940*/  @!P1 IMAD R23, R42, R22, R23 ;  /* 0x000000162a179224 */ /* 0x004fe200078e0217 */
[----:B------:R-:W-:-:S05]  /*4950*/  @!P1 SHF.L.U32 R43, R43, 0x1, RZ ;  /* 0x000000012b2b9819 */ /* 0x000fca00000006ff */
[----:B0-----:R-:W-:-:S04]  /*4960*/  @!P1 IMAD.WIDE R20, R43, 0x4, R20 ;  /* 0x000000042b149825 */ /* 0x001fc800078e0214 */
[----:B------:R-:W-:-:S05]  /*4970*/  @!P1 IMAD.WIDE.U32 R20, R23, 0x8, R20 ;  /* 0x0000000817149825 */ /* 0x000fca00078e0014 */
[----:B------:R0:W2:Y:S01]  /*4980*/  @!P1 LDG.E.64 R22, desc[UR12][R20.64] ;  /* 0x0000000c14169981 */ /* 0x0000a2000c1e1b00 */
[----:B------:R-:W-:-:S04]  /*4990*/  IADD3 R43, PT, PT, R42, 0x1, RZ ;  /* 0x000000012a2b7810 */ /* 0x000fc80007ffe0ff */
[----:B------:R-:W-:-:S04]  /*49a0*/  ISETP.NE.AND P2, PT, R43, UR8, PT ;  /* 0x000000082b007c0c */ /* 0x000fc8000bf45270 */
[----:B------:R-:W-:-:S13]  /*49b0*/  ISETP.NE.OR P2, PT, R37, RZ, !P2 ;  /* 0x000000ff2500720c */ /* 0x000fda0005745670 */
[----:B0-----:R-:W0:Y:S01]  /*49c0*/  @!P2 S2R R21, SR_CTAID.Y ;  /* 0x000000000015a919 */ /* 0x001e220000002600 */
[----:B------:R-:W1:Y:S08]  /*49d0*/  @!P2 LDC R43, c[0x0][0x374] ;  /* 0x0000dd00ff2bab82 */ /* 0x000e700000000800 */
[----:B------:R-:W3:Y:S01]  /*49e0*/  @!P2 LDC R20, c[0x0][0x370] ;  /* 0x0000dc00ff14ab82 */ /* 0x000ee20000000800 */
[----:B--2---:R-:W-:Y:S01]  /*49f0*/  @!P1 FADD.FTZ R40, R40, R22 ;  /* 0x0000001628289221 */ /* 0x004fe20000010000 */
[----:B------:R-:W-:-:S04]  /*4a00*/  MOV R22, UR4 ;  /* 0x0000000400167c02 */ /* 0x000fc80008000f00 */
[----:B------:R-:W-:-:S05]  /*4a10*/  @!P2 LOP3.LUT R22, R22, 0x1, RZ, 0xc0, !PT ;  /* 0x000000011616a812 */ /* 0x000fca00078ec0ff */
[-C--:B-1----:R-:W-:Y:S02]  /*4a20*/  @!P2 IMAD R44, R22, R43.reuse, RZ ;  /* 0x0000002b162ca224 */ /* 0x082fe400078e02ff */
[----:B------:R-:W-:Y:S02]  /*4a30*/  @!P2 IMAD R22, R42, R43, R43 ;  /* 0x0000002b2a16a224 */ /* 0x000fe400078e022b */
[----:B---3--:R-:W-:-:S03]  /*4a40*/  @!P2 IMAD R44, R44, R20, RZ ;  /* 0x000000142c2ca224 */ /* 0x008fc600078e02ff */
[----:B0-----:R-:W-:Y:S02]  /*4a50*/  @!P2 IADD3 R22, PT, PT, R22, R21, RZ ;  /* 0x000000151616a210 */ /* 0x001fe40007ffe0ff */
[----:B------:R-:W0:Y:S01]  /*4a60*/  @!P2 LDC.64 R20, c[0x0][0x3b8] ;  /* 0x0000ee00ff14ab82 */ /* 0x000e220000000a00 */
[----:B------:R-:W-:-:S05]  /*4a70*/  @!P2 SHF.L.U32 R44, R44, 0x1, RZ ;  /* 0x000000012c2ca819 */ /* 0x000fca00000006ff */
[----:B0-----:R-:W-:-:S04]  /*4a80*/  @!P2 IMAD.WIDE R20, R44, 0x4, R20 ;  /* 0x000000042c14a825 */ /* 0x001fc800078e0214 */
[----:B------:R-:W-:-:S06]  /*4a90*/  @!P2 IMAD.WIDE.U32 R20, R22, 0x8, R20 ;  /* 0x000000081614a825 */ /* 0x000fcc00078e0014 */
[----:B------:R-:W2:Y:S01]  /*4aa0*/  @!P2 LDG.E.64 R20, desc[UR12][R20.64] ;  /* 0x0000000c1414a981 */ /* 0x000ea2000c1e1b00 */
        /* <DEDUP_REMOVED lines=11> */
[----:B--2---:R-:W-:Y:S01]  /*4b60*/  @!P2 FADD.FTZ R40, R40, R20 ;  /* 0x000000142828a221 */ /* 0x004fe20000010000 */
[----:B0-----:R-:W-:-:S06]  /*4b70*/  @!P3 IMAD R20, R22, R23, RZ ;  /* 0x000000171614b224 */ /* 0x001fcc00078e02ff */
        /* <DEDUP_REMOVED lines=23> */
[----:B------:R-:W-:Y:S01]  /*4cf0*/  @!P3 FADD.FTZ R41, R41, R23 ;  /* 0x000000172929b221 */ /* 0x000fe20000010000 */
[----:B------:R-:W-:Y:S01]  /*4d00*/  IADD3 R42, PT, PT, R42, 0x4, RZ ;  /* 0x000000042a2a7810 */ /* 0x000fe20007ffe0ff */
[----:B--2---:R-:W-:Y:S02]  /*4d10*/  @!P1 FADD.FTZ R40, R40, R20 ;  /* 0x0000001428289221 */ /* 0x004fe40000010000 */
[----:B------:R-:W-:-:S07]  /*4d20*/  @!P1 FADD.FTZ R41, R41, R21 ;  /* 0x0000001529299221 */ /* 0x000fce0000010000 */
.L_x_2024:
        /* <DEDUP_REMOVED lines=8> */
[----:B------:R-:W0:Y:S01]  /*4db0*/  @!P1 LDC R22, c[0x0][0x374] ;  /* 0x0000dd00ff169b82 */ /* 0x000e220000000800 */
[----:B------:R-:W2:Y:S01]  /*4dc0*/  @!P1 S2R R21, SR_CTAID.Y ;  /* 0x0000000000159919 */ /* 0x000ea20000002600 */
[----:B------:R-:W-:-:S05]  /*4dd0*/  @!P1 LOP3.LUT R23, R23, 0x1, RZ, 0xc0, !PT ;  /* 0x0000000117179812 */ /* 0x000fca00078ec0ff */
[-C--:B0-----:R-:W-:Y:S02]  /*4de0*/  @!P1 IMAD R20, R23, R22.reuse, RZ ;  /* 0x0000001617149224 */ /* 0x081fe400078e02ff */
[----:B------:R-:W0:Y:S01]  /*4df0*/  @!P1 LDC R23, c[0x0][0x370] ;  /* 0x0000dc00ff179b82 */ /* 0x000e220000000800 */
[----:B--2---:R-:W-:Y:S02]  /*4e00*/  @!P1 IMAD R22, R42, R22, R21 ;  /* 0x000000162a169224 */ /* 0x004fe400078e0215 */
[----:B0-----:R-:W-:-:S05]  /*4e10*/  @!P1 IMAD R23, R20, R23, RZ ;  /* 0x0000001714179224 */ /* 0x001fca00078e02ff */
[----:B------:R-:W0:Y:S01]  /*4e20*/  @!P1 LDC.64 R20, c[0x0][0x3b8] ;  /* 0x0000ee00ff149b82 */ /* 0x000e220000000a00 */
[----:B------:R-:W-:-:S05]  /*4e30*/  @!P1 SHF.L.U32 R23, R23, 0x1, RZ ;  /* 0x0000000117179819 */ /* 0x000fca00000006ff */
[----:B0-----:R-:W-:-:S04]  /*4e40*/  @!P1 IMAD.WIDE R20, R23, 0x4, R20 ;  /* 0x0000000417149825 */ /* 0x001fc800078e0214 */
[----:B------:R-:W-:-:S06]  /*4e50*/  @!P1 IMAD.WIDE.U32 R20, R22, 0x8, R20 ;  /* 0x0000000816149825 */ /* 0x000fcc00078e0014 */
[----:B------:R-:W2:Y:S01]  /*4e60*/  @!P1 LDG.E.64 R20, desc[UR12][R20.64] ;  /* 0x0000000c14149981 */ /* 0x000ea2000c1e1b00 */
[----:B------:R-:W-:-:S05]  /*4e70*/  VIADD R22, R42, 0x1 ;  /* 0x000000012a167836 */ /* 0x000fca0000000000 */
[----:B------:R-:W-:-:S04]  /*4e80*/  ISETP.NE.AND P2, PT, R22, UR8, PT ;  /* 0x0000000816007c0c */ /* 0x000fc8000bf45270 */
[----:B------:R-:W-:-:S13]  /*4e90*/  ISETP.NE.OR P2, PT, R37, RZ, !P2 ;  /* 0x000000ff2500720c */ /* 0x000fda0005745670 */
[----:B-1----:R-:W0:Y:S01]  /*4ea0*/  @!P2 S2R R43, SR_CTAID.Y ;  /* 0x00000000002ba919 */ /* 0x002e220000002600 */
[----:B------:R-:W1:Y:S02]  /*4eb0*/  @!P2 LDC R23, c[0x0][0x374] ;  /* 0x0000dd00ff17ab82 */ /* 0x000e640000000800 */
[----:B-1----:R-:W-:-:S05]  /*4ec0*/  @!P2 IMAD R22, R42, R23, R23 ;  /* 0x000000172a16a224 */ /* 0x002fca00078e0217 */
[----:B0-----:R-:W-:Y:S02]  /*4ed0*/  @!P2 IADD3 R22, PT, PT, R22, R43, RZ ;  /* 0x0000002b1616a210 */ /* 0x001fe40007ffe0ff */
[----:B------:R-:W-:Y:S01]  /*4ee0*/  MOV R43, UR4 ;  /* 0x00000004002b7c02 */ /* 0x000fe20008000f00 */
[----:B--2---:R-:W-:-:S03]  /*4ef0*/  @!P1 FADD.FTZ R40, R40, R20 ;  /* 0x0000001428289221 */ /* 0x004fc60000010000 */
[----:B------:R-:W-:Y:S01]  /*4f00*/  @!P2 LOP3.LUT R20, R43, 0x1, RZ, 0xc0, !PT ;  /* 0x000000012b14a812 */ /* 0x000fe200078ec0ff */
[----:B------:R-:W-:-:S04]  /*4f10*/  @!P1 FADD.FTZ R41, R41, R21 ;  /* 0x0000001529299221 */ /* 0x000fc80000010000 */
[----:B------:R-:W-:Y:S02]  /*4f20*/  @!P2 IMAD R23, R20, R23, RZ ;  /* 0x000000171417a224 */ /* 0x000fe400078e02ff */
[----:B------:R-:W0:Y:S02]  /*4f30*/  @!P2 LDC R20, c[0x0][0x370] ;  /* 0x0000dc00ff14ab82 */ /* 0x000e240000000800 */
[----:B0-----:R-:W-:-:S06]  /*4f40*/  @!P2 IMAD R23, R23, R20, RZ ;  /* 0x000000141717a224 */ /* 0x001fcc00078e02ff */
[----:B------:R-:W0:Y:S01]  /*4f50*/  @!P2 LDC.64 R20, c[0x0][0x3b8] ;  /* 0x0000ee00ff14ab82 */ /* 0x000e220000000a00 */
[----:B------:R-:W-:-:S05]  /*4f60*/  @!P2 SHF.L.U32 R23, R23, 0x1, RZ ;  /* 0x000000011717a819 */ /* 0x000fca00000006ff */
[----:B0-----:R-:W-:-:S04]  /*4f70*/  @!P2 IMAD.WIDE R20, R23, 0x4, R20 ;  /* 0x000000041714a825 */ /* 0x001fc800078e0214 */
[----:B------:R-:W-:-:S06]  /*4f80*/  @!P2 IMAD.WIDE.U32 R20, R22, 0x8, R20 ;  /* 0x000000081614a825 */ /* 0x000fcc00078e0014 */
[----:B------:R-:W2:Y:S01]  /*4f90*/  @!P2 LDG.E.64 R20, desc[UR12][R20.64] ;  /* 0x0000000c1414a981 */ /* 0x000ea2000c1e1b00 */
[----:B------:R-:W-:Y:S01]  /*4fa0*/  IADD3 R42, PT, PT, R42, 0x2, RZ ;  /* 0x000000022a2a7810 */ /* 0x000fe20007ffe0ff */
[----:B--2---:R-:W-:Y:S01]  /*4fb0*/  @!P2 FADD.FTZ R40, R40, R20 ;  /* 0x000000142828a221 */ /* 0x004fe20000010000 */
[----:B------:R-:W-:-:S07]  /*4fc0*/  @!P2 FADD.FTZ R41, R41, R21 ;  /* 0x000000152929a221 */ /* 0x000fce0000010000 */
.L_x_2025:
        /* <DEDUP_REMOVED lines=9> */
[----:B------:R-:W2:Y:S01]  /*5060*/  LDC R22, c[0x0][0x370] ;  /* 0x0000dc00ff167b82 */ /* 0x000ea20000000800 */
[----:B------:R-:W-:-:S07]  /*5070*/  ULOP3.LUT UR7, UR4, 0x1, URZ, 0xc0, !UPT ;  /* 0x0000000104077892 */ /* 0x000fce000f8ec0ff */
[----:B------:R-:W3:Y:S01]  /*5080*/  LDC.64 R20, c[0x0][0x3b8] ;  /* 0x0000ee00ff147b82 */ /* 0x000ee20000000a00 */
[----:B0-----:R-:W-:Y:S01]  /*5090*/  IMAD R23, R42, UR6, R23 ;  /* 0x000000062a177c24 */ /* 0x001fe2000f8e0217 */
[----:B------:R-:W-:-:S06]  /*50a0*/  UIMAD UR6, UR7, UR6, URZ ;  /* 0x00000006070672a4 */ /* 0x000fcc000f8e02ff */
[----:B--2---:R-:W-:-:S05]  /*50b0*/  IMAD R22, R22, UR6, RZ ;  /* 0x0000000616167c24 */ /* 0x004fca000f8e02ff */
[----:B-1----:R-:W-:-:S05]  /*50c0*/  SHF.L.U32 R43, R22, 0x1, RZ ;  /* 0x00000001162b7819 */ /* 0x002fca00000006ff */
[----:B---3--:R-:W-:-:S04]  /*50d0*/  IMAD.WIDE R20, R43, 0x4, R20 ;  /* 0x000000042b147825 */ /* 0x008fc800078e0214 */
[----:B------:R-:W-:-:S06]  /*50e0*/  IMAD.WIDE.U32 R20, R23, 0x8, R20 ;  /* 0x0000000817147825 */ /* 0x000fcc00078e0014 */
[----:B------:R-:W2:Y:S02]  /*50f0*/  LDG.E.64 R20, desc[UR12][R20.64] ;  /* 0x0000000c14147981 */ /* 0x000ea4000c1e1b00 */
[----:B--2---:R-:W-:Y:S01]  /*5100*/  FADD.FTZ R40, R40, R20 ;  /* 0x0000001428287221 */ /* 0x004fe20000010000 */
[----:B------:R-:W-:-:S07]  /*5110*/  FADD.FTZ R41, R41, R21 ;  /* 0x0000001529297221 */ /* 0x000fce0000010000 */
.L_x_2026:
[----:B------:R-:W-:Y:S05]  /*5120*/  BSYNC.RECONVERGENT B0 ;  /* 0x0000000000007941 */ /* 0x000fea0003800200 */
.L_x_2019:
[----:B------:R-:W0:Y:S01]  /*5130*/  S2UR UR7, SR_CgaCtaId ;  /* 0x00000000000779c3 */ /* 0x000e220000008800 */
[----:B------:R-:W4:Y:S01]  /*5140*/  LDCU UR9, c[0x0][0x414] ;  /* 0x00008280ff0977ac */ /* 0x000f220008000800 */
[----:B------:R-:W-:Y:S01]  /*5150*/  ISETP.NE.AND P1, PT, R37, RZ, PT ;  /* 0x000000ff2500720c */ /* 0x000fe20003f25270 */
[----:B------:R-:W1:Y:S01]  /*5160*/  S2R R76, SR_TID.X ;  /* 0x00000000004c7919 */ /* 0x000e620000002100 */
[----:B------:R-:W-:Y:S01]  /*5170*/  MOV R23, UR5 ;  /* 0x0000000500177c02 */ /* 0x000fe20008000f00 */
[----:B------:R-:W-:-:S03]  /*5180*/  UMOV UR6, 0x400 ;  /* 0x0000040000067882 */ /* 0x000fc60000000000 */
[----:B---3--:R-:W3:Y:S01]  /*5190*/  @P0 LDC.64 R20, c[0x0][0x388] ;  /* 0x0000e200ff140b82 */ /* 0x008ee20000000a00 */
[----:B0-----:R-:W-:Y:S01]  /*51a0*/  ULEA UR6, UR7, UR6, 0x18 ;  /* 0x0000000607067291 */ /* 0x001fe2000f8ec0ff */
[----:B---3--:R-:W-:-:S08]  /*51b0*/  @P0 IMAD.WIDE R20, R23, 0x8, R20 ;  /* 0x0000000817140825 */ /* 0x008fd000078e0214 */
[----:B------:R4:W-:Y:S01]  /*51c0*/  @!P1 STS.64 [UR6+0xe0], R40 ;  /* 0x0000e028ff009988 */ /* 0x0009e20008000a06 */
[----:B-1----:R-:W-:Y:S01]  /*51d0*/  LOP3.LUT R76, R76, 0xffff, RZ, 0xc0, !PT ;  /* 0x0000ffff4c4c7812 */ /* 0x002fe200078ec0ff */
[----:B------:R-:W0:Y:S04]  /*51e0*/  S2R R23, SR_TID.X ;  /* 0x0000000000177919 */ /* 0x000e280000002100 */
[----:B------:R-:W-:Y:S02]  /*51f0*/  IMAD R76, R76, 0x556, RZ ;  /* 0x000005564c4c7824 */ /* 0x000fe400078e02ff */
[----:B----4-:R-:W-:Y:S01]  /*5200*/  @P0 FMUL.FTZ R40, R40, UR9 ;  /* 0x0000000928280c20 */ /* 0x010fe20008410000 */
[----:B------:R-:W-:Y:S02]  /*5210*/  @P0 FMUL.FTZ R41, R41, UR9 ;  /* 0x0000000929290c20 */ /* 0x000fe40008410000 */
[----:B------:R-:W-:-:S03]  /*5220*/  SHF.R.U32.HI R76, RZ, 0x10, R76 ;  /* 0x00000010ff4c7819 */ /* 0x000fc6000001164c */
[----:B------:R-:W-:Y:S01]  /*5230*/  @P0 STG.E.64 desc[UR12][R20.64], R40 ;  /* 0x0000002814000986 */ /* 0x000fe2000c101b0c */
[----:B------:R-:W-:Y:S06]  /*5240*/  BAR.SYNC.DEFER_BLOCKING 0x0 ;  /* 0x0000000000007b1d */ /* 0x000fec0000010000 */
[----:B------:R-:W1:Y:S02]  /*5250*/  LDS.64 R20, [UR6+0xe0] ;  /* 0x0000e006ff147984 */ /* 0x000e640008000a00 */
[----:B-1----:R-:W-:Y:S01]  /*5260*/  FMUL.FTZ R22, R20, UR9 ;  /* 0x0000000914167c20 */ /* 0x002fe20008410000 */
[----:B------:R-:W-:-:S04]  /*5270*/  PRMT R20, R76, 0x9910, RZ ;  /* 0x000099104c147816 */ /* 0x000fc800000000ff */
[----:B------:R-:W-:Y:S01]  /*5280*/  R2UR UR6, R22 ;  /* 0x00000000160672ca */ /* 0x000fe200000e0000 */
[----:B------:R-:W-:-:S05]  /*5290*/  IMAD R20, R20, 0x30, RZ ;  /* 0x0000003014147824 */ /* 0x000fca00078e02ff */
[----:B------:R-:W-:-:S04]  /*52a0*/  IADD3 R20, PT, PT, RZ, -R20, RZ ;  /* 0x80000014ff147210 */ /* 0x000fc80007ffe0ff */
[----:B------:R-:W-:-:S03]  /*52b0*/  PRMT R20, R20, 0x7710, RZ ;  /* 0x0000771014147816 */ /* 0x000fc600000000ff */
[----:B------:R-:W-:Y:S02]  /*52c0*/  MOV R22, UR6 ;  /* 0x0000000600167c02 */ /* 0x000fe40008000f00 */
[----:B0-----:R-:W-:-:S03]  /*52d0*/  IADD3 R37, PT, PT, R20, R23, RZ ;  /* 0x0000001714257210 */ /* 0x001fc60007ffe0ff */
[----:B------:R-:W-:Y:S01]  /*52e0*/  FMUL.FTZ R22, R22, UR6 ;  /* 0x0000000616167c20 */ /* 0x000fe20008410000 */
[----:B------:R-:W-:-:S03]  /*52f0*/  SHF.L.U32 R37, R37, 0x1, RZ ;  /* 0x0000000125257819 */ /* 0x000fc600000006ff */
[----:B------:R-:W-:Y:S01]  /*5300*/  FFMA.FTZ R22, R21, UR9, -R22 ;  /* 0x0000000915167c23 */ /* 0x000fe20008010816 */
[----:B------:R-:W-:Y:S01]  /*5310*/  LOP3.LUT R37, R37, 0xffff, RZ, 0xc0, !PT ;  /* 0x0000ffff25257812 */ /* 0x000fe200078ec0ff */
[----:B------:R-:W0:Y:S03]  /*5320*/  LDC.64 R20, c[0x0][0x398] ;  /* 0x0000e600ff147b82 */ /* 0x000e260000000a00 */
[----:B------:R-:W-:Y:S02]  /*5330*/  FSETP.GTU.FTZ.AND P1, PT, R22, RZ, PT ;  /* 0x000000ff1600720b */ /* 0x000fe40003f3c000 */
[----:B------:R-:W-:-:S11]  /*5340*/  IADD3 R41, PT, PT, R37, UR10, RZ ;  /* 0x0000000a25297c10 */ /* 0x000fd6000fffe0ff */
[----:B------:R-:W-:Y:S01]  /*5350*/  VOTEU.ANY UP0, P1 ;  /* 0x0000000000ff7886 */ /* 0x000fe20000800100 */
[----:B------:R-:W-:-:S04]  /*5360*/  PLOP3.LUT P1, PT, PT, PT, UP0, 0x80, 0x8 ;  /* 0x000000000008781c */ /* 0x000fc80003f2f008 */
[----:B------:R-:W1:Y:S01]  /*5370*/  @UP0 LDCU UR7, c[0x0][0x3a8] ;  /* 0x00007500ff0707ac */ /* 0x000e620008000800 */
[----:B0-----:R-:W-:-:S06]  /*5380*/  IMAD.WIDE R20, R41, 0x4, R20 ;  /* 0x0000000429147825 */ /* 0x001fcc00078e0214 */
[----:B------:R-:W5:Y:S02]  /*5390*/  LDG.E.64 R20, desc[UR12][R20.64] ;  /* 0x0000000c14147981 */ /* 0x000f64000c1e1b00 */
[----:B-1----:R-:W-:Y:S01]  /*53a0*/  @P1 FADD.FTZ R40, R22, UR7 ;  /* 0x0000000716281e21 */ /* 0x002fe20008010000 */
[----:B------:R-:W0:Y:S01]  /*53b0*/  LDCU.U8 UR7, c[0x0][0x3fc] ;  /* 0x00007f80ff0777ac */ /* 0x000e220008000000 */
[----:B------:R-:W1:Y:S04]  /*53c0*/  LDC.64 R22, c[0x0][0x3a0] ;  /* 0x0000e800ff167b82 */ /* 0x000e680000000a00 */
[----:B------:R-:W3:Y:S01]  /*53d0*/  @P1 MUFU.RSQ R40, R40 ;  /* 0x0000002800281308 */ /* 0x000ee20000001400 */
[----:B------:R-:W-:Y:S01]  /*53e0*/  BSSY.RECONVERGENT B0, `(.L_x_2027) ;  /* 0x000078f000007945 */ /* 0x000fe20003800200 */
[----:B0-----:R-:W-:Y:S01]  /*53f0*/  UISETP.NE.AND UP1, UPT, UR7, URZ, UPT ;  /* 0x000000ff0700728c */ /* 0x001fe2000bf25270 */
[----:B---3--:R-:W-:Y:S01]  /*5400*/  @P1 R2UR UR9, R40 ;  /* 0x00000000280912ca */ /* 0x008fe200000e0000 */
[----:B-1----:R-:W-:-:S06]  /*5410*/  IMAD.WIDE R22, R41, 0x4, R22 ;  /* 0x0000000429167825 */ /* 0x002fcc00078e0216 */
[----:B------:R-:W5:Y:S01]  /*5420*/  LDG.E.64 R22, desc[UR12][R22.64] ;  /* 0x0000000c16167981 */ /* 0x000f62000c1e1b00 */
[----:B------:R-:W-:-:S05]  /*5430*/  UMOV UR7, 0x3f800000 ;  /* 0x3f80000000077882 */ /* 0x000fca0000000000 */
[----:B------:R-:W-:Y:S01]  /*5440*/  @UP0 UMOV UR7, UR9 ;  /* 0x0000000900070c82 */ /* 0x000fe20008000000 */
[----:B------:R-:W-:Y:S05]  /*5450*/  BRA.U UP1, `(.L_x_2028) ;  /* 0x0000003101907547 */ /* 0x000fea000b800000 */
[----:B------:R-:W0:Y:S01]  /*5460*/  LDC R44, c[0x0][0x404] ;  /* 0x00010100ff2c7b82 */ /* 0x000e220000000800 */
[----:B------:R-:W1:Y:S01]  /*5470*/  LDCU.64 UR10, c[0x0][0x3e8] ;  /* 0x00007d00ff0a77ac */ /* 0x000e620008000a00 */
[----:B------:R-:W-:Y:S01]  /*5480*/  BSSY.RECONVERGENT B1, `(.L_x_2029) ;  /* 0x0000018000017945 */ /* 0x000fe20003800200 */
[----:B0-----:R-:W-:-:S05]  /*5490*/  IMAD R44, R44, UR8, R76 ;  /* 0x000000082c2c7c24 */ /* 0x001fca000f8e024c */
[----:B-1----:R-:W-:Y:S02]  /*54a0*/  ISETP.GE.U32.AND P1, PT, R44, UR10, PT ;  /* 0x0000000a2c007c0c */ /* 0x002fe4000bf26070 */
[----:B--2---:R-:W-:-:S04]  /*54b0*/  SHF.R.S32.HI R42, RZ, 0x1f, R44 ;  /* 0x0000001fff2a7819 */ /* 0x004fc8000001142c */
[----:B------:R-:W-:-:S13]  /*54c0*/  ISETP.GE.AND.EX P1, PT, R42, UR11, PT, P1 ;  /* 0x0000000b2a007c0c */ /* 0x000fda000bf26310 */
[----:B------:R-:W-:Y:S05]  /*54d0*/  @P1 BRA `(.L_x_2030) ;  /* 0x0000000000481947 */ /* 0x000fea0003800000 */
[----:B------:R-:W0:Y:S01]  /*54e0*/  LDCU.64 UR16, c[0x0][0x3e0] ;  /* 0x00007c00ff1077ac */ /* 0x000e220008000a00 */
[----:B------:R-:W-:Y:S01]  /*54f0*/  FADD.FTZ R50, R50, -UR6 ;  /* 0x8000000632327e21 */ /* 0x000fe20008010000 */
[----:B------:R-:W-:Y:S01]  /*5500*/  FADD.FTZ R48, R48, -UR6 ;  /* 0x8000000630307e21 */ /* 0x000fe20008010000 */
[----:B------:R-:W-:Y:S01]  /*5510*/  MOV R40, R16 ;  /* 0x0000001000287202 */ /* 0x000fe20000000f00 */
[----:B------:R-:W1:Y:S01]  /*5520*/  LDCU.64 UR14, c[0x0][0x380] ;  /* 0x00007000ff0e77ac */ /* 0x000e620008000a00 */
[----:B------:R-:W-:Y:S01]  /*5530*/  FMUL.FTZ R41, R50, UR7 ;  /* 0x0000000732297c20 */ /* 0x000fe20008410000 */
[----:B------:R-:W-:-:S03]  /*5540*/  FMUL.FTZ R48, R48, UR7 ;  /* 0x0000000730307c20 */ /* 0x000fc60008410000 */
[----:B-----5:R-:W-:Y:S01]  /*5550*/  FFMA.FTZ R41, R20, R41, R22 ;  /* 0x0000002914297223 */ /* 0x020fe20000010016 */
[----:B------:R-:W-:-:S05]  /*5560*/  FFMA.FTZ R48, R21, R48, R23 ;  /* 0x0000003015307223 */ /* 0x000fca0000010017 */
[----:B------:R-:W-:Y:S02]  /*5570*/  F2FP.BF16.F32.PACK_AB R45, R48, R41 ;  /* 0x00000029302d723e */ /* 0x000fe400000010ff */
[----:B------:R-:W-:Y:S01]  /*5580*/  MOV R41, R19 ;  /* 0x0000001300297202 */ /* 0x000fe20000000f00 */
[----:B0-----:R-:W-:Y:S02]  /*5590*/  IMAD R42, R42, UR16, RZ ;  /* 0x000000102a2a7c24 */ /* 0x001fe4000f8e02ff */
[----:B------:R-:W-:-:S04]  /*55a0*/  IMAD.WIDE.U32 R40, R44, UR16, R40 ;  /* 0x000000102c287c25 */ /* 0x000fc8000f8e0028 */
[----:B------:R-:W-:Y:S01]  /*55b0*/  IMAD R43, R44, UR17, R42 ;  /* 0x000000112c2b7c24 */ /* 0x000fe2000f8e022a */
[----:B-1----:R-:W-:-:S04]  /*55c0*/  LEA R42, P1, R40, UR14, 0x1 ;  /* 0x0000000e282a7c11 */ /* 0x002fc8000f8208ff */
[----:B------:R-:W-:-:S04]  /*55d0*/  IADD3 R41, PT, PT, R41, R43, RZ ;  /* 0x0000002b29297210 */ /* 0x000fc80007ffe0ff */
[----:B------:R-:W-:-:S05]  /*55e0*/  LEA.HI.X R43, R40, UR15, R41, 0x1, P1 ;  /* 0x0000000f282b7c11 */ /* 0x000fca00088f0c29 */
[----:B------:R0:W-:Y:S02]  /*55f0*/  STG.E desc[UR12][R42.64], R45 ;  /* 0x0000002d2a007986 */ /* 0x0001e4000c10190c */
.L_x_2030:
[----:B------:R-:W-:Y:S05]  /*5600*/  BSYNC.RECONVERGENT B1 ;  /* 0x0000000000017941 */ /* 0x000fea0003800200 */
.L_x_2029:
[----:B0-----:R-:W-:Y:S01]  /*5610*/  IADD3 R42, PT, PT, R44, 0x10, RZ ;  /* 0x000000102c2a7810 */ /* 0x001fe20007ffe0ff */
[----:B------:R-:W-:Y:S03]  /*5620*/  BSSY.RECONVERGENT B1, `(.L_x_2031) ;  /* 0x0000017000017945 */ /* 0x000fe60003800200 */
[----:B------:R-:W-:Y:S02]  /*5630*/  ISETP.GE.U32.AND P1, PT, R42, UR10, PT ;  /* 0x0000000a2a007c0c */ /* 0x000fe4000bf26070 */
[----:B------:R-:W-:-:S04]  /*5640*/  SHF.R.S32.HI R40, RZ, 0x1f, R42 ;  /* 0x0000001fff287819 */ /* 0x000fc8000001142a */
[----:B------:R-:W-:-:S13]  /*5650*/  ISETP.GE.AND.EX P1, PT, R40, UR11, PT, P1 ;  /* 0x0000000b28007c0c */ /* 0x000fda000bf26310 */
[----:B------:R-:W-:Y:S05]  /*5660*/  @P1 BRA `(.L_x_2032) ;  /* 0x0000000000481947 */ /* 0x000fea0003800000 */
[----:B------:R-:W0:Y:S01]  /*5670*/  LDCU.64 UR14, c[0x0][0x3e0] ;  /* 0x00007c00ff0e77ac */ /* 0x000e220008000a00 */
[----:B------:R-:W-:Y:S01]  /*5680*/  FADD.FTZ R52, R52, -UR6 ;  /* 0x8000000634347e21 */ /* 0x000fe20008010000 */
[----:B------:R-:W-:Y:S01]  /*5690*/  FADD.FTZ R47, R47, -UR6 ;  /* 0x800000062f2f7e21 */ /* 0x000fe20008010000 */
[----:B------:R-:W1:Y:S02]  /*56a0*/  LDCU.64 UR16, c[0x0][0x380] ;  /* 0x00007000ff1077ac */ /* 0x000e640008000a00 */
[----:B------:R-:W-:Y:S01]  /*56b0*/  FMUL.FTZ R41, R52, UR7 ;  /* 0x0000000734297c20 */ /* 0x000fe20008410000 */
[----:B------:R-:W-:-:S03]  /*56c0*/  FMUL.FTZ R46, R47, UR7 ;  /* 0x000000072f2e7c20 */ /* 0x000fc60008410000 */
[----:B-----5:R-:W-:Y:S01]  /*56d0*/  FFMA.FTZ R41, R20, R41, R22 ;  /* 0x0000002914297223 */ /* 0x020fe20000010016 */
[----:B------:R-:W-:-:S05]  /*56e0*/  FFMA.FTZ R46, R21, R46, R23 ;  /* 0x0000002e152e7223 */ /* 0x000fca0000010017 */
[----:B------:R-:W-:Y:S02]  /*56f0*/  F2FP.BF16.F32.PACK_AB R45, R46, R41 ;  /* 0x000000292e2d723e */ /* 0x000fe400000010ff */
[----:B------:R-:W-:Y:S01]  /*5700*/  MOV R41, R19 ;  /* 0x0000001300297202 */ /* 0x000fe20000000f00 */
[----:B0-----:R-:W-:Y:S01]  /*5710*/  IMAD R43, R40, UR14, RZ ;  /* 0x0000000e282b7c24 */ /* 0x001fe2000f8e02ff */
[----:B------:R-:W-:-:S03]  /*5720*/  MOV R40, R16 ;  /* 0x0000001000287202 */ /* 0x000fc60000000f00 */
[C---:B------:R-:W-:Y:S02]  /*5730*/  IMAD R43, R42.reuse, UR15, R43 ;  /* 0x0000000f2a2b7c24 */ /* 0x040fe4000f8e022b */
[----:B------:R-:W-:-:S05]  /*5740*/  IMAD.WIDE.U32 R40, R42, UR14, R40 ;  /* 0x0000000e2a287c25 */ /* 0x000fca000f8e0028 */
[----:B------:R-:W-:Y:S02]  /*5750*/  IADD3 R43, PT, PT, R41, R43, RZ ;  /* 0x0000002b292b7210 */ /* 0x000fe40007ffe0ff */
[----:B-1----:R-:W-:-:S04]  /*5760*/  LEA R42, P1, R40, UR16, 0x1 ;  /* 0x00000010282a7c11 */ /* 0x002fc8000f8208ff */
[----:B------:R-:W-:-:S05]  /*5770*/  LEA.HI.X R43, R40, UR17, R43, 0x1, P1 ;  /* 0x00000011282b7c11 */ /* 0x000fca00088f0c2b */
[----:B------:R0:W-:Y:S04]  /*5780*/  STG.E desc[UR12][R42.64], R45 ;  /* 0x0000002d2a007986 */ /* 0x0001e8000c10190c */
.L_x_2032:
[----:B------:R-:W-:Y:S05]  /*5790*/  BSYNC.RECONVERGENT B1 ;  /* 0x0000000000017941 */ /* 0x000fea0003800200 */
.L_x_2031:
[----:B0-----:R-:W-:Y:S01]  /*57a0*/  IADD3 R43, PT, PT, R44, 0x20, RZ ;  /* 0x000000202c2b7810 */ /* 0x001fe20007ffe0ff */
[----:B------:R-:W-:Y:S03]  /*57b0*/  BSSY.RECONVERGENT B1, `(.L_x_2033) ;  /* 0x0000017000017945 */ /* 0x000fe60003800200 */
[----:B------:R-:W-:Y:S02]  /*57c0*/  ISETP.GE.U32.AND P1, PT, R43, UR10, PT ;  /* 0x0000000a2b007c0c */ /* 0x000fe4000bf26070 */
[----:B------:R-:W-:-:S04]  /*57d0*/  SHF.R.S32.HI R40, RZ, 0x1f, R43 ;  /* 0x0000001fff287819 */ /* 0x000fc8000001142b */
[----:B------:R-:W-:-:S13]  /*57e0*/  ISETP.GE.AND.EX P1, PT, R40, UR11, PT, P1 ;  /* 0x0000000b28007c0c */ /* 0x000fda000bf26310 */
[----:B------:R-:W-:Y:S05]  /*57f0*/  @P1 BRA `(.L_x_2034) ;  /* 0x0000000000481947 */ /* 0x000fea0003800000 */
[----:B------:R-:W0:Y:S01]  /*5800*/  LDCU.64 UR14, c[0x0][0x3e0] ;  /* 0x00007c00ff0e77ac */ /* 0x000e220008000a00 */
[----:B------:R-:W-:Y:S01]  /*5810*/  MOV R41, R19 ;  /* 0x0000001300297202 */ /* 0x000fe20000000f00 */
[----:B------:R-:W-:Y:S01]  /*5820*/  FADD.FTZ R53, R53, -UR6 ;  /* 0x8000000635357e21 */ /* 0x000fe20008010000 */
[----:B------:R-:W-:Y:S01]  /*5830*/  FADD.FTZ R39, R39, -UR6 ;  /* 0x8000000627277e21 */ /* 0x000fe20008010000 */
[----:B------:R-:W1:Y:S02]  /*5840*/  LDCU.64 UR16, c[0x0][0x380] ;  /* 0x00007000ff1077ac */ /* 0x000e640008000a00 */
[----:B------:R-:W-:Y:S01]  /*5850*/  FMUL.FTZ R53, R53, UR7 ;  /* 0x0000000735357c20 */ /* 0x000fe20008410000 */
[----:B0-----:R-:W-:-:S04]  /*5860*/  IMAD R40, R40, UR14, RZ ;  /* 0x0000000e28287c24 */ /* 0x001fc8000f8e02ff */
[----:B------:R-:W-:Y:S01]  /*5870*/  IMAD R45, R43, UR15, R40 ;  /* 0x0000000f2b2d7c24 */ /* 0x000fe2000f8e0228 */
[----:B------:R-:W-:-:S05]  /*5880*/  MOV R40, R16 ;  /* 0x0000001000287202 */ /* 0x000fca0000000f00 */
[----:B------:R-:W-:-:S05]  /*5890*/  IMAD.WIDE.U32 R40, R43, UR14, R40 ;  /* 0x0000000e2b287c25 */ /* 0x000fca000f8e0028 */
[----:B------:R-:W-:Y:S02]  /*58a0*/  IADD3 R45, PT, PT, R41, R45, RZ ;  /* 0x0000002d292d7210 */ /* 0x000fe40007ffe0ff */
[----:B-1----:R-:W-:-:S04]  /*58b0*/  LEA R42, P1, R40, UR16, 0x1 ;  /* 0x00000010282a7c11 */ /* 0x002fc8000f8208ff */
[----:B------:R-:W-:Y:S01]  /*58c0*/  LEA.HI.X R43, R40, UR17, R45, 0x1, P1 ;  /* 0x00000011282b7c11 */ /* 0x000fe200088f0c2d */
[----:B------:R-:W-:Y:S01]  /*58d0*/  FMUL.FTZ R40, R39, UR7 ;  /* 0x0000000727287c20 */ /* 0x000fe20008410000 */
[----:B-----5:R-:W-:-:S03]  /*58e0*/  FFMA.FTZ R39, R20, R53, R22 ;  /* 0x0000003514277223 */ /* 0x020fc60000010016 */
[----:B------:R-:W-:-:S05]  /*58f0*/  FFMA.FTZ R40, R21, R40, R23 ;  /* 0x0000002815287223 */ /* 0x000fca0000010017 */
[----:B------:R-:W-:-:S05]  /*5900*/  F2FP.BF16.F32.PACK_AB R39, R40, R39 ;  /* 0x000000272827723e */ /* 0x000fca00000010ff */
[----:B------:R0:W-:Y:S02]  /*5910*/  STG.E desc[UR12][R42.64], R39 ;  /* 0x000000272a007986 */ /* 0x0001e4000c10190c */
.L_x_2034:
[----:B------:R-:W-:Y:S05]  /*5920*/  BSYNC.RECONVERGENT B1 ;  /* 0x0000000000017941 */ /* 0x000fea0003800200 */
.L_x_2033:
[C---:B0-----:R-:W-:Y:S01]  /*5930*/  IADD3 R43, PT, PT, R44.reuse, 0x30, RZ ;  /* 0x000000302c2b7810 */ /* 0x041fe20007ffe0ff */
        /* <DEDUP_REMOVED lines=9> */
[----:B------:R-:W0:Y:S01]  /*59d0*/  LDCU.64 UR14, c[0x0][0x3e0] ;  /* 0x00007c00ff0e77ac */ /* 0x000e220008000a00 */
[----:B------:R-:W-:Y:S01]  /*59e0*/  MOV R41, R19 ;  /* 0x0000001300297202 */ /* 0x000fe20000000f00 */
[----:B------:R-:W-:Y:S01]  /*59f0*/  FADD.FTZ R55, R55, -UR6 ;  /* 0x8000000637377e21 */ /* 0x000fe20008010000 */
[----:B------:R-:W-:Y:S01]  /*5a00*/  FADD.FTZ R38, R38, -UR6 ;  /* 0x8000000626267e21 */ /* 0x000fe20008010000 */
[----:B------:R-:W1:Y:S02]  /*5a10*/  LDCU.64 UR16, c[0x0][0x380] ;  /* 0x00007000ff1077ac */ /* 0x000e640008000a00 */
[----:B------:R-:W-:Y:S01]  /*5a20*/  FMUL.FTZ R55, R55, UR7 ;  /* 0x0000000737377c20 */ /* 0x000fe20008410000 */
[----:B------:R-:W-:-:S04]  /*5a30*/  FMUL.FTZ R38, R38, UR7 ;  /* 0x0000000726267c20 */ /* 0x000fc80008410000 */
[----:B-----5:R-:W-:Y:S01]  /*5a40*/  FFMA.FTZ R38, R21, R38, R23 ;  /* 0x0000002615267223 */ /* 0x020fe20000010017 */
[----:B0-----:R-:W-:-:S04]  /*5a50*/  IMAD R40, R40, UR14, RZ ;  /* 0x0000000e28287c24 */ /* 0x001fc8000f8e02ff */
[----:B------:R-:W-:Y:S01]  /*5a60*/  IMAD R47, R43, UR15, R40 ;  /* 0x0000000f2b2f7c24 */ /* 0x000fe2000f8e0228 */
[----:B------:R-:W-:-:S05]  /*5a70*/  MOV R40, R16 ;  /* 0x0000001000287202 */ /* 0x000fca0000000f00 */
[----:B------:R-:W-:-:S05]  /*5a80*/  IMAD.WIDE.U32 R40, R43, UR14, R40 ;  /* 0x0000000e2b287c25 */ /* 0x000fca000f8e0028 */
[----:B------:R-:W-:Y:S01]  /*5a90*/  IADD3 R47, PT, PT, R41, R47, RZ ;  /* 0x0000002f292f7210 */ /* 0x000fe20007ffe0ff */
[----:B------:R-:W-:Y:S01]  /*5aa0*/  FFMA.FTZ R41, R20, R55, R22 ;  /* 0x0000003714297223 */ /* 0x000fe20000010016 */
[----:B-1----:R-:W-:-:S04]  /*5ab0*/  LEA R42, P1, R40, UR16, 0x1 ;  /* 0x00000010282a7c11 */ /* 0x002fc8000f8208ff */
[----:B------:R-:W-:Y:S02]  /*5ac0*/  LEA.HI.X R43, R40, UR17, R47, 0x1, P1 ;  /* 0x00000011282b7c11 */ /* 0x000fe400088f0c2f */
[----:B------:R-:W-:-:S05]  /*5ad0*/  F2FP.BF16.F32.PACK_AB R41, R38, R41 ;  /* 0x000000292629723e */ /* 0x000fca00000010ff */
[----:B------:R0:W-:Y:S02]  /*5ae0*/  STG.E desc[UR12][R42.64], R41 ;  /* 0x000000292a007986 */ /* 0x0001e4000c10190c */
.L_x_2036:
[----:B------:R-:W-:Y:S05]  /*5af0*/  BSYNC.RECONVERGENT B1 ;  /* 0x0000000000017941 */ /* 0x000fea0003800200 */
.L_x_2035:
[----:B------:R-:W-:Y:S01]  /*5b00*/  BSSY.RECONVERGENT B1, `(.L_x_2037) ;  /* 0x0000015000017945 */ /* 0x000fe20003800200 */
[----:B0-----:R-:W-:-:S03]  /*5b10*/  IADD3 R43, PT, PT, R44, 0x50, RZ ;  /* 0x000000502c2b7810 */ /* 0x001fc60007ffe0ff */
[----:B------:R-:W-:Y:S05]  /*5b20*/  @P2 BRA `(.L_x_2038) ;  /* 0x0000000000482947 */ /* 0x000fea0003800000 */
[----:B------:R-:W0:Y:S01]  /*5b30*/  LDCU.64 UR14, c[0x0][0x3e0] ;  /* 0x00007c00ff0e77ac */ /* 0x000e220008000a00 */
[----:B------:R-:W-:Y:S01]  /*5b40*/  FADD.FTZ R56, R56, -UR6 ;  /* 0x8000000638387e21 */ /* 0x000fe20008010000 */
[----:B------:R-:W-:Y:S01]  /*5b50*/  FADD.FTZ R0, R0, -UR6 ;  /* 0x8000000600007e21 */ /* 0x000fe20008010000 */
[----:B------:R-:W1:Y:S03]  /*5b60*/  LDCU.64 UR16, c[0x0][0x380] ;  /* 0x00007000ff1077ac */ /* 0x000e660008000a00 */
[----:B------:R-:W-:-:S04]  /*5b70*/  FMUL.FTZ R0, R0, UR7 ;  /* 0x0000000700007c20 */ /* 0x000fc80008410000 */
[----:B-----5:R-:W-:Y:S01]  /*5b80*/  FFMA.FTZ R0, R21, R0, R23 ;  /* 0x0000000015007223 */ /* 0x020fe20000010017 */
[----:B0-----:R-:W-:Y:S01]  /*5b90*/  IMAD R38, R39, UR14, RZ ;  /* 0x0000000e27267c24 */ /* 0x001fe2000f8e02ff */
[----:B------:R-:W-:-:S03]  /*5ba0*/  MOV R39, R19 ;  /* 0x0000001300277202 */ /* 0x000fc60000000f00 */
[----:B------:R-:W-:Y:S01]  /*5bb0*/  IMAD R41, R45, UR15, R38 ;  /* 0x0000000f2d297c24 */ /* 0x000fe2000f8e0226 */
[----:B------:R-:W-:-:S05]  /*5bc0*/  MOV R38, R16 ;  /* 0x0000001000267202 */ /* 0x000fca0000000f00 */
[----:B------:R-:W-:-:S04]  /*5bd0*/  IMAD.WIDE.U32 R38, R45, UR14, R38 ;  /* 0x0000000e2d267c25 */ /* 0x000fc8000f8e0026 */
[----:B------:R-:W-:-:S04]  /*5be0*/  FMUL.FTZ R45, R56, UR7 ;  /* 0x00000007382d7c20 */ /* 0x000fc80008410000 */
[----:B------:R-:W-:Y:S01]  /*5bf0*/  FFMA.FTZ R45, R20, R45, R22 ;  /* 0x0000002d142d7223 */ /* 0x000fe20000010016 */
[----:B------:R-:W-:Y:S02]  /*5c00*/  IADD3 R41, PT, PT, R39, R41, RZ ;  /* 0x0000002927297210 */ /* 0x000fe40007ffe0ff */
[----:B-1----:R-:W-:Y:S02]  /*5c10*/  LEA R40, P1, R38, UR16, 0x1 ;  /* 0x0000001026287c11 */ /* 0x002fe4000f8208ff */
[----:B------:R-:W-:Y:S02]  /*5c20*/  F2FP.BF16.F32.PACK_AB R39, R0, R45 ;  /* 0x0000002d0027723e */ /* 0x000fe400000010ff */
[----:B------:R-:W-:-:S05]  /*5c30*/  LEA.HI.X R41, R38, UR17, R41, 0x1, P1 ;  /* 0x0000001126297c11 */ /* 0x000fca00088f0c29 */
[----:B------:R0:W-:Y:S04]  /*5c40*/  STG.E desc[UR12][R40.64], R39 ;  /* 0x0000002728007986 */ /* 0x0001e8000c10190c */
.L_x_2038:
[----:B------:R-:W-:Y:S05]  /*5c50*/  BSYNC.RECONVERGENT B1 ;  /* 0x0000000000017941 */ /* 0x000fea0003800200 */
.L_x_2037:
[----:B------:R-:W-:Y:S01]  /*5c60*/  ISETP.GE.U32.AND P1, PT, R43, UR10, PT ;  /* 0x0000000a2b007c0c */ /* 0x000fe2000bf26070 */
[----:B------:R-:W-:Y:S01]  /*5c70*/  BSSY.RECONVERGENT B1, `(.L_x_2039) ;  /* 0x000001e000017945 */ /* 0x000fe20003800200 */
[----:B------:R-:W-:Y:S02]  /*5c80*/  SHF.R.S32.HI R38, RZ, 0x1f, R43 ;  /* 0x0000001fff267819 */ /* 0x000fe4000001142b */
[----:B------:R-:W-:Y:S02]  /*5c90*/  IADD3 R45, PT, PT, R44, 0x60, RZ ;  /* 0x000000602c2d7810 */ /* 0x000fe40007ffe0ff */
[----:B------:R-:W-:Y:S02]  /*5ca0*/  ISETP.GE.AND.EX P1, PT, R38, UR11, PT, P1 ;  /* 0x0000000b26007c0c */ /* 0x000fe4000bf26310 */
[----:B------:R-:W-:Y:S02]  /*5cb0*/  IADD3 R0, PT, PT, R44, 0x70, RZ ;  /* 0x000000702c007810 */ /* 0x000fe40007ffe0ff */
[----:B------:R-:W-:-:S02]  /*5cc0*/  ISETP.GE.U32.AND P2, PT, R45, UR10, PT ;  /* 0x0000000a2d007c0c */ /* 0x000fc4000bf46070 */
[----:B------:R-:W-:Y:S02]  /*5cd0*/  ISETP.GE.U32.AND P3, PT, R0, UR10, PT ;  /* 0x0000000a00007c0c */ /* 0x000fe4000bf66070 */
[----:B------:R-:W-:Y:S02]  /*5ce0*/  SHF.R.S32.HI R46, RZ, 0x1f, R45 ;  /* 0x0000001fff2e7819 */ /* 0x000fe4000001142d */
[----:B------:R-:W-:Y:S02]  /*5cf0*/  SHF.R.S32.HI R42, RZ, 0x1f, R0 ;  /* 0x0000001fff2a7819 */ /* 0x000fe40000011400 */
[----:B------:R-:W-:Y:S02]  /*5d00*/  ISETP.GE.AND.EX P2, PT, R46, UR11, PT, P2 ;  /* 0x0000000b2e007c0c */ /* 0x000fe4000bf46320 */
[----:B------:R-:W-:Y:S01]  /*5d10*/  ISETP.GE.AND.EX P3, PT, R42, UR11, PT, P3 ;  /* 0x0000000b2a007c0c */ /* 0x000fe2000bf66330 */
[----:B------:R-:W-:-:S12]  /*5d20*/  @P1 BRA `(.L_x_2040) ;  /* 0x0000000000481947 */ /* 0x000fd80003800000 */
[----:B------:R-:W1:Y:S01]  /*5d30*/  LDCU.64 UR14, c[0x0][0x3e0] ;  /* 0x00007c00ff0e77ac */ /* 0x000e620008000a00 */
[----:B0-----:R-:W-:Y:S01]  /*5d40*/  MOV R39, R19 ;  /* 0x0000001300277202 */ /* 0x001fe20000000f00 */
[----:B------:R-:W-:Y:S01]  /*5d50*/  FADD.FTZ R58, R58, -UR6 ;  /* 0x800000063a3a7e21 */ /* 0x000fe20008010000 */
[----:B-----5:R-:W-:Y:S01]  /*5d60*/  FADD.FTZ R2, R2, -UR6 ;  /* 0x8000000602027e21 */ /* 0x020fe20008010000 */
[----:B------:R-:W0:Y:S03]  /*5d70*/  LDCU.64 UR16, c[0x0][0x380] ;  /* 0x00007000ff1077ac */ /* 0x000e260008000a00 */
[----:B------:R-:W-:-:S04]  /*5d80*/  FMUL.FTZ R2, R2, UR7 ;  /* 0x0000000702027c20 */ /* 0x000fc80008410000 */
[----:B------:R-:W-:Y:S01]  /*5d90*/  FFMA.FTZ R2, R21, R2, R23 ;  /* 0x0000000215027223 */ /* 0x000fe20000010017 */
[----:B-1----:R-:W-:-:S04]  /*5da0*/  IMAD R38, R38, UR14, RZ ;  /* 0x0000000e26267c24 */ /* 0x002fc8000f8e02ff */
[----:B------:R-:W-:Y:S01]  /*5db0*/  IMAD R41, R43, UR15, R38 ;  /* 0x0000000f2b297c24 */ /* 0x000fe2000f8e0226 */
[----:B------:R-:W-:-:S05]  /*5dc0*/  MOV R38, R16 ;  /* 0x0000001000267202 */ /* 0x000fca0000000f00 */
[----:B------:R-:W-:-:S05]  /*5dd0*/  IMAD.WIDE.U32 R38, R43, UR14, R38 ;  /* 0x0000000e2b267c25 */ /* 0x000fca000f8e0026 */
[----:B------:R-:W-:Y:S01]  /*5de0*/  IADD3 R41, PT, PT, R39, R41, RZ ;  /* 0x0000002927297210 */ /* 0x000fe20007ffe0ff */
[----:B------:R-:W-:Y:S01]  /*5df0*/  FMUL.FTZ R39, R58, UR7 ;  /* 0x000000073a277c20 */ /* 0x000fe20008410000 */
[----:B0-----:R-:W-:-:S03]  /*5e00*/  LEA R40, P1, R38, UR16, 0x1 ;  /* 0x0000001026287c11 */ /* 0x001fc6000f8208ff */
[----:B------:R-:W-:Y:S01]  /*5e10*/  FFMA.FTZ R39, R20, R39, R22 ;  /* 0x0000002714277223 */ /* 0x000fe20000010016 */
[----:B------:R-:W-:-:S04]  /*5e20*/  LEA.HI.X R41, R38, UR17, R41, 0x1, P1 ;  /* 0x0000001126297c11 */ /* 0x000fc800088f0c29 */
[----:B------:R-:W-:-:S05]  /*5e30*/  F2FP.BF16.F32.PACK_AB R39, R2, R39 ;  /* 0x000000270227723e */ /* 0x000fca00000010ff */
[----:B------:R1:W-:Y:S02]  /*5e40*/  STG.E desc[UR12][R40.64], R39 ;  /* 0x0000002728007986 */ /* 0x0003e4000c10190c */
.L_x_2040:
[----:B------:R-:W-:Y:S05]  /*5e50*/  BSYNC.RECONVERGENT B1 ;  /* 0x0000000000017941 */ /* 0x000fea0003800200 */
.L_x_2039:
[----:B------:R-:W-:Y:S01]  /*5e60*/  BSSY.RECONVERGENT B1, `(.L_x_2041) ;  /* 0x0000016000017945 */ /* 0x000fe20003800200 */
[C---:B------:R-:W-:Y:S02]  /*5e70*/  IADD3 R47, PT, PT, R44.reuse, 0x80, RZ ;  /* 0x000000802c2f7810 */ /* 0x040fe40007ffe0ff */
[----:B------:R-:W-:Y:S01]  /*5e80*/  IADD3 R43, PT, PT, R44, 0x90, RZ ;  /* 0x000000902c2b7810 */ /* 0x000fe20007ffe0ff */
[----:B------:R-:W-:Y:S06]  /*5e90*/  @P2 BRA `(.L_x_2042) ;  /* 0x0000000000482947 */ /* 0x000fec0003800000 */
[----:B------:R-:W2:Y:S01]  /*5ea0*/  LDCU.64 UR14, c[0x0][0x3e0] ;  /* 0x00007c00ff0e77ac */ /* 0x000ea20008000a00 */
[----:B-----5:R-:W-:Y:S01]  /*5eb0*/  FADD.FTZ R38, R3, -UR6 ;  /* 0x8000000603267e21 */ /* 0x020fe20008010000 */
[----:B------:R-:W-:Y:S01]  /*5ec0*/  MOV R2, R16 ;  /* 0x0000001000027202 */ /* 0x000fe20000000f00 */
[----:B------:R-:W-:Y:S01]  /*5ed0*/  FADD.FTZ R60, R60, -UR6 ;  /* 0x800000063c3c7e21 */ /* 0x000fe20008010000 */
[----:B------:R-:W3:Y:S01]  /*5ee0*/  LDCU.64 UR16, c[0x0][0x380] ;  /* 0x00007000ff1077ac */ /* 0x000ee20008000a00 */
[----:B------:R-:W-:Y:S01]  /*5ef0*/  MOV R3, R19 ;  /* 0x0000001300037202 */ /* 0x000fe20000000f00 */
[----:B------:R-:W-:Y:S01]  /*5f00*/  FMUL.FTZ R38, R38, UR7 ;  /* 0x0000000726267c20 */ /* 0x000fe20008410000 */
[----:B01----:R-:W-:-:S03]  /*5f10*/  FMUL.FTZ R39, R60, UR7 ;  /* 0x000000073c277c20 */ /* 0x003fc60008410000 */
[----:B------:R-:W-:Y:S01]  /*5f20*/  FFMA.FTZ R41, R21, R38, R23 ;  /* 0x0000002615297223 */ /* 0x000fe20000010017 */
[----:B------:R-:W-:Y:S01]  /*5f30*/  FFMA.FTZ R40, R20, R39, R22 ;  /* 0x0000002714287223 */ /* 0x000fe20000010016 */
[----:B--2---:R-:W-:Y:S02]  /*5f40*/  IMAD R46, R46, UR14, RZ ;  /* 0x0000000e2e2e7c24 */ /* 0x004fe4000f8e02ff */
[----:B------:R-:W-:-:S04]  /*5f50*/  IMAD.WIDE.U32 R2, R45, UR14, R2 ;  /* 0x0000000e2d027c25 */ /* 0x000fc8000f8e0002 */
[----:B------:R-:W-:Y:S01]  /*5f60*/  IMAD R53, R45, UR15, R46 ;  /* 0x0000000f2d357c24 */ /* 0x000fe2000f8e022e */
[----:B---3--:R-:W-:-:S04]  /*5f70*/  LEA R38, P1, R2, UR16, 0x1 ;  /* 0x0000001002267c11 */ /* 0x008fc8000f8208ff */
[----:B------:R-:W-:Y:S02]  /*5f80*/  IADD3 R53, PT, PT, R3, R53, RZ ;  /* 0x0000003503357210 */ /* 0x000fe40007ffe0ff */
[----:B------:R-:W-:Y:S02]  /*5f90*/  F2FP.BF16.F32.PACK_AB R3, R41, R40 ;  /* 0x000000282903723e */ /* 0x000fe400000010ff */
[----:B------:R-:W-:-:S05]  /*5fa0*/  LEA.HI.X R39, R2, UR17, R53, 0x1, P1 ;  /* 0x0000001102277c11 */ /* 0x000fca00088f0c35 */
[----:B------:R2:W-:Y:S02]  /*5fb0*/  STG.E desc[UR12][R38.64], R3 ;  /* 0x0000000326007986 */ /* 0x0005e4000c10190c */
.L_x_2042:
[----:B------:R-:W-:Y:S05]  /*5fc0*/  BSYNC.RECONVERGENT B1 ;  /* 0x0000000000017941 */ /* 0x000fea0003800200 */
.L_x_2041:
[----:B------:R-:W-:Y:S04]  /*5fd0*/  BSSY.RECONVERGENT B1, `(.L_x_2043) ;  /* 0x0000014000017945 */ /* 0x000fe80003800200 */
[----:B------:R-:W-:Y:S05]  /*5fe0*/  @P3 BRA `(.L_x_2044) ;  /* 0x0000000000483947 */ /* 0x000fea0003800000 */
[----:B------:R-:W3:Y:S01]  /*5ff0*/  LDCU.64 UR14, c[0x0][0x3e0] ;  /* 0x00007c00ff0e77ac */ /* 0x000ee20008000a00 */
[----:B-----5:R-:W-:Y:S01]  /*6000*/  MOV R2, R16 ;  /* 0x0000001000027202 */ /* 0x020fe20000000f00 */
[----:B------:R-:W-:Y:S01]  /*6010*/  FADD.FTZ R62, R62, -UR6 ;  /* 0x800000063e3e7e21 */ /* 0x000fe20008010000 */
[----:B--2---:R-:W-:Y:S01]  /*6020*/  MOV R3, R19 ;  /* 0x0000001300037202 */ /* 0x004fe20000000f00 */
[----:B------:R-:W2:Y:S01]  /*6030*/  LDCU.64 UR16, c[0x0][0x380] ;  /* 0x00007000ff1077ac */ /* 0x000ea20008000a00 */
[----:B------:R-:W-:Y:S01]  /*6040*/  FADD.FTZ R4, R4, -UR6 ;  /* 0x8000000604047e21 */ /* 0x000fe20008010000 */
[----:B01----:R-:W-:-:S03]  /*6050*/  FMUL.FTZ R39, R62, UR7 ;  /* 0x000000073e277c20 */ /* 0x003fc60008410000 */
[----:B------:R-:W-:Y:S01]  /*6060*/  FMUL.FTZ R4, R4, UR7 ;  /* 0x0000000704047c20 */ /* 0x000fe20008410000 */
[----:B---3--:R-:W-:Y:S02]  /*6070*/  IMAD R41, R42, UR14, RZ ;  /* 0x0000000e2a297c24 */ /* 0x008fe4000f8e02ff */
[----:B------:R-:W-:-:S04]  /*6080*/  IMAD.WIDE.U32 R2, R0, UR14, R2 ;  /* 0x0000000e00027c25 */ /* 0x000fc8000f8e0002 */
[----:B------:R-:W-:Y:S02]  /*6090*/  IMAD R45, R0, UR15, R41 ;  /* 0x0000000f002d7c24 */ /* 0x000fe4000f8e0229 */
[----:B------:R-:W-:Y:S01]  /*60a0*/  FFMA.FTZ R0, R20, R39, R22 ;  /* 0x0000002714007223 */ /* 0x000fe20000010016 */
[----:B------:R-:W-:Y:S01]  /*60b0*/  FFMA.FTZ R41, R21, R4, R23 ;  /* 0x0000000415297223 */ /* 0x000fe20000010017 */
[C---:B--2---:R-:W-:Y:S02]  /*60c0*/  LEA R38, P1, R2.reuse, UR16, 0x1 ;  /* 0x0000001002267c11 */ /* 0x044fe4000f8208ff */
[----:B------:R-:W-:Y:S02]  /*60d0*/  IADD3 R45, PT, PT, R3, R45, RZ ;  /* 0x0000002d032d7210 */ /* 0x000fe40007ffe0ff */
[----:B------:R-:W-:Y:S02]  /*60e0*/  F2FP.BF16.F32.PACK_AB R3, R41, R0 ;  /* 0x000000002903723e */ /* 0x000fe400000010ff */
[----:B------:R-:W-:-:S05]  /*60f0*/  LEA.HI.X R39, R2, UR17, R45, 0x1, P1 ;  /* 0x0000001102277c11 */ /* 0x000fca00088f0c2d */
[----:B------:R3:W-:Y:S02]  /*6100*/  STG.E desc[UR12][R38.64], R3 ;  /* 0x0000000326007986 */ /* 0x0007e4000c10190c */
.L_x_2044:
[----:B------:R-:W-:Y:S05]  /*6110*/  BSYNC.RECONVERGENT B1 ;  /* 0x0000000000017941 */ /* 0x000fea0003800200 */
.L_x_2043:
[----:B------:R-:W-:Y:S01]  /*6120*/  ISETP.GE.U32.AND P5, PT, R47, UR10, PT ;  /* 0x0000000a2f007c0c */ /* 0x000fe2000bfa6070 */
[----:B------:R-:W-:Y:S01]  /*6130*/  BSSY.RECONVERGENT B1, `(.L_x_2045) ;  /* 0x0000029000017945 */ /* 0x000fe20003800200 */
[----:B-----5:R-:W-:Y:S02]  /*6140*/  SHF.R.S32.HI R2, RZ, 0x1f, R47 ;  /* 0x0000001fff027819 */ /* 0x020fe4000001142f */
[----:B------:R-:W-:Y:S02]  /*6150*/  IADD3 R48, PT, PT, R44, 0xa0, RZ ;  /* 0x000000a02c307810 */ /* 0x000fe40007ffe0ff */
[----:B------:R-:W-:Y:S02]  /*6160*/  ISETP.GE.AND.EX P5, PT, R2, UR11, PT, P5 ;  /* 0x0000000b02007c0c */ /* 0x000fe4000bfa6350 */
[C---:B------:R-:W-:Y:S02]  /*6170*/  IADD3 R45, PT, PT, R44.reuse, 0xb0, RZ ;  /* 0x000000b02c2d7810 */ /* 0x040fe40007ffe0ff */
[----:B01----:R-:W-:-:S02]  /*6180*/  IADD3 R41, PT, PT, R44, 0xc0, RZ ;  /* 0x000000c02c297810 */ /* 0x003fc40007ffe0ff */
[----:B------:R-:W-:Y:S02]  /*6190*/  IADD3 R0, PT, PT, R44, 0xd0, RZ ;  /* 0x000000d02c007810 */ /* 0x000fe40007ffe0ff */
        /* <DEDUP_REMOVED lines=17> */
[----:B--23--:R-:W-:Y:S01]  /*62b0*/  MOV R3, R19 ;  /* 0x0000001300037202 */ /* 0x00cfe20000000f00 */
[----:B------:R-:W-:Y:S01]  /*62c0*/  FADD.FTZ R64, R64, -UR6 ;  /* 0x8000000640407e21 */ /* 0x000fe20008010000 */
[----:B------:R-:W-:Y:S01]  /*62d0*/  FADD.FTZ R5, R5, -UR6 ;  /* 0x8000000605057e21 */ /* 0x000fe20008010000 */
[----:B------:R-:W1:Y:S01]  /*62e0*/  LDCU.64 UR16, c[0x0][0x380] ;  /* 0x00007000ff1077ac */ /* 0x000e620008000a00 */
[----:B0-----:R-:W-:-:S04]  /*62f0*/  IMAD R2, R2, UR14, RZ ;  /* 0x0000000e02027c24 */ /* 0x001fc8000f8e02ff */
[----:B------:R-:W-:Y:S01]  /*6300*/  IMAD R39, R47, UR15, R2 ;  /* 0x0000000f2f277c24 */ /* 0x000fe2000f8e0202 */
[----:B------:R-:W-:-:S05]  /*6310*/  MOV R2, R16 ;  /* 0x0000001000027202 */ /* 0x000fca0000000f00 */
[----:B------:R-:W-:-:S05]  /*6320*/  IMAD.WIDE.U32 R2, R47, UR14, R2 ;  /* 0x0000000e2f027c25 */ /* 0x000fca000f8e0002 */
[----:B------:R-:W-:Y:S01]  /*6330*/  IADD3 R39, PT, PT, R3, R39, RZ ;  /* 0x0000002703277210 */ /* 0x000fe20007ffe0ff */
[----:B------:R-:W-:Y:S01]  /*6340*/  FMUL.FTZ R3, R64, UR7 ;  /* 0x0000000740037c20 */ /* 0x000fe20008410000 */
[----:B-1----:R-:W-:-:S03]  /*6350*/  LEA R38, P5, R2, UR16, 0x1 ;  /* 0x0000001002267c11 */ /* 0x002fc6000f8a08ff */
[----:B------:R-:W-:Y:S01]  /*6360*/  FFMA.FTZ R3, R20, R3, R22 ;  /* 0x0000000314037223 */ /* 0x000fe20000010016 */
[----:B------:R-:W-:Y:S01]  /*6370*/  LEA.HI.X R39, R2, UR17, R39, 0x1, P5 ;  /* 0x0000001102277c11 */ /* 0x000fe2000a8f0c27 */
[----:B------:R-:W-:-:S04]  /*6380*/  FMUL.FTZ R2, R5, UR7 ;  /* 0x0000000705027c20 */ /* 0x000fc80008410000 */
[----:B------:R-:W-:-:S05]  /*6390*/  FFMA.FTZ R2, R21, R2, R23 ;  /* 0x0000000215027223 */ /* 0x000fca0000010017 */
[----:B------:R-:W-:-:S05]  /*63a0*/  F2FP.BF16.F32.PACK_AB R3, R2, R3 ;  /* 0x000000030203723e */ /* 0x000fca00000010ff */
[----:B------:R0:W-:Y:S02]  /*63b0*/  STG.E desc[UR12][R38.64], R3 ;  /* 0x0000000326007986 */ /* 0x0001e4000c10190c */
.L_x_2046:
[----:B------:R-:W-:Y:S05]  /*63c0*/  BSYNC.RECONVERGENT B1 ;  /* 0x0000000000017941 */ /* 0x000fea0003800200 */
.L_x_2045:
[----:B------:R-:W-:Y:S01]  /*63d0*/  BSSY.RECONVERGENT B1, `(.L_x_2047) ;  /* 0x0000016000017945 */ /* 0x000fe20003800200 */
[C---:B0-23--:R-:W-:Y:S02]  /*63e0*/  IADD3 R38, PT, PT, R44.reuse, 0xe0, RZ ;  /* 0x000000e02c267810 */ /* 0x04dfe40007ffe0ff */
[----:B------:R-:W-:Y:S01]  /*63f0*/  IADD3 R39, PT, PT, R44, 0xf0, RZ ;  /* 0x000000f02c277810 */ /* 0x000fe20007ffe0ff */
[----:B------:R-:W-:Y:S06]  /*6400*/  @P2 BRA `(.L_x_2048) ;  /* 0x0000000000482947 */ /* 0x000fec0003800000 */
[----:B------:R-:W0:Y:S01]  /*6410*/  LDCU.64 UR14, c[0x0][0x3e0] ;  /* 0x00007c00ff0e77ac */ /* 0x000e220008000a00 */
[----:B------:R-:W-:Y:S01]  /*6420*/  MOV R2, R16 ;  /* 0x0000001000027202 */ /* 0x000fe20000000f00 */
[----:B------:R-:W-:Y:S01]  /*6430*/  FADD.FTZ R66, R66, -UR6 ;  /* 0x8000000642427e21 */ /* 0x000fe20008010000 */
[----:B------:R-:W-:Y:S01]  /*6440*/  MOV R3, R19 ;  /* 0x0000001300037202 */ /* 0x000fe20000000f00 */
[----:B------:R-:W1:Y:S01]  /*6450*/  LDCU.64 UR16, c[0x0][0x380] ;  /* 0x00007000ff1077ac */ /* 0x000e620008000a00 */
[----:B------:R-:W-:Y:S01]  /*6460*/  FADD.FTZ R6, R6, -UR6 ;  /* 0x8000000606067e21 */ /* 0x000fe20008010000 */
[----:B------:R-:W-:-:S03]  /*6470*/  FMUL.FTZ R5, R66, UR7 ;  /* 0x0000000742057c20 */ /* 0x000fc60008410000 */
[----:B------:R-:W-:-:S04]  /*6480*/  FMUL.FTZ R6, R6, UR7 ;  /* 0x0000000706067c20 */ /* 0x000fc80008410000 */
[----:B------:R-:W-:Y:S01]  /*6490*/  FFMA.FTZ R6, R21, R6, R23 ;  /* 0x0000000615067223 */ /* 0x000fe20000010017 */
[----:B0-----:R-:W-:Y:S02]  /*64a0*/  IMAD R4, R4, UR14, RZ ;  /* 0x0000000e04047c24 */ /* 0x001fe4000f8e02ff */
        /* <DEDUP_REMOVED lines=8> */
.L_x_2048:
[----:B------:R-:W-:Y:S05]  /*6530*/  BSYNC.RECONVERGENT B1 ;  /* 0x0000000000017941 */ /* 0x000fea0003800200 */
.L_x_2047:
[----:B------:R-:W-:Y:S04]  /*6540*/  BSSY.RECONVERGENT B1, `(.L_x_2049) ;  /* 0x0000014000017945 */ /* 0x000fe80003800200 */
[----:B------:R-:W-:Y:S05]  /*6550*/  @P1 BRA `(.L_x_2050) ;  /* 0x0000000000481947 */ /* 0x000fea0003800000 */
[----:B------:R-:W1:Y:S01]  /*6560*/  LDCU.64 UR14, c[0x0][0x3e0] ;  /* 0x00007c00ff0e77ac */ /* 0x000e620008000a00 */
[----:B------:R-:W-:Y:S01]  /*6570*/  MOV R2, R16 ;  /* 0x0000001000027202 */ /* 0x000fe20000000f00 */
[----:B------:R-:W-:Y:S01]  /*6580*/  FADD.FTZ R68, R68, -UR6 ;  /* 0x8000000644447e21 */ /* 0x000fe20008010000 */
[----:B0-----:R-:W-:Y:S01]  /*6590*/  MOV R3, R19 ;  /* 0x0000001300037202 */ /* 0x001fe20000000f00 */
[----:B------:R-:W0:Y:S01]  /*65a0*/  LDCU.64 UR16, c[0x0][0x380] ;  /* 0x00007000ff1077ac */ /* 0x000e220008000a00 */
[----:B------:R-:W-:Y:S01]  /*65b0*/  FADD.FTZ R7, R7, -UR6 ;  /* 0x8000000607077e21 */ /* 0x000fe20008010000 */
[----:B------:R-:W-:-:S03]  /*65c0*/  FMUL.FTZ R5, R68, UR7 ;  /* 0x0000000744057c20 */ /* 0x000fc60008410000 */
[----:B------:R-:W-:Y:S01]  /*65d0*/  FMUL.FTZ R4, R7, UR7 ;  /* 0x0000000707047c20 */ /* 0x000fe20008410000 */
[----:B------:R-:W-:-:S03]  /*65e0*/  FFMA.FTZ R6, R20, R5, R22 ;  /* 0x0000000514067223 */ /* 0x000fc60000010016 */
[----:B------:R-:W-:Y:S01]  /*65f0*/  FFMA.FTZ R7, R21, R4, R23 ;  /* 0x0000000415077223 */ /* 0x000fe20000010017 */
        /* <DEDUP_REMOVED lines=8> */
.L_x_2050:
[----:B------:R-:W-:Y:S05]  /*6680*/  BSYNC.RECONVERGENT B1 ;  /* 0x0000000000017941 */ /* 0x000fea0003800200 */
.L_x_2049:
[----:B------:R-:W-:Y:S04]  /*6690*/  BSSY.RECONVERGENT B1, `(.L_x_2051) ;  /* 0x0000014000017945 */ /* 0x000fe80003800200 */
[----:B------:R-:W-:Y:S05]  /*66a0*/  @P6 BRA `(.L_x_2052) ;  /* 0x0000000000486947 */ /* 0x000fea0003800000 */
[----:B------:R-:W2:Y:S01]  /*66b0*/  LDCU.64 UR14, c[0x0][0x3e0] ;  /* 0x00007c00ff0e77ac */ /* 0x000ea20008000a00 */
[----:B------:R-:W-:Y:S01]  /*66c0*/  MOV R2, R16 ;  /* 0x0000001000027202 */ /* 0x000fe20000000f00 */
[----:B------:R-:W-:Y:S01]  /*66d0*/  FADD.FTZ R69, R69, -UR6 ;  /* 0x8000000645457e21 */ /* 0x000fe20008010000 */
[----:B01----:R-:W-:Y:S01]  /*66e0*/  MOV R3, R19 ;  /* 0x0000001300037202 */ /* 0x003fe20000000f00 */
[----:B------:R-:W0:Y:S01]  /*66f0*/  LDCU.64 UR16, c[0x0][0x380] ;  /* 0x00007000ff1077ac */ /* 0x000e220008000a00 */
[----:B------:R-:W-:Y:S01]  /*6700*/  FADD.FTZ R8, R8, -UR6 ;  /* 0x8000000608087e21 */ /* 0x000fe20008010000 */
[----:B------:R-:W-:-:S03]  /*6710*/  FMUL.FTZ R69, R69, UR7 ;  /* 0x0000000745457c20 */ /* 0x000fc60008410000 */
[----:B------:R-:W-:Y:S01]  /*6720*/  FMUL.FTZ R8, R8, UR7 ;  /* 0x0000000708087c20 */ /* 0x000fe20008410000 */
[----:B------:R-:W-:-:S03]  /*6730*/  FFMA.FTZ R69, R20, R69, R22 ;  /* 0x0000004514457223 */ /* 0x000fc60000010016 */
        /* <DEDUP_REMOVED lines=9> */
.L_x_2052:
[----:B------:R-:W-:Y:S05]  /*67d0*/  BSYNC.RECONVERGENT B1 ;  /* 0x0000000000017941 */ /* 0x000fea0003800200 */
.L_x_2051:
[----:B------:R-:W-:Y:S04]  /*67e0*/  BSSY.RECONVERGENT B1, `(.L_x_2053) ;  /* 0x0000014000017945 */ /* 0x000fe80003800200 */
[----:B------:R-:W-:Y:S05]  /*67f0*/  @P3 BRA `(.L_x_2054) ;  /* 0x0000000000483947 */ /* 0x000fea0003800000 */
[----:B------:R-:W3:Y:S01]  /*6800*/  LDCU.64 UR14, c[0x0][0x3e0] ;  /* 0x00007c00ff0e77ac */ /* 0x000ee20008000a00 */
[----:B------:R-:W-:Y:S01]  /*6810*/  MOV R2, R16 ;  /* 0x0000001000027202 */ /* 0x000fe20000000f00 */
[----:B------:R-:W-:Y:S01]  /*6820*/  FADD.FTZ R67, R67, -UR6 ;  /* 0x8000000643437e21 */ /* 0x000fe20008010000 */
[----:B012---:R-:W-:Y:S01]  /*6830*/  MOV R3, R19 ;  /* 0x0000001300037202 */ /* 0x007fe20000000f00 */
[----:B------:R-:W0:Y:S01]  /*6840*/  LDCU.64 UR16, c[0x0][0x380] ;  /* 0x00007000ff1077ac */ /* 0x000e220008000a00 */
[----:B------:R-:W-:Y:S01]  /*6850*/  FADD.FTZ R9, R9, -UR6 ;  /* 0x8000000609097e21 */ /* 0x000fe20008010000 */
[----:B------:R-:W-:-:S03]  /*6860*/  FMUL.FTZ R67, R67, UR7 ;  /* 0x0000000743437c20 */ /* 0x000fc60008410000 */
[----:B------:R-:W-:Y:S01]  /*6870*/  FMUL.FTZ R4, R9, UR7 ;  /* 0x0000000709047c20 */ /* 0x000fe20008410000 */
[----:B------:R-:W-:-:S03]  /*6880*/  FFMA.FTZ R67, R20, R67, R22 ;  /* 0x0000004314437223 */ /* 0x000fc60000010016 */
[----:B------:R-:W-:Y:S01]  /*6890*/  FFMA.FTZ R6, R21, R4, R23 ;  /* 0x0000000415067223 */ /* 0x000fe20000010017 */
[----:B---3--:R-:W-:Y:S02]  /*68a0*/  IMAD R42, R42, UR14, RZ ;  /* 0x0000000e2a2a7c24 */ /* 0x008fe4000f8e02ff */
[----:B------:R-:W-:-:S04]  /*68b0*/  IMAD.WIDE.U32 R2, R41, UR14, R2 ;  /* 0x0000000e29027c25 */ /* 0x000fc8000f8e0002 */
[----:B------:R-:W-:Y:S01]  /*68c0*/  IMAD R41, R41, UR15, R42 ;  /* 0x0000000f29297c24 */ /* 0x000fe2000f8e022a */
[----:B0-----:R-:W-:-:S04]  /*68d0*/  LEA R4, P1, R2, UR16, 0x1 ;  /* 0x0000001002047c11 */ /* 0x001fc8000f8208ff */
[----:B------:R-:W-:Y:S02]  /*68e0*/  IADD3 R41, PT, PT, R3, R41, RZ ;  /* 0x0000002903297210 */ /* 0x000fe40007ffe0ff */
[----:B------:R-:W-:Y:S02]  /*68f0*/  F2FP.BF16.F32.PACK_AB R3, R6, R67 ;  /* 0x000000430603723e */ /* 0x000fe400000010ff */
[----:B------:R-:W-:-:S05]  /*6900*/  LEA.HI.X R5, R2, UR17, R41, 0x1, P1 ;  /* 0x0000001102057c11 */ /* 0x000fca00088f0c29 */
[----:B------:R3:W-:Y:S02]  /*6910*/  STG.E desc[UR12][R4.64], R3 ;  /* 0x0000000304007986 */ /* 0x0007e4000c10190c */
.L_x_2054:
[----:B------:R-:W-:Y:S05]  /*6920*/  BSYNC.RECONVERGENT B1 ;  /* 0x0000000000017941 */ /* 0x000fea0003800200 */
.L_x_2053:
[----:B------:R-:W-:Y:S04]  /*6930*/  BSSY.RECONVERGENT B1, `(.L_x_2055) ;  /* 0x0000014000017945 */ /* 0x000fe80003800200 */
[----:B------:R-:W-:Y:S05]  /*6940*/  @P4 BRA `(.L_x_2056) ;  /* 0x0000000000484947 */ /* 0x000fea0003800000 */
[----:B------:R-:W4:Y:S01]  /*6950*/  LDCU.64 UR14, c[0x0][0x3e0] ;  /* 0x00007c00ff0e77ac */ /* 0x000f220008000a00 */
[----:B------:R-:W-:Y:S01]  /*6960*/  MOV R2, R16 ;  /* 0x0000001000027202 */ /* 0x000fe20000000f00 */
[----:B------:R-:W-:Y:S01]  /*6970*/  FADD.FTZ R71, R71, -UR6 ;  /* 0x8000000647477e21 */ /* 0x000fe20008010000 */
[----:B0123--:R-:W-:Y:S01]  /*6980*/  MOV R3, R19 ;  /* 0x0000001300037202 */ /* 0x00ffe20000000f00 */
[----:B------:R-:W0:Y:S01]  /*6990*/  LDCU.64 UR16, c[0x0][0x380] ;  /* 0x00007000ff1077ac */ /* 0x000e220008000a00 */
[----:B------:R-:W-:Y:S01]  /*69a0*/  FADD.FTZ R10, R10, -UR6 ;  /* 0x800000060a0a7e21 */ /* 0x000fe20008010000 */
[----:B------:R-:W-:-:S03]  /*69b0*/  FMUL.FTZ R71, R71, UR7 ;  /* 0x0000000747477c20 */ /* 0x000fc60008410000 */
[----:B------:R-:W-:Y:S01]  /*69c0*/  FMUL.FTZ R10, R10, UR7 ;  /* 0x000000070a0a7c20 */ /* 0x000fe20008410000 */
[----:B------:R-:W-:-:S03]  /*69d0*/  FFMA.FTZ R71, R20, R71, R22 ;  /* 0x0000004714477223 */ /* 0x000fc60000010016 */
        /* <DEDUP_REMOVED lines=9> */
.L_x_2056:
[----:B------:R-:W-:Y:S05]  /*6a70*/  BSYNC.RECONVERGENT B1 ;  /* 0x0000000000017941 */ /* 0x000fea0003800200 */
.L_x_2055:
[----:B------:R-:W-:Y:S01]  /*6a80*/  ISETP.GE.U32.AND P5, PT, R38, UR10, PT ;  /* 0x0000000a26007c0c */ /* 0x000fe2000bfa6070 */
[----:B------:R-:W-:Y:S01]  /*6a90*/  BSSY.RECONVERGENT B1, `(.L_x_2057) ;  /* 0x000002b000017945 */ /* 0x000fe20003800200 */
[----:B01234-:R-:W-:Y:S02]  /*6aa0*/  SHF.R.S32.HI R4, RZ, 0x1f, R38 ;  /* 0x0000001fff047819 */ /* 0x01ffe40000011426 */
[----:B------:R-:W-:Y:S02]  /*6ab0*/  IADD3 R43, PT, PT, R44, 0x100, RZ ;  /* 0x000001002c2b7810 */ /* 0x000fe40007ffe0ff */
[----:B------:R-:W-:Y:S02]  /*6ac0*/  ISETP.GE.AND.EX P5, PT, R4, UR11, PT, P5 ;  /* 0x0000000b04007c0c */ /* 0x000fe4000bfa6350 */
[C---:B------:R-:W-:Y:S02]  /*6ad0*/  IADD3 R40, PT, PT, R44.reuse, 0x110, RZ ;  /* 0x000001102c287810 */ /* 0x040fe40007ffe0ff */
[----:B------:R-:W-:-:S02]  /*6ae0*/  IADD3 R9, PT, PT, R44, 0x120, RZ ;  /* 0x000001202c097810 */ /* 0x000fc40007ffe0ff */
        /* <DEDUP_REMOVED lines=15> */
[----:B------:R-:W-:Y:S02]  /*6be0*/  ISETP.GE.AND.EX P4, PT, R6, UR11, PT, P4 ;  /* 0x0000000b06007c0c */ /* 0x000fe4000bf86340 */
[C---:B------:R-:W-:Y:S02]  /*6bf0*/  IADD3 R7, PT, PT, R44.reuse, 0x140, RZ ;  /* 0x000001402c077810 */ /* 0x040fe40007ffe0ff */
[----:B------:R-:W-:Y:S01]  /*6c00*/  IADD3 R8, PT, PT, R44, 0x150, RZ ;  /* 0x000001502c087810 */ /* 0x000fe20007ffe0ff */
[----:B------:R-:W-:Y:S08]  /*6c10*/  @P5 BRA `(.L_x_2058) ;  /* 0x0000000000485947 */ /* 0x000ff00003800000 */
[----:B------:R-:W0:Y:S01]  /*6c20*/  LDCU.64 UR14, c[0x0][0x3e0] ;  /* 0x00007c00ff0e77ac */ /* 0x000e220008000a00 */
[----:B------:R-:W-:Y:S01]  /*6c30*/  MOV R2, R16 ;  /* 0x0000001000027202 */ /* 0x000fe20000000f00 */
[----:B------:R-:W-:Y:S01]  /*6c40*/  FADD.FTZ R75, R75, -UR6 ;  /* 0x800000064b4b7e21 */ /* 0x000fe20008010000 */
[----:B------:R-:W-:Y:S01]  /*6c50*/  MOV R3, R19 ;  /* 0x0000001300037202 */ /* 0x000fe20000000f00 */
[----:B------:R-:W1:Y:S01]  /*6c60*/  LDCU.64 UR16, c[0x0][0x380] ;  /* 0x00007000ff1077ac */ /* 0x000e620008000a00 */
[----:B------:R-:W-:Y:S01]  /*6c70*/  FADD.FTZ R11, R11, -UR6 ;  /* 0x800000060b0b7e21 */ /* 0x000fe20008010000 */
[----:B------:R-:W-:-:S04]  /*6c80*/  FMUL.FTZ R75, R75, UR7 ;  /* 0x000000074b4b7c20 */ /* 0x000fc80008410000 */
[----:B------:R-:W-:Y:S01]  /*6c90*/  FFMA.FTZ R75, R20, R75, R22 ;  /* 0x0000004b144b7223 */ /* 0x000fe20000010016 */
[----:B0-----:R-:W-:Y:S02]  /*6ca0*/  IMAD R5, R4, UR14, RZ ;  /* 0x0000000e04057c24 */ /* 0x001fe4000f8e02ff */
[----:B------:R-:W-:Y:S01]  /*6cb0*/  FMUL.FTZ R4, R11, UR7 ;  /* 0x000000070b047c20 */ /* 0x000fe20008410000 */
        /* <DEDUP_REMOVED lines=8> */
.L_x_2058:
[----:B------:R-:W-:Y:S05]  /*6d40*/  BSYNC.RECONVERGENT B1 ;  /* 0x0000000000017941 */ /* 0x000fea0003800200 */
.L_x_2057:
[----:B------:R-:W-:Y:S04]  /*6d50*/  BSSY.RECONVERGENT B1, `(.L_x_2059) ;  /* 0x0000015000017945 */ /* 0x000fe80003800200 */
[----:B------:R-:W-:Y:S05]  /*6d60*/  @P2 BRA `(.L_x_2060) ;  /* 0x00000000004c2947 */ /* 0x000fea0003800000 */
[----:B------:R-:W2:Y:S01]  /*6d70*/  LDL.LU R2, [R1+0x4] ;  /* 0x0000040001027983 */ /* 0x000ea20000300800 */
[----:B------:R-:W1:Y:S01]  /*6d80*/  LDCU.64 UR14, c[0x0][0x3e0] ;  /* 0x00007c00ff0e77ac */ /* 0x000e620008000a00 */
[----:B0-----:R-:W-:Y:S01]  /*6d90*/  MOV R3, R19 ;  /* 0x0000001300037202 */ /* 0x001fe20000000f00 */
[----:B------:R-:W-:Y:S01]  /*6da0*/  FADD.FTZ R12, R12, -UR6 ;  /* 0x800000060c0c7e21 */ /* 0x000fe20008010000 */
[----:B------:R-:W0:Y:S03]  /*6db0*/  LDCU.64 UR16, c[0x0][0x380] ;  /* 0x00007000ff1077ac */ /* 0x000e260008000a00 */
[----:B------:R-:W-:-:S04]  /*6dc0*/  FMUL.FTZ R12, R12, UR7 ;  /* 0x000000070c0c7c20 */ /* 0x000fc80008410000 */
[----:B------:R-:W-:Y:S01]  /*6dd0*/  FFMA.FTZ R12, R21, R12, R23 ;  /* 0x0000000c150c7223 */ /* 0x000fe20000010017 */
[----:B-1----:R-:W-:Y:S02]  /*6de0*/  IMAD R38, R45, UR14, RZ ;  /* 0x0000000e2d267c24 */ /* 0x002fe4000f8e02ff */
[----:B--2---:R-:W-:Y:S01]  /*6df0*/  FADD.FTZ R4, R2, -UR6 ;  /* 0x8000000602047e21 */ /* 0x004fe20008010000 */
[----:B------:R-:W-:-:S03]  /*6e00*/  MOV R2, R16 ;  /* 0x0000001000027202 */ /* 0x000fc60000000f00 */
[----:B------:R-:W-:Y:S02]  /*6e10*/  FMUL.FTZ R5, R4, UR7 ;  /* 0x0000000704057c20 */ /* 0x000fe40008410000 */
[----:B------:R-:W-:-:S04]  /*6e20*/  IMAD.WIDE.U32 R2, R39, UR14, R2 ;  /* 0x0000000e27027c25 */ /* 0x000fc8000f8e0002 */
[----:B------:R-:W-:Y:S01]  /*6e30*/  FFMA.FTZ R11, R20, R5, R22 ;  /* 0x00000005140b7223 */ /* 0x000fe20000010016 */
[----:B------:R-:W-:Y:S01]  /*6e40*/  IMAD R39, R39, UR15, R38 ;  /* 0x0000000f27277c24 */ /* 0x000fe2000f8e0226 */
[----:B0-----:R-:W-:-:S04]  /*6e50*/  LEA R4, P2, R2, UR16, 0x1 ;  /* 0x0000001002047c11 */ /* 0x001fc8000f8408ff */
[----:B------:R-:W-:Y:S02]  /*6e60*/  IADD3 R39, PT, PT, R3, R39, RZ ;  /* 0x0000002703277210 */ /* 0x000fe40007ffe0ff */
[----:B------:R-:W-:Y:S02]  /*6e70*/  F2FP.BF16.F32.PACK_AB R3, R12, R11 ;  /* 0x0000000b0c03723e */ /* 0x000fe400000010ff */
[----:B------:R-:W-:-:S05]  /*6e80*/  LEA.HI.X R5, R2, UR17, R39, 0x1, P2 ;  /* 0x0000001102057c11 */ /* 0x000fca00090f0c27 */
[----:B------:R1:W-:Y:S02]  /*6e90*/  STG.E desc[UR12][R4.64], R3 ;  /* 0x0000000304007986 */ /* 0x0003e4000c10190c */
.L_x_2060:
[----:B------:R-:W-:Y:S05]  /*6ea0*/  BSYNC.RECONVERGENT B1 ;  /* 0x0000000000017941 */ /* 0x000fea0003800200 */
.L_x_2059:
[----:B------:R-:W-:Y:S04]  /*6eb0*/  BSSY.RECONVERGENT B1, `(.L_x_2061) ;  /* 0x0000015000017945 */ /* 0x000fe80003800200 */
[----:B------:R-:W-:Y:S05]  /*6ec0*/  @P1 BRA `(.L_x_2062) ;  /* 0x00000000004c1947 */ /* 0x000fea0003800000 */
[----:B------:R-:W2:Y:S01]  /*6ed0*/  LDL.LU R2, [R1+0x8] ;  /* 0x0000080001027983 */ /* 0x000ea20000300800 */
[----:B------:R-:W3:Y:S01]  /*6ee0*/  LDCU.64 UR14, c[0x0][0x3e0] ;  /* 0x00007c00ff0e77ac */ /* 0x000ee20008000a00 */
[----:B01----:R-:W-:Y:S01]  /*6ef0*/  MOV R3, R19 ;  /* 0x0000001300037202 */ /* 0x003fe20000000f00 */
[----:B------:R-:W-:Y:S01]  /*6f00*/  FADD.FTZ R13, R13, -UR6 ;  /* 0x800000060d0d7e21 */ /* 0x000fe20008010000 */
[----:B------:R-:W0:Y:S01]  /*6f10*/  LDCU.64 UR16, c[0x0][0x380] ;  /* 0x00007000ff1077ac */ /* 0x000e220008000a00 */
[----:B---3--:R-:W-:Y:S02]  /*6f20*/  IMAD R42, R42, UR14, RZ ;  /* 0x0000000e2a2a7c24 */ /* 0x008fe4000f8e02ff */
[----:B--2---:R-:W-:Y:S01]  /*6f30*/  FADD.FTZ R4, R2, -UR6 ;  /* 0x8000000602047e21 */ /* 0x004fe20008010000 */
[----:B------:R-:W-:-:S03]  /*6f40*/  MOV R2, R16 ;  /* 0x0000001000027202 */ /* 0x000fc60000000f00 */
[----:B------:R-:W-:Y:S01]  /*6f50*/  FMUL.FTZ R5, R4, UR7 ;  /* 0x0000000704057c20 */ /* 0x000fe20008410000 */
[----:B------:R-:W-:Y:S01]  /*6f60*/  FMUL.FTZ R4, R13, UR7 ;  /* 0x000000070d047c20 */ /* 0x000fe20008410000 */
[----:B------:R-:W-:-:S04]  /*6f70*/  IMAD.WIDE.U32 R2, R43, UR14, R2 ;  /* 0x0000000e2b027c25 */ /* 0x000fc8000f8e0002 */
[----:B------:R-:W-:Y:S01]  /*6f80*/  FFMA.FTZ R11, R20, R5, R22 ;  /* 0x00000005140b7223 */ /* 0x000fe20000010016 */
[----:B------:R-:W-:Y:S01]  /*6f90*/  FFMA.FTZ R12, R21, R4, R23 ;  /* 0x00000004150c7223 */ /* 0x000fe20000010017 */
[----:B------:R-:W-:Y:S01]  /*6fa0*/  IMAD R43, R43, UR15, R42 ;  /* 0x0000000f2b2b7c24 */ /* 0x000fe2000f8e022a */
[----:B0-----:R-:W-:-:S04]  /*6fb0*/  LEA R4, P1, R2, UR16, 0x1 ;  /* 0x0000001002047c11 */ /* 0x001fc8000f8208ff */
[----:B------:R-:W-:Y:S02]  /*6fc0*/  IADD3 R43, PT, PT, R3, R43, RZ ;  /* 0x0000002b032b7210 */ /* 0x000fe40007ffe0ff */
[----:B------:R-:W-:Y:S02]  /*6fd0*/  F2FP.BF16.F32.PACK_AB R3, R12, R11 ;  /* 0x0000000b0c03723e */ /* 0x000fe400000010ff */
[----:B------:R-:W-:-:S05]  /*6fe0*/  LEA.HI.X R5, R2, UR17, R43, 0x1, P1 ;  /* 0x0000001102057c11 */ /* 0x000fca00088f0c2b */
[----:B------:R2:W-:Y:S02]  /*6ff0*/  STG.E desc[UR12][R4.64], R3 ;  /* 0x0000000304007986 */ /* 0x0005e4000c10190c */
.L_x_2062:
[----:B------:R-:W-:Y:S05]  /*7000*/  BSYNC.RECONVERGENT B1 ;  /* 0x0000000000017941 */ /* 0x000fea0003800200 */
.L_x_2061:
[----:B------:R-:W-:Y:S04]  /*7010*/  BSSY.RECONVERGENT B1, `(.L_x_2063) ;  /* 0x0000015000017945 */ /* 0x000fe80003800200 */
[----:B------:R-:W-:Y:S05]  /*7020*/  @P6 BRA `(.L_x_2064) ;  /* 0x00000000004c6947 */ /* 0x000fea0003800000 */
[----:B------:R-:W3:Y:S01]  /*7030*/  LDL.LU R2, [R1] ;  /* 0x0000000001027983 */ /* 0x000ee20000300800 */
[----:B------:R-:W4:Y:S01]  /*7040*/  LDCU.64 UR14, c[0x0][0x3e0] ;  /* 0x00007c00ff0e77ac */ /* 0x000f220008000a00 */
[----:B012---:R-:W-:Y:S01]  /*7050*/  MOV R3, R19 ;  /* 0x0000001300037202 */ /* 0x007fe20000000f00 */
[----:B------:R-:W-:Y:S01]  /*7060*/  FADD.FTZ R14, R14, -UR6 ;  /* 0x800000060e0e7e21 */ /* 0x000fe20008010000 */
[----:B------:R-:W0:Y:S03]  /*7070*/  LDCU.64 UR16, c[0x0][0x380] ;  /* 0x00007000ff1077ac */ /* 0x000e260008000a00 */
[----:B------:R-:W-:-:S04]  /*7080*/  FMUL.FTZ R14, R14, UR7 ;  /* 0x000000070e0e7c20 */ /* 0x000fc80008410000 */
[----:B------:R-:W-:Y:S01]  /*7090*/  FFMA.FTZ R14, R21, R14, R23 ;  /* 0x0000000e150e7223 */ /* 0x000fe20000010017 */
[----:B----4-:R-:W-:-:S04]  /*70a0*/  IMAD R41, R41, UR14, RZ ;  /* 0x0000000e29297c24 */ /* 0x010fc8000f8e02ff */
[----:B------:R-:W-:Y:S02]  /*70b0*/  IMAD R41, R40, UR15, R41 ;  /* 0x0000000f28297c24 */ /* 0x000fe4000f8e0229 */
[----:B---3--:R-:W-:Y:S01]  /*70c0*/  FADD.FTZ R4, R2, -UR6 ;  /* 0x8000000602047e21 */ /* 0x008fe20008010000 */
[----:B------:R-:W-:-:S03]  /*70d0*/  MOV R2, R16 ;  /* 0x0000001000027202 */ /* 0x000fc60000000f00 */
[----:B------:R-:W-:Y:S02]  /*70e0*/  FMUL.FTZ R5, R4, UR7 ;  /* 0x0000000704057c20 */ /* 0x000fe40008410000 */
[----:B------:R-:W-:-:S04]  /*70f0*/  IMAD.WIDE.U32 R2, R40, UR14, R2 ;  /* 0x0000000e28027c25 */ /* 0x000fc8000f8e0002 */
[----:B------:R-:W-:Y:S01]  /*7100*/  FFMA.FTZ R11, R20, R5, R22 ;  /* 0x00000005140b7223 */ /* 0x000fe20000010016 */
[----:B0-----:R-:W-:Y:S02]  /*7110*/  LEA R4, P1, R2, UR16, 0x1 ;  /* 0x0000001002047c11 */ /* 0x001fe4000f8208ff */
[----:B------:R-:W-:Y:S02]  /*7120*/  IADD3 R41, PT, PT, R3, R41, RZ ;  /* 0x0000002903297210 */ /* 0x000fe40007ffe0ff */
[----:B------:R-:W-:Y:S02]  /*7130*/  F2FP.BF16.F32.PACK_AB R3, R14, R11 ;  /* 0x0000000b0e03723e */ /* 0x000fe400000010ff */
[----:B------:R-:W-:-:S05]  /*7140*/  LEA.HI.X R5, R2, UR17, R41, 0x1, P1 ;  /* 0x0000001102057c11 */ /* 0x000fca00088f0c29 */
[----:B------:R3:W-:Y:S02]  /*7150*/  STG.E desc[UR12][R4.64], R3 ;  /* 0x0000000304007986 */ /* 0x0007e4000c10190c */
.L_x_2064:
[----:B------:R-:W-:Y:S05]  /*7160*/  BSYNC.RECONVERGENT B1 ;  /* 0x0000000000017941 */ /* 0x000fea0003800200 */
.L_x_2063:
        /* <DEDUP_REMOVED lines=10> */
[----:B------:R-:W-:Y:S01]  /*7210*/  FFMA.FTZ R77, R20, R77, R22 ;  /* 0x0000004d144d7223 */ /* 0x000fe20000010016 */
[----:B----4-:R-:W-:Y:S02]  /*7220*/  IMAD R10, R10, UR14, RZ ;  /* 0x0000000e0a0a7c24 */ /* 0x010fe4000f8e02ff */
[----:B------:R-:W-:-:S04]  /*7230*/  IMAD.WIDE.U32 R2, R9, UR14, R2 ;  /* 0x0000000e09027c25 */ /* 0x000fc8000f8e0002 */
[----:B------:R-:W-:Y:S02]  /*7240*/  IMAD R9, R9, UR15, R10 ;  /* 0x0000000f09097c24 */ /* 0x000fe4000f8e020a */
[----:B------:R-:W-:Y:S01]  /*7250*/  FFMA.FTZ R10, R21, R4, R23 ;  /* 0x00000004150a7223 */ /* 0x000fe20000010017 */
[----:B0-----:R-:W-:Y:S02]  /*7260*/  LEA R4, P1, R2, UR16, 0x1 ;  /* 0x0000001002047c11 */ /* 0x001fe4000f8208ff */
[----:B------:R-:W-:Y:S02]  /*7270*/  IADD3 R9, PT, PT, R3, R9, RZ ;  /* 0x0000000903097210 */ /* 0x000fe40007ffe0ff */
[----:B------:R-:W-:Y:S02]  /*7280*/  F2FP.BF16.F32.PACK_AB R3, R10, R77 ;  /* 0x0000004d0a03723e */ /* 0x000fe400000010ff */
[----:B------:R-:W-:-:S05]  /*7290*/  LEA.HI.X R5, R2, UR17, R9, 0x1, P1 ;  /* 0x0000001102057c11 */ /* 0x000fca00088f0c09 */
[----:B------:R4:W-:Y:S02]  /*72a0*/  STG.E desc[UR12][R4.64], R3 ;  /* 0x0000000304007986 */ /* 0x0009e4000c10190c */
.L_x_2066:
[----:B------:R-:W-:Y:S05]  /*72b0*/  BSYNC.RECONVERGENT B1 ;  /* 0x0000000000017941 */ /* 0x000fea0003800200 */
.L_x_2065:
[----:B------:R-:W-:Y:S04]  /*72c0*/  BSSY.RECONVERGENT B1, `(.L_x_2067) ;  /* 0x0000015000017945 */ /* 0x000fe80003800200 */
[----:B------:R-:W-:Y:S05]  /*72d0*/  @P4 BRA `(.L_x_2068) ;  /* 0x00000000004c4947 */ /* 0x000fea0003800000 */
[----:B------:R-:W5:Y:S01]  /*72e0*/  LDL.LU R2, [R1+0xc] ;  /* 0x00000c0001027983 */ /* 0x000f620000300800 */
[----:B------:R-:W0:Y:S02]  /*72f0*/  LDCU.64 UR14, c[0x0][0x3e0] ;  /* 0x00007c00ff0e77ac */ /* 0x000e240008000a00 */
[----:B01234-:R-:W-:Y:S01]  /*7300*/  MOV R3, R19 ;  /* 0x0000001300037202 */ /* 0x01ffe20000000f00 */
[----:B------:R-:W-:Y:S01]  /*7310*/  FADD.FTZ R24, R24, -UR6 ;  /* 0x8000000618187e21 */ /* 0x000fe20008010000 */
[----:B------:R-:W0:Y:S03]  /*7320*/  LDCU.64 UR16, c[0x0][0x380] ;  /* 0x00007000ff1077ac */ /* 0x000e260008000a00 */
[----:B------:R-:W-:Y:S01]  /*7330*/  FMUL.FTZ R24, R24, UR7 ;  /* 0x0000000718187c20 */ /* 0x000fe20008410000 */
[----:B------:R-:W-:-:S04]  /*7340*/  IMAD R9, R6, UR14, RZ ;  /* 0x0000000e06097c24 */ /* 0x000fc8000f8e02ff */
[----:B------:R-:W-:Y:S02]  /*7350*/  IMAD R11, R0, UR15, R9 ;  /* 0x0000000f000b7c24 */ /* 0x000fe4000f8e0209 */
[----:B------:R-:W-:Y:S01]  /*7360*/  FFMA.FTZ R9, R21, R24, R23 ;  /* 0x0000001815097223 */ /* 0x000fe20000010017 */
[----:B-----5:R-:W-:Y:S01]  /*7370*/  FADD.FTZ R4, R2, -UR6 ;  /* 0x8000000602047e21 */ /* 0x020fe20008010000 */
[----:B------:R-:W-:-:S03]  /*7380*/  MOV R2, R16 ;  /* 0x0000001000027202 */ /* 0x000fc60000000f00 */
[----:B------:R-:W-:Y:S02]  /*7390*/  FMUL.FTZ R5, R4, UR7 ;  /* 0x0000000704057c20 */ /* 0x000fe40008410000 */
[----:B------:R-:W-:-:S04]  /*73a0*/  IMAD.WIDE.U32 R2, R0, UR14, R2 ;  /* 0x0000000e00027c25 */ /* 0x000fc8000f8e0002 */
[----:B------:R-:W-:Y:S01]  /*73b0*/  FFMA.FTZ R0, R20, R5, R22 ;  /* 0x0000000514007223 */ /* 0x000fe20000010016 */
[C---:B0-----:R-:W-:Y:S02]  /*73c0*/  LEA R4, P1, R2.reuse, UR16, 0x1 ;  /* 0x0000001002047c11 */ /* 0x041fe4000f8208ff */
[----:B------:R-:W-:Y:S02]  /*73d0*/  IADD3 R11, PT, PT, R3, R11, RZ ;  /* 0x0000000b030b7210 */ /* 0x000fe40007ffe0ff */
[----:B------:R-:W-:Y:S02]  /*73e0*/  F2FP.BF16.F32.PACK_AB R3, R9, R0 ;  /* 0x000000000903723e */ /* 0x000fe400000010ff */
[----:B------:R-:W-:-:S05]  /*73f0*/  LEA.HI.X R5, R2, UR17, R11, 0x1, P1 ;  /* 0x0000001102057c11 */ /* 0x000fca00088f0c0b */
[----:B------:R0:W-:Y:S02]  /*7400*/  STG.E desc[UR12][R4.64], R3 ;  /* 0x0000000304007986 */ /* 0x0001e4000c10190c */
.L_x_2068:
[----:B------:R-:W-:Y:S05]  /*7410*/  BSYNC.RECONVERGENT B1 ;  /* 0x0000000000017941 */ /* 0x000fea0003800200 */
.L_x_2067:
        /* <DEDUP_REMOVED lines=27> */
[----:B------:R-:W-:Y:S01]  /*75d0*/  FADD.FTZ R25, R25, -UR6 ;  /* 0x8000000619197e21 */ /* 0x000fe20008010000 */
[----:B------:R-:W-:Y:S01]  /*75e0*/  MOV R2, R16 ;  /* 0x0000001000027202 */ /* 0x000fe20000000f00 */
[----:B------:R-:W-:Y:S01]  /*75f0*/  FADD.FTZ R74, R74, -UR6 ;  /* 0x800000064a4a7e21 */ /* 0x000fe20008010000 */
[----:B------:R-:W1:Y:S01]  /*7600*/  LDCU.64 UR16, c[0x0][0x380] ;  /* 0x00007000ff1077ac */ /* 0x000e620008000a00 */
[----:B------:R-:W-:Y:S02]  /*7610*/  MOV R3, R19 ;  /* 0x0000001300037202 */ /* 0x000fe40000000f00 */
[----:B------:R-:W-:Y:S01]  /*7620*/  FMUL.FTZ R5, R74, UR7 ;  /* 0x000000074a057c20 */ /* 0x000fe20008410000 */
[----:B0-----:R-:W-:Y:S02]  /*7630*/  IMAD R38, R4, UR14, RZ ;  /* 0x0000000e04267c24 */ /* 0x001fe4000f8e02ff */
[----:B------:R-:W-:Y:S01]  /*7640*/  FMUL.FTZ R4, R25, UR7 ;  /* 0x0000000719047c20 */ /* 0x000fe20008410000 */
[----:B------:R-:W-:-:S04]  /*7650*/  IMAD.WIDE.U32 R2, R7, UR14, R2 ;  /* 0x0000000e07027c25 */ /* 0x000fc8000f8e0002 */
[----:B------:R-:W-:Y:S02]  /*7660*/  IMAD R25, R7, UR15, R38 ;  /* 0x0000000f07197c24 */ /* 0x000fe4000f8e0226 */
[----:B------:R-:W-:Y:S01]  /*7670*/  FFMA.FTZ R7, R20, R5, R22 ;  /* 0x0000000514077223 */ /* 0x000fe20000010016 */
[----:B------:R-:W-:Y:S01]  /*7680*/  FFMA.FTZ R38, R21, R4, R23 ;  /* 0x0000000415267223 */ /* 0x000fe20000010017 */
[----:B-1----:R-:W-:Y:S02]  /*7690*/  LEA R4, P5, R2, UR16, 0x1 ;  /* 0x0000001002047c11 */ /* 0x002fe4000f8a08ff */
[----:B------:R-:W-:Y:S02]  /*76a0*/  IADD3 R25, PT, PT, R3, R25, RZ ;  /* 0x0000001903197210 */ /* 0x000fe40007ffe0ff */
[----:B------:R-:W-:Y:S02]  /*76b0*/  F2FP.BF16.F32.PACK_AB R3, R38, R7 ;  /* 0x000000072603723e */ /* 0x000fe400000010ff */
[----:B------:R-:W-:-:S05]  /*76c0*/  LEA.HI.X R5, R2, UR17, R25, 0x1, P5 ;  /* 0x0000001102057c11 */ /* 0x000fca000a8f0c19 */
[----:B------:R0:W-:Y:S02]  /*76d0*/  STG.E desc[UR12][R4.64], R3 ;  /* 0x0000000304007986 */ /* 0x0001e4000c10190c */
.L_x_2070:
[----:B------:R-:W-:Y:S05]  /*76e0*/  BSYNC.RECONVERGENT B1 ;  /* 0x0000000000017941 */ /* 0x000fea0003800200 */
.L_x_2069:
        /* <DEDUP_REMOVED lines=20> */
.L_x_2072:
[----:B------:R-:W-:Y:S05]  /*7830*/  BSYNC.RECONVERGENT B1 ;  /* 0x0000000000017941 */ /* 0x000fea0003800200 */
.L_x_2071:
        /* <DEDUP_REMOVED lines=20> */
.L_x_2074:
[----:B------:R-:W-:Y:S05]  /*7980*/  BSYNC.RECONVERGENT B1 ;  /* 0x0000000000017941 */ /* 0x000fea0003800200 */
.L_x_2073:
        /* <DEDUP_REMOVED lines=20> */
.L_x_2076:
[----:B------:R-:W-:Y:S05]  /*7ad0*/  BSYNC.RECONVERGENT B1 ;  /* 0x0000000000017941 */ /* 0x000fea0003800200 */
.L_x_2075:
        /* <DEDUP_REMOVED lines=20> */
.L_x_2078:
[----:B------:R-:W-:Y:S05]  /*7c20*/  BSYNC.RECONVERGENT B1 ;  /* 0x0000000000017941 */ /* 0x000fea0003800200 */
.L_x_2077:
[----:B------:R-:W-:Y:S04]  /*7c30*/  BSSY.RECONVERGENT B1, `(.L_x_2079) ;  /* 0x0000014000017945 */ /* 0x000fe80003800200 */
[----:B------:R-:W-:Y:S05]  /*7c40*/  @P4 BRA `(.L_x_2080) ;  /* 0x0000000000484947 */ /* 0x000fea0003800000 */
[----:B------:R-:W5:Y:S01]  /*7c50*/  LDCU.64 UR14, c[0x0][0x3e0] ;  /* 0x00007c00ff0e77ac */ /* 0x000f620008000a00 */
[----:B----4-:R-:W-:Y:S01]  /*7c60*/  MOV R2, R16 ;  /* 0x0000001000027202 */ /* 0x010fe20000000f00 */
        /* <DEDUP_REMOVED lines=8> */
[----:B-----5:R-:W-:Y:S02]  /*7cf0*/  IMAD R10, R10, UR14, RZ ;  /* 0x0000000e0a0a7c24 */ /* 0x020fe4000f8e02ff */
[----:B------:R-:W-:-:S04]  /*7d00*/  IMAD.WIDE.U32 R4, R9, UR14, R2 ;  /* 0x0000000e09047c25 */ /* 0x000fc8000f8e0002 */
[----:B------:R-:W-:Y:S01]  /*7d10*/  IMAD R9, R9, UR15, R10 ;  /* 0x0000000f09097c24 */ /* 0x000fe2000f8e020a */
[----:B0-----:R-:W-:-:S04]  /*7d20*/  LEA R2, P1, R4, UR16, 0x1 ;  /* 0x0000001004027c11 */ /* 0x001fc8000f8208ff */
[----:B------:R-:W-:Y:S02]  /*7d30*/  IADD3 R9, PT, PT, R5, R9, RZ ;  /* 0x0000000905097210 */ /* 0x000fe40007ffe0ff */
[----:B------:R-:W-:Y:S02]  /*7d40*/  F2FP.BF16.F32.PACK_AB R5, R30, R63 ;  /* 0x0000003f1e05723e */ /* 0x000fe400000010ff */
[----:B------:R-:W-:-:S05]  /*7d50*/  LEA.HI.X R3, R4, UR17, R9, 0x1, P1 ;  /* 0x0000001104037c11 */ /* 0x000fca00088f0c09 */
[----:B------:R0:W-:Y:S02]  /*7d60*/  STG.E desc[UR12][R2.64], R5 ;  /* 0x0000000502007986 */ /* 0x0001e4000c10190c */
.L_x_2080:
[----:B------:R-:W-:Y:S05]  /*7d70*/  BSYNC.RECONVERGENT B1 ;  /* 0x0000000000017941 */ /* 0x000fea0003800200 */
.L_x_2079:
[----:B------:R-:W-:Y:S01]  /*7d80*/  ISETP.GE.U32.AND P5, PT, R0, UR10, PT ;  /* 0x0000000a00007c0c */ /* 0x000fe2000bfa6070 */
[----:B------:R-:W-:Y:S01]  /*7d90*/  BSSY.RECONVERGENT B1, `(.L_x_2081) ;  /* 0x0000029000017945 */ /* 0x000fe20003800200 */
[----:B------:R-:W-:Y:S02]  /*7da0*/  SHF.R.S32.HI R10, RZ, 0x1f, R0 ;  /* 0x0000001fff0a7819 */ /* 0x000fe40000011400 */
[----:B------:R-:W-:Y:S02]  /*7db0*/  IADD3 R15, PT, PT, R44, 0x1c0, RZ ;  /* 0x000001c02c0f7810 */ /* 0x000fe40007ffe0ff */
[----:B------:R-:W-:Y:S02]  /*7dc0*/  ISETP.GE.AND.EX P5, PT, R10, UR11, PT, P5 ;  /* 0x0000000b0a007c0c */ /* 0x000fe4000bfa6350 */
[C---:B01234-:R-:W-:Y:S02]  /*7dd0*/  IADD3 R5, PT, PT, R44.reuse, 0x1d0, RZ ;  /* 0x000001d02c057810 */ /* 0x05ffe40007ffe0ff */
        /* <DEDUP_REMOVED lines=19> */
[----:B------:R-:W-:Y:S01]  /*7f10*/  MOV R8, R16 ;  /* 0x0000001000087202 */ /* 0x000fe20000000f00 */
[----:B------:R-:W-:Y:S01]  /*7f20*/  FADD.FTZ R61, R61, -UR6 ;  /* 0x800000063d3d7e21 */ /* 0x000fe20008010000 */
[----:B------:R-:W-:Y:S01]  /*7f30*/  MOV R9, R19 ;  /* 0x0000001300097202 */ /* 0x000fe20000000f00 */
[----:B------:R-:W1:Y:S01]  /*7f40*/  LDCU.64 UR16, c[0x0][0x380] ;  /* 0x00007000ff1077ac */ /* 0x000e620008000a00 */
[----:B------:R-:W-:Y:S01]  /*7f50*/  FADD.FTZ R31, R31, -UR6 ;  /* 0x800000061f1f7e21 */ /* 0x000fe20008010000 */
[----:B------:R-:W-:-:S03]  /*7f60*/  FMUL.FTZ R61, R61, UR7 ;  /* 0x000000073d3d7c20 */ /* 0x000fc60008410000 */
[----:B------:R-:W-:Y:S01]  /*7f70*/  FMUL.FTZ R12, R31, UR7 ;  /* 0x000000071f0c7c20 */ /* 0x000fe20008410000 */
[----:B------:R-:W-:-:S03]  /*7f80*/  FFMA.FTZ R61, R20, R61, R22 ;  /* 0x0000003d143d7223 */ /* 0x000fc60000010016 */
[----:B------:R-:W-:Y:S01]  /*7f90*/  FFMA.FTZ R12, R21, R12, R23 ;  /* 0x0000000c150c7223 */ /* 0x000fe20000010017 */
        /* <DEDUP_REMOVED lines=8> */
.L_x_2082:
[----:B------:R-:W-:Y:S05]  /*8020*/  BSYNC.RECONVERGENT B1 ;  /* 0x0000000000017941 */ /* 0x000fea0003800200 */
.L_x_2081:
[----:B------:R-:W-:Y:S04]  /*8030*/  BSSY.RECONVERGENT B1, `(.L_x_2083) ;  /* 0x0000014000017945 */ /* 0x000fe80003800200 */
[----:B------:R-:W-:Y:S05]  /*8040*/  @P2 BRA `(.L_x_2084) ;  /* 0x0000000000482947 */ /* 0x000fea0003800000 */
[----:B------:R-:W1:Y:S01]  /*8050*/  LDCU.64 UR14, c[0x0][0x3e0] ;  /* 0x00007c00ff0e77ac */ /* 0x000e620008000a00 */
[----:B0-----:R-:W-:Y:S01]  /*8060*/  MOV R8, R16 ;  /* 0x0000001000087202 */ /* 0x001fe20000000f00 */
[----:B------:R-:W-:Y:S01]  /*8070*/  FADD.FTZ R59, R59, -UR6 ;  /* 0x800000063b3b7e21 */ /* 0x000fe20008010000 */
[----:B------:R-:W-:Y:S01]  /*8080*/  MOV R9, R19 ;  /* 0x0000001300097202 */ /* 0x000fe20000000f00 */
        /* <DEDUP_REMOVED lines=14> */
.L_x_2084:
[----:B------:R-:W-:Y:S05]  /*8170*/  BSYNC.RECONVERGENT B1 ;  /* 0x0000000000017941 */ /* 0x000fea0003800200 */
.L_x_2083:
[----:B------:R-:W-:Y:S04]  /*8180*/  BSSY.RECONVERGENT B1, `(.L_x_2085) ;  /* 0x0000014000017945 */ /* 0x000fe80003800200 */
[----:B------:R-:W-:Y:S05]  /*8190*/  @P1 BRA `(.L_x_2086) ;  /* 0x0000000000481947 */ /* 0x000fea0003800000 */
[----:B------:R-:W2:Y:S01]  /*81a0*/  LDCU.64 UR14, c[0x0][0x3e0] ;  /* 0x00007c00ff0e77ac */ /* 0x000ea20008000a00 */
[----:B01----:R-:W-:Y:S01]  /*81b0*/  MOV R8, R16 ;  /* 0x0000001000087202 */ /* 0x003fe20000000f00 */
        /* <DEDUP_REMOVED lines=16> */
.L_x_2086:
[----:B------:R-:W-:Y:S05]  /*82c0*/  BSYNC.RECONVERGENT B1 ;  /* 0x0000000000017941 */ /* 0x000fea0003800200 */
.L_x_2085:
[----:B------:R-:W-:Y:S04]  /*82d0*/  BSSY.RECONVERGENT B1, `(.L_x_2087) ;  /* 0x0000014000017945 */ /* 0x000fe80003800200 */
[----:B------:R-:W-:Y:S05]  /*82e0*/  @P6 BRA `(.L_x_2088) ;  /* 0x0000000000486947 */ /* 0x000fea0003800000 */
[----:B------:R-:W3:Y:S01]  /*82f0*/  LDCU.64 UR14, c[0x0][0x3e0] ;  /* 0x00007c00ff0e77ac */ /* 0x000ee20008000a00 */
[----:B012---:R-:W-:Y:S01]  /*8300*/  MOV R8, R16 ;  /* 0x0000001000087202 */ /* 0x007fe20000000f00 */
[----:B------:R-:W-:Y:S01]  /*8310*/  FADD.FTZ R54, R54, -UR6 ;  /* 0x8000000636367e21 */ /* 0x000fe20008010000 */
[----:B------:R-:W-:Y:S01]  /*8320*/  MOV R9, R19 ;  /* 0x0000001300097202 */ /* 0x000fe20000000f00 */
[----:B------:R-:W0:Y:S01]  /*8330*/  LDCU.64 UR16, c[0x0][0x380] ;  /* 0x00007000ff1077ac */ /* 0x000e220008000a00 */
[----:B------:R-:W-:-:S04]  /*8340*/  FADD.FTZ R34, R34, -UR6 ;  /* 0x8000000622227e21 */ /* 0x000fc80008010000 */
[----:B------:R-:W-:-:S04]  /*8350*/  FMUL.FTZ R34, R34, UR7 ;  /* 0x0000000722227c20 */ /* 0x000fc80008410000 */
[----:B------:R-:W-:Y:S01]  /*8360*/  FFMA.FTZ R34, R21, R34, R23 ;  /* 0x0000002215227223 */ /* 0x000fe20000010017 */
[----:B---3--:R-:W-:Y:S02]  /*8370*/  IMAD R0, R7, UR14, RZ ;  /* 0x0000000e07007c24 */ /* 0x008fe4000f8e02ff */
[----:B------:R-:W-:Y:S01]  /*8380*/  FMUL.FTZ R7, R54, UR7 ;  /* 0x0000000736077c20 */ /* 0x000fe20008410000 */
[----:B------:R-:W-:-:S04]  /*8390*/  IMAD.WIDE.U32 R8, R5, UR14, R8 ;  /* 0x0000000e05087c25 */ /* 0x000fc8000f8e0008 */
[----:B------:R-:W-:Y:S02]  /*83a0*/  IMAD R11, R5, UR15, R0 ;  /* 0x0000000f050b7c24 */ /* 0x000fe4000f8e0200 */
[----:B------:R-:W-:Y:S01]  /*83b0*/  FFMA.FTZ R5, R20, R7, R22 ;  /* 0x0000000714057223 */ /* 0x000fe20000010016 */
[----:B0-----:R-:W-:Y:S01]  /*83c0*/  LEA R6, P1, R8, UR16, 0x1 ;  /* 0x0000001008067c11 */ /* 0x001fe2000f8208ff */
[----:B------:R-:W-:-:S03]  /*83d0*/  IMAD.IADD R11, R9, 0x1, R11 ;  /* 0x00000001090b7824 */ /* 0x000fc600078e020b */
[----:B------:R-:W-:Y:S02]  /*83e0*/  F2FP.BF16.F32.PACK_AB R5, R34, R5 ;  /* 0x000000052205723e */ /* 0x000fe400000010ff */
[----:B------:R-:W-:-:S05]  /*83f0*/  LEA.HI.X R7, R8, UR17, R11, 0x1, P1 ;  /* 0x0000001108077c11 */ /* 0x000fca00088f0c0b */
[----:B------:R3:W-:Y:S02]  /*8400*/  STG.E desc[UR12][R6.64], R5 ;  /* 0x0000000506007986 */ /* 0x0007e4000c10190c */
.L_x_2088:
[----:B------:R-:W-:Y:S05]  /*8410*/  BSYNC.RECONVERGENT B1 ;  /* 0x0000000000017941 */ /* 0x000fea0003800200 */
.L_x_2087:
[----:B------:R-:W-:Y:S04]  /*8420*/  BSSY.RECONVERGENT B1, `(.L_x_2089) ;  /* 0x0000014000017945 */ /* 0x000fe80003800200 */
[----:B------:R-:W-:Y:S05]  /*8430*/  @P3 BRA `(.L_x_2090) ;  /* 0x0000000000483947 */ /* 0x000fea0003800000 */
[----:B------:R-:W4:Y:S01]  /*8440*/  LDCU.64 UR14, c[0x0][0x3e0] ;  /* 0x00007c00ff0e77ac */ /* 0x000f220008000a00 */
[----:B---3--:R-:W-:Y:S01]  /*8450*/  MOV R6, R16 ;  /* 0x0000001000067202 */ /* 0x008fe20000000f00 */
[----:B------:R-:W-:Y:S01]  /*8460*/  FADD.FTZ R51, R51, -UR6 ;  /* 0x8000000633337e21 */ /* 0x000fe20008010000 */
[----:B------:R-:W-:Y:S01]  /*8470*/  MOV R7, R19 ;  /* 0x0000001300077202 */ /* 0x000fe20000000f00 */
[----:B------:R-:W3:Y:S01]  /*8480*/  LDCU.64 UR16, c[0x0][0x380] ;  /* 0x00007000ff1077ac */ /* 0x000ee20008000a00 */
[----:B------:R-:W-:Y:S01]  /*8490*/  FADD.FTZ R35, R35, -UR6 ;  /* 0x8000000623237e21 */ /* 0x000fe20008010000 */
[----:B------:R-:W-:-:S03]  /*84a0*/  FMUL.FTZ R51, R51, UR7 ;  /* 0x0000000733337c20 */ /* 0x000fc60008410000 */
[----:B------:R-:W-:-:S04]  /*84b0*/  FMUL.FTZ R0, R35, UR7 ;  /* 0x0000000723007c20 */ /* 0x000fc80008410000 */
[----:B------:R-:W-:Y:S01]  /*84c0*/  FFMA.FTZ R0, R21, R0, R23 ;  /* 0x0000000015007223 */ /* 0x000fe20000010017 */
[----:B----4-:R-:W-:Y:S02]  /*84d0*/  IMAD R4, R4, UR14, RZ ;  /* 0x0000000e04047c24 */ /* 0x010fe4000f8e02ff */
[----:B------:R-:W-:-:S04]  /*84e0*/  IMAD.WIDE.U32 R6, R3, UR14, R6 ;  /* 0x0000000e03067c25 */ /* 0x000fc8000f8e0006 */
[----:B------:R-:W-:Y:S02]  /*84f0*/  IMAD R5, R3, UR15, R4 ;  /* 0x0000000f03057c24 */ /* 0x000fe4000f8e0204 */
[----:B------:R-:W-:Y:S01]  /*8500*/  FFMA.FTZ R3, R20, R51, R22 ;  /* 0x0000003314037223 */ /* 0x000fe20000010016 */
[----:B---3--:R-:W-:Y:S02]  /*8510*/  LEA R4, P1, R6, UR16, 0x1 ;  /* 0x0000001006047c11 */ /* 0x008fe4000f8208ff */
[----:B------:R-:W-:Y:S02]  /*8520*/  IADD3 R5, PT, PT, R7, R5, RZ ;  /* 0x0000000507057210 */ /* 0x000fe40007ffe0ff */
[----:B------:R-:W-:Y:S02]  /*8530*/  F2FP.BF16.F32.PACK_AB R3, R0, R3 ;  /* 0x000000030003723e */ /* 0x000fe400000010ff */
[----:B------:R-:W-:-:S05]  /*8540*/  LEA.HI.X R5, R6, UR17, R5, 0x1, P1 ;  /* 0x0000001106057c11 */ /* 0x000fca00088f0c05 */
[----:B------:R4:W-:Y:S02]  /*8550*/  STG.E desc[UR12][R4.64], R3 ;  /* 0x0000000304007986 */ /* 0x0009e4000c10190c */
.L_x_2090:
[----:B------:R-:W-:Y:S05]  /*8560*/  BSYNC.RECONVERGENT B1 ;  /* 0x0000000000017941 */ /* 0x000fea0003800200 */
.L_x_2089:
[----:B------:R-:W-:Y:S05]  /*8570*/  @P4 BRA `(.L_x_2091) ;  /* 0x0000004400d44947 */ /* 0x000fea0003800000 */
[----:B------:R-:W5:Y:S01]  /*8580*/  LDCU.64 UR10, c[0x0][0x3e0] ;  /* 0x00007c00ff0a77ac */ /* 0x000f620008000a00 */
[----:B------:R-:W-:Y:S01]  /*8590*/  MOV R17, R19 ;  /* 0x0000001300117202 */ /* 0x000fe20000000f00 */
[----:B------:R-:W-:Y:S01]  /*85a0*/  FADD.FTZ R49, R49, -UR6 ;  /* 0x8000000631317e21 */ /* 0x000fe20008010000 */
[----:B------:R-:W-:Y:S01]  /*85b0*/  FADD.FTZ R36, R36, -UR6 ;  /* 0x8000000624247e21 */ /* 0x000fe20008010000 */
[----:B------:R-:W0:Y:S02]  /*85c0*/  LDCU.64 UR14, c[0x0][0x380] ;  /* 0x00007000ff0e77ac */ /* 0x000e240008000a00 */
[----:B------:R-:W-:Y:S01]  /*85d0*/  FMUL.FTZ R49, R49, UR7 ;  /* 0x0000000731317c20 */ /* 0x000fe20008410000 */
[----:B------:R-:W-:-:S03]  /*85e0*/  FMUL.FTZ R36, R36, UR7 ;  /* 0x0000000724247c20 */ /* 0x000fc60008410000 */
[----:B---34-:R-:W-:Y:S01]  /*85f0*/  FFMA.FTZ R5, R20, R49, R22 ;  /* 0x0000003114057223 */ /* 0x018fe20000010016 */
[----:B------:R-:W-:-:S05]  /*8600*/  FFMA.FTZ R36, R21, R36, R23 ;  /* 0x0000002415247223 */ /* 0x000fca0000010017 */
[----:B------:R-:W-:Y:S01]  /*8610*/  F2FP.BF16.F32.PACK_AB R5, R36, R5 ;  /* 0x000000052405723e */ /* 0x000fe200000010ff */
[----:B-----5:R-:W-:Y:S02]  /*8620*/  IMAD R3, R2, UR10, RZ ;  /* 0x0000000a02037c24 */ /* 0x020fe4000f8e02ff */
[----:B------:R-:W-:-:S04]  /*8630*/  IMAD.WIDE.U32 R16, R44, UR10, R16 ;  /* 0x0000000a2c107c25 */ /* 0x000fc8000f8e0010 */
[----:B------:R-:W-:Y:S01]  /*8640*/  IMAD R3, R44, UR11, R3 ;  /* 0x0000000b2c037c24 */ /* 0x000fe2000f8e0203 */
[----:B0-----:R-:W-:-:S04]  /*8650*/  LEA R2, P1, R16, UR14, 0x1 ;  /* 0x0000000e10027c11 */ /* 0x001fc8000f8208ff */
[----:B------:R-:W-:-:S04]  /*8660*/  IADD3 R3, PT, PT, R17, R3, RZ ;  /* 0x0000000311037210 */ /* 0x000fc80007ffe0ff */
[----:B------:R-:W-:-:S05]  /*8670*/  LEA.HI.X R3, R16, UR15, R3, 0x1, P1 ;  /* 0x0000000f10037c11 */ /* 0x000fca00088f0c03 */
[----:B------:R0:W-:Y:S01]  /*8680*/  STG.E desc[UR12][R2.64], R5 ;  /* 0x0000000502007986 */ /* 0x0001e2000c10190c */
[----:B------:R-:W-:Y:S05]  /*8690*/  BRA `(.L_x_2091) ;  /* 0x00000044008c7947 */ /* 0x000fea0003800000 */
.L_x_2028:
        /* <DEDUP_REMOVED lines=8> */
[----:B------:R-:W-:Y:S01]  /*8720*/  FADD.FTZ R48, R48, -UR6 ;  /* 0x8000000630307e21 */ /* 0x000fe20008010000 */
[----:B------:R-:W-:Y:S01]  /*8730*/  FADD.FTZ R50, R50, -UR6 ;  /* 0x8000000632327e21 */ /* 0x000fe20008010000 */
[----:B------:R-:W0:Y:S02]  /*8740*/  LDCU.64 UR14, c[0x0][0x3e0] ;  /* 0x00007c00ff0e77ac */ /* 0x000e240008000a00 */
[----:B------:R-:W-:Y:S01]  /*8750*/  FMUL.FTZ R48, R48, UR7 ;  /* 0x0000000730307c20 */ /* 0x000fe20008410000 */
[----:B------:R-:W-:Y:S01]  /*8760*/  FMUL.FTZ R41, R50, UR7 ;  /* 0x0000000732297c20 */ /* 0x000fe20008410000 */
        /* <DEDUP_REMOVED lines=8> */
[----:B--2---:R-:W-:-:S07]  /*87f0*/  FADD.FTZ R50, R48, 1 ;  /* 0x3f80000030327421 */ /* 0x004fce0000010000 */
[----:B------:R-:W-:Y:S01]  /*8800*/  MUFU.RCP R50, R50 ;  /* 0x0000003200327308 */ /* 0x000fe20000001000 */
[----:B0-----:R-:W-:-:S07]  /*8810*/  FADD.FTZ R46, R45, 1 ;  /* 0x3f8000002d2e7421 */ /* 0x001fce0000010000 */
[----:B------:R-:W0:Y:S02]  /*8820*/  MUFU.RCP R41, R46 ;  /* 0x0000002e00297308 */ /* 0x000e240000001000 */
[----:B0-----:R-:W-:Y:S01]  /*8830*/  FMUL.FTZ R41, R40, R41 ;  /* 0x0000002928297220 */ /* 0x001fe20000410000 */
[----:B------:R-:W-:Y:S01]  /*8840*/  FMUL.FTZ R40, R43, R50 ;  /* 0x000000322b287220 */ /* 0x000fe20000410000 */
[----:B------:R-:W-:-:S04]  /*8850*/  IMAD R43, R44, UR15, R42 ;  /* 0x0000000f2c2b7c24 */ /* 0x000fc8000f8e022a */
[----:B------:R-:W-:Y:S02]  /*8860*/  F2FP.BF16.F32.PACK_AB R45, R40, R41 ;  /* 0x00000029282d723e */ /* 0x000fe400000010ff */
[----:B------:R-:W-:Y:S02]  /*8870*/  MOV R40, R16 ;  /* 0x0000001000287202 */ /* 0x000fe40000000f00 */
[----:B------:R-:W-:-:S03]  /*8880*/  MOV R41, R19 ;  /* 0x0000001300297202 */ /* 0x000fc60000000f00 */
[----:B------:R-:W-:-:S05]  /*8890*/  IMAD.WIDE.U32 R40, R44, UR14, R40 ;  /* 0x0000000e2c287c25 */ /* 0x000fca000f8e0028 */
[----:B------:R-:W-:Y:S02]  /*88a0*/  IADD3 R41, PT, PT, R41, R43, RZ ;  /* 0x0000002b29297210 */ /* 0x000fe40007ffe0ff */
[----:B-1----:R-:W-:-:S04]  /*88b0*/  LEA R42, P1, R40, UR16, 0x1 ;  /* 0x00000010282a7c11 */ /* 0x002fc8000f8208ff */
[----:B------:R-:W-:-:S05]  /*88c0*/  LEA.HI.X R43, R40, UR17, R41, 0x1, P1 ;  /* 0x00000011282b7c11 */ /* 0x000fca00088f0c29 */
[----:B------:R0:W-:Y:S04]  /*88d0*/  STG.E desc[UR12][R42.64], R45 ;  /* 0x0000002d2a007986 */ /* 0x0001e8000c10190c */
.L_x_2093:
[----:B------:R-:W-:Y:S05]  /*88e0*/  BSYNC.RECONVERGENT B1 ;  /* 0x0000000000017941 */ /* 0x000fea0003800200 */
.L_x_2092:
[----:B0-----:R-:W-:Y:S01]  /*88f0*/  IADD3 R42, PT, PT, R44, 0x10, RZ ;  /* 0x000000102c2a7810 */ /* 0x001fe20007ffe0ff */
[----:B------:R-:W-:Y:S03]  /*8900*/  BSSY.RECONVERGENT B1, `(.L_x_2094) ;  /* 0x0000021000017945 */ /* 0x000fe60003800200 */
[----:B------:R-:W-:Y:S02]  /*8910*/  ISETP.GE.U32.AND P1, PT, R42, UR10, PT ;  /* 0x0000000a2a007c0c */ /* 0x000fe4000bf26070 */
[----:B------:R-:W-:-:S04]  /*8920*/  SHF.R.S32.HI R40, RZ, 0x1f, R42 ;  /* 0x0000001fff287819 */ /* 0x000fc8000001142a */
        /* <DEDUP_REMOVED lines=16> */
[----:B---3--:R-:W-:-:S07]  /*8a30*/  FADD.FTZ R50, R47, 1 ;  /* 0x3f8000002f327421 */ /* 0x008fce0000010000 */
[----:B------:R-:W3:Y:S01]  /*8a40*/  MUFU.RCP R50, R50 ;  /* 0x0000003200327308 */ /* 0x000ee20000001000 */
[----:B--2---:R-:W-:Y:S01]  /*8a50*/  FMUL.FTZ R45, R41, R46 ;  /* 0x0000002e292d7220 */ /* 0x004fe20000410000 */
[----:B------:R-:W-:Y:S01]  /*8a60*/  MOV R41, R19 ;  /* 0x0000001300297202 */ /* 0x000fe20000000f00 */
[----:B---3--:R-:W-:Y:S01]  /*8a70*/  FMUL.FTZ R46, R43, R50 ;  /* 0x000000322b2e7220 */ /* 0x008fe20000410000 */
[----:B0-----:R-:W-:Y:S01]  /*8a80*/  IMAD R43, R40, UR14, RZ ;  /* 0x0000000e282b7c24 */ /* 0x001fe2000f8e02ff */
[----:B------:R-:W-:-:S03]  /*8a90*/  MOV R40, R16 ;  /* 0x0000001000287202 */ /* 0x000fc60000000f00 */
[----:B------:R-:W-:Y:S01]  /*8aa0*/  IMAD R43, R42, UR15, R43 ;  /* 0x0000000f2a2b7c24 */ /* 0x000fe2000f8e022b */
[----:B------:R-:W-:Y:S01]  /*8ab0*/  F2FP.BF16.F32.PACK_AB R45, R46, R45 ;  /* 0x0000002d2e2d723e */ /* 0x000fe200000010ff */
[----:B------:R-:W-:-:S05]  /*8ac0*/  IMAD.WIDE.U32 R40, R42, UR14, R40 ;  /* 0x0000000e2a287c25 */ /* 0x000fca000f8e0028 */
[----:B------:R-:W-:Y:S02]  /*8ad0*/  IADD3 R43, PT, PT, R41, R43, RZ ;  /* 0x0000002b292b7210 */ /* 0x000fe40007ffe0ff */
[----:B-1----:R-:W-:-:S04]  /*8ae0*/  LEA R42, P1, R40, UR16, 0x1 ;  /* 0x00000010282a7c11 */ /* 0x002fc8000f8208ff */
[----:B------:R-:W-:-:S05]  /*8af0*/  LEA.HI.X R43, R40, UR17, R43, 0x1, P1 ;  /* 0x00000011282b7c11 */ /* 0x000fca00088f0c2b */
[----:B------:R0:W-:Y:S04]  /*8b00*/  STG.E desc[UR12][R42.64], R45 ;  /* 0x0000002d2a007986 */ /* 0x0001e8000c10190c */
.L_x_2095:
[----:B------:R-:W-:Y:S05]  /*8b10*/  BSYNC.RECONVERGENT B1 ;  /* 0x0000000000017941 */ /* 0x000fea0003800200 */
.L_x_2094:
        /* <DEDUP_REMOVED lines=17> */
[----:B0-----:R-:W-:Y:S01]  /*8c30*/  IMAD R53, R40, UR14, RZ ;  /* 0x0000000e28357c24 */ /* 0x001fe2000f8e02ff */
[----:B------:R-:W-:-:S06]  /*8c40*/  MOV R40, R16 ;  /* 0x0000001000287202 */ /* 0x000fcc0000000f00 */
[----:B------:R-:W0:Y:S01]  /*8c50*/  MUFU.EX2 R48, R48 ;  /* 0x0000003000307308 */ /* 0x000e220000000800 */
[----:B--2---:R-:W-:Y:S01]  /*8c60*/  FADD.FTZ R47, R41, 1 ;  /* 0x3f800000292f7421 */ /* 0x004fe20000010000 */
[----:B------:R-:W-:-:S06]  /*8c70*/  MOV R41, R19 ;  /* 0x0000001300297202 */ /* 0x000fcc0000000f00 */
[----:B------:R-:W2:Y:S01]  /*8c80*/  MUFU.RCP R46, R47 ;  /* 0x0000002f002e7308 */ /* 0x000ea20000001000 */
[----:B------:R-:W-:-:S04]  /*8c90*/  IMAD.WIDE.U32 R40, R42, UR14, R40 ;  /* 0x0000000e2a287c25 */ /* 0x000fc8000f8e0028 */
[----:B0-----:R-:W-:-:S06]  /*8ca0*/  FADD.FTZ R45, R48, 1 ;  /* 0x3f800000302d7421 */ /* 0x001fcc0000010000 */
[----:B------:R-:W0:Y:S01]  /*8cb0*/  MUFU.RCP R45, R45 ;  /* 0x0000002d002d7308 */ /* 0x000e220000001000 */
[----:B--2---:R-:W-:Y:S01]  /*8cc0*/  FMUL.FTZ R39, R39, R46 ;  /* 0x0000002e27277220 */ /* 0x004fe20000410000 */
[----:B------:R-:W-:Y:S01]  /*8cd0*/  IMAD R46, R42, UR15, R53 ;  /* 0x0000000f2a2e7c24 */ /* 0x000fe2000f8e0235 */
[----:B-1----:R-:W-:-:S04]  /*8ce0*/  LEA R42, P1, R40, UR16, 0x1 ;  /* 0x00000010282a7c11 */ /* 0x002fc8000f8208ff */
[----:B------:R-:W-:Y:S01]  /*8cf0*/  IADD3 R41, PT, PT, R41, R46, RZ ;  /* 0x0000002e29297210 */ /* 0x000fe20007ffe0ff */
[----:B0-----:R-:W-:-:S03]  /*8d00*/  FMUL.FTZ R48, R43, R45 ;  /* 0x0000002d2b307220 */ /* 0x001fc60000410000 */
[----:B------:R-:W-:Y:S02]  /*8d10*/  LEA.HI.X R43, R40, UR17, R41, 0x1, P1 ;  /* 0x00000011282b7c11 */ /* 0x000fe400088f0c29 */
[----:B------:R-:W-:-:S05]  /*8d20*/  F2FP.BF16.F32.PACK_AB R39, R48, R39 ;  /* 0x000000273027723e */ /* 0x000fca00000010ff */
[----:B------:R0:W-:Y:S02]  /*8d30*/  STG.E desc[UR12][R42.64], R39 ;  /* 0x000000272a007986 */ /* 0x0001e4000c10190c */
.L_x_2097:
[----:B------:R-:W-:Y:S05]  /*8d40*/  BSYNC.RECONVERGENT B1 ;  /* 0x0000000000017941 */ /* 0x000fea0003800200 */
.L_x_2096:
[C---:B------:R-:W-:Y:S01]  /*8d50*/  IADD3 R40, PT, PT, R44.reuse, 0x30, RZ ;  /* 0x000000302c287810 */ /* 0x040fe20007ffe0ff */
[----:B------:R-:W-:Y:S01]  /*8d60*/  BSSY.RECONVERGENT B1, `(.L_x_2098) ;  /* 0x0000025000017945 */ /* 0x000fe20003800200 */
[----:B0-----:R-:W-:Y:S02]  /*8d70*/  IADD3 R42, PT, PT, R44, 0x40, RZ ;  /* 0x000000402c2a7810 */ /* 0x001fe40007ffe0ff */
[----:B------:R-:W-:Y:S02]  /*8d80*/  ISETP.GE.U32.AND P1, PT, R40, UR10, PT ;  /* 0x0000000a28007c0c */ /* 0x000fe4000bf26070 */
[----:B------:R-:W-:Y:S02]  /*8d90*/  SHF.R.S32.HI R39, RZ, 0x1f, R40 ;  /* 0x0000001fff277819 */ /* 0x000fe40000011428 */
[----:B------:R-:W-:Y:S02]  /*8da0*/  ISETP.GE.U32.AND P2, PT, R42, UR10, PT ;  /* 0x0000000a2a007c0c */ /* 0x000fe4000bf46070 */
[----:B------:R-:W-:-:S02]  /*8db0*/  ISETP.GE.AND.EX P1, PT, R39, UR11, PT, P1 ;  /* 0x0000000b27007c0c */ /* 0x000fc4000bf26310 */
[----:B------:R-:W-:-:S04]  /*8dc0*/  SHF.R.S32.HI R45, RZ, 0x1f, R42 ;  /* 0x0000001fff2d7819 */ /* 0x000fc8000001142a */
[----:B------:R-:W-:-:S07]  /*8dd0*/  ISETP.GE.AND.EX P2, PT, R45, UR11, PT, P2 ;  /* 0x0000000b2d007c0c */ /* 0x000fce000bf46320 */
[----:B------:R-:W-:Y:S06]  /*8de0*/  @P1 BRA `(.L_x_2099) ;  /* 0x0000000000701947 */ /* 0x000fec0003800000 */
        /* <DEDUP_REMOVED lines=14> */
[----:B------:R-:W-:Y:S01]  /*8ed0*/  IMAD R47, R40, UR15, R39 ;  /* 0x0000000f282f7c24 */ /* 0x000fe2000f8e0227 */
[----:B------:R-:W-:-:S05]  /*8ee0*/  MOV R39, R19 ;  /* 0x0000001300277202 */ /* 0x000fca0000000f00 */
[----:B------:R-:W2:Y:S01]  /*8ef0*/  MUFU.RCP R38, R48 ;  /* 0x0000003000267308 */ /* 0x000ea20000001000 */
[----:B0-----:R-:W-:-:S07]  /*8f00*/  FADD.FTZ R46, R50, 1 ;  /* 0x3f800000322e7421 */ /* 0x001fce0000010000 */
[----:B------:R-:W0:Y:S01]  /*8f10*/  MUFU.RCP R46, R46 ;  /* 0x0000002e002e7308 */ /* 0x000e220000001000 */
[----:B--2---:R-:W-:Y:S01]  /*8f20*/  FMUL.FTZ R43, R43, R38 ;  /* 0x000000262b2b7220 */ /* 0x004fe20000410000 */
[----:B------:R-:W-:-:S05]  /*8f30*/  MOV R38, R16 ;  /* 0x0000001000267202 */ /* 0x000fca0000000f00 */
[----:B------:R-:W-:-:S04]  /*8f40*/  IMAD.WIDE.U32 R38, R40, UR14, R38 ;  /* 0x0000000e28267c25 */ /* 0x000fc8000f8e0026 */
[----:B0-----:R-:W-:Y:S01]  /*8f50*/  FMUL.FTZ R50, R41, R46 ;  /* 0x0000002e29327220 */ /* 0x001fe20000410000 */
[----:B------:R-:W-:Y:S02]  /*8f60*/  IADD3 R47, PT, PT, R39, R47, RZ ;  /* 0x0000002f272f7210 */ /* 0x000fe40007ffe0ff */
[----:B-1----:R-:W-:Y:S02]  /*8f70*/  LEA R40, P1, R38, UR16, 0x1 ;  /* 0x0000001026287c11 */ /* 0x002fe4000f8208ff */
[----:B------:R-:W-:Y:S02]  /*8f80*/  F2FP.BF16.F32.PACK_AB R43, R50, R43 ;  /* 0x0000002b322b723e */ /* 0x000fe400000010ff */
[----:B------:R-:W-:-:S05]  /*8f90*/  LEA.HI.X R41, R38, UR17, R47, 0x1, P1 ;  /* 0x0000001126297c11 */ /* 0x000fca00088f0c2f */
[----:B------:R0:W-:Y:S04]  /*8fa0*/  STG.E desc[UR12][R40.64], R43 ;  /* 0x0000002b28007986 */ /* 0x0001e8000c10190c */
.L_x_2099:
[----:B------:R-:W-:Y:S05]  /*8fb0*/  BSYNC.RECONVERGENT B1 ;  /* 0x0000000000017941 */ /* 0x000fea0003800200 */
.L_x_2098:
[----:B------:R-:W-:Y:S01]  /*8fc0*/  BSSY.RECONVERGENT B1, `(.L_x_2100) ;  /* 0x000001f000017945 */ /* 0x000fe20003800200 */
[----:B0-----:R-:W-:-:S03]  /*8fd0*/  IADD3 R43, PT, PT, R44, 0x50, RZ ;  /* 0x000000502c2b7810 */ /* 0x001fc60007ffe0ff */
        /* <DEDUP_REMOVED lines=8> */
[----:B------:R-:W-:Y:S01]  /*9060*/  FFMA.FTZ R40, R21, R40, R23 ;  /* 0x0000002815287223 */ /* 0x000fe20000010017 */
[----:B------:R-:W-:-:S02]  /*9070*/  MOV R39, R19 ;  /* 0x0000001300277202 */ /* 0x000fc40000000f00 */
[----:B------:R-:W-:Y:S01]  /*9080*/  FMUL.FTZ R38, R0, -1.4426950216293334961 ;  /* 0xbfb8aa3b00267820 */ /* 0x000fe20000410000 */
[----:B------:R-:W-:-:S05]  /*9090*/  FMUL.FTZ R46, R40, -1.4426950216293334961 ;  /* 0xbfb8aa3b282e7820 */ /* 0x000fca0000410000 */
[----:B------:R-:W2:Y:S01]  /*90a0*/  MUFU.EX2 R38, R38 ;  /* 0x0000002600267308 */ /* 0x000ea20000000800 */
[----:B0-----:R-:W-:-:S04]  /*90b0*/  IMAD R45, R45, UR14, RZ ;  /* 0x0000000e2d2d7c24 */ /* 0x001fc8000f8e02ff */
        /* <DEDUP_REMOVED lines=15> */
.L_x_2101:
[----:B------:R-:W-:Y:S05]  /*91b0*/  BSYNC.RECONVERGENT B1 ;  /* 0x0000000000017941 */ /* 0x000fea0003800200 */
.L_x_2100:
        /* <DEDUP_REMOVED lines=13> */
[----:B------:R-:W-:Y:S01]  /*9290*/  FADD.FTZ R58, R58, -UR6 ;  /* 0x800000063a3a7e21 */ /* 0x000fe20008010000 */
[----:B-----5:R-:W-:Y:S01]  /*92a0*/  FADD.FTZ R2, R2, -UR6 ;  /* 0x8000000602027e21 */ /* 0x020fe20008010000 */
[----:B------:R-:W1:Y:S02]  /*92b0*/  LDCU.64 UR14, c[0x0][0x3e0] ;  /* 0x00007c00ff0e77ac */ /* 0x000e640008000a00 */
[----:B------:R-:W-:Y:S01]  /*92c0*/  FMUL.FTZ R47, R58, UR7 ;  /* 0x000000073a2f7c20 */ /* 0x000fe20008410000 */
[----:B------:R-:W-:Y:S01]  /*92d0*/  FMUL.FTZ R2, R2, UR7 ;  /* 0x0000000702027c20 */ /* 0x000fe20008410000 */
[----:B------:R-:W2:Y:S02]  /*92e0*/  LDCU.64 UR16, c[0x0][0x380] ;  /* 0x00007000ff1077ac */ /* 0x000ea40008000a00 */
[----:B------:R-:W-:Y:S01]  /*92f0*/  FFMA.FTZ R47, R20, R47, R22 ;  /* 0x0000002f142f7223 */ /* 0x000fe20000010016 */
[----:B0-----:R-:W-:-:S03]  /*9300*/  FFMA.FTZ R41, R21, R2, R23 ;  /* 0x0000000215297223 */ /* 0x001fc60000010017 */
[----:B------:R-:W-:Y:S01]  /*9310*/  FMUL.FTZ R39, R47, -1.4426950216293334961 ;  /* 0xbfb8aa3b2f277820 */ /* 0x000fe20000410000 */
[----:B------:R-:W-:-:S05]  /*9320*/  FMUL.FTZ R48, R41, -1.4426950216293334961 ;  /* 0xbfb8aa3b29307820 */ /* 0x000fca0000410000 */
[----:B------:R-:W0:Y:S01]  /*9330*/  MUFU.EX2 R39, R39 ;  /* 0x0000002700277308 */ /* 0x000e220000000800 */
[----:B-1----:R-:W-:-:S04]  /*9340*/  IMAD R38, R38, UR14, RZ ;  /* 0x0000000e26267c24 */ /* 0x002fc8000f8e02ff */
[----:B------:R-:W-:Y:S01]  /*9350*/  IMAD R53, R43, UR15, R38 ;  /* 0x0000000f2b357c24 */ /* 0x000fe2000f8e0226 */
[----:B------:R-:W-:Y:S02]  /*9360*/  MOV R38, R16 ;  /* 0x0000001000267202 */ /* 0x000fe40000000f00 */
[----:B------:R-:W1:Y:S01]  /*9370*/  MUFU.EX2 R48, R48 ;  /* 0x0000003000307308 */ /* 0x000e620000000800 */
[----:B0-----:R-:W-:Y:S01]  /*9380*/  FADD.FTZ R2, R39, 1 ;  /* 0x3f80000027027421 */ /* 0x001fe20000010000 */
[----:B------:R-:W-:-:S06]  /*9390*/  MOV R39, R19 ;  /* 0x0000001300277202 */ /* 0x000fcc0000000f00 */
[----:B------:R-:W0:Y:S01]  /*93a0*/  MUFU.RCP R2, R2 ;  /* 0x0000000200027308 */ /* 0x000e220000001000 */
[----:B------:R-:W-:-:S04]  /*93b0*/  IMAD.WIDE.U32 R38, R43, UR14, R38 ;  /* 0x0000000e2b267c25 */ /* 0x000fc8000f8e0026 */
[----:B-1----:R-:W-:Y:S01]  /*93c0*/  FADD.FTZ R50, R48, 1 ;  /* 0x3f80000030327421 */ /* 0x002fe20000010000 */
[----:B------:R-:W-:-:S03]  /*93d0*/  IADD3 R53, PT, PT, R39, R53, RZ ;  /* 0x0000003527357210 */ /* 0x000fc60007ffe0ff */
[----:B------:R-:W1:Y:S01]  /*93e0*/  MUFU.RCP R40, R50 ;  /* 0x0000003200287308 */ /* 0x000e620000001000 */
[----:B0-----:R-:W-:Y:S01]  /*93f0*/  FMUL.FTZ R47, R47, R2 ;  /* 0x000000022f2f7220 */ /* 0x001fe20000410000 */
[----:B-1----:R-:W-:Y:S01]  /*9400*/  FMUL.FTZ R48, R41, R40 ;  /* 0x0000002829307220 */ /* 0x002fe20000410000 */
[----:B--2---:R-:W-:-:S04]  /*9410*/  LEA R40, P1, R38, UR16, 0x1 ;  /* 0x0000001026287c11 */ /* 0x004fc8000f8208ff */
[----:B------:R-:W-:Y:S02]  /*9420*/  LEA.HI.X R41, R38, UR17, R53, 0x1, P1 ;  /* 0x0000001126297c11 */ /* 0x000fe400088f0c35 */
[----:B------:R-:W-:-:S05]  /*9430*/  F2FP.BF16.F32.PACK_AB R47, R48, R47 ;  /* 0x0000002f302f723e */ /* 0x000fca00000010ff */
[----:B------:R1:W-:Y:S02]  /*9440*/  STG.E desc[UR12][R40.64], R47 ;  /* 0x0000002f28007986 */ /* 0x0003e4000c10190c */
.L_x_2103:
[----:B------:R-:W-:Y:S05]  /*9450*/  BSYNC.RECONVERGENT B1 ;  /* 0x0000000000017941 */ /* 0x000fea0003800200 */
.L_x_2102:
[----:B------:R-:W-:Y:S01]  /*9460*/  BSSY.RECONVERGENT B1, `(.L_x_2104) ;  /* 0x0000020000017945 */ /* 0x000fe20003800200 */
[C---:B------:R-:W-:Y:S02]  /*9470*/  IADD3 R43, PT, PT, R44.reuse, 0x80, RZ ;  /* 0x000000802c2b7810 */ /* 0x040fe40007ffe0ff */
[----:B01----:R-:W-:Y:S01]  /*9480*/  IADD3 R41, PT, PT, R44, 0x90, RZ ;  /* 0x000000902c297810 */ /* 0x003fe20007ffe0ff */
[----:B------:R-:W-:Y:S06]  /*9490*/  @P2 BRA `(.L_x_2105) ;  /* 0x0000000000702947 */ /* 0x000fec0003800000 */
[----:B------:R-:W-:Y:S01]  /*94a0*/  FADD.FTZ R60, R60, -UR6 ;  /* 0x800000063c3c7e21 */ /* 0x000fe20008010000 */
[----:B-----5:R-:W-:Y:S01]  /*94b0*/  FADD.FTZ R3, R3, -UR6 ;  /* 0x8000000603037e21 */ /* 0x020fe20008010000 */
[----:B------:R-:W0:Y:S02]  /*94c0*/  LDCU.64 UR14, c[0x0][0x3e0] ;  /* 0x00007c00ff0e77ac */ /* 0x000e240008000a00 */
[----:B------:R-:W-:Y:S01]  /*94d0*/  FMUL.FTZ R39, R60, UR7 ;  /* 0x000000073c277c20 */ /* 0x000fe20008410000 */
[----:B------:R-:W-:Y:S01]  /*94e0*/  FMUL.FTZ R38, R3, UR7 ;  /* 0x0000000703267c20 */ /* 0x000fe20008410000 */
[----:B------:R-:W1:Y:S01]  /*94f0*/  LDCU.64 UR16, c[0x0][0x380] ;  /* 0x00007000ff1077ac */ /* 0x000e620008000a00 */
[----:B------:R-:W-:Y:S01]  /*9500*/  MOV R3, R19 ;  /* 0x0000001300037202 */ /* 0x000fe20000000f00 */
[----:B------:R-:W-:Y:S01]  /*9510*/  FFMA.FTZ R39, R20, R39, R22 ;  /* 0x0000002714277223 */ /* 0x000fe20000010016 */
[----:B------:R-:W-:-:S03]  /*9520*/  FFMA.FTZ R38, R21, R38, R23 ;  /* 0x0000002615267223 */ /* 0x000fc60000010017 */
        /* <DEDUP_REMOVED lines=11> */
[----:B------:R-:W-:-:S05]  /*95e0*/  IADD3 R53, PT, PT, R3, R53, RZ ;  /* 0x0000003503357210 */ /* 0x000fca0007ffe0ff */
[----:B------:R-:W0:Y:S01]  /*95f0*/  MUFU.RCP R47, R47 ;  /* 0x0000002f002f7308 */ /* 0x000e220000001000 */
[----:B--2---:R-:W-:Y:S01]  /*9600*/  FMUL.FTZ R45, R39, R40 ;  /* 0x00000028272d7220 */ /* 0x004fe20000410000 */
[----:B0-----:R-:W-:Y:S01]  /*9610*/  FMUL.FTZ R46, R38, R47 ;  /* 0x0000002f262e7220 */ /* 0x001fe20000410000 */
[----:B-1----:R-:W-:-:S04]  /*9620*/  LEA R38, P1, R2, UR16, 0x1 ;  /* 0x0000001002267c11 */ /* 0x002fc8000f8208ff */
[----:B------:R-:W-:Y:S02]  /*9630*/  LEA.HI.X R39, R2, UR17, R53, 0x1, P1 ;  /* 0x0000001102277c11 */ /* 0x000fe400088f0c35 */
[----:B------:R-:W-:-:S05]  /*9640*/  F2FP.BF16.F32.PACK_AB R45, R46, R45 ;  /* 0x0000002d2e2d723e */ /* 0x000fca00000010ff */
[----:B------:R0:W-:Y:S02]  /*9650*/  STG.E desc[UR12][R38.64], R45 ;  /* 0x0000002d26007986 */ /* 0x0001e4000c10190c */
.L_x_2105:
[----:B------:R-:W-:Y:S05]  /*9660*/  BSYNC.RECONVERGENT B1 ;  /* 0x0000000000017941 */ /* 0x000fea0003800200 */
.L_x_2104:
[----:B------:R-:W-:Y:S04]  /*9670*/  BSSY.RECONVERGENT B1, `(.L_x_2106) ;  /* 0x000001e000017945 */ /* 0x000fe80003800200 */
[----:B------:R-:W-:Y:S05]  /*9680*/  @P3 BRA `(.L_x_2107) ;  /* 0x0000000000703947 */ /* 0x000fea0003800000 */
[----:B------:R-:W-:Y:S01]  /*9690*/  FADD.FTZ R62, R62, -UR6 ;  /* 0x800000063e3e7e21 */ /* 0x000fe20008010000 */
[----:B------:R-:W-:Y:S01]  /*96a0*/  FADD.FTZ R4, R4, -UR6 ;  /* 0x8000000604047e21 */ /* 0x000fe20008010000 */
[----:B------:R-:W1:Y:S02]  /*96b0*/  LDCU.64 UR14, c[0x0][0x3e0] ;  /* 0x00007c00ff0e77ac */ /* 0x000e640008000a00 */
[----:B-----5:R-:W-:Y:S01]  /*96c0*/  FMUL.FTZ R3, R62, UR7 ;  /* 0x000000073e037c20 */ /* 0x020fe20008410000 */
[----:B------:R-:W-:Y:S01]  /*96d0*/  FMUL.FTZ R4, R4, UR7 ;  /* 0x0000000704047c20 */ /* 0x000fe20008410000 */
[----:B------:R-:W2:Y:S02]  /*96e0*/  LDCU.64 UR16, c[0x0][0x380] ;  /* 0x00007000ff1077ac */ /* 0x000ea40008000a00 */
[----:B0-----:R-:W-:Y:S01]  /*96f0*/  FFMA.FTZ R38, R20, R3, R22 ;  /* 0x0000000314267223 */ /* 0x001fe20000010016 */
[----:B------:R-:W-:Y:S01]  /*9700*/  FFMA.FTZ R4, R21, R4, R23 ;  /* 0x0000000415047223 */ /* 0x000fe20000010017 */
[----:B------:R-:W-:-:S02]  /*9710*/  MOV R3, R19 ;  /* 0x0000001300037202 */ /* 0x000fc40000000f00 */
[----:B------:R-:W-:Y:S01]  /*9720*/  FMUL.FTZ R2, R38, -1.4426950216293334961 ;  /* 0xbfb8aa3b26027820 */ /* 0x000fe20000410000 */
[----:B------:R-:W-:-:S05]  /*9730*/  FMUL.FTZ R45, R4, -1.4426950216293334961 ;  /* 0xbfb8aa3b042d7820 */ /* 0x000fca0000410000 */
[----:B------:R-:W0:Y:S01]  /*9740*/  MUFU.EX2 R2, R2 ;  /* 0x0000000200027308 */ /* 0x000e220000000800 */
[----:B-1----:R-:W-:-:S04]  /*9750*/  IMAD R53, R42, UR14, RZ ;  /* 0x0000000e2a357c24 */ /* 0x002fc8000f8e02ff */
[----:B------:R-:W-:-:S03]  /*9760*/  IMAD R53, R0, UR15, R53 ;  /* 0x0000000f00357c24 */ /* 0x000fc6000f8e0235 */
        /* <DEDUP_REMOVED lines=9> */
[----:B--2---:R-:W-:-:S04]  /*9800*/  LEA R38, P1, R2, UR16, 0x1 ;  /* 0x0000001002267c11 */ /* 0x004fc8000f8208ff */
[----:B------:R-:W-:Y:S01]  /*9810*/  LEA.HI.X R39, R2, UR17, R53, 0x1, P1 ;  /* 0x0000001102277c11 */ /* 0x000fe200088f0c35 */
[----:B-1----:R-:W-:-:S05]  /*9820*/  FMUL.FTZ R47, R4, R47 ;  /* 0x0000002f042f7220 */ /* 0x002fca0000410000 */
[----:B------:R-:W-:-:S05]  /*9830*/  F2FP.BF16.F32.PACK_AB R47, R47, R0 ;  /* 0x000000002f2f723e */ /* 0x000fca00000010ff */
[----:B------:R1:W-:Y:S02]  /*9840*/  STG.E desc[UR12][R38.64], R47 ;  /* 0x0000002f26007986 */ /* 0x0003e4000c10190c */
.L_x_2107:
[----:B------:R-:W-:Y:S05]  /*9850*/  BSYNC.RECONVERGENT B1 ;  /* 0x0000000000017941 */ /* 0x000fea0003800200 */
.L_x_2106:
[----:B------:R-:W-:Y:S01]  /*9860*/  ISETP.GE.U32.AND P5, PT, R43, UR10, PT ;  /* 0x0000000a2b007c0c */ /* 0x000fe2000bfa6070 */
[----:B------:R-:W-:Y:S01]  /*9870*/  BSSY.RECONVERGENT B1, `(.L_x_2108) ;  /* 0x0000033000017945 */ /* 0x000fe20003800200 */
[----:B-----5:R-:W-:Y:S02]  /*9880*/  SHF.R.S32.HI R2, RZ, 0x1f, R43 ;  /* 0x0000001fff027819 */ /* 0x020fe4000001142b */
[----:B-1----:R-:W-:Y:S02]  /*9890*/  IADD3 R47, PT, PT, R44, 0xa0, RZ ;  /* 0x000000a02c2f7810 */ /* 0x002fe40007ffe0ff */
[----:B------:R-:W-:Y:S02]  /*98a0*/  ISETP.GE.AND.EX P5, PT, R2, UR11, PT, P5 ;  /* 0x0000000b02007c0c */ /* 0x000fe4000bfa6350 */
[C---:B------:R-:W-:Y:S02]  /*98b0*/  IADD3 R42, PT, PT, R44.reuse, 0xb0, RZ ;  /* 0x000000b02c2a7810 */ /* 0x040fe40007ffe0ff */
[----:B------:R-:W-:-:S02]  /*98c0*/  IADD3 R40, PT, PT, R44, 0xc0, RZ ;  /* 0x000000c02c287810 */ /* 0x000fc40007ffe0ff */
[----:B0-----:R-:W-:Y:S02]  /*98d0*/  IADD3 R39, PT, PT, R44, 0xd0, RZ ;  /* 0x000000d02c277810 */ /* 0x001fe40007ffe0ff */
        /* <DEDUP_REMOVED lines=16> */
[----:B------:R-:W-:Y:S01]  /*99e0*/  FADD.FTZ R64, R64, -UR6 ;  /* 0x8000000640407e21 */ /* 0x000fe20008010000 */
[----:B------:R-:W-:Y:S01]  /*99f0*/  FADD.FTZ R5, R5, -UR6 ;  /* 0x8000000605057e21 */ /* 0x000fe20008010000 */
[----:B------:R-:W0:Y:S02]  /*9a00*/  LDCU.64 UR14, c[0x0][0x3e0] ;  /* 0x00007c00ff0e77ac */ /* 0x000e240008000a00 */
[----:B------:R-:W-:Y:S01]  /*9a10*/  FMUL.FTZ R45, R64, UR7 ;  /* 0x00000007402d7c20 */ /* 0x000fe20008410000 */
[----:B------:R-:W-:Y:S01]  /*9a20*/  FMUL.FTZ R52, R5, UR7 ;  /* 0x0000000705347c20 */ /* 0x000fe20008410000 */
[----:B------:R-:W1:Y:S02]  /*9a30*/  LDCU.64 UR16, c[0x0][0x380] ;  /* 0x00007000ff1077ac */ /* 0x000e640008000a00 */
[----:B------:R-:W-:Y:S01]  /*9a40*/  FFMA.FTZ R45, R20, R45, R22 ;  /* 0x0000002d142d7223 */ /* 0x000fe20000010016 */
[----:B------:R-:W-:-:S03]  /*9a50*/  FFMA.FTZ R52, R21, R52, R23 ;  /* 0x0000003415347223 */ /* 0x000fc60000010017 */
[----:B------:R-:W-:Y:S01]  /*9a60*/  FMUL.FTZ R3, R45, -1.4426950216293334961 ;  /* 0xbfb8aa3b2d037820 */ /* 0x000fe20000410000 */
[----:B------:R-:W-:-:S05]  /*9a70*/  FMUL.FTZ R55, R52, -1.4426950216293334961 ;  /* 0xbfb8aa3b34377820 */ /* 0x000fca0000410000 */
[----:B------:R-:W2:Y:S01]  /*9a80*/  MUFU.EX2 R3, R3 ;  /* 0x0000000300037308 */ /* 0x000ea20000000800 */
[----:B0-----:R-:W-:-:S04]  /*9a90*/  IMAD R2, R2, UR14, RZ ;  /* 0x0000000e02027c24 */ /* 0x001fc8000f8e02ff */
[----:B------:R-:W-:Y:S01]  /*9aa0*/  IMAD R53, R43, UR15, R2 ;  /* 0x0000000f2b357c24 */ /* 0x000fe2000f8e0202 */
[----:B------:R-:W-:Y:S02]  /*9ab0*/  MOV R2, R16 ;  /* 0x0000001000027202 */ /* 0x000fe40000000f00 */
        /* <DEDUP_REMOVED lines=9> */
[----:B-1----:R-:W-:Y:S01]  /*9b50*/  LEA R4, P5, R2, UR16, 0x1 ;  /* 0x0000001002047c11 */ /* 0x002fe2000f8a08ff */
[----:B0-----:R-:W-:-:S03]  /*9b60*/  FMUL.FTZ R52, R52, R5 ;  /* 0x0000000534347220 */ /* 0x001fc60000410000 */
[----:B------:R-:W-:Y:S02]  /*9b70*/  LEA.HI.X R5, R2, UR17, R53, 0x1, P5 ;  /* 0x0000001102057c11 */ /* 0x000fe4000a8f0c35 */
[----:B------:R-:W-:-:S05]  /*9b80*/  F2FP.BF16.F32.PACK_AB R45, R52, R45 ;  /* 0x0000002d342d723e */ /* 0x000fca00000010ff */
[----:B------:R0:W-:Y:S02]  /*9b90*/  STG.E desc[UR12][R4.64], R45 ;  /* 0x0000002d04007986 */ /* 0x0001e4000c10190c */
.L_x_2109:
[----:B------:R-:W-:Y:S05]  /*9ba0*/  BSYNC.RECONVERGENT B1 ;  /* 0x0000000000017941 */ /* 0x000fea0003800200 */
.L_x_2108:
[----:B------:R-:W-:Y:S01]  /*9bb0*/  BSSY.RECONVERGENT B1, `(.L_x_2110) ;  /* 0x0000020000017945 */ /* 0x000fe20003800200 */
[C---:B------:R-:W-:Y:S02]  /*9bc0*/  IADD3 R43, PT, PT, R44.reuse, 0xe0, RZ ;  /* 0x000000e02c2b7810 */ /* 0x040fe40007ffe0ff */
[----:B0-----:R-:W-:Y:S01]  /*9bd0*/  IADD3 R45, PT, PT, R44, 0xf0, RZ ;  /* 0x000000f02c2d7810 */ /* 0x001fe20007ffe0ff */
[----:B------:R-:W-:Y:S06]  /*9be0*/  @P2 BRA `(.L_x_2111) ;  /* 0x0000000000702947 */ /* 0x000fec0003800000 */
[----:B------:R-:W-:Y:S01]  /*9bf0*/  FADD.FTZ R66, R66, -UR6 ;  /* 0x8000000642427e21 */ /* 0x000fe20008010000 */
[----:B------:R-:W-:Y:S01]  /*9c00*/  FADD.FTZ R6, R6, -UR6 ;  /* 0x8000000606067e21 */ /* 0x000fe20008010000 */
[----:B------:R-:W0:Y:S01]  /*9c10*/  LDCU.64 UR14, c[0x0][0x3e0] ;  /* 0x00007c00ff0e77ac */ /* 0x000e220008000a00 */
[----:B------:R-:W-:Y:S01]  /*9c20*/  MOV R3, R19 ;  /* 0x0000001300037202 */ /* 0x000fe20000000f00 */
        /* <DEDUP_REMOVED lines=24> */
.L_x_2111:
[----:B------:R-:W-:Y:S05]  /*9db0*/  BSYNC.RECONVERGENT B1 ;  /* 0x0000000000017941 */ /* 0x000fea0003800200 */
.L_x_2110:
[----:B------:R-:W-:Y:S04]  /*9dc0*/  BSSY.RECONVERGENT B1, `(.L_x_2112) ;  /* 0x000001e000017945 */ /* 0x000fe80003800200 */
[----:B------:R-:W-:Y:S05]  /*9dd0*/  @P1 BRA `(.L_x_2113) ;  /* 0x0000000000701947 */ /* 0x000fea0003800000 */
[----:B------:R-:W-:Y:S01]  /*9de0*/  FADD.FTZ R68, R68, -UR6 ;  /* 0x8000000644447e21 */ /* 0x000fe20008010000 */
[----:B------:R-:W-:Y:S01]  /*9df0*/  FADD.FTZ R7, R7, -UR6 ;  /* 0x8000000607077e21 */ /* 0x000fe20008010000 */
[----:B------:R-:W1:Y:S01]  /*9e00*/  LDCU.64 UR14, c[0x0][0x3e0] ;  /* 0x00007c00ff0e77ac */ /* 0x000e620008000a00 */
[----:B------:R-:W-:Y:S01]  /*9e10*/  MOV R3, R19 ;  /* 0x0000001300037202 */ /* 0x000fe20000000f00 */
[----:B0-----:R-:W-:Y:S01]  /*9e20*/  FMUL.FTZ R5, R68, UR7 ;  /* 0x0000000744057c20 */ /* 0x001fe20008410000 */
[----:B------:R-:W-:Y:S01]  /*9e30*/  FMUL.FTZ R4, R7, UR7 ;  /* 0x0000000707047c20 */ /* 0x000fe20008410000 */
[----:B------:R-:W0:Y:S02]  /*9e40*/  LDCU.64 UR16, c[0x0][0x380] ;  /* 0x00007000ff1077ac */ /* 0x000e240008000a00 */
[----:B------:R-:W-:Y:S01]  /*9e50*/  FFMA.FTZ R5, R20, R5, R22 ;  /* 0x0000000514057223 */ /* 0x000fe20000010016 */
[----:B------:R-:W-:-:S03]  /*9e60*/  FFMA.FTZ R4, R21, R4, R23 ;  /* 0x0000000415047223 */ /* 0x000fc60000010017 */
[----:B------:R-:W-:Y:S01]  /*9e70*/  FMUL.FTZ R2, R5, -1.4426950216293334961 ;  /* 0xbfb8aa3b05027820 */ /* 0x000fe20000410000 */
[----:B------:R-:W-:-:S05]  /*9e80*/  FMUL.FTZ R7, R4, -1.4426950216293334961 ;  /* 0xbfb8aa3b04077820 */ /* 0x000fca0000410000 */
[----:B------:R-:W2:Y:S01]  /*9e90*/  MUFU.EX2 R2, R2 ;  /* 0x0000000200027308 */ /* 0x000ea20000000800 */
[----:B-1----:R-:W-:-:S07]  /*9ea0*/  IMAD R48, R48, UR14, RZ ;  /* 0x0000000e30307c24 */ /* 0x002fce000f8e02ff */
[----:B------:R-:W1:Y:S01]  /*9eb0*/  MUFU.EX2 R7, R7 ;  /* 0x0000000700077308 */ /* 0x000e620000000800 */
[----:B--2---:R-:W-:Y:S01]  /*9ec0*/  FADD.FTZ R6, R2, 1 ;  /* 0x3f80000002067421 */ /* 0x004fe20000010000 */
[----:B------:R-:W-:-:S06]  /*9ed0*/  MOV R2, R16 ;  /* 0x0000001000027202 */ /* 0x000fcc0000000f00 */
[----:B------:R-:W2:Y:S01]  /*9ee0*/  MUFU.RCP R6, R6 ;  /* 0x0000000600067308 */ /* 0x000ea20000001000 */
[----:B------:R-:W-:-:S04]  /*9ef0*/  IMAD.WIDE.U32 R2, R47, UR14, R2 ;  /* 0x0000000e2f027c25 */ /* 0x000fc8000f8e0002 */
[----:B-1----:R-:W-:Y:S01]  /*9f00*/  FADD.FTZ R41, R7, 1 ;  /* 0x3f80000007297421 */ /* 0x002fe20000010000 */
[----:B------:R-:W-:-:S05]  /*9f10*/  IMAD R47, R47, UR15, R48 ;  /* 0x0000000f2f2f7c24 */ /* 0x000fca000f8e0230 */
[----:B------:R-:W1:Y:S01]  /*9f20*/  MUFU.RCP R41, R41 ;  /* 0x0000002900297308 */ /* 0x000e620000001000 */
[----:B------:R-:W-:Y:S01]  /*9f30*/  IADD3 R47, PT, PT, R3, R47, RZ ;  /* 0x0000002f032f7210 */ /* 0x000fe20007ffe0ff */
[----:B--2---:R-:W-:Y:S01]  /*9f40*/  FMUL.FTZ R7, R5, R6 ;  /* 0x0000000605077220 */ /* 0x004fe20000410000 */
[----:B-1----:R-:W-:Y:S01]  /*9f50*/  FMUL.FTZ R48, R4, R41 ;  /* 0x0000002904307220 */ /* 0x002fe20000410000 */
[----:B0-----:R-:W-:-:S04]  /*9f60*/  LEA R4, P1, R2, UR16, 0x1 ;  /* 0x0000001002047c11 */ /* 0x001fc8000f8208ff */
[----:B------:R-:W-:Y:S02]  /*9f70*/  LEA.HI.X R5, R2, UR17, R47, 0x1, P1 ;  /* 0x0000001102057c11 */ /* 0x000fe400088f0c2f */
[----:B------:R-:W-:-:S05]  /*9f80*/  F2FP.BF16.F32.PACK_AB R7, R48, R7 ;  /* 0x000000073007723e */ /* 0x000fca00000010ff */
[----:B------:R1:W-:Y:S02]  /*9f90*/  STG.E desc[UR12][R4.64], R7 ;  /* 0x0000000704007986 */ /* 0x0003e4000c10190c */
.L_x_2113:
[----:B------:R-:W-:Y:S05]  /*9fa0*/  BSYNC.RECONVERGENT B1 ;  /* 0x0000000000017941 */ /* 0x000fea0003800200 */
.L_x_2112:
[----:B------:R-:W-:Y:S04]  /*9fb0*/  BSSY.RECONVERGENT B1, `(.L_x_2114) ;  /* 0x000001e000017945 */ /* 0x000fe80003800200 */
[----:B------:R-:W-:Y:S05]  /*9fc0*/  @P6 BRA `(.L_x_2115) ;  /* 0x0000000000706947 */ /* 0x000fea0003800000 */
[----:B------:R-:W-:Y:S01]  /*9fd0*/  FADD.FTZ R69, R69, -UR6 ;  /* 0x8000000645457e21 */ /* 0x000fe20008010000 */
[----:B------:R-:W-:Y:S01]  /*9fe0*/  FADD.FTZ R8, R8, -UR6 ;  /* 0x8000000608087e21 */ /* 0x000fe20008010000 */
[----:B------:R-:W2:Y:S01]  /*9ff0*/  LDCU.64 UR14, c[0x0][0x3e0] ;  /* 0x00007c00ff0e77ac */ /* 0x000ea20008000a00 */
[----:B------:R-:W-:Y:S01]  /*a000*/  MOV R3, R19 ;  /* 0x0000001300037202 */ /* 0x000fe20000000f00 */
[----:B------:R-:W-:Y:S01]  /*a010*/  FMUL.FTZ R69, R69, UR7 ;  /* 0x0000000745457c20 */ /* 0x000fe20008410000 */
[----:B------:R-:W-:Y:S01]  /*a020*/  FMUL.FTZ R8, R8, UR7 ;  /* 0x0000000708087c20 */ /* 0x000fe20008410000 */
[----:B------:R-:W3:Y:S02]  /*a030*/  LDCU.64 UR16, c[0x0][0x380] ;  /* 0x00007000ff1077ac */ /* 0x000ee40008000a00 */
[----:B------:R-:W-:Y:S01]  /*a040*/  FFMA.FTZ R69, R20, R69, R22 ;  /* 0x0000004514457223 */ /* 0x000fe20000010016 */
[----:B01----:R-:W-:-:S03]  /*a050*/  FFMA.FTZ R5, R21, R8, R23 ;  /* 0x0000000815057223 */ /* 0x003fc60000010017 */
[----:B------:R-:W-:Y:S01]  /*a060*/  FMUL.FTZ R2, R69, -1.4426950216293334961 ;  /* 0xbfb8aa3b45027820 */ /* 0x000fe20000410000 */
[----:B------:R-:W-:-:S05]  /*a070*/  FMUL.FTZ R4, R5, -1.4426950216293334961 ;  /* 0xbfb8aa3b05047820 */ /* 0x000fca0000410000 */
[----:B------:R-:W0:Y:S01]  /*a080*/  MUFU.EX2 R2, R2 ;  /* 0x0000000200027308 */ /* 0x000e220000000800 */
[----:B--2---:R-:W-:-:S04]  /*a090*/  IMAD R7, R46, UR14, RZ ;  /* 0x0000000e2e077c24 */ /* 0x004fc8000f8e02ff */
[----:B------:R-:W-:-:S03]  /*a0a0*/  IMAD R41, R42, UR15, R7 ;  /* 0x0000000f2a297c24 */ /* 0x000fc6000f8e0207 */
[----:B------:R-:W1:Y:S01]  /*a0b0*/  MUFU.EX2 R4, R4 ;  /* 0x0000000400047308 */ /* 0x000e620000000800 */
[----:B0-----:R-:W-:Y:S01]  /*a0c0*/  FADD.FTZ R6, R2, 1 ;  /* 0x3f80000002067421 */ /* 0x001fe20000010000 */
[----:B------:R-:W-:-:S06]  /*a0d0*/  MOV R2, R16 ;  /* 0x0000001000027202 */ /* 0x000fcc0000000f00 */
[----:B------:R-:W0:Y:S01]  /*a0e0*/  MUFU.RCP R6, R6 ;  /* 0x0000000600067308 */ /* 0x000e220000001000 */
[----:B------:R-:W-:-:S04]  /*a0f0*/  IMAD.WIDE.U32 R2, R42, UR14, R2 ;  /* 0x0000000e2a027c25 */ /* 0x000fc8000f8e0002 */
[----:B-1----:R-:W-:Y:S01]  /*a100*/  FADD.FTZ R8, R4, 1 ;  /* 0x3f80000004087421 */ /* 0x002fe20000010000 */
[----:B---3--:R-:W-:-:S05]  /*a110*/  LEA R4, P1, R2, UR16, 0x1 ;  /* 0x0000001002047c11 */ /* 0x008fca000f8208ff */
[----:B------:R-:W1:Y:S01]  /*a120*/  MUFU.RCP R8, R8 ;  /* 0x0000000800087308 */ /* 0x000e620000001000 */
[----:B------:R-:W-:Y:S01]  /*a130*/  IADD3 R41, PT, PT, R3, R41, RZ ;  /* 0x0000002903297210 */ /* 0x000fe20007ffe0ff */
[----:B0-----:R-:W-:Y:S01]  /*a140*/  FMUL.FTZ R7, R69, R6 ;  /* 0x0000000645077220 */ /* 0x001fe20000410000 */
[----:B-1----:R-:W-:Y:S02]  /*a150*/  FMUL.FTZ R42, R5, R8 ;  /* 0x00000008052a7220 */ /* 0x002fe40000410000 */
[----:B------:R-:W-:-:S03]  /*a160*/  LEA.HI.X R5, R2, UR17, R41, 0x1, P1 ;  /* 0x0000001102057c11 */ /* 0x000fc600088f0c29 */
[----:B------:R-:W-:-:S05]  /*a170*/  F2FP.BF16.F32.PACK_AB R7, R42, R7 ;  /* 0x000000072a07723e */ /* 0x000fca00000010ff */
[----:B------:R2:W-:Y:S02]  /*a180*/  STG.E desc[UR12][R4.64], R7 ;  /* 0x0000000704007986 */ /* 0x0005e4000c10190c */
.L_x_2115:
[----:B------:R-:W-:Y:S05]  /*a190*/  BSYNC.RECONVERGENT B1 ;  /* 0x0000000000017941 */ /* 0x000fea0003800200 */
.L_x_2114:
[----:B------:R-:W-:Y:S04]  /*a1a0*/  BSSY.RECONVERGENT B1, `(.L_x_2116) ;  /* 0x000001e000017945 */ /* 0x000fe80003800200 */
[----:B------:R-:W-:Y:S05]  /*a1b0*/  @P3 BRA `(.L_x_2117) ;  /* 0x0000000000703947 */ /* 0x000fea0003800000 */
[----:B------:R-:W-:Y:S01]  /*a1c0*/  FADD.FTZ R67, R67, -UR6 ;  /* 0x8000000643437e21 */ /* 0x000fe20008010000 */
[----:B------:R-:W-:Y:S01]  /*a1d0*/  FADD.FTZ R9, R9, -UR6 ;  /* 0x8000000609097e21 */ /* 0x000fe20008010000 */
[----:B------:R-:W3:Y:S01]  /*a1e0*/  LDCU.64 UR14, c[0x0][0x3e0] ;  /* 0x00007c00ff0e77ac */ /* 0x000ee20008000a00 */
[----:B------:R-:W-:Y:S01]  /*a1f0*/  MOV R3, R19 ;  /* 0x0000001300037202 */ /* 0x000fe20000000f00 */
[----:B------:R-:W-:Y:S01]  /*a200*/  FMUL.FTZ R67, R67, UR7 ;  /* 0x0000000743437c20 */ /* 0x000fe20008410000 */
[----:B012---:R-:W-:Y:S01]  /*a210*/  FMUL.FTZ R4, R9, UR7 ;  /* 0x0000000709047c20 */ /* 0x007fe20008410000 */
[----:B------:R-:W0:Y:S02]  /*a220*/  LDCU.64 UR16, c[0x0][0x380] ;  /* 0x00007000ff1077ac */ /* 0x000e240008000a00 */
[----:B------:R-:W-:Y:S01]  /*a230*/  FFMA.FTZ R67, R20, R67, R22 ;  /* 0x0000004314437223 */ /* 0x000fe20000010016 */
[----:B------:R-:W-:-:S03]  /*a240*/  FFMA.FTZ R5, R21, R4, R23 ;  /* 0x0000000415057223 */ /* 0x000fc60000010017 */
[----:B------:R-:W-:Y:S01]  /*a250*/  FMUL.FTZ R2, R67, -1.4426950216293334961 ;  /* 0xbfb8aa3b43027820 */ /* 0x000fe20000410000 */
[----:B------:R-:W-:-:S05]  /*a260*/  FMUL.FTZ R4, R5, -1.4426950216293334961 ;  /* 0xbfb8aa3b05047820 */ /* 0x000fca0000410000 */
[----:B------:R-:W1:Y:S01]  /*a270*/  MUFU.EX2 R2, R2 ;  /* 0x0000000200027308 */ /* 0x000e620000000800 */
[----:B---3--:R-:W-:-:S04]  /*a280*/  IMAD R7, R38, UR14, RZ ;  /* 0x0000000e26077c24 */ /* 0x008fc8000f8e02ff */
[----:B------:R-:W-:-:S03]  /*a290*/  IMAD R9, R40, UR15, R7 ;  /* 0x0000000f28097c24 */ /* 0x000fc6000f8e0207 */
[----:B------:R-:W2:Y:S01]  /*a2a0*/  MUFU.EX2 R4, R4 ;  /* 0x0000000400047308 */ /* 0x000ea20000000800 */
[----:B-1----:R-:W-:Y:S01]  /*a2b0*/  FADD.FTZ R6, R2, 1 ;  /* 0x3f80000002067421 */ /* 0x002fe20000010000 */
[----:B------:R-:W-:-:S06]  /*a2c0*/  MOV R2, R16 ;  /* 0x0000001000027202 */ /* 0x000fcc0000000f00 */
[----:B------:R-:W1:Y:S01]  /*a2d0*/  MUFU.RCP R6, R6 ;  /* 0x0000000600067308 */ /* 0x000e620000001000 */
[----:B------:R-:W-:-:S04]  /*a2e0*/  IMAD.WIDE.U32 R2, R40, UR14, R2 ;  /* 0x0000000e28027c25 */ /* 0x000fc8000f8e0002 */
[----:B--2---:R-:W-:Y:S01]  /*a2f0*/  FADD.FTZ R8, R4, 1 ;  /* 0x3f80000004087421 */ /* 0x004fe20000010000 */
[----:B0-----:R-:W-:-:S05]  /*a300*/  LEA R4, P1, R2, UR16, 0x1 ;  /* 0x0000001002047c11 */ /* 0x001fca000f8208ff */
[----:B------:R-:W0:Y:S01]  /*a310*/  MUFU.RCP R8, R8 ;  /* 0x0000000800087308 */ /* 0x000e220000001000 */
[----:B------:R-:W-:Y:S01]  /*a320*/  IADD3 R9, PT, PT, R3, R9, RZ ;  /* 0x0000000903097210 */ /* 0x000fe20007ffe0ff */
[----:B-1----:R-:W-:Y:S01]  /*a330*/  FMUL.FTZ R7, R67, R6 ;  /* 0x0000000643077220 */ /* 0x002fe20000410000 */
[----:B0-----:R-:W-:Y:S02]  /*a340*/  FMUL.FTZ R38, R5, R8 ;  /* 0x0000000805267220 */ /* 0x001fe40000410000 */
[----:B------:R-:W-:-:S03]  /*a350*/  LEA.HI.X R5, R2, UR17, R9, 0x1, P1 ;  /* 0x0000001102057c11 */ /* 0x000fc600088f0c09 */
[----:B------:R-:W-:-:S05]  /*a360*/  F2FP.BF16.F32.PACK_AB R7, R38, R7 ;  /* 0x000000072607723e */ /* 0x000fca00000010ff */
[----:B------:R3:W-:Y:S02]  /*a370*/  STG.E desc[UR12][R4.64], R7 ;  /* 0x0000000704007986 */ /* 0x0007e4000c10190c */
.L_x_2117:
[----:B------:R-:W-:Y:S05]  /*a380*/  BSYNC.RECONVERGENT B1 ;  /* 0x0000000000017941 */ /* 0x000fea0003800200 */
.L_x_2116:
[----:B------:R-:W-:Y:S04]  /*a390*/  BSSY.RECONVERGENT B1, `(.L_x_2118) ;  /* 0x000001e000017945 */ /* 0x000fe80003800200 */
[----:B------:R-:W-:Y:S05]  /*a3a0*/  @P4 BRA `(.L_x_2119) ;  /* 0x0000000000704947 */ /* 0x000fea0003800000 */
[----:B------:R-:W-:Y:S01]  /*a3b0*/  FADD.FTZ R71, R71, -UR6 ;  /* 0x8000000647477e21 */ /* 0x000fe20008010000 */
[----:B------:R-:W-:Y:S01]  /*a3c0*/  FADD.FTZ R10, R10, -UR6 ;  /* 0x800000060a0a7e21 */ /* 0x000fe20008010000 */
[----:B------:R-:W4:Y:S01]  /*a3d0*/  LDCU.64 UR14, c[0x0][0x3e0] ;  /* 0x00007c00ff0e77ac */ /* 0x000f220008000a00 */
[----:B------:R-:W-:Y:S01]  /*a3e0*/  MOV R3, R19 ;  /* 0x0000001300037202 */ /* 0x000fe20000000f00 */
[----:B------:R-:W-:Y:S01]  /*a3f0*/  FMUL.FTZ R71, R71, UR7 ;  /* 0x0000000747477c20 */ /* 0x000fe20008410000 */
[----:B------:R-:W-:Y:S01]  /*a400*/  FMUL.FTZ R10, R10, UR7 ;  /* 0x000000070a0a7c20 */ /* 0x000fe20008410000 */
[----:B------:R-:W5:Y:S02]  /*a410*/  LDCU.64 UR16, c[0x0][0x380] ;  /* 0x00007000ff1077ac */ /* 0x000f640008000a00 */
[----:B------:R-:W-:Y:S01]  /*a420*/  FFMA.FTZ R71, R20, R71, R22 ;  /* 0x0000004714477223 */ /* 0x000fe20000010016 */
[----:B------:R-:W-:-:S03]  /*a430*/  FFMA.FTZ R10, R21, R10, R23 ;  /* 0x0000000a150a7223 */ /* 0x000fc60000010017 */
[----:B------:R-:W-:Y:S01]  /*a440*/  FMUL.FTZ R2, R71, -1.4426950216293334961 ;  /* 0xbfb8aa3b47027820 */ /* 0x000fe20000410000 */
[----:B0123--:R-:W-:-:S05]  /*a450*/  FMUL.FTZ R4, R10, -1.4426950216293334961 ;  /* 0xbfb8aa3b0a047820 */ /* 0x00ffca0000410000 */
[----:B------:R-:W0:Y:S01]  /*a460*/  MUFU.EX2 R2, R2 ;  /* 0x0000000200027308 */ /* 0x000e220000000800 */
[----:B----4-:R-:W-:-:S07]  /*a470*/  IMAD R0, R0, UR14, RZ ;  /* 0x0000000e00007c24 */ /* 0x010fce000f8e02ff */
[----:B------:R-:W1:Y:S01]  /*a480*/  MUFU.EX2 R4, R4 ;  /* 0x0000000400047308 */ /* 0x000e620000000800 */
[----:B0-----:R-:W-:Y:S01]  /*a490*/  FADD.FTZ R6, R2, 1 ;  /* 0x3f80000002067421 */ /* 0x001fe20000010000 */
[----:B------:R-:W-:-:S06]  /*a4a0*/  MOV R2, R16 ;  /* 0x0000001000027202 */ /* 0x000fcc0000000f00 */
[----:B------:R-:W0:Y:S01]  /*a4b0*/  MUFU.RCP R6, R6 ;  /* 0x0000000600067308 */ /* 0x000e220000001000 */
[----:B------:R-:W-:-:S04]  /*a4c0*/  IMAD.WIDE.U32 R2, R39, UR14, R2 ;  /* 0x0000000e27027c25 */ /* 0x000fc8000f8e0002 */
[----:B-1----:R-:W-:Y:S01]  /*a4d0*/  FADD.FTZ R7, R4, 1 ;  /* 0x3f80000004077421 */ /* 0x002fe20000010000 */
[----:B------:R-:W-:Y:S01]  /*a4e0*/  IMAD R39, R39, UR15, R0 ;  /* 0x0000000f27277c24 */ /* 0x000fe2000f8e0200 */
[----:B-----5:R-:W-:-:S04]  /*a4f0*/  LEA R4, P1, R2, UR16, 0x1 ;  /* 0x0000001002047c11 */ /* 0x020fc8000f8208ff */
[----:B------:R-:W1:Y:S01]  /*a500*/  MUFU.RCP R7, R7 ;  /* 0x0000000700077308 */ /* 0x000e620000001000 */
[----:B------:R-:W-:-:S04]  /*a510*/  IADD3 R39, PT, PT, R3, R39, RZ ;  /* 0x0000002703277210 */ /* 0x000fc80007ffe0ff */
[----:B------:R-:W-:Y:S01]  /*a520*/  LEA.HI.X R5, R2, UR17, R39, 0x1, P1 ;  /* 0x0000001102057c11 */ /* 0x000fe200088f0c27 */
[----:B0-----:R-:W-:Y:S01]  /*a530*/  FMUL.FTZ R0, R71, R6 ;  /* 0x0000000647007220 */ /* 0x001fe20000410000 */
[----:B-1----:R-:W-:-:S05]  /*a540*/  FMUL.FTZ R9, R10, R7 ;  /* 0x000000070a097220 */ /* 0x002fca0000410000 */
[----:B------:R-:W-:-:S05]  /*a550*/  F2FP.BF16.F32.PACK_AB R9, R9, R0 ;  /* 0x000000000909723e */ /* 0x000fca00000010ff */
[----:B------:R4:W-:Y:S02]  /*a560*/  STG.E desc[UR12][R4.64], R9 ;  /* 0x0000000904007986 */ /* 0x0009e4000c10190c */
.L_x_2119:
[----:B------:R-:W-:Y:S05]  /*a570*/  BSYNC.RECONVERGENT B1 ;  /* 0x0000000000017941 */ /* 0x000fea0003800200 */
.L_x_2118:
[----:B------:R-:W-:Y:S01]  /*a580*/  ISETP.GE.U32.AND P5, PT, R43, UR10, PT ;  /* 0x0000000a2b007c0c */ /* 0x000fe2000bfa6070 */
[----:B------:R-:W-:Y:S01]  /*a590*/  BSSY.RECONVERGENT B1, `(.L_x_2120) ;  /* 0x0000035000017945 */ /* 0x000fe20003800200 */
[----:B------:R-:W-:Y:S02]  /*a5a0*/  SHF.R.S32.HI R3, RZ, 0x1f, R43 ;  /* 0x0000001fff037819 */ /* 0x000fe4000001142b */
[C---:B0-----:R-:W-:Y:S02]  /*a5b0*/  IADD3 R41, PT, PT, R44.reuse, 0x100, RZ ;  /* 0x000001002c297810 */ /* 0x041fe40007ffe0ff */
        /* <DEDUP_REMOVED lines=12> */
[----:B-123--:R-:W-:Y:S02]  /*a680*/  SHF.R.S32.HI R7, RZ, 0x1f, R0 ;  /* 0x0000001fff077819 */ /* 0x00efe40000011400 */
[----:B------:R-:W-:Y:S02]  /*a690*/  SHF.R.S32.HI R8, RZ, 0x1f, R6 ;  /* 0x0000001fff087819 */ /* 0x000fe40000011406 */
[----:B------:R-:W-:-:S02]  /*a6a0*/  ISETP.GE.AND.EX P2, PT, R42, UR11, PT, P2 ;  /* 0x0000000b2a007c0c */ /* 0x000fc4000bf46320 */
[----:B------:R-:W-:Y:S02]  /*a6b0*/  ISETP.GE.AND.EX P1, PT, R40, UR11, PT, P1 ;  /* 0x0000000b28007c0c */ /* 0x000fe4000bf26310 */
[----:B------:R-:W-:Y:S02]  /*a6c0*/  ISETP.GE.AND.EX P6, PT, R39, UR11, PT, P6 ;  /* 0x0000000b27007c0c */ /* 0x000fe4000bfc6360 */
[----:B------:R-:W-:Y:S02]  /*a6d0*/  ISETP.GE.AND.EX P3, PT, R7, UR11, PT, P3 ;  /* 0x0000000b07007c0c */ /* 0x000fe4000bf66330 */
[----:B------:R-:W-:Y:S02]  /*a6e0*/  ISETP.GE.AND.EX P4, PT, R8, UR11, PT, P4 ;  /* 0x0000000b08007c0c */ /* 0x000fe4000bf86340 */
[C---:B----4-:R-:W-:Y:S02]  /*a6f0*/  IADD3 R9, PT, PT, R44.reuse, 0x140, RZ ;  /* 0x000001402c097810 */ /* 0x050fe40007ffe0ff */
[----:B------:R-:W-:Y:S01]  /*a700*/  IADD3 R10, PT, PT, R44, 0x150, RZ ;  /* 0x000001502c0a7810 */ /* 0x000fe20007ffe0ff */
[----:B------:R-:W-:Y:S08]  /*a710*/  @P5 BRA `(.L_x_2121) ;  /* 0x0000000000705947 */ /* 0x000ff00003800000 */
        /* <DEDUP_REMOVED lines=20> */
[----:B-1----:R-:W-:-:S05]  /*a860*/  LEA R4, P5, R2, UR16, 0x1 ;  /* 0x0000001002047c11 */ /* 0x002fca000f8a08ff */
[----:B------:R-:W0:Y:S01]  /*a870*/  MUFU.RCP R46, R46 ;  /* 0x0000002e002e7308 */ /* 0x000e220000001000 */
[----:B------:R-:W-:Y:S01]  /*a880*/  IADD3 R47, PT, PT, R3, R47, RZ ;  /* 0x0000002f032f7210 */ /* 0x000fe20007ffe0ff */
[----:B--2---:R-:W-:Y:S01]  /*a890*/  FMUL.FTZ R43, R48, R11 ;  /* 0x0000000b302b7220 */ /* 0x004fe20000410000 */
[----:B0-----:R-:W-:Y:S02]  /*a8a0*/  FMUL.FTZ R48, R5, R46 ;  /* 0x0000002e05307220 */ /* 0x001fe40000410000 */
[----:B------:R-:W-:-:S03]  /*a8b0*/  LEA.HI.X R5, R2, UR17, R47, 0x1, P5 ;  /* 0x0000001102057c11 */ /* 0x000fc6000a8f0c2f */
[----:B------:R-:W-:-:S05]  /*a8c0*/  F2FP.BF16.F32.PACK_AB R43, R48, R43 ;  /* 0x0000002b302b723e */ /* 0x000fca00000010ff */
[----:B------:R0:W-:Y:S02]  /*a8d0*/  STG.E desc[UR12][R4.64], R43 ;  /* 0x0000002b04007986 */ /* 0x0001e4000c10190c */
.L_x_2121:
[----:B------:R-:W-:Y:S05]  /*a8e0*/  BSYNC.RECONVERGENT B1 ;  /* 0x0000000000017941 */ /* 0x000fea0003800200 */
.L_x_2120:
[----:B------:R-:W-:Y:S04]  /*a8f0*/  BSSY.RECONVERGENT B1, `(.L_x_2122) ;  /* 0x000001f000017945 */ /* 0x000fe80003800200 */
[----:B------:R-:W-:Y:S05]  /*a900*/  @P2 BRA `(.L_x_2123) ;  /* 0x0000000000742947 */ /* 0x000fea0003800000 */
[----:B------:R-:W2:Y:S01]  /*a910*/  LDL.LU R2, [R1+0x4] ;  /* 0x0000040001027983 */ /* 0x000ea20000300800 */
[----:B------:R-:W-:Y:S01]  /*a920*/  FADD.FTZ R12, R12, -UR6 ;  /* 0x800000060c0c7e21 */ /* 0x000fe20008010000 */
[----:B------:R-:W1:Y:S03]  /*a930*/  LDCU.64 UR14, c[0x0][0x3e0] ;  /* 0x00007c00ff0e77ac */ /* 0x000e660008000a00 */
[----:B------:R-:W-:Y:S01]  /*a940*/  FMUL.FTZ R12, R12, UR7 ;  /* 0x000000070c0c7c20 */ /* 0x000fe20008410000 */
[----:B------:R-:W3:Y:S03]  /*a950*/  LDCU.64 UR16, c[0x0][0x380] ;  /* 0x00007000ff1077ac */ /* 0x000ee60008000a00 */
[----:B------:R-:W-:-:S04]  /*a960*/  FFMA.FTZ R48, R21, R12, R23 ;  /* 0x0000000c15307223 */ /* 0x000fc80000010017 */
[----:B0-----:R-:W-:-:S06]  /*a970*/  FMUL.FTZ R4, R48, -1.4426950216293334961 ;  /* 0xbfb8aa3b30047820 */ /* 0x001fcc0000410000 */
[----:B------:R-:W0:Y:S01]  /*a980*/  MUFU.EX2 R4, R4 ;  /* 0x0000000400047308 */ /* 0x000e220000000800 */
[----:B-1----:R-:W-:-:S04]  /*a990*/  IMAD R42, R42, UR14, RZ ;  /* 0x0000000e2a2a7c24 */ /* 0x002fc8000f8e02ff */
[----:B------:R-:W-:Y:S02]  /*a9a0*/  IMAD R5, R45, UR15, R42 ;  /* 0x0000000f2d057c24 */ /* 0x000fe4000f8e022a */
[----:B0-----:R-:W-:-:S06]  /*a9b0*/  FADD.FTZ R43, R4, 1 ;  /* 0x3f800000042b7421 */ /* 0x001fcc0000010000 */
[----:B------:R-:W-:Y:S01]  /*a9c0*/  MUFU.RCP R43, R43 ;  /* 0x0000002b002b7308 */ /* 0x000fe20000001000 */
[----:B--2---:R-:W-:-:S04]  /*a9d0*/  FADD.FTZ R2, R2, -UR6 ;  /* 0x8000000602027e21 */ /* 0x004fc80008010000 */
[----:B------:R-:W-:-:S04]  /*a9e0*/  FMUL.FTZ R3, R2, UR7 ;  /* 0x0000000702037c20 */ /* 0x000fc80008410000 */
[----:B------:R-:W-:Y:S01]  /*a9f0*/  FFMA.FTZ R46, R20, R3, R22 ;  /* 0x00000003142e7223 */ /* 0x000fe20000010016 */
[----:B------:R-:W-:-:S03]  /*aa00*/  MOV R3, R19 ;  /* 0x0000001300037202 */ /* 0x000fc60000000f00 */
[----:B------:R-:W-:-:S06]  /*aa10*/  FMUL.FTZ R2, R46, -1.4426950216293334961 ;  /* 0xbfb8aa3b2e027820 */ /* 0x000fcc0000410000 */
[----:B------:R-:W0:Y:S02]  /*aa20*/  MUFU.EX2 R2, R2 ;  /* 0x0000000200027308 */ /* 0x000e240000000800 */
[----:B0-----:R-:W-:Y:S01]  /*aa30*/  FADD.FTZ R11, R2, 1 ;  /* 0x3f800000020b7421 */ /* 0x001fe20000010000 */
[----:B------:R-:W-:-:S05]  /*aa40*/  MOV R2, R16 ;  /* 0x0000001000027202 */ /* 0x000fca0000000f00 */
[----:B------:R-:W0:Y:S01]  /*aa50*/  MUFU.RCP R11, R11 ;  /* 0x0000000b000b7308 */ /* 0x000e220000001000 */
[----:B------:R-:W-:-:S04]  /*aa60*/  IMAD.WIDE.U32 R2, R45, UR14, R2 ;  /* 0x0000000e2d027c25 */ /* 0x000fc8000f8e0002 */
[----:B------:R-:W-:Y:S01]  /*aa70*/  FMUL.FTZ R45, R48, R43 ;  /* 0x0000002b302d7220 */ /* 0x000fe20000410000 */
[----:B---3--:R-:W-:Y:S02]  /*aa80*/  LEA R4, P2, R2, UR16, 0x1 ;  /* 0x0000001002047c11 */ /* 0x008fe4000f8408ff */
[----:B------:R-:W-:-:S04]  /*aa90*/  IADD3 R5, PT, PT, R3, R5, RZ ;  /* 0x0000000503057210 */ /* 0x000fc80007ffe0ff */
[----:B------:R-:W-:Y:S01]  /*aaa0*/  LEA.HI.X R5, R2, UR17, R5, 0x1, P2 ;  /* 0x0000001102057c11 */ /* 0x000fe200090f0c05 */
[----:B0-----:R-:W-:-:S05]  /*aab0*/  FMUL.FTZ R12, R46, R11 ;  /* 0x0000000b2e0c7220 */ /* 0x001fca0000410000 */
[----:B------:R-:W-:-:S05]  /*aac0*/  F2FP.BF16.F32.PACK_AB R45, R45, R12 ;  /* 0x0000000c2d2d723e */ /* 0x000fca00000010ff */
[----:B------:R1:W-:Y:S02]  /*aad0*/  STG.E desc[UR12][R4.64], R45 ;  /* 0x0000002d04007986 */ /* 0x0003e4000c10190c */
.L_x_2123:
[----:B------:R-:W-:Y:S05]  /*aae0*/  BSYNC.RECONVERGENT B1 ;  /* 0x0000000000017941 */ /* 0x000fea0003800200 */
.L_x_2122:
[----:B------:R-:W-:Y:S04]  /*aaf0*/  BSSY.RECONVERGENT B1, `(.L_x_2124) ;  /* 0x000001f000017945 */ /* 0x000fe80003800200 */
[----:B------:R-:W-:Y:S05]  /*ab00*/  @P1 BRA `(.L_x_2125) ;  /* 0x0000000000741947 */ /* 0x000fea0003800000 */
[----:B------:R-:W2:Y:S01]  /*ab10*/  LDL.LU R2, [R1+0x8] ;  /* 0x0000080001027983 */ /* 0x000ea20000300800 */
[----:B------:R-:W-:Y:S01]  /*ab20*/  FADD.FTZ R13, R13, -UR6 ;  /* 0x800000060d0d7e21 */ /* 0x000fe20008010000 */
[----:B------:R-:W3:Y:S03]  /*ab30*/  LDCU.64 UR14, c[0x0][0x3e0] ;  /* 0x00007c00ff0e77ac */ /* 0x000ee60008000a00 */
[----:B01----:R-:W-:Y:S01]  /*ab40*/  FMUL.FTZ R4, R13, UR7 ;  /* 0x000000070d047c20 */ /* 0x003fe20008410000 */
[----:B------:R-:W0:Y:S03]  /*ab50*/  LDCU.64 UR16, c[0x0][0x380] ;  /* 0x00007000ff1077ac */ /* 0x000e260008000a00 */
[----:B------:R-:W-:-:S04]  /*ab60*/  FFMA.FTZ R42, R21, R4, R23 ;  /* 0x00000004152a7223 */ /* 0x000fc80000010017 */
[----:B------:R-:W-:-:S06]  /*ab70*/  FMUL.FTZ R4, R42, -1.4426950216293334961 ;  /* 0xbfb8aa3b2a047820 */ /* 0x000fcc0000410000 */
[----:B------:R-:W1:Y:S01]  /*ab80*/  MUFU.EX2 R4, R4 ;  /* 0x0000000400047308 */ /* 0x000e620000000800 */
[----:B---3--:R-:W-:-:S04]  /*ab90*/  IMAD R40, R40, UR14, RZ ;  /* 0x0000000e28287c24 */ /* 0x008fc8000f8e02ff */
[----:B------:R-:W-:Y:S02]  /*aba0*/  IMAD R5, R41, UR15, R40 ;  /* 0x0000000f29057c24 */ /* 0x000fe4000f8e0228 */
[----:B-1----:R-:W-:-:S06]  /*abb0*/  FADD.FTZ R13, R4, 1 ;  /* 0x3f800000040d7421 */ /* 0x002fcc0000010000 */
[----:B------:R-:W-:Y:S01]  /*abc0*/  MUFU.RCP R13, R13 ;  /* 0x0000000d000d7308 */ /* 0x000fe20000001000 */
[----:B--2---:R-:W-:-:S04]  /*abd0*/  FADD.FTZ R2, R2, -UR6 ;  /* 0x8000000602027e21 */ /* 0x004fc80008010000 */
[----:B------:R-:W-:-:S04]  /*abe0*/  FMUL.FTZ R3, R2, UR7 ;  /* 0x0000000702037c20 */ /* 0x000fc80008410000 */
[----:B------:R-:W-:Y:S01]  /*abf0*/  FFMA.FTZ R12, R20, R3, R22 ;  /* 0x00000003140c7223 */ /* 0x000fe20000010016 */
[----:B------:R-:W-:-:S03]  /*ac00*/  MOV R3, R19 ;  /* 0x0000001300037202 */ /* 0x000fc60000000f00 */
[----:B------:R-:W-:-:S06]  /*ac10*/  FMUL.FTZ R2, R12, -1.4426950216293334961 ;  /* 0xbfb8aa3b0c027820 */ /* 0x000fcc0000410000 */
[----:B------:R-:W1:Y:S02]  /*ac20*/  MUFU.EX2 R2, R2 ;  /* 0x0000000200027308 */ /* 0x000e640000000800 */
[----:B-1----:R-:W-:Y:S01]  /*ac30*/  FADD.FTZ R11, R2, 1 ;  /* 0x3f800000020b7421 */ /* 0x002fe20000010000 */
[----:B------:R-:W-:-:S05]  /*ac40*/  MOV R2, R16 ;  /* 0x0000001000027202 */ /* 0x000fca0000000f00 */
[----:B------:R-:W1:Y:S01]  /*ac50*/  MUFU.RCP R11, R11 ;  /* 0x0000000b000b7308 */ /* 0x000e620000001000 */
[----:B------:R-:W-:-:S04]  /*ac60*/  IMAD.WIDE.U32 R2, R41, UR14, R2 ;  /* 0x0000000e29027c25 */ /* 0x000fc8000f8e0002 */
[----:B------:R-:W-:Y:S01]  /*ac70*/  FMUL.FTZ R41, R42, R13 ;  /* 0x0000000d2a297220 */ /* 0x000fe20000410000 */
[----:B0-----:R-:W-:Y:S02]  /*ac80*/  LEA R4, P1, R2, UR16, 0x1 ;  /* 0x0000001002047c11 */ /* 0x001fe4000f8208ff */
[----:B------:R-:W-:-:S04]  /*ac90*/  IADD3 R5, PT, PT, R3, R5, RZ ;  /* 0x0000000503057210 */ /* 0x000fc80007ffe0ff */
[----:B------:R-:W-:Y:S01]  /*aca0*/  LEA.HI.X R5, R2, UR17, R5, 0x1, P1 ;  /* 0x0000001102057c11 */ /* 0x000fe200088f0c05 */
[----:B-1----:R-:W-:-:S05]  /*acb0*/  FMUL.FTZ R12, R12, R11 ;  /* 0x0000000b0c0c7220 */ /* 0x002fca0000410000 */
[----:B------:R-:W-:-:S05]  /*acc0*/  F2FP.BF16.F32.PACK_AB R41, R41, R12 ;  /* 0x0000000c2929723e */ /* 0x000fca00000010ff */
[----:B------:R2:W-:Y:S02]  /*acd0*/  STG.E desc[UR12][R4.64], R41 ;  /* 0x0000002904007986 */ /* 0x0005e4000c10190c */
.L_x_2125:
[----:B------:R-:W-:Y:S05]  /*ace0*/  BSYNC.RECONVERGENT B1 ;  /* 0x0000000000017941 */ /* 0x000fea0003800200 */
.L_x_2124:
[----:B------:R-:W-:Y:S04]  /*acf0*/  BSSY.RECONVERGENT B1, `(.L_x_2126) ;  /* 0x000001f000017945 */ /* 0x000fe80003800200 */
[----:B------:R-:W-:Y:S05]  /*ad00*/  @P6 BRA `(.L_x_2127) ;  /* 0x0000000000746947 */ /* 0x000fea0003800000 */
[----:B------:R-:W3:Y:S01]  /*ad10*/  LDL.LU R2, [R1] ;  /* 0x0000000001027983 */ /* 0x000ee20000300800 */
[----:B------:R-:W-:Y:S01]  /*ad20*/  FADD.FTZ R14, R14, -UR6 ;  /* 0x800000060e0e7e21 */ /* 0x000fe20008010000 */
[----:B------:R-:W4:Y:S03]  /*ad30*/  LDCU.64 UR14, c[0x0][0x3e0] ;  /* 0x00007c00ff0e77ac */ /* 0x000f260008000a00 */
[----:B------:R-:W-:Y:S01]  /*ad40*/  FMUL.FTZ R14, R14, UR7 ;  /* 0x000000070e0e7c20 */ /* 0x000fe20008410000 */
[----:B------:R-:W5:Y:S03]  /*ad50*/  LDCU.64 UR16, c[0x0][0x380] ;  /* 0x00007000ff1077ac */ /* 0x000f660008000a00 */
[----:B------:R-:W-:-:S04]  /*ad60*/  FFMA.FTZ R14, R21, R14, R23 ;  /* 0x0000000e150e7223 */ /* 0x000fc80000010017 */
[----:B012---:R-:W-:-:S06]  /*ad70*/  FMUL.FTZ R4, R14, -1.4426950216293334961 ;  /* 0xbfb8aa3b0e047820 */ /* 0x007fcc0000410000 */
[----:B------:R-:W0:Y:S01]  /*ad80*/  MUFU.EX2 R4, R4 ;  /* 0x0000000400047308 */ /* 0x000e220000000800 */
[----:B----4-:R-:W-:-:S04]  /*ad90*/  IMAD R39, R39, UR14, RZ ;  /* 0x0000000e27277c24 */ /* 0x010fc8000f8e02ff */
[----:B------:R-:W-:Y:S02]  /*ada0*/  IMAD R5, R38, UR15, R39 ;  /* 0x0000000f26057c24 */ /* 0x000fe4000f8e0227 */
[----:B0-----:R-:W-:-:S06]  /*adb0*/  FADD.FTZ R13, R4, 1 ;  /* 0x3f800000040d7421 */ /* 0x001fcc0000010000 */
[----:B------:R-:W0:Y:S02]  /*adc0*/  MUFU.RCP R13, R13 ;  /* 0x0000000d000d7308 */ /* 0x000e240000001000 */
[----:B0-----:R-:W-:Y:S01]  /*add0*/  FMUL.FTZ R39, R14, R13 ;  /* 0x0000000d0e277220 */ /* 0x001fe20000410000 */
[----:B---3--:R-:W-:-:S04]  /*ade0*/  FADD.FTZ R2, R2, -UR6 ;  /* 0x8000000602027e21 */ /* 0x008fc80008010000 */
        /* <DEDUP_REMOVED lines=8> */
[----:B------:R-:W-:-:S03]  /*ae70*/  IMAD.WIDE.U32 R2, R38, UR14, R2 ;  /* 0x0000000e26027c25 */ /* 0x000fc6000f8e0002 */
[----:B-----5:R-:W-:Y:S02]  /*ae80*/  LEA R4, P1, R2, UR16, 0x1 ;  /* 0x0000001002047c11 */ /* 0x020fe4000f8208ff */
[----:B------:R-:W-:-:S04]  /*ae90*/  IADD3 R5, PT, PT, R3, R5, RZ ;  /* 0x0000000503057210 */ /* 0x000fc80007ffe0ff */
[----:B------:R-:W-:Y:S01]  /*aea0*/  LEA.HI.X R5, R2, UR17, R5, 0x1, P1 ;  /* 0x0000001102057c11 */ /* 0x000fe200088f0c05 */
[----:B0-----:R-:W-:-:S05]  /*aeb0*/  FMUL.FTZ R12, R12, R11 ;  /* 0x0000000b0c0c7220 */ /* 0x001fca0000410000 */
[----:B------:R-:W-:-:S05]  /*aec0*/  F2FP.BF16.F32.PACK_AB R39, R39, R12 ;  /* 0x0000000c2727723e */ /* 0x000fca00000010ff */
[----:B------:R3:W-:Y:S02]  /*aed0*/  STG.E desc[UR12][R4.64], R39 ;  /* 0x0000002704007986 */ /* 0x0007e4000c10190c */
.L_x_2127:
[----:B------:R-:W-:Y:S05]  /*aee0*/  BSYNC.RECONVERGENT B1 ;  /* 0x0000000000017941 */ /* 0x000fea0003800200 */
.L_x_2126:
[----:B------:R-:W-:Y:S04]  /*aef0*/  BSSY.RECONVERGENT B1, `(.L_x_2128) ;  /* 0x000001e000017945 */ /* 0x000fe80003800200 */
[----:B------:R-:W-:Y:S05]  /*af00*/  @P3 BRA `(.L_x_2129) ;  /* 0x0000000000703947 */ /* 0x000fea0003800000 */
[----:B------:R-:W-:Y:S01]  /*af10*/  FADD.FTZ R77, R77, -UR6 ;  /* 0x800000064d4d7e21 */ /* 0x000fe20008010000 */
[----:B------:R-:W-:Y:S01]  /*af20*/  FADD.FTZ R15, R15, -UR6 ;  /* 0x800000060f0f7e21 */ /* 0x000fe20008010000 */
[----:B------:R-:W4:Y:S01]  /*af30*/  LDCU.64 UR14, c[0x0][0x3e0] ;  /* 0x00007c00ff0e77ac */ /* 0x000f220008000a00 */
[----:B------:R-:W-:Y:S01]  /*af40*/  MOV R3, R19 ;  /* 0x0000001300037202 */ /* 0x000fe20000000f00 */
[----:B------:R-:W-:Y:S01]  /*af50*/  FMUL.FTZ R77, R77, UR7 ;  /* 0x000000074d4d7c20 */ /* 0x000fe20008410000 */
[----:B0123--:R-:W-:Y:S01]  /*af60*/  FMUL.FTZ R4, R15, UR7 ;  /* 0x000000070f047c20 */ /* 0x00ffe20008410000 */
[----:B------:R-:W0:Y:S02]  /*af70*/  LDCU.64 UR16, c[0x0][0x380] ;  /* 0x00007000ff1077ac */ /* 0x000e240008000a00 */
[----:B------:R-:W-:Y:S01]  /*af80*/  FFMA.FTZ R14, R20, R77, R22 ;  /* 0x0000004d140e7223 */ /* 0x000fe20000010016 */
[----:B------:R-:W-:-:S03]  /*af90*/  FFMA.FTZ R5, R21, R4, R23 ;  /* 0x0000000415057223 */ /* 0x000fc60000010017 */
[----:B------:R-:W-:Y:S01]  /*afa0*/  FMUL.FTZ R2, R14, -1.4426950216293334961 ;  /* 0xbfb8aa3b0e027820 */ /* 0x000fe20000410000 */
[----:B------:R-:W-:-:S05]  /*afb0*/  FMUL.FTZ R4, R5, -1.4426950216293334961 ;  /* 0xbfb8aa3b05047820 */ /* 0x000fca0000410000 */
[----:B------:R-:W1:Y:S01]  /*afc0*/  MUFU.EX2 R2, R2 ;  /* 0x0000000200027308 */ /* 0x000e620000000800 */
[----:B----4-:R-:W-:-:S04]  /*afd0*/  IMAD R7, R7, UR14, RZ ;  /* 0x0000000e07077c24 */ /* 0x010fc8000f8e02ff */
        /* <DEDUP_REMOVED lines=15> */
.L_x_2129:
[----:B------:R-:W-:Y:S05]  /*b0d0*/  BSYNC.RECONVERGENT B1 ;  /* 0x0000000000017941 */ /* 0x000fea0003800200 */
.L_x_2128:
[----:B------:R-:W-:Y:S04]  /*b0e0*/  BSSY.RECONVERGENT B1, `(.L_x_2130) ;  /* 0x000001f000017945 */ /* 0x000fe80003800200 */
[----:B------:R-:W-:Y:S05]  /*b0f0*/  @P4 BRA `(.L_x_2131) ;  /* 0x0000000000744947 */ /* 0x000fea0003800000 */
[----:B------:R-:W5:Y:S01]  /*b100*/  LDL.LU R0, [R1+0xc] ;  /* 0x00000c0001007983 */ /* 0x000f620000300800 */
[----:B------:R-:W-:Y:S01]  /*b110*/  FADD.FTZ R24, R24, -UR6 ;  /* 0x8000000618187e21 */ /* 0x000fe20008010000 */
[----:B------:R-:W0:Y:S01]  /*b120*/  LDCU.64 UR14, c[0x0][0x3e0] ;  /* 0x00007c00ff0e77ac */ /* 0x000e220008000a00 */
[----:B------:R-:W-:Y:S02]  /*b130*/  MOV R2, R16 ;  /* 0x0000001000027202 */ /* 0x000fe40000000f00 */
[----:B------:R-:W-:Y:S01]  /*b140*/  FMUL.FTZ R24, R24, UR7 ;  /* 0x0000000718187c20 */ /* 0x000fe20008410000 */
[----:B------:R-:W5:Y:S03]  /*b150*/  LDCU.64 UR16, c[0x0][0x380] ;  /* 0x00007000ff1077ac */ /* 0x000f660008000a00 */
[----:B------:R-:W-:-:S04]  /*b160*/  FFMA.FTZ R24, R21, R24, R23 ;  /* 0x0000001815187223 */ /* 0x000fc80000010017 */
[----:B01234-:R-:W-:-:S06]  /*b170*/  FMUL.FTZ R4, R24, -1.4426950216293334961 ;  /* 0xbfb8aa3b18047820 */ /* 0x01ffcc0000410000 */
[----:B------:R-:W0:Y:S01]  /*b180*/  MUFU.EX2 R4, R4 ;  /* 0x0000000400047308 */ /* 0x000e220000000800 */
[----:B------:R-:W-:-:S04]  /*b190*/  IMAD R5, R8, UR14, RZ ;  /* 0x0000000e08057c24 */ /* 0x000fc8000f8e02ff */
[----:B------:R-:W-:Y:S02]  /*b1a0*/  IMAD R5, R6, UR15, R5 ;  /* 0x0000000f06057c24 */ /* 0x000fe4000f8e0205 */
[----:B0-----:R-:W-:-:S06]  /*b1b0*/  FADD.FTZ R11, R4, 1 ;  /* 0x3f800000040b7421 */ /* 0x001fcc0000010000 */
[----:B------:R-:W0:Y:S02]  /*b1c0*/  MUFU.RCP R11, R11 ;  /* 0x0000000b000b7308 */ /* 0x000e240000001000 */
[----:B0-----:R-:W-:Y:S01]  /*b1d0*/  FMUL.FTZ R13, R24, R11 ;  /* 0x0000000b180d7220 */ /* 0x001fe20000410000 */
[----:B-----5:R-:W-:-:S04]  /*b1e0*/  FADD.FTZ R0, R0, -UR6 ;  /* 0x8000000600007e21 */ /* 0x020fc80008010000 */
[----:B------:R-:W-:-:S04]  /*b1f0*/  FMUL.FTZ R3, R0, UR7 ;  /* 0x0000000700037c20 */ /* 0x000fc80008410000 */
[----:B------:R-:W-:Y:S01]  /*b200*/  FFMA.FTZ R12, R20, R3, R22 ;  /* 0x00000003140c7223 */ /* 0x000fe20000010016 */
[----:B------:R-:W-:-:S03]  /*b210*/  MOV R3, R19 ;  /* 0x0000001300037202 */ /* 0x000fc60000000f00 */
[----:B------:R-:W-:Y:S01]  /*b220*/  FMUL.FTZ R0, R12, -1.4426950216293334961 ;  /* 0xbfb8aa3b0c007820 */ /* 0x000fe20000410000 */
[----:B------:R-:W-:-:S05]  /*b230*/  IMAD.WIDE.U32 R2, R6, UR14, R2 ;  /* 0x0000000e06027c25 */ /* 0x000fca000f8e0002 */
[----:B------:R-:W0:Y:S01]  /*b240*/  MUFU.EX2 R0, R0 ;  /* 0x0000000000007308 */ /* 0x000e220000000800 */
[----:B------:R-:W-:Y:S02]  /*b250*/  LEA R4, P1, R2, UR16, 0x1 ;  /* 0x0000001002047c11 */ /* 0x000fe4000f8208ff */
[----:B------:R-:W-:-:S04]  /*b260*/  IADD3 R5, PT, PT, R3, R5, RZ ;  /* 0x0000000503057210 */ /* 0x000fc80007ffe0ff */
[----:B------:R-:W-:Y:S01]  /*b270*/  LEA.HI.X R5, R2, UR17, R5, 0x1, P1 ;  /* 0x0000001102057c11 */ /* 0x000fe200088f0c05 */
[----:B0-----:R-:W-:-:S06]  /*b280*/  FADD.FTZ R7, R0, 1 ;  /* 0x3f80000000077421 */ /* 0x001fcc0000010000 */
[----:B------:R-:W0:Y:S02]  /*b290*/  MUFU.RCP R7, R7 ;  /* 0x0000000700077308 */ /* 0x000e240000001000 */
[----:B0-----:R-:W-:-:S05]  /*b2a0*/  FMUL.FTZ R0, R12, R7 ;  /* 0x000000070c007220 */ /* 0x001fca0000410000 */
[----:B------:R-:W-:-:S05]  /*b2b0*/  F2FP.BF16.F32.PACK_AB R13, R13, R0 ;  /* 0x000000000d0d723e */ /* 0x000fca00000010ff */
[----:B------:R0:W-:Y:S02]  /*b2c0*/  STG.E desc[UR12][R4.64], R13 ;  /* 0x0000000d04007986 */ /* 0x0001e4000c10190c */
.L_x_2131:
[----:B------:R-:W-:Y:S05]  /*b2d0*/  BSYNC.RECONVERGENT B1 ;  /* 0x0000000000017941 */ /* 0x000fea0003800200 */
.L_x_2130:
[----:B------:R-:W-:Y:S01]  /*b2e0*/  ISETP.GE.U32.AND P5, PT, R9, UR10, PT ;  /* 0x0000000a09007c0c */ /* 0x000fe2000bfa6070 */
[----:B------:R-:W-:Y:S01]  /*b2f0*/  BSSY.RECONVERGENT B1, `(.L_x_2132) ;  /* 0x0000035000017945 */ /* 0x000fe20003800200 */
[----:B------:R-:W-:Y:S02]  /*b300*/  SHF.R.S32.HI R3, RZ, 0x1f, R9 ;  /* 0x0000001fff037819 */ /* 0x000fe40000011409 */
[C---:B------:R-:W-:Y:S02]  /*b310*/  IADD3 R15, PT, PT, R44.reuse, 0x160, RZ ;  /* 0x000001602c0f7810 */ /* 0x040fe40007ffe0ff */
[----:B------:R-:W-:Y:S02]  /*b320*/  ISETP.GE.AND.EX P5, PT, R3, UR11, PT, P5 ;  /* 0x0000000b03007c0c */ /* 0x000fe4000bfa6350 */
[C---:B0-----:R-:W-:Y:S02]  /*b330*/  IADD3 R13, PT, PT, R44.reuse, 0x170, RZ ;  /* 0x000001702c0d7810 */ /* 0x041fe40007ffe0ff */
[----:B------:R-:W-:-:S02]  /*b340*/  IADD3 R11, PT, PT, R44, 0x180, RZ ;  /* 0x000001802c0b7810 */ /* 0x000fc40007ffe0ff */
[----:B----4-:R-:W-:Y:S02]  /*b350*/  IADD3 R7, PT, PT, R44, 0x190, RZ ;  /* 0x000001902c077810 */ /* 0x010fe40007ffe0ff */
        /* <DEDUP_REMOVED lines=18> */
[----:B------:R-:W-:Y:S01]  /*b480*/  FADD.FTZ R74, R74, -UR6 ;  /* 0x800000064a4a7e21 */ /* 0x000fe20008010000 */
[----:B------:R-:W-:Y:S01]  /*b490*/  FADD.FTZ R25, R25, -UR6 ;  /* 0x8000000619197e21 */ /* 0x000fe20008010000 */
[----:B------:R-:W0:Y:S02]  /*b4a0*/  LDCU.64 UR14, c[0x0][0x3e0] ;  /* 0x00007c00ff0e77ac */ /* 0x000e240008000a00 */
[----:B-123--:R-:W-:Y:S01]  /*b4b0*/  FMUL.FTZ R5, R74, UR7 ;  /* 0x000000074a057c20 */ /* 0x00efe20008410000 */
        /* <DEDUP_REMOVED lines=18> */
[----:B------:R-:W-:-:S04]  /*b5e0*/  IADD3 R5, PT, PT, R3, R5, RZ ;  /* 0x0000000503057210 */ /* 0x000fc80007ffe0ff */
[----:B------:R-:W-:Y:S01]  /*b5f0*/  LEA.HI.X R5, R2, UR17, R5, 0x1, P5 ;  /* 0x0000001102057c11 */ /* 0x000fe2000a8f0c05 */
[----:B--2---:R-:W-:Y:S01]  /*b600*/  FMUL.FTZ R9, R40, R25 ;  /* 0x0000001928097220 */ /* 0x004fe20000410000 */
[----:B0-----:R-:W-:-:S05]  /*b610*/  FMUL.FTZ R40, R42, R39 ;  /* 0x000000272a287220 */ /* 0x001fca0000410000 */
[----:B------:R-:W-:-:S05]  /*b620*/  F2FP.BF16.F32.PACK_AB R9, R40, R9 ;  /* 0x000000092809723e */ /* 0x000fca00000010ff */
[----:B------:R0:W-:Y:S02]  /*b630*/  STG.E desc[UR12][R4.64], R9 ;  /* 0x0000000904007986 */ /* 0x0001e4000c10190c */
.L_x_2133:
[----:B------:R-:W-:Y:S05]  /*b640*/  BSYNC.RECONVERGENT B1 ;  /* 0x0000000000017941 */ /* 0x000fea0003800200 */
.L_x_2132:
        /* <DEDUP_REMOVED lines=14> */
[----:B----4-:R-:W-:-:S04]  /*b730*/  IMAD R5, R38, UR14, RZ ;  /* 0x0000000e26057c24 */ /* 0x010fc8000f8e02ff */
[----:B------:R-:W-:-:S03]  /*b740*/  IMAD R5, R10, UR15, R5 ;  /* 0x0000000f0a057c24 */ /* 0x000fc6000f8e0205 */
[----:B------:R-:W1:Y:S01]  /*b750*/  MUFU.EX2 R4, R4 ;  /* 0x0000000400047308 */ /* 0x000e620000000800 */
[----:B0-----:R-:W-:Y:S01]  /*b760*/  FADD.FTZ R9, R2, 1 ;  /* 0x3f80000002097421 */ /* 0x001fe20000010000 */
[----:B------:R-:W-:-:S06]  /*b770*/  MOV R2, R16 ;  /* 0x0000001000027202 */ /* 0x000fcc0000000f00 */
[----:B------:R-:W0:Y:S01]  /*b780*/  MUFU.RCP R9, R9 ;  /* 0x0000000900097308 */ /* 0x000e220000001000 */
[----:B------:R-:W-:-:S04]  /*b790*/  IMAD.WIDE.U32 R2, R10, UR14, R2 ;  /* 0x0000000e0a027c25 */ /* 0x000fc8000f8e0002 */
[----:B-1----:R-:W-:Y:S01]  /*b7a0*/  FADD.FTZ R25, R4, 1 ;  /* 0x3f80000004197421 */ /* 0x002fe20000010000 */
[----:B-----5:R-:W-:-:S05]  /*b7b0*/  LEA R4, P2, R2, UR16, 0x1 ;  /* 0x0000001002047c11 */ /* 0x020fca000f8408ff */
[----:B------:R-:W1:Y:S01]  /*b7c0*/  MUFU.RCP R25, R25 ;  /* 0x0000001900197308 */ /* 0x000e620000001000 */
[----:B------:R-:W-:-:S04]  /*b7d0*/  IADD3 R5, PT, PT, R3, R5, RZ ;  /* 0x0000000503057210 */ /* 0x000fc80007ffe0ff */
[----:B------:R-:W-:Y:S01]  /*b7e0*/  LEA.HI.X R5, R2, UR17, R5, 0x1, P2 ;  /* 0x0000001102057c11 */ /* 0x000fe200090f0c05 */
[----:B0-----:R-:W-:Y:S01]  /*b7f0*/  FMUL.FTZ R10, R40, R9 ;  /* 0x00000009280a7220 */ /* 0x001fe20000410000 */
[----:B-1----:R-:W-:-:S05]  /*b800*/  FMUL.FTZ R39, R26, R25 ;  /* 0x000000191a277220 */ /* 0x002fca0000410000 */
[----:B------:R-:W-:-:S05]  /*b810*/  F2FP.BF16.F32.PACK_AB R39, R39, R10 ;  /* 0x0000000a2727723e */ /* 0x000fca00000010ff */
[----:B------:R4:W-:Y:S02]  /*b820*/  STG.E desc[UR12][R4.64], R39 ;  /* 0x0000002704007986 */ /* 0x0009e4000c10190c */
.L_x_2135:
[----:B------:R-:W-:Y:S05]  /*b830*/  BSYNC.RECONVERGENT B1 ;  /* 0x0000000000017941 */ /* 0x000fea0003800200 */
.L_x_2134:
[----:B------:R-:W-:Y:S04]  /*b840*/  BSSY.RECONVERGENT B1, `(.L_x_2136) ;  /* 0x000001e000017945 */ /* 0x000fe80003800200 */
[----:B------:R-:W-:Y:S05]  /*b850*/  @P1 BRA `(.L_x_2137) ;  /* 0x0000000000701947 */ /* 0x000fea0003800000 */
[----:B------:R-:W-:Y:S01]  /*b860*/  FADD.FTZ R72, R72, -UR6 ;  /* 0x8000000648487e21 */ /* 0x000fe20008010000 */
[----:B------:R-:W-:Y:S01]  /*b870*/  FADD.FTZ R27, R27, -UR6 ;  /* 0x800000061b1b7e21 */ /* 0x000fe20008010000 */
[----:B------:R-:W5:Y:S02]  /*b880*/  LDCU.64 UR14, c[0x0][0x3e0] ;  /* 0x00007c00ff0e77ac */ /* 0x000f640008000a00 */
[----:B------:R-:W-:Y:S01]  /*b890*/  FMUL.FTZ R3, R72, UR7 ;  /* 0x0000000748037c20 */ /* 0x000fe20008410000 */
[----:B01234-:R-:W-:Y:S01]  /*b8a0*/  FMUL.FTZ R4, R27, UR7 ;  /* 0x000000071b047c20 */ /* 0x01ffe20008410000 */
[----:B------:R-:W0:Y:S02]  /*b8b0*/  LDCU.64 UR16, c[0x0][0x380] ;  /* 0x00007000ff1077ac */ /* 0x000e240008000a00 */
[----:B------:R-:W-:Y:S01]  /*b8c0*/  FFMA.FTZ R10, R20, R3, R22 ;  /* 0x00000003140a7223 */ /* 0x000fe20000010016 */
[----:B------:R-:W-:Y:S01]  /*b8d0*/  FFMA.FTZ R26, R21, R4, R23 ;  /* 0x00000004151a7223 */ /* 0x000fe20000010017 */
[----:B------:R-:W-:-:S02]  /*b8e0*/  MOV R3, R19 ;  /* 0x0000001300037202 */ /* 0x000fc40000000f00 */
[----:B------:R-:W-:Y:S01]  /*b8f0*/  FMUL.FTZ R2, R10, -1.4426950216293334961 ;  /* 0xbfb8aa3b0a027820 */ /* 0x000fe20000410000 */
[----:B------:R-:W-:-:S05]  /*b900*/  FMUL.FTZ R4, R26, -1.4426950216293334961 ;  /* 0xbfb8aa3b1a047820 */ /* 0x000fca0000410000 */
[----:B------:R-:W1:Y:S01]  /*b910*/  MUFU.EX2 R2, R2 ;  /* 0x0000000200027308 */ /* 0x000e620000000800 */
[----:B-----5:R-:W-:-:S04]  /*b920*/  IMAD R24, R24, UR14, RZ ;  /* 0x0000000e18187c24 */ /* 0x020fc8000f8e02ff */
        /* <DEDUP_REMOVED lines=9> */
[----:B------:R-:W-:-:S04]  /*b9c0*/  IADD3 R5, PT, PT, R3, R5, RZ ;  /* 0x0000000503057210 */ /* 0x000fc80007ffe0ff */
[----:B------:R-:W-:Y:S01]  /*b9d0*/  LEA.HI.X R5, R2, UR17, R5, 0x1, P1 ;  /* 0x0000001102057c11 */ /* 0x000fe200088f0c05 */
[----:B-1----:R-:W-:Y:S01]  /*b9e0*/  FMUL.FTZ R10, R10, R9 ;  /* 0x000000090a0a7220 */ /* 0x002fe20000410000 */
[----:B0-----:R-:W-:-:S05]  /*b9f0*/  FMUL.FTZ R15, R26, R25 ;  /* 0x000000191a0f7220 */ /* 0x001fca0000410000 */
[----:B------:R-:W-:-:S05]  /*ba00*/  F2FP.BF16.F32.PACK_AB R15, R15, R10 ;  /* 0x0000000a0f0f723e */ /* 0x000fca00000010ff */
[----:B------:R0:W-:Y:S02]  /*ba10*/  STG.E desc[UR12][R4.64], R15 ;  /* 0x0000000f04007986 */ /* 0x0001e4000c10190c */
.L_x_2137:
[----:B------:R-:W-:Y:S05]  /*ba20*/  BSYNC.RECONVERGENT B1 ;  /* 0x0000000000017941 */ /* 0x000fea0003800200 */
.L_x_2136:
[----:B------:R-:W-:Y:S04]  /*ba30*/  BSSY.RECONVERGENT B1, `(.L_x_2138) ;  /* 0x000001e000017945 */ /* 0x000fe80003800200 */
[----:B------:R-:W-:Y:S05]  /*ba40*/  @P6 BRA `(.L_x_2139) ;  /* 0x0000000000706947 */ /* 0x000fea0003800000 */
[----:B------:R-:W-:Y:S01]  /*ba50*/  FADD.FTZ R70, R70, -UR6 ;  /* 0x8000000646467e21 */ /* 0x000fe20008010000 */
[----:B------:R-:W-:Y:S01]  /*ba60*/  FADD.FTZ R28, R28, -UR6 ;  /* 0x800000061c1c7e21 */ /* 0x000fe20008010000 */
[----:B------:R-:W5:Y:S02]  /*ba70*/  LDCU.64 UR14, c[0x0][0x3e0] ;  /* 0x00007c00ff0e77ac */ /* 0x000f640008000a00 */
[----:B------:R-:W-:Y:S01]  /*ba80*/  FMUL.FTZ R3, R70, UR7 ;  /* 0x0000000746037c20 */ /* 0x000fe20008410000 */
[----:B------:R-:W-:Y:S01]  /*ba90*/  FMUL.FTZ R28, R28, UR7 ;  /* 0x000000071c1c7c20 */ /* 0x000fe20008410000 */
[----:B------:R-:W5:Y:S02]  /*baa0*/  LDCU.64 UR16, c[0x0][0x380] ;  /* 0x00007000ff1077ac */ /* 0x000f640008000a00 */
[----:B------:R-:W-:Y:S01]  /*bab0*/  FFMA.FTZ R10, R20, R3, R22 ;  /* 0x00000003140a7223 */ /* 0x000fe20000010016 */
[----:B------:R-:W-:Y:S01]  /*bac0*/  FFMA.FTZ R28, R21, R28, R23 ;  /* 0x0000001c151c7223 */ /* 0x000fe20000010017 */
[----:B------:R-:W-:-:S02]  /*bad0*/  MOV R3, R19 ;  /* 0x0000001300037202 */ /* 0x000fc40000000f00 */
[----:B------:R-:W-:Y:S01]  /*bae0*/  FMUL.FTZ R2, R10, -1.4426950216293334961 ;  /* 0xbfb8aa3b0a027820 */ /* 0x000fe20000410000 */
[----:B01234-:R-:W-:-:S05]  /*baf0*/  FMUL.FTZ R4, R28, -1.4426950216293334961 ;  /* 0xbfb8aa3b1c047820 */ /* 0x01ffca0000410000 */
[----:B------:R-:W0:Y:S01]  /*bb00*/  MUFU.EX2 R2, R2 ;  /* 0x0000000200027308 */ /* 0x000e220000000800 */
[----:B-----5:R-:W-:-:S04]  /*bb10*/  IMAD R14, R14, UR14, RZ ;  /* 0x0000000e0e0e7c24 */ /* 0x020fc8000f8e02ff */
[----:B------:R-:W-:-:S03]  /*bb20*/  IMAD R5, R13, UR15, R14 ;  /* 0x0000000f0d057c24 */ /* 0x000fc6000f8e020e */
[----:B------:R-:W1:Y:S01]  /*bb30*/  MUFU.EX2 R4, R4 ;  /* 0x0000000400047308 */ /* 0x000e620000000800 */
[----:B0-----:R-:W-:Y:S01]  /*bb40*/  FADD.FTZ R9, R2, 1 ;  /* 0x3f80000002097421 */ /* 0x001fe20000010000 */
[----:B------:R-:W-:-:S06]  /*bb50*/  MOV R2, R16 ;  /* 0x0000001000027202 */ /* 0x000fcc0000000f00 */
[----:B------:R-:W0:Y:S01]  /*bb60*/  MUFU.RCP R9, R9 ;  /* 0x0000000900097308 */ /* 0x000e220000001000 */
[----:B------:R-:W-:-:S04]  /*bb70*/  IMAD.WIDE.U32 R2, R13, UR14, R2 ;  /* 0x0000000e0d027c25 */ /* 0x000fc8000f8e0002 */
[----:B-1----:R-:W-:Y:S01]  /*bb80*/  FADD.FTZ R15, R4, 1 ;  /* 0x3f800000040f7421 */ /* 0x002fe20000010000 */
[----:B------:R-:W-:-:S05]  /*bb90*/  LEA R4, P1, R2, UR16, 0x1 ;  /* 0x0000001002047c11 */ /* 0x000fca000f8208ff */
[----:B------:R-:W1:Y:S01]  /*bba0*/  MUFU.RCP R15, R15 ;  /* 0x0000000f000f7308 */ /* 0x000e620000001000 */
[----:B------:R-:W-:-:S04]  /*bbb0*/  IADD3 R5, PT, PT, R3, R5, RZ ;  /* 0x0000000503057210 */ /* 0x000fc80007ffe0ff */
[----:B------:R-:W-:Y:S01]  /*bbc0*/  LEA.HI.X R5, R2, UR17, R5, 0x1, P1 ;  /* 0x0000001102057c11 */ /* 0x000fe200088f0c05 */
[----:B0-----:R-:W-:Y:S01]  /*bbd0*/  FMUL.FTZ R10, R10, R9 ;  /* 0x000000090a0a7220 */ /* 0x001fe20000410000 */
[----:B-1----:R-:W-:-:S05]  /*bbe0*/  FMUL.FTZ R13, R28, R15 ;  /* 0x0000000f1c0d7220 */ /* 0x002fca0000410000 */
[----:B------:R-:W-:-:S05]  /*bbf0*/  F2FP.BF16.F32.PACK_AB R13, R13, R10 ;  /* 0x0000000a0d0d723e */ /* 0x000fca00000010ff */
[----:B------:R0:W-:Y:S02]  /*bc00*/  STG.E desc[UR12][R4.64], R13 ;  /* 0x0000000d04007986 */ /* 0x0001e4000c10190c */
.L_x_2139:
[----:B------:R-:W-:Y:S05]  /*bc10*/  BSYNC.RECONVERGENT B1 ;  /* 0x0000000000017941 */ /* 0x000fea0003800200 */
.L_x_2138:
[----:B------:R-:W-:Y:S04]  /*bc20*/  BSSY.RECONVERGENT B1, `(.L_x_2140) ;  /* 0x000001e000017945 */ /* 0x000fe80003800200 */
[----:B------:R-:W-:Y:S05]  /*bc30*/  @P3 BRA `(.L_x_2141) ;  /* 0x0000000000703947 */ /* 0x000fea0003800000 */
[----:B------:R-:W-:Y:S01]  /*bc40*/  FADD.FTZ R65, R65, -UR6 ;  /* 0x8000000641417e21 */ /* 0x000fe20008010000 */
[----:B------:R-:W-:Y:S01]  /*bc50*/  FADD.FTZ R29, R29, -UR6 ;  /* 0x800000061d1d7e21 */ /* 0x000fe20008010000 */
[----:B------:R-:W5:Y:S01]  /*bc60*/  LDCU.64 UR14, c[0x0][0x3e0] ;  /* 0x00007c00ff0e77ac */ /* 0x000f620008000a00 */
[----:B------:R-:W-:Y:S01]  /*bc70*/  MOV R3, R19 ;  /* 0x0000001300037202 */ /* 0x000fe20000000f00 */
[----:B------:R-:W-:Y:S01]  /*bc80*/  FMUL.FTZ R65, R65, UR7 ;  /* 0x0000000741417c20 */ /* 0x000fe20008410000 */
[----:B01234-:R-:W-:Y:S01]  /*bc90*/  FMUL.FTZ R4, R29, UR7 ;  /* 0x000000071d047c20 */ /* 0x01ffe20008410000 */
[----:B------:R-:W0:Y:S02]  /*bca0*/  LDCU.64 UR16, c[0x0][0x380] ;  /* 0x00007000ff1077ac */ /* 0x000e240008000a00 */
[----:B------:R-:W-:Y:S01]  /*bcb0*/  FFMA.FTZ R10, R20, R65, R22 ;  /* 0x00000041140a7223 */ /* 0x000fe20000010016 */
[----:B------:R-:W-:-:S03]  /*bcc0*/  FFMA.FTZ R14, R21, R4, R23 ;  /* 0x00000004150e7223 */ /* 0x000fc60000010017 */
        /* <DEDUP_REMOVED lines=19> */
.L_x_2141:
[----:B------:R-:W-:Y:S05]  /*be00*/  BSYNC.RECONVERGENT B1 ;  /* 0x0000000000017941 */ /* 0x000fea0003800200 */
.L_x_2140:
[----:B------:R-:W-:Y:S04]  /*be10*/  BSSY.RECONVERGENT B1, `(.L_x_2142) ;  /* 0x000001e000017945 */ /* 0x000fe80003800200 */
[----:B------:R-:W-:Y:S05]  /*be20*/  @P4 BRA `(.L_x_2143) ;  /* 0x0000000000704947 */ /* 0x000fea0003800000 */
[----:B------:R-:W-:Y:S01]  /*be30*/  FADD.FTZ R63, R63, -UR6 ;  /* 0x800000063f3f7e21 */ /* 0x000fe20008010000 */
[----:B------:R-:W-:Y:S01]  /*be40*/  FADD.FTZ R30, R30, -UR6 ;  /* 0x800000061e1e7e21 */ /* 0x000fe20008010000 */
[----:B------:R-:W5:Y:S01]  /*be50*/  LDCU.64 UR14, c[0x0][0x3e0] ;  /* 0x00007c00ff0e77ac */ /* 0x000f620008000a00 */
[----:B------:R-:W-:Y:S01]  /*be60*/  MOV R3, R19 ;  /* 0x0000001300037202 */ /* 0x000fe20000000f00 */
[----:B------:R-:W-:Y:S01]  /*be70*/  FMUL.FTZ R63, R63, UR7 ;  /* 0x000000073f3f7c20 */ /* 0x000fe20008410000 */
[----:B------:R-:W-:Y:S01]  /*be80*/  FMUL.FTZ R30, R30, UR7 ;  /* 0x000000071e1e7c20 */ /* 0x000fe20008410000 */
[----:B------:R-:W5:Y:S02]  /*be90*/  LDCU.64 UR16, c[0x0][0x380] ;  /* 0x00007000ff1077ac */ /* 0x000f640008000a00 */
[----:B------:R-:W-:Y:S01]  /*bea0*/  FFMA.FTZ R12, R20, R63, R22 ;  /* 0x0000003f140c7223 */ /* 0x000fe20000010016 */
[----:B01234-:R-:W-:-:S03]  /*beb0*/  FFMA.FTZ R5, R21, R30, R23 ;  /* 0x0000001e15057223 */ /* 0x01ffc60000010017 */
[----:B------:R-:W-:Y:S01]  /*bec0*/  FMUL.FTZ R2, R12, -1.4426950216293334961 ;  /* 0xbfb8aa3b0c027820 */ /* 0x000fe20000410000 */
[----:B------:R-:W-:-:S05]  /*bed0*/  FMUL.FTZ R4, R5, -1.4426950216293334961 ;  /* 0xbfb8aa3b05047820 */ /* 0x000fca0000410000 */
        /* <DEDUP_REMOVED lines=11> */
[----:B------:R-:W-:Y:S01]  /*bf90*/  IADD3 R11, PT, PT, R3, R11, RZ ;  /* 0x0000000b030b7210 */ /* 0x000fe20007ffe0ff */
[----:B0-----:R-:W-:Y:S01]  /*bfa0*/  FMUL.FTZ R7, R12, R9 ;  /* 0x000000090c077220 */ /* 0x001fe20000410000 */
[----:B-1----:R-:W-:Y:S02]  /*bfb0*/  FMUL.FTZ R8, R5, R10 ;  /* 0x0000000a05087220 */ /* 0x002fe40000410000 */
[----:B------:R-:W-:-:S03]  /*bfc0*/  LEA.HI.X R5, R2, UR17, R11, 0x1, P1 ;  /* 0x0000001102057c11 */ /* 0x000fc600088f0c0b */
[----:B------:R-:W-:-:S05]  /*bfd0*/  F2FP.BF16.F32.PACK_AB R7, R8, R7 ;  /* 0x000000070807723e */ /* 0x000fca00000010ff */
[----:B------:R0:W-:Y:S02]  /*bfe0*/  STG.E desc[UR12][R4.64], R7 ;  /* 0x0000000704007986 */ /* 0x0001e4000c10190c */
.L_x_2143:
[----:B------:R-:W-:Y:S05]  /*bff0*/  BSYNC.RECONVERGENT B1 ;  /* 0x0000000000017941 */ /* 0x000fea0003800200 */
.L_x_2142:
[----:B------:R-:W-:Y:S01]  /*c000*/  ISETP.GE.U32.AND P5, PT, R0, UR10, PT ;  /* 0x0000000a00007c0c */ /* 0x000fe2000bfa6070 */
[----:B------:R-:W-:Y:S01]  /*c010*/  BSSY.RECONVERGENT B1, `(.L_x_2144) ;  /* 0x0000033000017945 */ /* 0x000fe20003800200 */
[----:B0-----:R-:W-:Y:S02]  /*c020*/  SHF.R.S32.HI R11, RZ, 0x1f, R0 ;  /* 0x0000001fff0b7819 */ /* 0x001fe40000011400 */
[C---:B------:R-:W-:Y:S02]  /*c030*/  IADD3 R8, PT, PT, R44.reuse, 0x1c0, RZ ;  /* 0x000001c02c087810 */ /* 0x040fe40007ffe0ff */
[----:B------:R-:W-:Y:S02]  /*c040*/  ISETP.GE.AND.EX P5, PT, R11, UR11, PT, P5 ;  /* 0x0000000b0b007c0c */ /* 0x000fe4000bfa6350 */
[C---:B-1234-:R-:W-:Y:S02]  /*c050*/  IADD3 R5, PT, PT, R44.reuse, 0x1d0, RZ ;  /* 0x000001d02c057810 */ /* 0x05efe40007ffe0ff */
        /* <DEDUP_REMOVED lines=46> */
.L_x_2145:
[----:B------:R-:W-:Y:S05]  /*c340*/  BSYNC.RECONVERGENT B1 ;  /* 0x0000000000017941 */ /* 0x000fea0003800200 */
.L_x_2144:
[----:B------:R-:W-:Y:S04]  /*c350*/  BSSY.RECONVERGENT B1, `(.L_x_2146) ;  /* 0x000001e000017945 */ /* 0x000fe80003800200 */
[----:B------:R-:W-:Y:S05]  /*c360*/  @P2 BRA `(.L_x_2147) ;  /* 0x0000000000702947 */ /* 0x000fea0003800000 */
[----:B------:R-:W-:Y:S01]  /*c370*/  FADD.FTZ R59, R59, -UR6 ;  /* 0x800000063b3b7e21 */ /* 0x000fe20008010000 */
[----:B------:R-:W-:Y:S01]  /*c380*/  FADD.FTZ R32, R32, -UR6 ;  /* 0x8000000620207e21 */ /* 0x000fe20008010000 */
[----:B------:R-:W1:Y:S01]  /*c390*/  LDCU.64 UR14, c[0x0][0x3e0] ;  /* 0x00007c00ff0e77ac */ /* 0x000e620008000a00 */
[----:B------:R-:W-:Y:S01]  /*c3a0*/  MOV R10, R16 ;  /* 0x00000010000a7202 */ /* 0x000fe20000000f00 */
[----:B------:R-:W-:Y:S01]  /*c3b0*/  FMUL.FTZ R59, R59, UR7 ;  /* 0x000000073b3b7c20 */ /* 0x000fe20008410000 */
[----:B------:R-:W-:Y:S01]  /*c3c0*/  FMUL.FTZ R32, R32, UR7 ;  /* 0x0000000720207c20 */ /* 0x000fe20008410000 */
[----:B------:R-:W2:Y:S01]  /*c3d0*/  LDCU.64 UR16, c[0x0][0x380] ;  /* 0x00007000ff1077ac */ /* 0x000ea20008000a00 */
[----:B------:R-:W-:Y:S01]  /*c3e0*/  MOV R11, R19 ;  /* 0x00000013000b7202 */ /* 0x000fe20000000f00 */
[----:B------:R-:W-:Y:S01]  /*c3f0*/  FFMA.FTZ R59, R20, R59, R22 ;  /* 0x0000003b143b7223 */ /* 0x000fe20000010016 */
[----:B------:R-:W-:-:S03]  /*c400*/  FFMA.FTZ R32, R21, R32, R23 ;  /* 0x0000002015207223 */ /* 0x000fc60000010017 */
[----:B------:R-:W-:Y:S01]  /*c410*/  FMUL.FTZ R0, R59, -1.4426950216293334961 ;  /* 0xbfb8aa3b3b007820 */ /* 0x000fe20000410000 */
[----:B0-----:R-:W-:-:S05]  /*c420*/  FMUL.FTZ R12, R32, -1.4426950216293334961 ;  /* 0xbfb8aa3b200c7820 */ /* 0x001fca0000410000 */
[----:B------:R-:W0:Y:S01]  /*c430*/  MUFU.EX2 R0, R0 ;  /* 0x0000000000007308 */ /* 0x000e220000000800 */
[----:B-1----:R-:W-:Y:S02]  /*c440*/  IMAD R13, R26, UR14, RZ ;  /* 0x0000000e1a0d7c24 */ /* 0x002fe4000f8e02ff */
[----:B------:R-:W-:-:S05]  /*c450*/  IMAD.WIDE.U32 R10, R6, UR14, R10 ;  /* 0x0000000e060a7c25 */ /* 0x000fca000f8e000a */
[----:B------:R-:W1:Y:S01]  /*c460*/  MUFU.EX2 R12, R12 ;  /* 0x0000000c000c7308 */ /* 0x000e620000000800 */
[----:B------:R-:W-:-:S05]  /*c470*/  IMAD R13, R6, UR15, R13 ;  /* 0x0000000f060d7c24 */ /* 0x000fca000f8e020d */
[----:B------:R-:W-:Y:S01]  /*c480*/  IADD3 R13, PT, PT, R11, R13, RZ ;  /* 0x0000000d0b0d7210 */ /* 0x000fe20007ffe0ff */
[----:B0-----:R-:W-:-:S06]  /*c490*/  FADD.FTZ R14, R0, 1 ;  /* 0x3f800000000e7421 */ /* 0x001fcc0000010000 */
[----:B------:R-:W0:Y:S01]  /*c4a0*/  MUFU.RCP R14, R14 ;  /* 0x0000000e000e7308 */ /* 0x000e220000001000 */
[----:B-1----:R-:W-:Y:S01]  /*c4b0*/  FADD.FTZ R15, R12, 1 ;  /* 0x3f8000000c0f7421 */ /* 0x002fe20000010000 */
[----:B--2---:R-:W-:-:S04]  /*c4c0*/  LEA R12, P2, R10, UR16, 0x1 ;  /* 0x000000100a0c7c11 */ /* 0x004fc8000f8408ff */
[----:B------:R-:W-:Y:S02]  /*c4d0*/  LEA.HI.X R13, R10, UR17, R13, 0x1, P2 ;  /* 0x000000110a0d7c11 */ /* 0x000fe400090f0c0d */
[----:B------:R-:W1:Y:S01]  /*c4e0*/  MUFU.RCP R15, R15 ;  /* 0x0000000f000f7308 */ /* 0x000e620000001000 */
[----:B0-----:R-:W-:Y:S01]  /*c4f0*/  FMUL.FTZ R0, R59, R14 ;  /* 0x0000000e3b007220 */ /* 0x001fe20000410000 */
[----:B-1----:R-:W-:-:S05]  /*c500*/  FMUL.FTZ R25, R32, R15 ;  /* 0x0000000f20197220 */ /* 0x002fca0000410000 */
[----:B------:R-:W-:-:S05]  /*c510*/  F2FP.BF16.F32.PACK_AB R25, R25, R0 ;  /* 0x000000001919723e */ /* 0x000fca00000010ff */
[----:B------:R1:W-:Y:S02]  /*c520*/  STG.E desc[UR12][R12.64], R25 ;  /* 0x000000190c007986 */ /* 0x0003e4000c10190c */
.L_x_2147:
[----:B------:R-:W-:Y:S05]  /*c530*/  BSYNC.RECONVERGENT B1 ;  /* 0x0000000000017941 */ /* 0x000fea0003800200 */
.L_x_2146:
        /* <DEDUP_REMOVED lines=8> */
[----:B------:R-:W3:Y:S01]  /*c5c0*/  LDCU.64 UR16, c[0x0][0x380] ;  /* 0x00007000ff1077ac */ /* 0x000ee20008000a00 */
[----:B------:R-:W-:Y:S01]  /*c5d0*/  MOV R11, R19 ;  /* 0x00000013000b7202 */ /* 0x000fe20000000f00 */
[----:B------:R-:W-:Y:S01]  /*c5e0*/  FFMA.FTZ R57, R20, R57, R22 ;  /* 0x0000003914397223 */ /* 0x000fe20000010016 */
[----:B------:R-:W-:-:S03]  /*c5f0*/  FFMA.FTZ R14, R21, R6, R23 ;  /* 0x00000006150e7223 */ /* 0x000fc60000010017 */
[----:B------:R-:W-:Y:S01]  /*c600*/  FMUL.FTZ R0, R57, -1.4426950216293334961 ;  /* 0xbfb8aa3b39007820 */ /* 0x000fe20000410000 */
[----:B01----:R-:W-:-:S05]  /*c610*/  FMUL.FTZ R12, R14, -1.4426950216293334961 ;  /* 0xbfb8aa3b0e0c7820 */ /* 0x003fca0000410000 */
[----:B------:R-:W0:Y:S01]  /*c620*/  MUFU.EX2 R0, R0 ;  /* 0x0000000000007308 */ /* 0x000e220000000800 */
[----:B--2---:R-:W-:Y:S02]  /*c630*/  IMAD R9, R9, UR14, RZ ;  /* 0x0000000e09097c24 */ /* 0x004fe4000f8e02ff */
[----:B------:R-:W-:-:S05]  /*c640*/  IMAD.WIDE.U32 R10, R8, UR14, R10 ;  /* 0x0000000e080a7c25 */ /* 0x000fca000f8e000a */
[----:B------:R-:W1:Y:S01]  /*c650*/  MUFU.EX2 R12, R12 ;  /* 0x0000000c000c7308 */ /* 0x000e620000000800 */
[----:B------:R-:W-:Y:S01]  /*c660*/  IMAD R9, R8, UR15, R9 ;  /* 0x0000000f08097c24 */ /* 0x000fe2000f8e0209 */
[----:B---3--:R-:W-:-:S04]  /*c670*/  LEA R8, P1, R10, UR16, 0x1 ;  /* 0x000000100a087c11 */ /* 0x008fc8000f8208ff */
[----:B------:R-:W-:Y:S01]  /*c680*/  IADD3 R9, PT, PT, R11, R9, RZ ;  /* 0x000000090b097210 */ /* 0x000fe20007ffe0ff */
[----:B0-----:R-:W-:-:S03]  /*c690*/  FADD.FTZ R6, R0, 1 ;  /* 0x3f80000000067421 */ /* 0x001fc60000010000 */
[----:B------:R-:W-:-:S03]  /*c6a0*/  LEA.HI.X R9, R10, UR17, R9, 0x1, P1 ;  /* 0x000000110a097c11 */ /* 0x000fc600088f0c09 */
[----:B------:R-:W0:Y:S01]  /*c6b0*/  MUFU.RCP R6, R6 ;  /* 0x0000000600067308 */ /* 0x000e220000001000 */
[----:B-1----:R-:W-:-:S07]  /*c6c0*/  FADD.FTZ R13, R12, 1 ;  /* 0x3f8000000c0d7421 */ /* 0x002fce0000010000 */
[----:B------:R-:W1:Y:S01]  /*c6d0*/  MUFU.RCP R13, R13 ;  /* 0x0000000d000d7308 */ /* 0x000e620000001000 */
[----:B0-----:R-:W-:Y:S01]  /*c6e0*/  FMUL.FTZ R0, R57, R6 ;  /* 0x0000000639007220 */ /* 0x001fe20000410000 */
[----:B-1----:R-:W-:-:S05]  /*c6f0*/  FMUL.FTZ R15, R14, R13 ;  /* 0x0000000d0e0f7220 */ /* 0x002fca0000410000 */
[----:B------:R-:W-:-:S05]  /*c700*/  F2FP.BF16.F32.PACK_AB R15, R15, R0 ;  /* 0x000000000f0f723e */ /* 0x000fca00000010ff */
[----:B------:R2:W-:Y:S02]  /*c710*/  STG.E desc[UR12][R8.64], R15 ;  /* 0x0000000f08007986 */ /* 0x0005e4000c10190c */
.L_x_2149:
[----:B------:R-:W-:Y:S05]  /*c720*/  BSYNC.RECONVERGENT B1 ;  /* 0x0000000000017941 */ /* 0x000fea0003800200 */
.L_x_2148:
[----:B------:R-:W-:Y:S04]  /*c730*/  BSSY.RECONVERGENT B1, `(.L_x_2150) ;  /* 0x000001e000017945 */ /* 0x000fe80003800200 */
[----:B------:R-:W-:Y:S05]  /*c740*/  @P6 BRA `(.L_x_2151) ;  /* 0x0000000000706947 */ /* 0x000fea0003800000 */
[----:B------:R-:W-:Y:S01]  /*c750*/  FADD.FTZ R54, R54, -UR6 ;  /* 0x8000000636367e21 */ /* 0x000fe20008010000 */
[----:B------:R-:W-:Y:S01]  /*c760*/  FADD.FTZ R34, R34, -UR6 ;  /* 0x8000000622227e21 */ /* 0x000fe20008010000 */
[----:B------:R-:W0:Y:S01]  /*c770*/  LDCU.64 UR14, c[0x0][0x3e0] ;  /* 0x00007c00ff0e77ac */ /* 0x000e220008000a00 */
[----:B------:R-:W-:Y:S01]  /*c780*/  MOV R6, R16 ;  /* 0x0000001000067202 */ /* 0x000fe20000000f00 */
[----:B--2---:R-:W-:Y:S01]  /*c790*/  FMUL.FTZ R9, R54, UR7 ;  /* 0x0000000736097c20 */ /* 0x004fe20008410000 */
[----:B------:R-:W-:Y:S01]  /*c7a0*/  FMUL.FTZ R34, R34, UR7 ;  /* 0x0000000722227c20 */ /* 0x000fe20008410000 */
[----:B------:R-:W2:Y:S02]  /*c7b0*/  LDCU.64 UR16, c[0x0][0x380] ;  /* 0x00007000ff1077ac */ /* 0x000ea40008000a00 */
[----:B------:R-:W-:Y:S01]  /*c7c0*/  FFMA.FTZ R9, R20, R9, R22 ;  /* 0x0000000914097223 */ /* 0x000fe20000010016 */
[----:B------:R-:W-:-:S03]  /*c7d0*/  FFMA.FTZ R34, R21, R34, R23 ;  /* 0x0000002215227223 */ /* 0x000fc60000010017 */
[----:B------:R-:W-:Y:S01]  /*c7e0*/  FMUL.FTZ R0, R9, -1.4426950216293334961 ;  /* 0xbfb8aa3b09007820 */ /* 0x000fe20000410000 */
[----:B------:R-:W-:-:S05]  /*c7f0*/  FMUL.FTZ R8, R34, -1.4426950216293334961 ;  /* 0xbfb8aa3b22087820 */ /* 0x000fca0000410000 */
[----:B------:R-:W3:Y:S01]  /*c800*/  MUFU.EX2 R0, R0 ;  /* 0x0000000000007308 */ /* 0x000ee20000000800 */
[----:B01----:R-:W-:Y:S01]  /*c810*/  IMAD R12, R7, UR14, RZ ;  /* 0x0000000e070c7c24 */ /* 0x003fe2000f8e02ff */
[----:B------:R-:W-:-:S03]  /*c820*/  MOV R7, R19 ;  /* 0x0000001300077202 */ /* 0x000fc60000000f00 */
[----:B------:R-:W-:-:S03]  /*c830*/  IMAD R13, R5, UR15, R12 ;  /* 0x0000000f050d7c24 */ /* 0x000fc6000f8e020c */
[----:B------:R-:W0:Y:S01]  /*c840*/  MUFU.EX2 R8, R8 ;  /* 0x0000000800087308 */ /* 0x000e220000000800 */
[----:B------:R-:W-:-:S05]  /*c850*/  IMAD.WIDE.U32 R6, R5, UR14, R6 ;  /* 0x0000000e05067c25 */ /* 0x000fca000f8e0006 */
[----:B------:R-:W-:Y:S01]  /*c860*/  IADD3 R13, PT, PT, R7, R13, RZ ;  /* 0x0000000d070d7210 */ /* 0x000fe20007ffe0ff */
[----:B---3--:R-:W-:-:S06]  /*c870*/  FADD.FTZ R10, R0, 1 ;  /* 0x3f800000000a7421 */ /* 0x008fcc0000010000 */
[----:B------:R-:W1:Y:S01]  /*c880*/  MUFU.RCP R10, R10 ;  /* 0x0000000a000a7308 */ /* 0x000e620000001000 */
[----:B0-----:R-:W-:Y:S01]  /*c890*/  FADD.FTZ R11, R8, 1 ;  /* 0x3f800000080b7421 */ /* 0x001fe20000010000 */
[----:B--2---:R-:W-:-:S06]  /*c8a0*/  LEA R8, P1, R6, UR16, 0x1 ;  /* 0x0000001006087c11 */ /* 0x004fcc000f8208ff */
[----:B------:R-:W0:Y:S01]  /*c8b0*/  MUFU.RCP R11, R11 ;  /* 0x0000000b000b7308 */ /* 0x000e220000001000 */
[----:B-1----:R-:W-:Y:S01]  /*c8c0*/  FMUL.FTZ R0, R9, R10 ;  /* 0x0000000a09007220 */ /* 0x002fe20000410000 */
[----:B------:R-:W-:Y:S01]  /*c8d0*/  LEA.HI.X R9, R6, UR17, R13, 0x1, P1 ;  /* 0x0000001106097c11 */ /* 0x000fe200088f0c0d */
[----:B0-----:R-:W-:-:S05]  /*c8e0*/  FMUL.FTZ R5, R34, R11 ;  /* 0x0000000b22057220 */ /* 0x001fca0000410000 */
[----:B------:R-:W-:-:S05]  /*c8f0*/  F2FP.BF16.F32.PACK_AB R5, R5, R0 ;  /* 0x000000000505723e */ /* 0x000fca00000010ff */
[----:B------:R3:W-:Y:S02]  /*c900*/  STG.E desc[UR12][R8.64], R5 ;  /* 0x0000000508007986 */ /* 0x0007e4000c10190c */
.L_x_2151:
[----:B------:R-:W-:Y:S05]  /*c910*/  BSYNC.RECONVERGENT B1 ;  /* 0x0000000000017941 */ /* 0x000fea0003800200 */
.L_x_2150:
[----:B------:R-:W-:Y:S04]  /*c920*/  BSSY.RECONVERGENT B1, `(.L_x_2152) ;  /* 0x000001e000017945 */ /* 0x000fe80003800200 */
[----:B------:R-:W-:Y:S05]  /*c930*/  @P3 BRA `(.L_x_2153) ;  /* 0x0000000000703947 */ /* 0x000fea0003800000 */
[----:B------:R-:W-:Y:S01]  /*c940*/  FADD.FTZ R51, R51, -UR6 ;  /* 0x8000000633337e21 */ /* 0x000fe20008010000 */
[----:B------:R-:W-:Y:S01]  /*c950*/  FADD.FTZ R35, R35, -UR6 ;  /* 0x8000000623237e21 */ /* 0x000fe20008010000 */
[----:B------:R-:W0:Y:S01]  /*c960*/  LDCU.64 UR14, c[0x0][0x3e0] ;  /* 0x00007c00ff0e77ac */ /* 0x000e220008000a00 */
[----:B---3--:R-:W-:Y:S01]  /*c970*/  MOV R5, R19 ;  /* 0x0000001300057202 */ /* 0x008fe20000000f00 */
[----:B------:R-:W-:Y:S01]  /*c980*/  FMUL.FTZ R51, R51, UR7 ;  /* 0x0000000733337c20 */ /* 0x000fe20008410000 */
[----:B------:R-:W-:Y:S01]  /*c990*/  FMUL.FTZ R6, R35, UR7 ;  /* 0x0000000723067c20 */ /* 0x000fe20008410000 */
[----:B------:R-:W3:Y:S02]  /*c9a0*/  LDCU.64 UR16, c[0x0][0x380] ;  /* 0x00007000ff1077ac */ /* 0x000ee40008000a00 */
[----:B------:R-:W-:Y:S01]  /*c9b0*/  FFMA.FTZ R51, R20, R51, R22 ;  /* 0x0000003314337223 */ /* 0x000fe20000010016 */
[----:B------:R-:W-:-:S03]  /*c9c0*/  FFMA.FTZ R10, R21, R6, R23 ;  /* 0x00000006150a7223 */ /* 0x000fc60000010017 */
[----:B------:R-:W-:Y:S01]  /*c9d0*/  FMUL.FTZ R0, R51, -1.4426950216293334961 ;  /* 0xbfb8aa3b33007820 */ /* 0x000fe20000410000 */
[----:B------:R-:W-:-:S05]  /*c9e0*/  FMUL.FTZ R6, R10, -1.4426950216293334961 ;  /* 0xbfb8aa3b0a067820 */ /* 0x000fca0000410000 */
[----:B------:R-:W2:Y:S01]  /*c9f0*/  MUFU.EX2 R0, R0 ;  /* 0x0000000000007308 */ /* 0x000ea20000000800 */
[----:B01----:R-:W-:Y:S01]  /*ca00*/  IMAD R12, R4, UR14, RZ ;  /* 0x0000000e040c7c24 */ /* 0x003fe2000f8e02ff */
[----:B------:R-:W-:-:S03]  /*ca10*/  MOV R4, R16 ;  /* 0x0000001000047202 */ /* 0x000fc60000000f00 */
[----:B------:R-:W-:-:S03]  /*ca20*/  IMAD R7, R3, UR15, R12 ;  /* 0x0000000f03077c24 */ /* 0x000fc6000f8e020c */
[----:B------:R-:W0:Y:S01]  /*ca30*/  MUFU.EX2 R6, R6 ;  /* 0x0000000600067308 */ /* 0x000e220000000800 */
[----:B------:R-:W-:-:S05]  /*ca40*/  IMAD.WIDE.U32 R4, R3, UR14, R4 ;  /* 0x0000000e03047c25 */ /* 0x000fca000f8e0004 */
[----:B------:R-:W-:Y:S01]  /*ca50*/  IADD3 R7, PT, PT, R5, R7, RZ ;  /* 0x0000000705077210 */ /* 0x000fe20007ffe0ff */
[----:B--2---:R-:W-:-:S06]  /*ca60*/  FADD.FTZ R8, R0, 1 ;  /* 0x3f80000000087421 */ /* 0x004fcc0000010000 */
[----:B------:R-:W1:Y:S01]  /*ca70*/  MUFU.RCP R8, R8 ;  /* 0x0000000800087308 */ /* 0x000e620000001000 */
[----:B0-----:R-:W-:Y:S01]  /*ca80*/  FADD.FTZ R9, R6, 1 ;  /* 0x3f80000006097421 */ /* 0x001fe20000010000 */
[----:B---3--:R-:W-:-:S04]  /*ca90*/  LEA R6, P1, R4, UR16, 0x1 ;  /* 0x0000001004067c11 */ /* 0x008fc8000f8208ff */
[----:B------:R-:W-:Y:S02]  /*caa0*/  LEA.HI.X R7, R4, UR17, R7, 0x1, P1 ;  /* 0x0000001104077c11 */ /* 0x000fe400088f0c07 */
[----:B------:R-:W0:Y:S01]  /*cab0*/  MUFU.RCP R9, R9 ;  /* 0x0000000900097308 */ /* 0x000e220000001000 */
[----:B-1----:R-:W-:Y:S01]  /*cac0*/  FMUL.FTZ R0, R51, R8 ;  /* 0x0000000833007220 */ /* 0x002fe20000410000 */
[----:B0-----:R-:W-:-:S05]  /*cad0*/  FMUL.FTZ R3, R10, R9 ;  /* 0x000000090a037220 */ /* 0x001fca0000410000 */
[----:B------:R-:W-:-:S05]  /*cae0*/  F2FP.BF16.F32.PACK_AB R3, R3, R0 ;  /* 0x000000000303723e */ /* 0x000fca00000010ff */
[----:B------:R4:W-:Y:S02]  /*caf0*/  STG.E desc[UR12][R6.64], R3 ;  /* 0x0000000306007986 */ /* 0x0009e4000c10190c */
.L_x_2153:
[----:B------:R-:W-:Y:S05]  /*cb00*/  BSYNC.RECONVERGENT B1 ;  /* 0x0000000000017941 */ /* 0x000fea0003800200 */
.L_x_2152:
[----:B------:R-:W-:Y:S05]  /*cb10*/  @P4 BRA `(.L_x_2091) ;  /* 0x00000000006c4947 */ /* 0x000fea0003800000 */
[----:B------:R-:W-:Y:S01]  /*cb20*/  FADD.FTZ R49, R49, -UR6 ;  /* 0x8000000631317e21 */ /* 0x000fe20008010000 */
[----:B------:R-:W-:Y:S01]  /*cb30*/  FADD.FTZ R36, R36, -UR6 ;  /* 0x8000000624247e21 */ /* 0x000fe20008010000 */
[----:B------:R-:W5:Y:S01]  /*cb40*/  LDCU.64 UR10, c[0x0][0x3e0] ;  /* 0x00007c00ff0a77ac */ /* 0x000f620008000a00 */
[----:B------:R-:W-:Y:S01]  /*cb50*/  MOV R17, R19 ;  /* 0x0000001300117202 */ /* 0x000fe20000000f00 */
[----:B------:R-:W-:Y:S01]  /*cb60*/  FMUL.FTZ R49, R49, UR7 ;  /* 0x0000000731317c20 */ /* 0x000fe20008410000 */
[----:B------:R-:W-:Y:S01]  /*cb70*/  FMUL.FTZ R36, R36, UR7 ;  /* 0x0000000724247c20 */ /* 0x000fe20008410000 */
[----:B------:R-:W0:Y:S02]  /*cb80*/  LDCU.64 UR14, c[0x0][0x380] ;  /* 0x00007000ff0e77ac */ /* 0x000e240008000a00 */
[----:B------:R-:W-:Y:S01]  /*cb90*/  FFMA.FTZ R49, R20, R49, R22 ;  /* 0x0000003114317223 */ /* 0x000fe20000010016 */
[----:B------:R-:W-:-:S03]  /*cba0*/  FFMA.FTZ R36, R21, R36, R23 ;  /* 0x0000002415247223 */ /* 0x000fc60000010017 */
[----:B------:R-:W-:Y:S01]  /*cbb0*/  FMUL.FTZ R0, R49, -1.4426950216293334961 ;  /* 0xbfb8aa3b31007820 */ /* 0x000fe20000410000 */
[----:B----4-:R-:W-:-:S05]  /*cbc0*/  FMUL.FTZ R3, R36, -1.4426950216293334961 ;  /* 0xbfb8aa3b24037820 */ /* 0x010fca0000410000 */
[----:B------:R-:W4:Y:S01]  /*cbd0*/  MUFU.EX2 R0, R0 ;  /* 0x0000000000007308 */ /* 0x000f220000000800 */
[----:B-----5:R-:W-:Y:S02]  /*cbe0*/  IMAD R7, R2, UR10, RZ ;  /* 0x0000000a02077c24 */ /* 0x020fe4000f8e02ff */
[----:B------:R-:W-:-:S05]  /*cbf0*/  IMAD.WIDE.U32 R16, R44, UR10, R16 ;  /* 0x0000000a2c107c25 */ /* 0x000fca000f8e0010 */
[----:B------:R-:W5:Y:S01]  /*cc00*/  MUFU.EX2 R3, R3 ;  /* 0x0000000300037308 */ /* 0x000f620000000800 */
[----:B--23--:R-:W-:Y:S01]  /*cc10*/  IMAD R9, R44, UR11, R7 ;  /* 0x0000000b2c097c24 */ /* 0x00cfe2000f8e0207 */
[----:B0-----:R-:W-:-:S04]  /*cc20*/  LEA R2, P1, R16, UR14, 0x1 ;  /* 0x0000000e10027c11 */ /* 0x001fc8000f8208ff */
[----:B------:R-:W-:Y:S01]  /*cc30*/  IADD3 R9, PT, PT, R17, R9, RZ ;  /* 0x0000000911097210 */ /* 0x000fe20007ffe0ff */
[----:B----4-:R-:W-:-:S06]  /*cc40*/  FADD.FTZ R4, R0, 1 ;  /* 0x3f80000000047421 */ /* 0x010fcc0000010000 */
[----:B------:R-:W0:Y:S01]  /*cc50*/  MUFU.RCP R4, R4 ;  /* 0x0000000400047308 */ /* 0x000e220000001000 */
[----:B-----5:R-:W-:Y:S01]  /*cc60*/  FADD.FTZ R5, R3, 1 ;  /* 0x3f80000003057421 */ /* 0x020fe20000010000 */
[----:B------:R-:W-:-:S06]  /*cc70*/  LEA.HI.X R3, R16, UR15, R9, 0x1, P1 ;  /* 0x0000000f10037c11 */ /* 0x000fcc00088f0c09 */
[----:B------:R-:W2:Y:S01]  /*cc80*/  MUFU.RCP R5, R5 ;  /* 0x0000000500057308 */ /* 0x000ea20000001000 */
[----:B0-----:R-:W-:Y:S01]  /*cc90*/  FMUL.FTZ R0, R49, R4 ;  /* 0x0000000431007220 */ /* 0x001fe20000410000 */
[----:B--2---:R-:W-:-:S05]  /*cca0*/  FMUL.FTZ R7, R36, R5 ;  /* 0x0000000524077220 */ /* 0x004fca0000410000 */
[----:B------:R-:W-:-:S05]  /*ccb0*/  F2FP.BF16.F32.PACK_AB R7, R7, R0 ;  /* 0x000000000707723e */ /* 0x000fca00000010ff */
[----:B------:R0:W-:Y:S02]  /*ccc0*/  STG.E desc[UR12][R2.64], R7 ;  /* 0x0000000702007986 */ /* 0x0001e4000c10190c */
.L_x_2091:
[----:B------:R-:W-:Y:S05]  /*ccd0*/  BSYNC.RECONVERGENT B0 ;  /* 0x0000000000007941 */ /* 0x000fea0003800200 */
.L_x_2027:
[----:B------:R-:W5:Y:S01]  /*cce0*/  LDCU UR6, c[0x0][0x374] ;  /* 0x00006e80ff0677ac */ /* 0x000f620008000800 */
[----:B------:R-:W1:Y:S01]  /*ccf0*/  LDCU UR7, c[0x0][0x3f8] ;  /* 0x00007f00ff0777ac */ /* 0x000e620008000800 */
[----:B------:R-:W1:Y:S01]  /*cd00*/  LDCU UR9, c[0x0][0x3c8] ;  /* 0x00007900ff0977ac */ /* 0x000e620008000800 */
[----:B------:R-:W-:Y:S02]  /*cd10*/  UIADD3 UR4, UPT, UPT, UR4, 0x1, URZ ;  /* 0x0000000104047890 */ /* 0x000fe4000fffe0ff */
[----:B-----5:R-:W-:Y:S02]  /*cd20*/  UIADD3 UR5, UPT, UPT, UR6, UR5, URZ ;  /* 0x0000000506057290 */ /* 0x020fe4000fffe0ff */
[----:B-1----:R-:W-:-:S04]  /*cd30*/  UIMAD UR7, UR7, UR9, URZ ;  /* 0x00000009070772a4 */ /* 0x002fc8000f8e02ff */
[----:B------:R-:W-:-:S09]  /*cd40*/  UISETP.GE.AND UP0, UPT, UR5, UR7, UPT ;  /* 0x000000070500728c */ /* 0x000fd2000bf06270 */
[----:B------:R-:W-:Y:S05]  /*cd50*/  BRA.U !UP0, `(.L_x_2154) ;  /* 0xffffff3508107547 */ /* 0x000fea000b83ffff */
[----:B------:R-:W-:Y:S05]  /*cd60*/  EXIT ;  /* 0x000000000000794d */ /* 0x000fea0003800000 */
.L_x_2155:
        /* <DEDUP_REMOVED lines=9> */
.L_x_4532:


//--------------------- .text._Z35group_norm_nhwc_fwd_one_pass_kernelI11Bf16IOBf16WLi64ELi96ELi768EEv26Group_norm_nhwc_fwd_params --------------------------
	.section	.text._Z35group_norm_nhwc_fwd_one_pass_kernelI11Bf16IOBf16WLi64ELi96ELi768EEv26Group_norm_nhwc_fwd_params,"ax",@progbits
	.align	128
        .global         _Z35group_norm_nhwc_fwd_one_pass_kernelI11Bf16IOBf16WLi64ELi96ELi768EEv26Group_norm_nhwc_fwd_params
        .type           _Z35group_norm_nhwc_fwd_one_pass_kernelI11Bf16IOBf16WLi64ELi96ELi768EEv26Group_norm_nhwc_fwd_params,@function
        .size           _Z35group_norm_nhwc_fwd_one_pass_kernelI11Bf16IOBf16WLi64ELi96ELi768EEv26Group_norm_nhwc_fwd_params,(.L_x_4533 - _Z35group_norm_nhwc_fwd_one_pass_kernelI11Bf16IOBf16WLi64ELi96ELi768EEv26Group_norm_nhwc_fwd_params)
        .other          _Z35group_norm_nhwc_fwd_one_pass_kernelI11Bf16IOBf16WLi64ELi96ELi768EEv26Group_norm_nhwc_fwd_params,@"STO_CUDA_ENTRY STV_DEFAULT"
_Z35group_norm_nhwc_fwd_one_pass_kernelI11Bf16IOBf16WLi64ELi96ELi768EEv26Group_norm_nhwc_fwd_params:
.text._Z35group_norm_nhwc_fwd_one_pass_kernelI11Bf16IOBf16WLi64ELi96ELi768EEv26Group_norm_nhwc_fwd_params:
        /* <DEDUP_REMOVED lines=23> */
.L_x_2183:
[----:B0--3--:R-:W0:Y:S01]  /*0170*/  LDC R3, c[0x0][0x3f8] ;  /* 0x0000fe00ff037b82 */ /* 0x009e220000000800 */
[----:B-12---:R-:W1:Y:S01]  /*0180*/  S2R R8, SR_TID.X ;  /* 0x0000000000087919 */ /* 0x006e620000002100 */
[----:B------:R-:W3:Y:S01]  /*0190*/  LDCU.64 UR6, c[0x0][0x3e8] ;  /* 0x00007d00ff0677ac */ /* 0x000ee20008000a00 */
[C---:B------:R-:W-:Y:S02]  /*01a0*/  IADD3 R13, PT, PT, R32.reuse, 0x10, RZ ;  /* 0x00000010200d7810 */ /* 0x040fe40007ffe0ff */
[----:B------:R-:W-:Y:S01]  /*01b0*/  SHF.R.S32.HI R19, RZ, 0x1f, R32 ;  /* 0x0000001fff137819 */ /* 0x000fe20000011420 */
[----:B----4-:R-:W4:Y:S01]  /*01c0*/  LDCU.64 UR10, c[0x0][0x3f0] ;  /* 0x00007e00ff0a77ac */ /* 0x010f220008000a00 */
        /* <DEDUP_REMOVED lines=173> */
.L_x_2157:
[----:B------:R-:W-:Y:S05]  /*0ca0*/  BSYNC.RECONVERGENT B0 ;  /* 0x0000000000007941 */ /* 0x000fea0003800200 */
.L_x_2156:
        /* <DEDUP_REMOVED lines=66> */
.L_x_2159:
[----:B------:R-:W-:Y:S05]  /*10d0*/  BSYNC.RECONVERGENT B0 ;  /* 0x0000000000007941 */ /* 0x000fea0003800200 */
.L_x_2158:
        /* <DEDUP_REMOVED lines=24> */
.L_x_2162:
[----:B---3--:R-:W2:Y:S04]  /*1260*/  LDG.E.STRONG.GPU R10, desc[UR8][R8.64] ;  /* 0x00000008080a7981 */ /* 0x008ea8000c1ef900 */
[----:B--2---:R-:W-:Y:S01]  /*1270*/  CCTL.IVALL ;  /* 0x00000000ff00798f */ /* 0x004fe20002000000 */
[----:B------:R-:W-:Y:S05]  /*1280*/  YIELD ;  /* 0x0000000000007946 */ /* 0x000fea0003800000 */
[----:B------:R-:W-:-:S13]  /*1290*/  ISETP.NE.AND P2, PT, R10, R15, PT ;  /* 0x0000000f0a00720c */ /* 0x000fda0003f45270 */
[----:B------:R-:W-:Y:S05]  /*12a0*/  @P2 BRA `(.L_x_2162) ;  /* 0xfffffffc00ec2947 */ /* 0x000fea000383ffff */
.L_x_2161:
        /* <DEDUP_REMOVED lines=15> */
.L_x_2164:
        /* <DEDUP_REMOVED lines=60> */
.L_x_2163:
        /* <DEDUP_REMOVED lines=34> */
.L_x_2165:
        /* <DEDUP_REMOVED lines=19> */
.L_x_2166:
        /* <DEDUP_REMOVED lines=9> */
.L_x_2167:
[----:B------:R-:W-:Y:S05]  /*1b40*/  BSYNC.RECONVERGENT B0 ;  /* 0x0000000000007941 */ /* 0x000fea0003800200 */
.L_x_2160:
[----:B------:R-:W4:Y:S01]  /*1b50*/  S2R R14, SR_TID.X ;  /* 0x00000000000e7919 */ /* 0x000f220000002100 */
[----:B------:R-:W5:Y:S01]  /*1b60*/  S2UR UR6, SR_CgaCtaId ;  /* 0x00000000000679c3 */ /* 0x000f620000008800 */
[----:B------:R-:W0:Y:S01]  /*1b70*/  LDCU UR7, c[0x0][0x414] ;  /* 0x00008280ff0777ac */ /* 0x000e220008000800 */
[----:B------:R-:W-:-:S06]  /*1b80*/  UMOV UR4, 0x400 ;  /* 0x0000040000047882 */ /* 0x000fcc0000000000 */
[----:B---3--:R-:W3:Y:S01]  /*1b90*/  LDC.64 R12, c[0x0][0x398] ;  /* 0x0000e600ff0c7b82 */ /* 0x008ee20000000a00 */
[----:B-----5:R-:W-:Y:S01]  /*1ba0*/  ULEA UR4, UR6, UR4, 0x18 ;  /* 0x0000000406047291 */ /* 0x020fe2000f8ec0ff */
[----:B----4-:R-:W-:-:S08]  /*1bb0*/  LOP3.LUT R8, R14, 0xffff, RZ, 0xc0, !PT ;  /* 0x0000ffff0e087812 */ /* 0x010fd000078ec0ff */
[----:B------:R-:W-:Y:S01]  /*1bc0*/  @!P3 STS.64 [UR4+0xe0], R20 ;  /* 0x0000e014ff00b988 */ /* 0x000fe20008000a04 */
[----:B------:R-:W-:-:S05]  /*1bd0*/  IMAD R8, R8, 0x556, RZ ;  /* 0x0000055608087824 */ /* 0x000fca00078e02ff */
[----:B------:R-:W-:-:S04]  /*1be0*/  SHF.R.U32.HI R8, RZ, 0x10, R8 ;  /* 0x00000010ff087819 */ /* 0x000fc80000011608 */
[----:B------:R-:W-:-:S05]  /*1bf0*/  PRMT R8, R8, 0x9910, RZ ;  /* 0x0000991008087816 */ /* 0x000fca00000000ff */
[----:B------:R-:W-:Y:S02]  /*1c00*/  IMAD R10, R8, 0x30, RZ ;  /* 0x00000030080a7824 */ /* 0x000fe400078e02ff */
[----:B------:R-:W4:Y:S03]  /*1c10*/  @P0 LDC.64 R8, c[0x0][0x388] ;  /* 0x0000e200ff080b82 */ /* 0x000f260000000a00 */
[----:B--2---:R-:W-:-:S04]  /*1c20*/  IADD3 R15, PT, PT, RZ, -R10, RZ ;  /* 0x8000000aff0f7210 */ /* 0x004fc80007ffe0ff */
[----:B------:R-:W-:Y:S01]  /*1c30*/  PRMT R15, R15, 0x7710, RZ ;  /* 0x000077100f0f7816 */ /* 0x000fe200000000ff */
[----:B------:R-:W2:Y:S03]  /*1c40*/  LDC.64 R10, c[0x0][0x3a0] ;  /* 0x0000e800ff0a7b82 */ /* 0x000ea60000000a00 */
[----:B------:R-:W-:-:S04]  /*1c50*/  IADD3 R15, PT, PT, R15, R14, RZ ;  /* 0x0000000e0f0f7210 */ /* 0x000fc80007ffe0ff */
[----:B------:R-:W-:-:S04]  /*1c60*/  SHF.L.U32 R14, R15, 0x1, RZ ;  /* 0x000000010f0e7819 */ /* 0x000fc800000006ff */
[----:B------:R-:W-:-:S04]  /*1c70*/  LOP3.LUT R14, R14, 0xffff, RZ, 0xc0, !PT ;  /* 0x0000ffff0e0e7812 */ /* 0x000fc800078ec0ff */
[----:B------:R-:W-:Y:S01]  /*1c80*/  IADD3 R25, PT, PT, R25, R14, RZ ;  /* 0x0000000e19197210 */ /* 0x000fe20007ffe0ff */
[----:B----4-:R-:W-:-:S04]  /*1c90*/  @P0 IMAD.WIDE R14, R30, 0x8, R8 ;  /* 0x000000081e0e0825 */ /* 0x010fc800078e0208 */
[----:B0-----:R-:W-:Y:S01]  /*1ca0*/  @P0 FMUL.FTZ R8, R20, UR7 ;  /* 0x0000000714080c20 */ /* 0x001fe20008410000 */
[----:B------:R-:W-:Y:S01]  /*1cb0*/  @P0 FMUL.FTZ R9, R21, UR7 ;  /* 0x0000000715090c20 */ /* 0x000fe20008410000 */
[----:B---3--:R-:W-:-:S04]  /*1cc0*/  IMAD.WIDE R12, R25, 0x2, R12 ;  /* 0x00000002190c7825 */ /* 0x008fc800078e020c */
[----:B------:R-:W-:Y:S01]  /*1cd0*/  @P0 STG.E.64 desc[UR8][R14.64], R8 ;  /* 0x000000080e000986 */ /* 0x000fe2000c101b08 */
[----:B--2---:R-:W-:Y:S01]  /*1ce0*/  IMAD.WIDE R10, R25, 0x2, R10 ;  /* 0x00000002190a7825 */ /* 0x004fe200078e020a */
[----:B------:R-:W-:Y:S06]  /*1cf0*/  BAR.SYNC.DEFER_BLOCKING 0x0 ;  /* 0x0000000000007b1d */ /* 0x000fec0000010000 */
[----:B-1----:R-:W2:Y:S04]  /*1d00*/  LDG.E.U16 R16, desc[UR8][R12.64] ;  /* 0x000000080c107981 */ /* 0x002ea8000c1e1500 */
[----:B------:R0:W3:Y:S04]  /*1d10*/  LDG.E.U16 R17, desc[UR8][R12.64+0x2] ;  /* 0x000002080c117981 */ /* 0x0000e8000c1e1500 */
[----:B------:R-:W4:Y:S04]  /*1d20*/  LDG.E.U16 R18, desc[UR8][R10.64] ;  /* 0x000000080a127981 */ /* 0x000f28000c1e1500 */
[----:B------:R-:W5:Y:S01]  /*1d30*/  LDG.E.U16 R19, desc[UR8][R10.64+0x2] ;  /* 0x000002080a137981 */ /* 0x000f62000c1e1500 */
[----:B------:R-:W-:Y:S01]  /*1d40*/  BSSY.RECONVERGENT B0, `(.L_x_2168) ;  /* 0x00000fb000007945 */ /* 0x000fe20003800200 */
[----:B0-----:R-:W-:-:S02]  /*1d50*/  HFMA2 R13, -RZ, RZ, 1.875, 0 ;  /* 0x3f800000ff0d7431 */ /* 0x001fc400000001ff */
[----:B------:R-:W0:Y:S01]  /*1d60*/  LDS.64 R8, [UR4+0xe0] ;  /* 0x0000e004ff087984 */ /* 0x000e220008000a00 */
[----:B------:R-:W1:Y:S02]  /*1d70*/  LDCU.U8 UR4, c[0x0][0x3fc] ;  /* 0x00007f80ff0477ac */ /* 0x000e640008000000 */
[----:B-1----:R-:W-:Y:S01]  /*1d80*/  UISETP.NE.AND UP0, UPT, UR4, URZ, UPT ;  /* 0x000000ff0400728c */ /* 0x002fe2000bf05270 */
[----:B0-----:R-:W-:-:S04]  /*1d90*/  FMUL.FTZ R12, R8, UR7 ;  /* 0x00000007080c7c20 */ /* 0x001fc80008410000 */
[----:B------:R-:W-:-:S04]  /*1da0*/  FMUL.FTZ R22, R12, R12 ;  /* 0x0000000c0c167220 */ /* 0x000fc80000410000 */
[----:B------:R-:W-:-:S05]  /*1db0*/  FFMA.FTZ R22, R9, UR7, -R22 ;  /* 0x0000000709167c23 */ /* 0x000fca0008010816 */
[----:B------:R-:W-:-:S13]  /*1dc0*/  FSETP.GTU.FTZ.AND P2, PT, R22, RZ, PT ;  /* 0x000000ff1600720b */ /* 0x000fda0003f5c000 */
[----:B------:R-:W0:Y:S02]  /*1dd0*/  @P2 LDC R9, c[0x0][0x3a8] ;  /* 0x0000ea00ff092b82 */ /* 0x000e240000000800 */
[----:B0-----:R-:W-:-:S04]  /*1de0*/  @P2 FADD.FTZ R22, R22, R9 ;  /* 0x0000000916162221 */ /* 0x001fc80000010000 */
[----:B------:R0:W1:Y:S01]  /*1df0*/  @P2 MUFU.RSQ R13, R22 ;  /* 0x00000016000d2308 */ /* 0x0000620000001400 */
[----:B--2---:R-:W-:Y:S02]  /*1e00*/  SHF.L.U32 R14, R16, 0x10, RZ ;  /* 0x00000010100e7819 */ /* 0x004fe400000006ff */
[----:B---3--:R-:W-:Y:S02]  /*1e10*/  SHF.L.U32 R15, R17, 0x10, RZ ;  /* 0x00000010110f7819 */ /* 0x008fe400000006ff */
[----:B----4-:R-:W-:Y:S02]  /*1e20*/  SHF.L.U32 R16, R18, 0x10, RZ ;  /* 0x0000001012107819 */ /* 0x010fe400000006ff */
[----:B-----5:R-:W-:Y:S01]  /*1e30*/  SHF.L.U32 R17, R19, 0x10, RZ ;  /* 0x0000001013117819 */ /* 0x020fe200000006ff */
[----:B01----:R-:W-:Y:S06]  /*1e40*/  BRA.U UP0, `(.L_x_2169) ;  /* 0x0000000500887547 */ /* 0x003fec000b800000 */
[----:B------:R-:W0:Y:S01]  /*1e50*/  LDCU.64 UR10, c[0x0][0x3e8] ;  /* 0x00007d00ff0a77ac */ /* 0x000e220008000a00 */
[----:B------:R-:W-:Y:S01]  /*1e60*/  SHF.R.S32.HI R11, RZ, 0x1f, R32 ;  /* 0x0000001fff0b7819 */ /* 0x000fe20000011420 */
[----:B------:R-:W-:Y:S01]  /*1e70*/  BSSY.RECONVERGENT B1, `(.L_x_2170) ;  /* 0x0000022000017945 */ /* 0x000fe20003800200 */
[C---:B------:R-:W-:Y:S02]  /*1e80*/  IADD3 R22, PT, PT, R32.reuse, 0x10, RZ ;  /* 0x0000001020167810 */ /* 0x040fe40007ffe0ff */
[C---:B------:R-:W-:Y:S02]  /*1e90*/  IADD3 R18, PT, PT, R32.reuse, 0x20, RZ ;  /* 0x0000002020127810 */ /* 0x040fe40007ffe0ff */
[----:B------:R-:W-:Y:S02]  /*1ea0*/  IADD3 R19, PT, PT, R32, 0x30, RZ ;  /* 0x0000003020137810 */ /* 0x000fe40007ffe0ff */
[----:B------:R-:W-:Y:S02]  /*1eb0*/  SHF.R.S32.HI R23, RZ, 0x1f, R22 ;  /* 0x0000001fff177819 */ /* 0x000fe40000011416 */
[----:B------:R-:W-:-:S02]  /*1ec0*/  SHF.R.S32.HI R20, RZ, 0x1f, R18 ;  /* 0x0000001fff147819 */ /* 0x000fc40000011412 */
[----:B------:R-:W-:Y:S02]  /*1ed0*/  SHF.R.S32.HI R21, RZ, 0x1f, R19 ;  /* 0x0000001fff157819 */ /* 0x000fe40000011413 */
[----:B0-----:R-:W-:Y:S02]  /*1ee0*/  ISETP.GE.U32.AND P2, PT, R32, UR10, PT ;  /* 0x0000000a20007c0c */ /* 0x001fe4000bf46070 */
        /* <DEDUP_REMOVED lines=12> */
[----:B------:R-:W1:Y:S01]  /*1fb0*/  LDCU.64 UR6, c[0x0][0x380] ;  /* 0x00007000ff0677ac */ /* 0x000e620008000a00 */
[----:B0-----:R-:W-:Y:S02]  /*1fc0*/  IMAD R11, R11, UR12, RZ ;  /* 0x0000000c0b0b7c24 */ /* 0x001fe4000f8e02ff */
[----:B------:R-:W-:-:S04]  /*1fd0*/  IMAD.WIDE.U32 R8, R32, UR12, R8 ;  /* 0x0000000c20087c25 */ /* 0x000fc8000f8e0008 */
[----:B------:R-:W-:Y:S01]  /*1fe0*/  IMAD R11, R32, UR13, R11 ;  /* 0x0000000d200b7c24 */ /* 0x000fe2000f8e020b */
[----:B-1----:R-:W-:-:S04]  /*1ff0*/  LEA R10, P2, R8, UR6, 0x1 ;  /* 0x00000006080a7c11 */ /* 0x002fc8000f8408ff */
[----:B------:R-:W-:-:S04]  /*2000*/  IADD3 R11, PT, PT, R9, R11, RZ ;  /* 0x0000000b090b7210 */ /* 0x000fc80007ffe0ff */
[----:B------:R-:W-:Y:S01]  /*2010*/  LEA.HI.X R11, R8, UR7, R11, 0x1, P2 ;  /* 0x00000007080b7c11 */ /* 0x000fe200090f0c0b */
[----:B------:R-:W-:Y:S01]  /*2020*/  FADD.FTZ R8, R7, -R12 ;  /* 0x8000000c07087221 */ /* 0x000fe20000010000 */
[----:B------:R-:W-:-:S03]  /*2030*/  FMUL.FTZ R7, R24, R13 ;  /* 0x0000000d18077220 */ /* 0x000fc60000410000 */
[----:B------:R-:W-:Y:S01]  /*2040*/  FMUL.FTZ R8, R8, R13 ;  /* 0x0000000d08087220 */ /* 0x000fe20000410000 */
[----:B------:R-:W-:-:S03]  /*2050*/  FFMA.FTZ R7, R14, R7, R16 ;  /* 0x000000070e077223 */ /* 0x000fc60000010010 */
[----:B------:R-:W-:-:S05]  /*2060*/  FFMA.FTZ R8, R15, R8, R17 ;  /* 0x000000080f087223 */ /* 0x000fca0000010011 */
[----:B------:R-:W-:-:S05]  /*2070*/  F2FP.BF16.F32.PACK_AB R7, R8, R7 ;  /* 0x000000070807723e */ /* 0x000fca00000010ff */
[----:B------:R0:W-:Y:S02]  /*2080*/  STG.E desc[UR8][R10.64], R7 ;  /* 0x000000070a007986 */ /* 0x0001e4000c101908 */
.L_x_2171:
[----:B------:R-:W-:Y:S05]  /*2090*/  BSYNC.RECONVERGENT B1 ;  /* 0x0000000000017941 */ /* 0x000fea0003800200 */
.L_x_2170:
[----:B------:R-:W-:Y:S04]  /*20a0*/  BSSY.RECONVERGENT B1, `(.L_x_2172) ;  /* 0x0000014000017945 */ /* 0x000fe80003800200 */
[----:B------:R-:W-:Y:S05]  /*20b0*/  @P3 BRA `(.L_x_2173) ;  /* 0x0000000000483947 */ /* 0x000fea0003800000 */
[----:B------:R-:W1:Y:S01]  /*20c0*/  LDCU.64 UR6, c[0x0][0x3e0] ;  /* 0x00007c00ff0677ac */ /* 0x000e620008000a00 */
[--C-:B------:R-:W-:Y:S01]  /*20d0*/  FADD.FTZ R8, R6, -R12.reuse ;  /* 0x8000000c06087221 */ /* 0x100fe20000010000 */
[----:B------:R-:W-:Y:S01]  /*20e0*/  MOV R6, R36 ;  /* 0x0000002400067202 */ /* 0x000fe20000000f00 */
[----:B0-----:R-:W-:Y:S01]  /*20f0*/  FADD.FTZ R10, R5, -R12 ;  /* 0x8000000c050a7221 */ /* 0x001fe20000010000 */
[----:B------:R-:W0:Y:S01]  /*2100*/  LDCU.64 UR12, c[0x0][0x380] ;  /* 0x00007000ff0c77ac */ /* 0x000e220008000a00 */
[----:B------:R-:W-:Y:S01]  /*2110*/  MOV R7, R35 ;  /* 0x0000002300077202 */ /* 0x000fe20000000f00 */
[-C--:B------:R-:W-:Y:S01]  /*2120*/  FMUL.FTZ R5, R8, R13.reuse ;  /* 0x0000000d08057220 */ /* 0x080fe20000410000 */
[----:B------:R-:W-:-:S03]  /*2130*/  FMUL.FTZ R10, R10, R13 ;  /* 0x0000000d0a0a7220 */ /* 0x000fc60000410000 */
[----:B------:R-:W-:Y:S01]  /*2140*/  FFMA.FTZ R5, R14, R5, R16 ;  /* 0x000000050e057223 */ /* 0x000fe20000010010 */
        /* <DEDUP_REMOVED lines=8> */
[----:B------:R1:W-:Y:S02]  /*21d0*/  STG.E desc[UR8][R8.64], R5 ;  /* 0x0000000508007986 */ /* 0x0003e4000c101908 */
.L_x_2173:
[----:B------:R-:W-:Y:S05]  /*21e0*/  BSYNC.RECONVERGENT B1 ;  /* 0x0000000000017941 */ /* 0x000fea0003800200 */
.L_x_2172:
        /* <DEDUP_REMOVED lines=10> */
[----:B------:R-:W-:-:S03]  /*2290*/  FFMA.FTZ R5, R14, R5, R16 ;  /* 0x000000050e057223 */ /* 0x000fc60000010010 */
[----:B------:R-:W-:Y:S01]  /*22a0*/  FFMA.FTZ R0, R15, R0, R17 ;  /* 0x000000000f007223 */ /* 0x000fe20000010011 */
[----:B--2---:R-:W-:-:S04]  /*22b0*/  IMAD R9, R20, UR6, RZ ;  /* 0x0000000614097c24 */ /* 0x004fc8000f8e02ff */
[----:B------:R-:W-:Y:S01]  /*22c0*/  F2FP.BF16.F32.PACK_AB R5, R0, R5 ;  /* 0x000000050005723e */ /* 0x000fe200000010ff */
[----:B------:R-:W-:-:S04]  /*22d0*/  IMAD.WIDE.U32 R6, R18, UR6, R6 ;  /* 0x0000000612067c25 */ /* 0x000fc8000f8e0006 */
[----:B------:R-:W-:Y:S01]  /*22e0*/  IMAD R9, R18, UR7, R9 ;  /* 0x0000000712097c24 */ /* 0x000fe2000f8e0209 */
[----:B0-----:R-:W-:-:S04]  /*22f0*/  LEA R8, P2, R6, UR12, 0x1 ;  /* 0x0000000c06087c11 */ /* 0x001fc8000f8408ff */
[----:B------:R-:W-:-:S04]  /*2300*/  IADD3 R9, PT, PT, R7, R9, RZ ;  /* 0x0000000907097210 */ /* 0x000fc80007ffe0ff */
[----:B------:R-:W-:-:S05]  /*2310*/  LEA.HI.X R9, R6, UR13, R9, 0x1, P2 ;  /* 0x0000000d06097c11 */ /* 0x000fca00090f0c09 */
[----:B------:R2:W-:Y:S02]  /*2320*/  STG.E desc[UR8][R8.64], R5 ;  /* 0x0000000508007986 */ /* 0x0005e4000c101908 */
.L_x_2175:
[----:B------:R-:W-:Y:S05]  /*2330*/  BSYNC.RECONVERGENT B1 ;  /* 0x0000000000017941 */ /* 0x000fea0003800200 */
.L_x_2174:
[----:B------:R-:W-:Y:S05]  /*2340*/  @P1 BRA `(.L_x_2176) ;  /* 0x0000000800681947 */ /* 0x000fea0003800000 */
[----:B------:R-:W3:Y:S01]  /*2350*/  LDCU.64 UR6, c[0x0][0x3e0] ;  /* 0x00007c00ff0677ac */ /* 0x000ee20008000a00 */
[----:B------:R-:W-:Y:S01]  /*2360*/  MOV R34, R36 ;  /* 0x0000002400227202 */ /* 0x000fe20000000f00 */
[--C-:B------:R-:W-:Y:S01]  /*2370*/  FADD.FTZ R4, R4, -R12.reuse ;  /* 0x8000000c04047221 */ /* 0x100fe20000010000 */
[----:B------:R-:W-:Y:S01]  /*2380*/  FADD.FTZ R12, R3, -R12 ;  /* 0x8000000c030c7221 */ /* 0x000fe20000010000 */
[----:B------:R-:W4:Y:S02]  /*2390*/  LDCU.64 UR10, c[0x0][0x380] ;  /* 0x00007000ff0a77ac */ /* 0x000f240008000a00 */
[-C--:B------:R-:W-:Y:S01]  /*23a0*/  FMUL.FTZ R3, R4, R13.reuse ;  /* 0x0000000d04037220 */ /* 0x080fe20000410000 */
[----:B------:R-:W-:-:S03]  /*23b0*/  FMUL.FTZ R12, R12, R13 ;  /* 0x0000000d0c0c7220 */ /* 0x000fc60000410000 */
[----:B-12---:R-:W-:Y:S01]  /*23c0*/  FFMA.FTZ R5, R14, R3, R16 ;  /* 0x000000030e057223 */ /* 0x006fe20000010010 */
[----:B------:R-:W-:-:S05]  /*23d0*/  FFMA.FTZ R12, R15, R12, R17 ;  /* 0x0000000c0f0c7223 */ /* 0x000fca0000010011 */
[----:B------:R-:W-:Y:S01]  /*23e0*/  F2FP.BF16.F32.PACK_AB R5, R12, R5 ;  /* 0x000000050c05723e */ /* 0x000fe200000010ff */
[----:B---3--:R-:W-:Y:S02]  /*23f0*/  IMAD R0, R21, UR6, RZ ;  /* 0x0000000615007c24 */ /* 0x008fe4000f8e02ff */
[----:B------:R-:W-:-:S04]  /*2400*/  IMAD.WIDE.U32 R34, R19, UR6, R34 ;  /* 0x0000000613227c25 */ /* 0x000fc8000f8e0022 */
[----:B------:R-:W-:Y:S01]  /*2410*/  IMAD R19, R19, UR7, R0 ;  /* 0x0000000713137c24 */ /* 0x000fe2000f8e0200 */
[----:B----4-:R-:W-:-:S04]  /*2420*/  LEA R2, P1, R34, UR10, 0x1 ;  /* 0x0000000a22027c11 */ /* 0x010fc8000f8208ff */
[----:B------:R-:W-:-:S04]  /*2430*/  IADD3 R19, PT, PT, R35, R19, RZ ;  /* 0x0000001323137210 */ /* 0x000fc80007ffe0ff */
[----:B------:R-:W-:-:S05]  /*2440*/  LEA.HI.X R3, R34, UR11, R19, 0x1, P1 ;  /* 0x0000000b22037c11 */ /* 0x000fca00088f0c13 */
[----:B------:R3:W-:Y:S01]  /*2450*/  STG.E desc[UR8][R2.64], R5 ;  /* 0x0000000502007986 */ /* 0x0007e2000c101908 */
[----:B------:R-:W-:Y:S05]  /*2460*/  BRA `(.L_x_2176) ;  /* 0x0000000800207947 */ /* 0x000fea0003800000 */
.L_x_2169:
[----:B------:R-:W0:Y:S01]  /*2470*/  LDCU.64 UR12, c[0x0][0x3e8] ;  /* 0x00007d00ff0c77ac */ /* 0x000e220008000a00 */
[C---:B------:R-:W-:Y:S01]  /*2480*/  IADD3 R22, PT, PT, R32.reuse, 0x10, RZ ;  /* 0x0000001020167810 */ /* 0x040fe20007ffe0ff */
[----:B------:R-:W-:Y:S01]  /*2490*/  BSSY.RECONVERGENT B1, `(.L_x_2177) ;  /* 0x000002a000017945 */ /* 0x000fe20003800200 */
[C---:B------:R-:W-:Y:S02]  /*24a0*/  IADD3 R18, PT, PT, R32.reuse, 0x20, RZ ;  /* 0x0000002020127810 */ /* 0x040fe40007ffe0ff */
[----:B------:R-:W-:Y:S02]  /*24b0*/  IADD3 R19, PT, PT, R32, 0x30, RZ ;  /* 0x0000003020137810 */ /* 0x000fe40007ffe0ff */
[----:B------:R-:W-:Y:S02]  /*24c0*/  SHF.R.S32.HI R23, RZ, 0x1f, R22 ;  /* 0x0000001fff177819 */ /* 0x000fe40000011416 */
[----:B------:R-:W-:Y:S02]  /*24d0*/  SHF.R.S32.HI R20, RZ, 0x1f, R18 ;  /* 0x0000001fff147819 */ /* 0x000fe40000011412 */
[----:B------:R-:W-:-:S02]  /*24e0*/  SHF.R.S32.HI R21, RZ, 0x1f, R19 ;  /* 0x0000001fff157819 */ /* 0x000fc40000011413 */
[----:B0-----:R-:W-:Y:S02]  /*24f0*/  ISETP.GE.U32.AND P2, PT, R22, UR12, PT ;  /* 0x0000000c16007c0c */ /* 0x001fe4000bf46070 */
        /* <DEDUP_REMOVED lines=9> */
[-C--:B------:R-:W-:Y:S01]  /*2590*/  FMUL.FTZ R9, R24, R13.reuse ;  /* 0x0000000d18097220 */ /* 0x080fe20000410000 */
[----:B------:R-:W-:Y:S01]  /*25a0*/  FMUL.FTZ R8, R8, R13 ;  /* 0x0000000d08087220 */ /* 0x000fe20000410000 */
[----:B------:R-:W1:Y:S02]  /*25b0*/  LDCU.64 UR10, c[0x0][0x380] ;  /* 0x00007000ff0a77ac */ /* 0x000e640008000a00 */
[----:B------:R-:W-:Y:S01]  /*25c0*/  FFMA.FTZ R10, R14, R9, R16 ;  /* 0x000000090e0a7223 */ /* 0x000fe20000010010 */
        /* <DEDUP_REMOVED lines=22> */
.L_x_2178:
[----:B------:R-:W-:Y:S05]  /*2730*/  BSYNC.RECONVERGENT B1 ;  /* 0x0000000000017941 */ /* 0x000fea0003800200 */
.L_x_2177:
[----:B------:R-:W-:Y:S04]  /*2740*/  BSSY.RECONVERGENT B1, `(.L_x_2179) ;  /* 0x000001e000017945 */ /* 0x000fe80003800200 */
[----:B------:R-:W-:Y:S05]  /*2750*/  @P2 BRA `(.L_x_2180) ;  /* 0x0000000000702947 */ /* 0x000fea0003800000 */
[--C-:B------:R-:W-:Y:S01]  /*2760*/  FADD.FTZ R6, R6, -R12.reuse ;  /* 0x8000000c06067221 */ /* 0x100fe20000010000 */
[----:B------:R-:W1:Y:S03]  /*2770*/  LDCU.64 UR6, c[0x0][0x3e0] ;  /* 0x00007c00ff0677ac */ /* 0x000e660008000a00 */
[----:B0-----:R-:W-:Y:S01]  /*2780*/  FMUL.FTZ R7, R6, R13 ;  /* 0x0000000d06077220 */ /* 0x001fe20000410000 */
[----:B------:R-:W-:Y:S01]  /*2790*/  FADD.FTZ R6, R5, -R12 ;  /* 0x8000000c05067221 */ /* 0x000fe20000010000 */
[----:B------:R-:W0:Y:S02]  /*27a0*/  LDCU.64 UR10, c[0x0][0x380] ;  /* 0x00007000ff0a77ac */ /* 0x000e240008000a00 */
[----:B------:R-:W-:Y:S01]  /*27b0*/  FFMA.FTZ R8, R14, R7, R16 ;  /* 0x000000070e087223 */ /* 0x000fe20000010010 */
[----:B------:R-:W-:Y:S01]  /*27c0*/  FMUL.FTZ R10, R6, R13 ;  /* 0x0000000d060a7220 */ /* 0x000fe20000410000 */
[----:B------:R-:W-:-:S02]  /*27d0*/  MOV R7, R35 ;  /* 0x0000002300077202 */ /* 0x000fc40000000f00 */
[----:B------:R-:W-:Y:S01]  /*27e0*/  FMUL.FTZ R6, R8, -1.4426950216293334961 ;  /* 0xbfb8aa3b08067820 */ /* 0x000fe20000410000 */
[----:B------:R-:W-:-:S04]  /*27f0*/  FFMA.FTZ R5, R15, R10, R17 ;  /* 0x0000000a0f057223 */ /* 0x000fc80000010011 */
[----:B------:R-:W-:Y:S01]  /*2800*/  FMUL.FTZ R24, R5, -1.4426950216293334961 ;  /* 0xbfb8aa3b05187820 */ /* 0x000fe20000410000 */
[----:B------:R-:W2:Y:S01]  /*2810*/  MUFU.EX2 R6, R6 ;  /* 0x0000000600067308 */ /* 0x000ea20000000800 */
[----:B-1----:R-:W-:-:S04]  /*2820*/  IMAD R23, R23, UR6, RZ ;  /* 0x0000000617177c24 */ /* 0x002fc8000f8e02ff */
[----:B------:R-:W-:-:S03]  /*2830*/  IMAD R23, R22, UR7, R23 ;  /* 0x0000000716177c24 */ /* 0x000fc6000f8e0217 */
[----:B------:R-:W1:Y:S01]  /*2840*/  MUFU.EX2 R24, R24 ;  /* 0x0000001800187308 */ /* 0x000e620000000800 */
[----:B--2---:R-:W-:Y:S01]  /*2850*/  FADD.FTZ R11, R6, 1 ;  /* 0x3f800000060b7421 */ /* 0x004fe20000010000 */
[----:B------:R-:W-:-:S06]  /*2860*/  MOV R6, R36 ;  /* 0x0000002400067202 */ /* 0x000fcc0000000f00 */
[----:B------:R-:W2:Y:S01]  /*2870*/  MUFU.RCP R9, R11 ;  /* 0x0000000b00097308 */ /* 0x000ea20000001000 */
[----:B------:R-:W-:-:S04]  /*2880*/  IMAD.WIDE.U32 R6, R22, UR6, R6 ;  /* 0x0000000616067c25 */ /* 0x000fc8000f8e0006 */
[----:B-1----:R-:W-:Y:S01]  /*2890*/  FADD.FTZ R10, R24, 1 ;  /* 0x3f800000180a7421 */ /* 0x002fe20000010000 */
[----:B------:R-:W-:-:S05]  /*28a0*/  IADD3 R23, PT, PT, R7, R23, RZ ;  /* 0x0000001707177210 */ /* 0x000fca0007ffe0ff */
[----:B------:R-:W1:Y:S01]  /*28b0*/  MUFU.RCP R10, R10 ;  /* 0x0000000a000a7308 */ /* 0x000e620000001000 */
[----:B--2---:R-:W-:Y:S01]  /*28c0*/  FMUL.FTZ R22, R8, R9 ;  /* 0x0000000908167220 */ /* 0x004fe20000410000 */
[----:B0-----:R-:W-:-:S04]  /*28d0*/  LEA R8, P1, R6, UR10, 0x1 ;  /* 0x0000000a06087c11 */ /* 0x001fc8000f8208ff */
[----:B------:R-:W-:Y:S01]  /*28e0*/  LEA.HI.X R9, R6, UR11, R23, 0x1, P1 ;  /* 0x0000000b06097c11 */ /* 0x000fe200088f0c17 */
[----:B-1----:R-:W-:-:S05]  /*28f0*/  FMUL.FTZ R5, R5, R10 ;  /* 0x0000000a05057220 */ /* 0x002fca0000410000 */
[----:B------:R-:W-:-:S05]  /*2900*/  F2FP.BF16.F32.PACK_AB R5, R5, R22 ;  /* 0x000000160505723e */ /* 0x000fca00000010ff */
[----:B------:R1:W-:Y:S02]  /*2910*/  STG.E desc[UR8][R8.64], R5 ;  /* 0x0000000508007986 */ /* 0x0003e4000c101908 */
.L_x_2180:
[----:B------:R-:W-:Y:S05]  /*2920*/  BSYNC.RECONVERGENT B1 ;  /* 0x0000000000017941 */ /* 0x000fea0003800200 */
.L_x_2179:
[----:B------:R-:W-:Y:S04]  /*2930*/  BSSY.RECONVERGENT B1, `(.L_x_2181) ;  /* 0x000001e000017945 */ /* 0x000fe80003800200 */
[----:B------:R-:W-:Y:S05]  /*2940*/  @P3 BRA `(.L_x_2182) ;  /* 0x0000000000703947 */ /* 0x000fea0003800000 */
[--C-:B------:R-:W-:Y:S01]  /*2950*/  FADD.FTZ R0, R0, -R12.reuse ;  /* 0x8000000c00007221 */ /* 0x100fe20000010000 */
[----:B------:R-:W-:Y:S01]  /*2960*/  FADD.FTZ R2, R2, -R12 ;  /* 0x8000000c02027221 */ /* 0x000fe20000010000 */
[----:B------:R-:W2:Y:S01]  /*2970*/  LDCU.64 UR6, c[0x0][0x3e0] ;  /* 0x00007c00ff0677ac */ /* 0x000ea20008000a00 */
[----:B------:R-:W-:Y:S01]  /*2980*/  MOV R6, R36 ;  /* 0x0000002400067202 */ /* 0x000fe20000000f00 */
[-C--:B------:R-:W-:Y:S01]  /*2990*/  FMUL.FTZ R0, R0, R13.reuse ;  /* 0x0000000d00007220 */ /* 0x080fe20000410000 */
[----:B-1----:R-:W-:Y:S01]  /*29a0*/  FMUL.FTZ R5, R2, R13 ;  /* 0x0000000d02057220 */ /* 0x002fe20000410000 */
[----:B------:R-:W1:Y:S01]  /*29b0*/  LDCU.64 UR10, c[0x0][0x380] ;  /* 0x00007000ff0a77ac */ /* 0x000e620008000a00 */
[----:B0-----:R-:W-:Y:S01]  /*29c0*/  MOV R7, R35 ;  /* 0x0000002300077202 */ /* 0x001fe20000000f00 */
[----:B------:R-:W-:Y:S01]  /*29d0*/  FFMA.FTZ R0, R15, R0, R17 ;  /* 0x000000000f007223 */ /* 0x000fe20000010011 */
        /* <DEDUP_REMOVED lines=19> */
.L_x_2182:
[----:B------:R-:W-:Y:S05]  /*2b10*/  BSYNC.RECONVERGENT B1 ;  /* 0x0000000000017941 */ /* 0x000fea0003800200 */
.L_x_2181:
[----:B------:R-:W-:Y:S05]  /*2b20*/  @P4 BRA `(.L_x_2176) ;  /* 0x0000000000704947 */ /* 0x000fea0003800000 */
[--C-:B------:R-:W-:Y:S01]  /*2b30*/  FADD.FTZ R4, R4, -R12.reuse ;  /* 0x8000000c04047221 */ /* 0x100fe20000010000 */
[----:B------:R-:W-:Y:S01]  /*2b40*/  FADD.FTZ R12, R3, -R12 ;  /* 0x8000000c030c7221 */ /* 0x000fe20000010000 */
[----:B------:R-:W0:Y:S01]  /*2b50*/  LDCU.64 UR6, c[0x0][0x3e0] ;  /* 0x00007c00ff0677ac */ /* 0x000e220008000a00 */
[----:B------:R-:W-:Y:S01]  /*2b60*/  MOV R2, R36 ;  /* 0x0000002400027202 */ /* 0x000fe20000000f00 */
[-C--:B-12---:R-:W-:Y:S01]  /*2b70*/  FMUL.FTZ R5, R4, R13.reuse ;  /* 0x0000000d04057220 */ /* 0x086fe20000410000 */
[----:B------:R-:W-:Y:S01]  /*2b80*/  FMUL.FTZ R12, R12, R13 ;  /* 0x0000000d0c0c7220 */ /* 0x000fe20000410000 */
[----:B------:R-:W1:Y:S01]  /*2b90*/  LDCU.64 UR10, c[0x0][0x380] ;  /* 0x00007000ff0a77ac */ /* 0x000e620008000a00 */
[----:B------:R-:W-:Y:S01]  /*2ba0*/  MOV R3, R35 ;  /* 0x0000002300037202 */ /* 0x000fe20000000f00 */
[----:B------:R-:W-:Y:S01]  /*2bb0*/  FFMA.FTZ R5, R14, R5, R16 ;  /* 0x000000050e057223 */ /* 0x000fe20000010010 */
[----:B------:R-:W-:-:S03]  /*2bc0*/  FFMA.FTZ R12, R15, R12, R17 ;  /* 0x0000000c0f0c7223 */ /* 0x000fc60000010011 */
        /* <DEDUP_REMOVED lines=18> */
.L_x_2176:
[----:B------:R-:W-:Y:S05]  /*2cf0*/  BSYNC.RECONVERGENT B0 ;  /* 0x0000000000007941 */ /* 0x000fea0003800200 */
.L_x_2168:
[----:B------:R-:W-:Y:S02]  /*2d00*/  IADD3 R30, PT, PT, R27, R30, RZ ;  /* 0x0000001e1b1e7210 */ /* 0x000fe40007ffe0ff */
[----:B------:R-:W-:Y:S02]  /*2d10*/  IADD3 R31, PT, PT, R31, 0x1, RZ ;  /* 0x000000011f1f7810 */ /* 0x000fe40007ffe0ff */
[----:B------:R-:W-:-:S13]  /*2d20*/  ISETP.GE.AND P1, PT, R30, UR5, PT ;  /* 0x000000051e007c0c */ /* 0x000fda000bf26270 */
[----:B------:R-:W-:Y:S05]  /*2d30*/  @!P1 BRA `(.L_x_2183) ;  /* 0xffffffd4000c9947 */ /* 0x000fea000383ffff */
[----:B------:R-:W-:Y:S05]  /*2d40*/  EXIT ;  /* 0x000000000000794d */ /* 0x000fea0003800000 */
.L_x_2184:
        /* <DEDUP_REMOVED lines=11> */
.L_x_4533:


//--------------------- .text._Z35group_norm_nhwc_fwd_one_pass_kernelI11Bf16IOBf16WLi128ELi96ELi768EEv26Group_norm_nhwc_fwd_params --------------------------
	.section	.text._Z35group_norm_nhwc_fwd_one_pass_kernelI11Bf16IOBf16WLi128ELi96ELi768EEv26Group_norm_nhwc_fwd_params,"ax",@progbits
	.align	128
        .global         _Z35group_norm_nhwc_fwd_one_pass_kernelI11Bf16IOBf16WLi128ELi96ELi768EEv26Group_norm_nhwc_fwd_params
        .type           _Z35group_norm_nhwc_fwd_one_pass_kernelI11Bf16IOBf16WLi128ELi96ELi768EEv26Group_norm_nhwc_fwd_params,@function
        .size           _Z35group_norm_nhwc_fwd_one_pass_kernelI11Bf16IOBf16WLi128ELi96ELi768EEv26Group_norm_nhwc_fwd_params,(.L_x_4534 - _Z35group_norm_nhwc_fwd_one_pass_kernelI11Bf16IOBf16WLi128ELi96ELi768EEv26Group_norm_nhwc_fwd_params)
        .other          _Z35group_norm_nhwc_fwd_one_pass_kernelI11Bf16IOBf16WLi128ELi96ELi768EEv26Group_norm_nhwc_fwd_params,@"STO_CUDA_ENTRY STV_DEFAULT"
_Z35group_norm_nhwc_fwd_one_pass_kernelI11Bf16IOBf16WLi128ELi96ELi768EEv26Group_norm_nhwc_fwd_params:
.text._Z35group_norm_nhwc_fwd_one_pass_kernelI11Bf16IOBf16WLi128ELi96ELi768EEv26Group_norm_nhwc_fwd_params:
        /* <DEDUP_REMOVED lines=45> */
.L_x_2228:
[----:B0-----:R-:W0:Y:S01]  /*02d0*/  LDC R10, c[0x0][0x3f8] ;  /* 0x0000fe00ff0a7b82 */ /* 0x001e220000000800 */
[----:B---3--:R-:W3:Y:S01]  /*02e0*/  LDCU.64 UR4, c[0x0][0x3e8] ;  /* 0x00007d00ff0477ac */ /* 0x008ee20008000a00 */
[----:B------:R-:W-:Y:S01]  /*02f0*/  LOP3.LUT R71, R48, 0xffff, RZ, 0xc0, !PT ;  /* 0x0000ffff30477812 */ /* 0x000fe200078ec0ff */
[----:B----4-:R-:W4:Y:S01]  /*0300*/  LDCU.64 UR8, c[0x0][0x3f0] ;  /* 0x00007e00ff0877ac */ /* 0x010f220008000a00 */
[----:B---3--:R-:W-:Y:S02]  /*0310*/  ISETP.GE.U32.AND P3, PT, R62, UR4, PT ;  /* 0x000000043e007c0c */ /* 0x008fe4000bf66070 */
[----:B------:R-:W-:Y:S02]  /*0320*/  ISETP.GE.U32.AND P5, PT, R60, UR4, PT ;  /* 0x000000043c007c0c */ /* 0x000fe4000bfa6070 */
[----:B------:R-:W-:Y:S02]  /*0330*/  ISETP.GE.AND.EX P3, PT, R9, UR5, PT, P3 ;  /* 0x0000000509007c0c */ /* 0x000fe4000bf66330 */
[----:B012---:R-:W-:-:S02]  /*0340*/  IABS R23, R10 ;  /* 0x0000000a00177213 */ /* 0x007fc40000000000 */
[----:B------:R-:W-:Y:S02]  /*0350*/  ISETP.GE.AND.EX P5, PT, R11, UR5, PT, P5 ;  /* 0x000000050b007c0c */ /* 0x000fe4000bfa6350 */
[----:B------:R-:W0:Y:S07]  /*0360*/  I2F.RP R6, R23 ;  /* 0x0000001700067306 */ /* 0x000e2e0000209400 */
[----:B------:R-:W3:Y:S01]  /*0370*/  @!P3 LDC.64 R28, c[0x0][0x390] ;  /* 0x0000e400ff1cbb82 */ /* 0x000ee20000000a00 */
[----:B0-----:R-:W0:Y:S07]  /*0380*/  MUFU.RCP R6, R6 ;  /* 0x0000000600067308 */ /* 0x001e2e0000001000 */
[----:B------:R-:W5:Y:S01]  /*0390*/  @!P5 LDC.64 R30, c[0x0][0x3e0] ;  /* 0x0000f800ff1edb82 */ /* 0x000f620000000a00 */
        /* <DEDUP_REMOVED lines=237> */
.L_x_2186:
[----:B------:R-:W-:Y:S05]  /*1270*/  BSYNC.RECONVERGENT B0 ;  /* 0x0000000000007941 */ /* 0x000fea0003800200 */
.L_x_2185:
        /* <DEDUP_REMOVED lines=66> */
.L_x_2188:
[----:B------:R-:W-:Y:S05]  /*16a0*/  BSYNC.RECONVERGENT B0 ;  /* 0x0000000000007941 */ /* 0x000fea0003800200 */
.L_x_2187:
        /* <DEDUP_REMOVED lines=24> */
.L_x_2191:
[----:B---3--:R-:W3:Y:S04]  /*1830*/  LDG.E.STRONG.GPU R22, desc[UR6][R20.64] ;  /* 0x0000000614167981 */ /* 0x008ee8000c1ef900 */
[----:B---3--:R-:W-:Y:S01]  /*1840*/  CCTL.IVALL ;  /* 0x00000000ff00798f */ /* 0x008fe20002000000 */
[----:B------:R-:W-:Y:S05]  /*1850*/  YIELD ;  /* 0x0000000000007946 */ /* 0x000fea0003800000 */
[----:B------:R-:W-:-:S13]  /*1860*/  ISETP.NE.AND P2, PT, R22, R27, PT ;  /* 0x0000001b1600720c */ /* 0x000fda0003f45270 */
[----:B------:R-:W-:Y:S05]  /*1870*/  @P2 BRA `(.L_x_2191) ;  /* 0xfffffffc00ec2947 */ /* 0x000fea000383ffff */
.L_x_2190:
        /* <DEDUP_REMOVED lines=15> */
.L_x_2193:
        /* <DEDUP_REMOVED lines=59> */
.L_x_2192:
        /* <DEDUP_REMOVED lines=35> */
.L_x_2194:
        /* <DEDUP_REMOVED lines=18> */
.L_x_2195:
        /* <DEDUP_REMOVED lines=9> */
.L_x_2196:
[----:B------:R-:W-:Y:S05]  /*2100*/  BSYNC.RECONVERGENT B0 ;  /* 0x0000000000007941 */ /* 0x000fea0003800200 */
.L_x_2189:
[----:B------:R-:W4:Y:S01]  /*2110*/  S2UR UR5, SR_CgaCtaId ;  /* 0x00000000000579c3 */ /* 0x000f220000008800 */
[----:B------:R-:W5:Y:S01]  /*2120*/  LDCU UR8, c[0x0][0x414] ;  /* 0x00008280ff0877ac */ /* 0x000f620008000800 */
[----:B------:R-:W-:Y:S01]  /*2130*/  LOP3.LUT R31, R48, 0xffff, RZ, 0xc0, !PT ;  /* 0x0000ffff301f7812 */ /* 0x000fe200078ec0ff */
[----:B------:R-:W-:-:S03]  /*2140*/  UMOV UR4, 0x400 ;  /* 0x0000040000047882 */ /* 0x000fc60000000000 */
[----:B------:R-:W-:Y:S02]  /*2150*/  IADD3 R31, PT, PT, R66, R31, RZ ;  /* 0x0000001f421f7210 */ /* 0x000fe40007ffe0ff */
[----:B---3--:R-:W2:Y:S08]  /*2160*/  @P0 LDC.64 R20, c[0x0][0x388] ;  /* 0x0000e200ff140b82 */ /* 0x008eb00000000a00 */
[----:B-1----:R-:W1:Y:S01]  /*2170*/  LDC.64 R24, c[0x0][0x398] ;  /* 0x0000e600ff187b82 */ /* 0x002e620000000a00 */
[----:B----4-:R-:W-:-:S07]  /*2180*/  ULEA UR4, UR5, UR4, 0x18 ;  /* 0x0000000405047291 */ /* 0x010fce000f8ec0ff */
[----:B------:R-:W3:Y:S01]  /*2190*/  LDC.64 R22, c[0x0][0x3a0] ;  /* 0x0000e800ff167b82 */ /* 0x000ee20000000a00 */
[----:B--2---:R-:W-:-:S04]  /*21a0*/  @P0 IMAD.WIDE R26, R65, 0x8, R20 ;  /* 0x00000008411a0825 */ /* 0x004fc800078e0214 */
[----:B-----5:R-:W-:Y:S01]  /*21b0*/  @P0 FMUL.FTZ R20, R28, UR8 ;  /* 0x000000081c140c20 */ /* 0x020fe20008410000 */
[----:B------:R-:W-:Y:S01]  /*21c0*/  @P0 FMUL.FTZ R21, R29, UR8 ;  /* 0x000000081d150c20 */ /* 0x000fe20008410000 */
[----:B------:R-:W-:Y:S04]  /*21d0*/  @!P3 STS.64 [UR4+0xe0], R28 ;  /* 0x0000e01cff00b988 */ /* 0x000fe80008000a04 */
[----:B------:R-:W-:Y:S01]  /*21e0*/  @P0 STG.E.64 desc[UR6][R26.64], R20 ;  /* 0x000000141a000986 */ /* 0x000fe2000c101b06 */
[C---:B-1----:R-:W-:Y:S01]  /*21f0*/  IMAD.WIDE R24, R31.reuse, 0x2, R24 ;  /* 0x000000021f187825 */ /* 0x042fe200078e0218 */
[----:B------:R-:W-:Y:S03]  /*2200*/  BAR.SYNC.DEFER_BLOCKING 0x0 ;  /* 0x0000000000007b1d */ /* 0x000fe60000010000 */
[----:B---3--:R-:W-:-:S03]  /*2210*/  IMAD.WIDE R30, R31, 0x2, R22 ;  /* 0x000000021f1e7825 */ /* 0x008fc600078e0216 */
[----:B------:R-:W2:Y:S04]  /*2220*/  LDG.E.U16 R33, desc[UR6][R24.64] ;  /* 0x0000000618217981 */ /* 0x000ea8000c1e1500 */
[----:B------:R1:W3:Y:S04]  /*2230*/  LDG.E.U16 R34, desc[UR6][R24.64+0x2] ;  /* 0x0000020618227981 */ /* 0x0002e8000c1e1500 */
[----:B------:R-:W0:Y:S04]  /*2240*/  LDG.E.U16 R35, desc[UR6][R30.64] ;  /* 0x000000061e237981 */ /* 0x000e28000c1e1500 */
[----:B------:R-:W4:Y:S01]  /*2250*/  LDG.E.U16 R36, desc[UR6][R30.64+0x2] ;  /* 0x000002061e247981 */ /* 0x000f22000c1e1500 */
[----:B------:R-:W-:Y:S01]  /*2260*/  BSSY.RECONVERGENT B0, `(.L_x_2197) ;  /* 0x00001cc000007945 */ /* 0x000fe20003800200 */
[----:B-1----:R-:W-:-:S02]  /*2270*/  MOV R24, 0x3f800000 ;  /* 0x3f80000000187802 */ /* 0x002fc40000000f00 */
[----:B------:R-:W1:Y:S01]  /*2280*/  LDS.64 R22, [UR4+0xe0] ;  /* 0x0000e004ff167984 */ /* 0x000e620008000a00 */
[----:B------:R-:W5:Y:S02]  /*2290*/  LDCU.U8 UR4, c[0x0][0x3fc] ;  /* 0x00007f80ff0477ac */ /* 0x000f640008000000 */
[----:B-----5:R-:W-:Y:S01]  /*22a0*/  UISETP.NE.AND UP0, UPT, UR4, URZ, UPT ;  /* 0x000000ff0400728c */ /* 0x020fe2000bf05270 */
[----:B-1----:R-:W-:-:S04]  /*22b0*/  FMUL.FTZ R32, R22, UR8 ;  /* 0x0000000816207c20 */ /* 0x002fc80008410000 */
[----:B------:R-:W-:-:S04]  /*22c0*/  FMUL.FTZ R22, R32, R32 ;  /* 0x0000002020167220 */ /* 0x000fc80000410000 */
[----:B------:R-:W-:-:S05]  /*22d0*/  FFMA.FTZ R22, R23, UR8, -R22 ;  /* 0x0000000817167c23 */ /* 0x000fca0008010816 */
[----:B------:R-:W-:-:S13]  /*22e0*/  FSETP.GTU.FTZ.AND P2, PT, R22, RZ, PT ;  /* 0x000000ff1600720b */ /* 0x000fda0003f5c000 */
[----:B------:R-:W1:Y:S02]  /*22f0*/  @P2 LDC R21, c[0x0][0x3a8] ;  /* 0x0000ea00ff152b82 */ /* 0x000e640000000800 */
[----:B-1----:R-:W-:-:S04]  /*2300*/  @P2 FADD.FTZ R22, R22, R21 ;  /* 0x0000001516162221 */ /* 0x002fc80000010000 */
[----:B------:R1:W0:Y:S01]  /*2310*/  @P2 MUFU.RSQ R24, R22 ;  /* 0x0000001600182308 */ /* 0x0002220000001400 */
[----:B--2---:R-:W-:Y:S02]  /*2320*/  SHF.L.U32 R25, R33, 0x10, RZ ;  /* 0x0000001021197819 */ /* 0x004fe400000006ff */
[----:B---3--:R-:W-:Y:S02]  /*2330*/  SHF.L.U32 R26, R34, 0x10, RZ ;  /* 0x00000010221a7819 */ /* 0x008fe400000006ff */
[----:B0-----:R-:W-:Y:S02]  /*2340*/  SHF.L.U32 R28, R35, 0x10, RZ ;  /* 0x00000010231c7819 */ /* 0x001fe400000006ff */
[----:B----4-:R-:W-:Y:S01]  /*2350*/  SHF.L.U32 R27, R36, 0x10, RZ ;  /* 0x00000010241b7819 */ /* 0x010fe200000006ff */
[----:B-1----:R-:W-:Y:S06]  /*2360*/  BRA.U UP0, `(.L_x_2198) ;  /* 0x0000000900dc7547 */ /* 0x002fec000b800000 */
[----:B------:R-:W0:Y:S01]  /*2370*/  LDCU.64 UR8, c[0x0][0x3e8] ;  /* 0x00007d00ff0877ac */ /* 0x000e220008000a00 */
[----:B------:R-:W-:Y:S01]  /*2380*/  BSSY.RECONVERGENT B1, `(.L_x_2199) ;  /* 0x000001a000017945 */ /* 0x000fe20003800200 */
[----:B0-----:R-:W-:Y:S02]  /*2390*/  ISETP.GE.U32.AND P2, PT, R64, UR8, PT ;  /* 0x0000000840007c0c */ /* 0x001fe4000bf46070 */
[----:B------:R-:W-:Y:S02]  /*23a0*/  ISETP.GE.U32.AND P3, PT, R62, UR8, PT ;  /* 0x000000083e007c0c */ /* 0x000fe4000bf66070 */
[----:B------:R-:W-:Y:S02]  /*23b0*/  ISETP.GE.AND.EX P2, PT, R7, UR9, PT, P2 ;  /* 0x0000000907007c0c */ /* 0x000fe4000bf46320 */
[----:B------:R-:W-:Y:S02]  /*23c0*/  ISETP.GE.U32.AND P5, PT, R60, UR8, PT ;  /* 0x000000083c007c0c */ /* 0x000fe4000bfa6070 */
[----:B------:R-:W-:-:S02]  /*23d0*/  ISETP.GE.U32.AND P1, PT, R58, UR8, PT ;  /* 0x000000083a007c0c */ /* 0x000fc4000bf26070 */
[----:B------:R-:W-:-:S07]  /*23e0*/  ISETP.GE.AND.EX P3, PT, R9, UR9, PT, P3 ;  /* 0x0000000909007c0c */ /* 0x000fce000bf66330 */
[----:B------:R-:W-:Y:S06]  /*23f0*/  @P2 BRA `(.L_x_2200) ;  /* 0x0000000000482947 */ /* 0x000fec0003800000 */
[----:B------:R-:W0:Y:S01]  /*2400*/  LDCU.64 UR10, c[0x0][0x3e0] ;  /* 0x00007c00ff0a77ac */ /* 0x000e220008000a00 */
[----:B------:R-:W-:Y:S01]  /*2410*/  MOV R20, R70 ;  /* 0x0000004600147202 */ /* 0x000fe20000000f00 */
[--C-:B------:R-:W-:Y:S01]  /*2420*/  FADD.FTZ R23, R6, -R32.reuse ;  /* 0x8000002006177221 */ /* 0x100fe20000010000 */
[----:B------:R-:W-:Y:S01]  /*2430*/  MOV R21, R69 ;  /* 0x0000004500157202 */ /* 0x000fe20000000f00 */
[----:B------:R-:W1:Y:S01]  /*2440*/  LDCU.64 UR4, c[0x0][0x380] ;  /* 0x00007000ff0477ac */ /* 0x000e620008000a00 */
[----:B------:R-:W-:Y:S01]  /*2450*/  FADD.FTZ R47, R47, -R32 ;  /* 0x800000202f2f7221 */ /* 0x000fe20000010000 */
[----:B------:R-:W-:-:S03]  /*2460*/  FMUL.FTZ R23, R23, R24 ;  /* 0x0000001817177220 */ /* 0x000fc60000410000 */
[----:B------:R-:W-:Y:S01]  /*2470*/  FMUL.FTZ R47, R47, R24 ;  /* 0x000000182f2f7220 */ /* 0x000fe20000410000 */
        /* <DEDUP_REMOVED lines=10> */
.L_x_2200:
[----:B------:R-:W-:Y:S05]  /*2520*/  BSYNC.RECONVERGENT B1 ;  /* 0x0000000000017941 */ /* 0x000fea0003800200 */
.L_x_2199:
[----:B------:R-:W-:Y:S04]  /*2530*/  BSSY.RECONVERGENT B1, `(.L_x_2201) ;  /* 0x0000014000017945 */ /* 0x000fe80003800200 */
[----:B------:R-:W-:Y:S05]  /*2540*/  @P3 BRA `(.L_x_2202) ;  /* 0x0000000000483947 */ /* 0x000fea0003800000 */
[----:B------:R-:W1:Y:S01]  /*2550*/  LDCU.64 UR4, c[0x0][0x3e0] ;  /* 0x00007c00ff0477ac */ /* 0x000e620008000a00 */
[----:B------:R-:W-:Y:S01]  /*2560*/  MOV R20, R70 ;  /* 0x0000004600147202 */ /* 0x000fe20000000f00 */
[--C-:B0-----:R-:W-:Y:S01]  /*2570*/  FADD.FTZ R23, R8, -R32.reuse ;  /* 0x8000002008177221 */ /* 0x101fe20000010000 */
[----:B------:R-:W-:Y:S01]  /*2580*/  MOV R21, R69 ;  /* 0x0000004500157202 */ /* 0x000fe20000000f00 */
[----:B------:R-:W0:Y:S01]  /*2590*/  LDCU.64 UR10, c[0x0][0x380] ;  /* 0x00007000ff0a77ac */ /* 0x000e220008000a00 */
[----:B------:R-:W-:Y:S01]  /*25a0*/  FADD.FTZ R49, R49, -R32 ;  /* 0x8000002031317221 */ /* 0x000fe20000010000 */
[----:B------:R-:W-:-:S03]  /*25b0*/  FMUL.FTZ R23, R23, R24 ;  /* 0x0000001817177220 */ /* 0x000fc60000410000 */
[----:B------:R-:W-:Y:S01]  /*25c0*/  FMUL.FTZ R49, R49, R24 ;  /* 0x0000001831317220 */ /* 0x000fe20000410000 */
        /* <DEDUP_REMOVED lines=10> */
.L_x_2202:
[----:B------:R-:W-:Y:S05]  /*2670*/  BSYNC.RECONVERGENT B1 ;  /* 0x0000000000017941 */ /* 0x000fea0003800200 */
.L_x_2201:
        /* <DEDUP_REMOVED lines=12> */
[----:B------:R-:W2:Y:S01]  /*2740*/  LDCU.64 UR4, c[0x0][0x3e0] ;  /* 0x00007c00ff0477ac */ /* 0x000ea20008000a00 */
[----:B------:R-:W-:Y:S01]  /*2750*/  MOV R20, R70 ;  /* 0x0000004600147202 */ /* 0x000fe20000000f00 */
[--C-:B------:R-:W-:Y:S01]  /*2760*/  FADD.FTZ R51, R51, -R32.reuse ;  /* 0x8000002033337221 */ /* 0x100fe20000010000 */
[----:B01----:R-:W-:Y:S01]  /*2770*/  MOV R21, R69 ;  /* 0x0000004500157202 */ /* 0x003fe20000000f00 */
[----:B------:R-:W0:Y:S01]  /*2780*/  LDCU.64 UR10, c[0x0][0x380] ;  /* 0x00007000ff0a77ac */ /* 0x000e220008000a00 */
[----:B------:R-:W-:Y:S01]  /*2790*/  FADD.FTZ R23, R10, -R32 ;  /* 0x800000200a177221 */ /* 0x000fe20000010000 */
[----:B------:R-:W-:-:S03]  /*27a0*/  FMUL.FTZ R51, R51, R24 ;  /* 0x0000001833337220 */ /* 0x000fc60000410000 */
[----:B------:R-:W-:Y:S01]  /*27b0*/  FMUL.FTZ R23, R23, R24 ;  /* 0x0000001817177220 */ /* 0x000fe20000410000 */
        /* <DEDUP_REMOVED lines=10> */
.L_x_2204:
[----:B------:R-:W-:Y:S05]  /*2860*/  BSYNC.RECONVERGENT B1 ;  /* 0x0000000000017941 */ /* 0x000fea0003800200 */
.L_x_2203:
[----:B------:R-:W-:Y:S04]  /*2870*/  BSSY.RECONVERGENT B1, `(.L_x_2205) ;  /* 0x0000014000017945 */ /* 0x000fe80003800200 */
[----:B------:R-:W-:Y:S05]  /*2880*/  @P1 BRA `(.L_x_2206) ;  /* 0x0000000000481947 */ /* 0x000fea0003800000 */
[----:B------:R-:W3:Y:S01]  /*2890*/  LDCU.64 UR4, c[0x0][0x3e0] ;  /* 0x00007c00ff0477ac */ /* 0x000ee20008000a00 */
[----:B------:R-:W-:Y:S01]  /*28a0*/  MOV R20, R70 ;  /* 0x0000004600147202 */ /* 0x000fe20000000f00 */
[--C-:B------:R-:W-:Y:S01]  /*28b0*/  FADD.FTZ R53, R53, -R32.reuse ;  /* 0x8000002035357221 */ /* 0x100fe20000010000 */
[----:B012---:R-:W-:Y:S01]  /*28c0*/  MOV R21, R69 ;  /* 0x0000004500157202 */ /* 0x007fe20000000f00 */
[----:B------:R-:W0:Y:S01]  /*28d0*/  LDCU.64 UR10, c[0x0][0x380] ;  /* 0x00007000ff0a77ac */ /* 0x000e220008000a00 */
[----:B------:R-:W-:Y:S01]  /*28e0*/  FADD.FTZ R23, R12, -R32 ;  /* 0x800000200c177221 */ /* 0x000fe20000010000 */
[----:B------:R-:W-:-:S03]  /*28f0*/  FMUL.FTZ R53, R53, R24 ;  /* 0x0000001835357220 */ /* 0x000fc60000410000 */
[----:B------:R-:W-:Y:S01]  /*2900*/  FMUL.FTZ R23, R23, R24 ;  /* 0x0000001817177220 */ /* 0x000fe20000410000 */
        /* <DEDUP_REMOVED lines=10> */
.L_x_2206:
[----:B------:R-:W-:Y:S05]  /*29b0*/  BSYNC.RECONVERGENT B1 ;  /* 0x0000000000017941 */ /* 0x000fea0003800200 */
.L_x_2205:
[----:B------:R-:W-:Y:S04]  /*29c0*/  BSSY.RECONVERGENT B1, `(.L_x_2207) ;  /* 0x0000014000017945 */ /* 0x000fe80003800200 */
[----:B------:R-:W-:Y:S05]  /*29d0*/  @P6 BRA `(.L_x_2208) ;  /* 0x0000000000486947 */ /* 0x000fea0003800000 */
[----:B------:R-:W4:Y:S01]  /*29e0*/  LDCU.64 UR4, c[0x0][0x3e0] ;  /* 0x00007c00ff0477ac */ /* 0x000f220008000a00 */
[----:B------:R-:W-:Y:S01]  /*29f0*/  MOV R20, R70 ;  /* 0x0000004600147202 */ /* 0x000fe20000000f00 */
[--C-:B0123--:R-:W-:Y:S01]  /*2a00*/  FADD.FTZ R23, R14, -R32.reuse ;  /* 0x800000200e177221 */ /* 0x10ffe20000010000 */
[----:B------:R-:W-:Y:S01]  /*2a10*/  MOV R21, R69 ;  /* 0x0000004500157202 */ /* 0x000fe20000000f00 */
[----:B------:R-:W0:Y:S01]  /*2a20*/  LDCU.64 UR10, c[0x0][0x380] ;  /* 0x00007000ff0a77ac */ /* 0x000e220008000a00 */
[----:B------:R-:W-:Y:S01]  /*2a30*/  FADD.FTZ R55, R55, -R32 ;  /* 0x8000002037377221 */ /* 0x000fe20000010000 */
[----:B------:R-:W-:-:S03]  /*2a40*/  FMUL.FTZ R23, R23, R24 ;  /* 0x0000001817177220 */ /* 0x000fc60000410000 */
[----:B------:R-:W-:Y:S01]  /*2a50*/  FMUL.FTZ R55, R55, R24 ;  /* 0x0000001837377220 */ /* 0x000fe20000410000 */
        /* <DEDUP_REMOVED lines=10> */
.L_x_2208:
[----:B------:R-:W-:Y:S05]  /*2b00*/  BSYNC.RECONVERGENT B1 ;  /* 0x0000000000017941 */ /* 0x000fea0003800200 */
.L_x_2207:
[----:B------:R-:W-:Y:S04]  /*2b10*/  BSSY.RECONVERGENT B1, `(.L_x_2209) ;  /* 0x0000014000017945 */ /* 0x000fe80003800200 */
[----:B------:R-:W-:Y:S05]  /*2b20*/  @P2 BRA `(.L_x_2210) ;  /* 0x0000000000482947 */ /* 0x000fea0003800000 */
[----:B------:R-:W5:Y:S01]  /*2b30*/  LDCU.64 UR4, c[0x0][0x3e0] ;  /* 0x00007c00ff0477ac */ /* 0x000f620008000a00 */
[----:B------:R-:W-:Y:S01]  /*2b40*/  MOV R20, R70 ;  /* 0x0000004600147202 */ /* 0x000fe20000000f00 */
[--C-:B------:R-:W-:Y:S01]  /*2b50*/  FADD.FTZ R57, R57, -R32.reuse ;  /* 0x8000002039397221 */ /* 0x100fe20000010000 */
[----:B01234-:R-:W-:Y:S01]  /*2b60*/  MOV R21, R69 ;  /* 0x0000004500157202 */ /* 0x01ffe20000000f00 */
[----:B------:R-:W0:Y:S01]  /*2b70*/  LDCU.64 UR10, c[0x0][0x380] ;  /* 0x00007000ff0a77ac */ /* 0x000e220008000a00 */
[----:B------:R-:W-:Y:S01]  /*2b80*/  FADD.FTZ R23, R16, -R32 ;  /* 0x8000002010177221 */ /* 0x000fe20000010000 */
[----:B------:R-:W-:-:S03]  /*2b90*/  FMUL.FTZ R57, R57, R24 ;  /* 0x0000001839397220 */ /* 0x000fc60000410000 */
[----:B------:R-:W-:Y:S01]  /*2ba0*/  FMUL.FTZ R23, R23, R24 ;  /* 0x0000001817177220 */ /* 0x000fe20000410000 */
        /* <DEDUP_REMOVED lines=10> */
.L_x_2210:
[----:B------:R-:W-:Y:S05]  /*2c50*/  BSYNC.RECONVERGENT B1 ;  /* 0x0000000000017941 */ /* 0x000fea0003800200 */
.L_x_2209:
        /* <DEDUP_REMOVED lines=20> */
.L_x_2212:
[----:B------:R-:W-:Y:S05]  /*2da0*/  BSYNC.RECONVERGENT B1 ;  /* 0x0000000000017941 */ /* 0x000fea0003800200 */
.L_x_2211:
[----:B------:R-:W-:Y:S05]  /*2db0*/  @P4 BRA `(.L_x_2213) ;  /* 0x0000001000584947 */ /* 0x000fea0003800000 */
[----:B------:R-:W5:Y:S01]  /*2dc0*/  LDCU.64 UR4, c[0x0][0x3e0] ;  /* 0x00007c00ff0477ac */ /* 0x000f620008000a00 */
[----:B------:R-:W-:Y:S01]  /*2dd0*/  MOV R68, R70 ;  /* 0x0000004600447202 */ /* 0x000fe20000000f00 */
[--C-:B------:R-:W-:Y:S01]  /*2de0*/  FADD.FTZ R61, R61, -R32.reuse ;  /* 0x800000203d3d7221 */ /* 0x100fe20000010000 */
[----:B01234-:R-:W-:Y:S01]  /*2df0*/  FADD.FTZ R21, R44, -R32 ;  /* 0x800000202c157221 */ /* 0x01ffe20000010000 */
[----:B------:R-:W0:Y:S02]  /*2e00*/  LDCU.64 UR8, c[0x0][0x380] ;  /* 0x00007000ff0877ac */ /* 0x000e240008000a00 */
[-C--:B------:R-:W-:Y:S01]  /*2e10*/  FMUL.FTZ R61, R61, R24.reuse ;  /* 0x000000183d3d7220 */ /* 0x080fe20000410000 */
[----:B------:R-:W-:-:S04]  /*2e20*/  FMUL.FTZ R21, R21, R24 ;  /* 0x0000001815157220 */ /* 0x000fc80000410000 */
[----:B------:R-:W-:Y:S01]  /*2e30*/  FFMA.FTZ R26, R26, R21, R27 ;  /* 0x000000151a1a7223 */ /* 0x000fe2000001001b */
[----:B-----5:R-:W-:Y:S02]  /*2e40*/  IMAD R23, R45, UR4, RZ ;  /* 0x000000042d177c24 */ /* 0x020fe4000f8e02ff */
[----:B------:R-:W-:-:S04]  /*2e50*/  IMAD.WIDE.U32 R68, R50, UR4, R68 ;  /* 0x0000000432447c25 */ /* 0x000fc8000f8e0044 */
[----:B------:R-:W-:Y:S02]  /*2e60*/  IMAD R29, R50, UR5, R23 ;  /* 0x00000005321d7c24 */ /* 0x000fe4000f8e0217 */
[----:B------:R-:W-:Y:S01]  /*2e70*/  FFMA.FTZ R23, R25, R61, R28 ;  /* 0x0000003d19177223 */ /* 0x000fe2000001001c */
[----:B0-----:R-:W-:Y:S02]  /*2e80*/  LEA R20, P1, R68, UR8, 0x1 ;  /* 0x0000000844147c11 */ /* 0x001fe4000f8208ff */
[----:B------:R-:W-:Y:S02]  /*2e90*/  IADD3 R29, PT, PT, R69, R29, RZ ;  /* 0x0000001d451d7210 */ /* 0x000fe40007ffe0ff */
[----:B------:R-:W-:Y:S02]  /*2ea0*/  F2FP.BF16.F32.PACK_AB R23, R26, R23 ;  /* 0x000000171a17723e */ /* 0x000fe400000010ff */
[----:B------:R-:W-:-:S05]  /*2eb0*/  LEA.HI.X R21, R68, UR9, R29, 0x1, P1 ;  /* 0x0000000944157c11 */ /* 0x000fca00088f0c1d */
[----:B------:R0:W-:Y:S01]  /*2ec0*/  STG.E desc[UR6][R20.64], R23 ;  /* 0x0000001714007986 */ /* 0x0001e2000c101906 */
[----:B------:R-:W-:Y:S05]  /*2ed0*/  BRA `(.L_x_2213) ;  /* 0x0000001000107947 */ /* 0x000fea0003800000 */
.L_x_2198:
[----:B------:R-:W0:Y:S01]  /*2ee0*/  LDCU.64 UR10, c[0x0][0x3e8] ;  /* 0x00007d00ff0a77ac */ /* 0x000e220008000a00 */
[----:B------:R-:W-:Y:S01]  /*2ef0*/  BSSY.RECONVERGENT B1, `(.L_x_2214) ;  /* 0x0000022000017945 */ /* 0x000fe20003800200 */
[----:B0-----:R-:W-:Y:S02]  /*2f00*/  ISETP.GE.U32.AND P2, PT, R62, UR10, PT ;  /* 0x0000000a3e007c0c */ /* 0x001fe4000bf46070 */
[----:B------:R-:W-:Y:S02]  /*2f10*/  ISETP.GE.U32.AND P5, PT, R60, UR10, PT ;  /* 0x0000000a3c007c0c */ /* 0x000fe4000bfa6070 */
[----:B------:R-:W-:Y:S02]  /*2f20*/  ISETP.GE.U32.AND P6, PT, R58, UR10, PT ;  /* 0x0000000a3a007c0c */ /* 0x000fe4000bfc6070 */
[----:B------:R-:W-:Y:S01]  /*2f30*/  ISETP.GE.AND.EX P2, PT, R9, UR11, PT, P2 ;  /* 0x0000000b09007c0c */ /* 0x000fe2000bf46320 */
[----:B------:R-:W-:-:S12]  /*2f40*/  @P1 BRA `(.L_x_2215) ;  /* 0x0000000000701947 */ /* 0x000fd80003800000 */
[--C-:B------:R-:W-:Y:S01]  /*2f50*/  FADD.FTZ R21, R6, -R32.reuse ;  /* 0x8000002006157221 */ /* 0x100fe20000010000 */
[----:B------:R-:W-:Y:S01]  /*2f60*/  FADD.FTZ R47, R47, -R32 ;  /* 0x800000202f2f7221 */ /* 0x000fe20000010000 */
[----:B------:R-:W0:Y:S01]  /*2f70*/  LDCU.64 UR4, c[0x0][0x3e0] ;  /* 0x00007c00ff0477ac */ /* 0x000e220008000a00 */
[----:B------:R-:W-:Y:S01]  /*2f80*/  MOV R22, R70 ;  /* 0x0000004600167202 */ /* 0x000fe20000000f00 */
[-C--:B------:R-:W-:Y:S01]  /*2f90*/  FMUL.FTZ R21, R21, R24.reuse ;  /* 0x0000001815157220 */ /* 0x080fe20000410000 */
        /* <DEDUP_REMOVED lines=23> */
.L_x_2215:
[----:B------:R-:W-:Y:S05]  /*3110*/  BSYNC.RECONVERGENT B1 ;  /* 0x0000000000017941 */ /* 0x000fea0003800200 */
.L_x_2214:
[----:B------:R-:W-:Y:S04]  /*3120*/  BSSY.RECONVERGENT B1, `(.L_x_2216) ;  /* 0x000001e000017945 */ /* 0x000fe80003800200 */
[----:B------:R-:W-:Y:S05]  /*3130*/  @P2 BRA `(.L_x_2217) ;  /* 0x0000000000702947 */ /* 0x000fea0003800000 */
[--C-:B0-----:R-:W-:Y:S01]  /*3140*/  FADD.FTZ R21, R8, -R32.reuse ;  /* 0x8000002008157221 */ /* 0x101fe20000010000 */
        /* <DEDUP_REMOVED lines=27> */
.L_x_2217:
[----:B------:R-:W-:Y:S05]  /*3300*/  BSYNC.RECONVERGENT B1 ;  /* 0x0000000000017941 */ /* 0x000fea0003800200 */
.L_x_2216:
        /* <DEDUP_REMOVED lines=13> */
[----:B01----:R-:W-:Y:S01]  /*33e0*/  FADD.FTZ R21, R10, -R32 ;  /* 0x800000200a157221 */ /* 0x003fe20000010000 */
        /* <DEDUP_REMOVED lines=18> */
[----:B0-----:R-:W-:-:S07]  /*3510*/  FADD.FTZ R29, R10, 1 ;  /* 0x3f8000000a1d7421 */ /* 0x001fce0000010000 */
[----:B------:R-:W0:Y:S01]  /*3520*/  MUFU.RCP R29, R29 ;  /* 0x0000001d001d7308 */ /* 0x000e220000001000 */
[----:B--2---:R-:W-:Y:S01]  /*3530*/  FMUL.FTZ R6, R51, R8 ;  /* 0x0000000833067220 */ /* 0x004fe20000410000 */
[----:B0-----:R-:W-:Y:S01]  /*3540*/  FMUL.FTZ R31, R20, R29 ;  /* 0x0000001d141f7220 */ /* 0x001fe20000410000 */
[----:B-1----:R-:W-:-:S04]  /*3550*/  LEA R20, P5, R22, UR8, 0x1 ;  /* 0x0000000816147c11 */ /* 0x002fc8000f8a08ff */
[----:B------:R-:W-:Y:S02]  /*3560*/  LEA.HI.X R21, R22, UR9, R21, 0x1, P5 ;  /* 0x0000000916157c11 */ /* 0x000fe4000a8f0c15 */
[----:B------:R-:W-:-:S05]  /*3570*/  F2FP.BF16.F32.PACK_AB R31, R31, R6 ;  /* 0x000000061f1f723e */ /* 0x000fca00000010ff */
[----:B------:R2:W-:Y:S02]  /*3580*/  STG.E desc[UR6][R20.64], R31 ;  /* 0x0000001f14007986 */ /* 0x0005e4000c101906 */
.L_x_2219:
[----:B------:R-:W-:Y:S05]  /*3590*/  BSYNC.RECONVERGENT B1 ;  /* 0x0000000000017941 */ /* 0x000fea0003800200 */
.L_x_2218:
[----:B------:R-:W-:Y:S04]  /*35a0*/  BSSY.RECONVERGENT B1, `(.L_x_2220) ;  /* 0x000001e000017945 */ /* 0x000fe80003800200 */
[----:B------:R-:W-:Y:S05]  /*35b0*/  @P6 BRA `(.L_x_2221) ;  /* 0x0000000000706947 */ /* 0x000fea0003800000 */
[--C-:B------:R-:W-:Y:S01]  /*35c0*/  FADD.FTZ R53, R53, -R32.reuse ;  /* 0x8000002035357221 */ /* 0x100fe20000010000 */
[----:B012---:R-:W-:Y:S01]  /*35d0*/  FADD.FTZ R21, R12, -R32 ;  /* 0x800000200c157221 */ /* 0x007fe20000010000 */
        /* <DEDUP_REMOVED lines=22> */
[----:B0-----:R-:W-:Y:S01]  /*3740*/  FMUL.FTZ R29, R21, R12 ;  /* 0x0000000c151d7220 */ /* 0x001fe20000410000 */
[----:B------:R-:W-:-:S04]  /*3750*/  LEA.HI.X R21, R22, UR9, R31, 0x1, P5 ;  /* 0x0000000916157c11 */ /* 0x000fc8000a8f0c1f */
[----:B------:R-:W-:-:S05]  /*3760*/  F2FP.BF16.F32.PACK_AB R29, R29, R6 ;  /* 0x000000061d1d723e */ /* 0x000fca00000010ff */
[----:B------:R3:W-:Y:S02]  /*3770*/  STG.E desc[UR6][R20.64], R29 ;  /* 0x0000001d14007986 */ /* 0x0007e4000c101906 */
.L_x_2221:
[----:B------:R-:W-:Y:S05]  /*3780*/  BSYNC.RECONVERGENT B1 ;  /* 0x0000000000017941 */ /* 0x000fea0003800200 */
.L_x_2220:
[----:B------:R-:W-:Y:S04]  /*3790*/  BSSY.RECONVERGENT B1, `(.L_x_2222) ;  /* 0x000001e000017945 */ /* 0x000fe80003800200 */
[----:B------:R-:W-:Y:S05]  /*37a0*/  @P1 BRA `(.L_x_2223) ;  /* 0x0000000000701947 */ /* 0x000fea0003800000 */
[--C-:B0123--:R-:W-:Y:S01]  /*37b0*/  FADD.FTZ R21, R14, -R32.reuse ;  /* 0x800000200e157221 */ /* 0x10ffe20000010000 */
        /* <DEDUP_REMOVED lines=27> */
.L_x_2223:
[----:B------:R-:W-:Y:S05]  /*3970*/  BSYNC.RECONVERGENT B1 ;  /* 0x0000000000017941 */ /* 0x000fea0003800200 */
.L_x_2222:
[----:B------:R-:W-:Y:S04]  /*3980*/  BSSY.RECONVERGENT B1, `(.L_x_2224) ;  /* 0x000001e000017945 */ /* 0x000fe80003800200 */
[----:B------:R-:W-:Y:S05]  /*3990*/  @P2 BRA `(.L_x_2225) ;  /* 0x0000000000702947 */ /* 0x000fea0003800000 */
[--C-:B------:R-:W-:Y:S01]  /*39a0*/  FADD.FTZ R57, R57, -R32.reuse ;  /* 0x8000002039397221 */ /* 0x100fe20000010000 */
[----:B01234-:R-:W-:Y:S01]  /*39b0*/  FADD.FTZ R21, R16, -R32 ;  /* 0x8000002010157221 */ /* 0x01ffe20000010000 */
        /* <DEDUP_REMOVED lines=26> */
.L_x_2225:
[----:B------:R-:W-:Y:S05]  /*3b60*/  BSYNC.RECONVERGENT B1 ;  /* 0x0000000000017941 */ /* 0x000fea0003800200 */
.L_x_2224:
        /* <DEDUP_REMOVED lines=8> */
[----:B------:R-:W1:Y:S02]  /*3bf0*/  LDCU.64 UR8, c[0x0][0x380] ;  /* 0x00007000ff0877ac */ /* 0x000e640008000a00 */
[----:B------:R-:W-:Y:S01]  /*3c00*/  FFMA.FTZ R59, R25, R59, R28 ;  /* 0x0000003b193b7223 */ /* 0x000fe2000001001c */
        /* <DEDUP_REMOVED lines=20> */
.L_x_2227:
[----:B------:R-:W-:Y:S05]  /*3d50*/  BSYNC.RECONVERGENT B1 ;  /* 0x0000000000017941 */ /* 0x000fea0003800200 */
.L_x_2226:
        /* <DEDUP_REMOVED lines=28> */
.L_x_2213:
[----:B------:R-:W-:Y:S05]  /*3f20*/  BSYNC.RECONVERGENT B0 ;  /* 0x0000000000007941 */ /* 0x000fea0003800200 */
.L_x_2197:
[----:B------:R-:W5:Y:S01]  /*3f30*/  LDCU UR4, c[0x0][0x3f8] ;  /* 0x00007f00ff0477ac */ /* 0x000f620008000800 */
[----:B------:R-:W-:Y:S02]  /*3f40*/  IADD3 R65, PT, PT, R2, R65, RZ ;  /* 0x0000004102417210 */ /* 0x000fe40007ffe0ff */
[----:B------:R-:W-:Y:S01]  /*3f50*/  IADD3 R46, PT, PT, R46, 0x1, RZ ;  /* 0x000000012e2e7810 */ /* 0x000fe20007ffe0ff */
[----:B------:R-:W5:Y:S02]  /*3f60*/  LDCU UR5, c[0x0][0x3c8] ;  /* 0x00007900ff0577ac */ /* 0x000f640008000800 */
[----:B-----5:R-:W-:-:S06]  /*3f70*/  UIMAD UR4, UR4, UR5, URZ ;  /* 0x00000005040472a4 */ /* 0x020fcc000f8e02ff */
[----:B------:R-:W-:-:S13]  /*3f80*/  ISETP.GE.AND P1, PT, R65, UR4, PT ;  /* 0x0000000441007c0c */ /* 0x000fda000bf26270 */
[----:B------:R-:W-:Y:S05]  /*3f90*/  @!P1 BRA `(.L_x_2228) ;  /* 0xffffffc000cc9947 */ /* 0x000fea000383ffff */
[----:B------:R-:W-:Y:S05]  /*3fa0*/  EXIT ;  /* 0x000000000000794d */ /* 0x000fea0003800000 */
.L_x_2229:
        /* <DEDUP_REMOVED lines=13> */
.L_x_4534:


//--------------------- .text._Z35group_norm_nhwc_fwd_one_pass_kernelI11Bf16IOBf16WLi256ELi96ELi768EEv26Group_norm_nhwc_fwd_params --------------------------
	.section	.text._Z35group_norm_nhwc_fwd_one_pass_kernelI11Bf16IOBf16WLi256ELi96ELi768EEv26Group_norm_nhwc_fwd_params,"ax",@progbits
	.align	128
        .global         _Z35group_norm_nhwc_fwd_one_pass_kernelI11Bf16IOBf16WLi256ELi96ELi768EEv26Group_norm_nhwc_fwd_params
        .type           _Z35group_norm_nhwc_fwd_one_pass_kernelI11Bf16IOBf16WLi256ELi96ELi768EEv26Group_norm_nhwc_fwd_params,@function
        .size           _Z35group_norm_nhwc_fwd_one_pass_kernelI11Bf16IOBf16WLi256ELi96ELi768EEv26Group_norm_nhwc_fwd_params,(.L_x_4535 - _Z35group_norm_nhwc_fwd_one_pass_kernelI11Bf16IOBf16WLi256ELi96ELi768EEv26Group_norm_nhwc_fwd_params)
        .other          _Z35group_norm_nhwc_fwd_one_pass_kernelI11Bf16IOBf16WLi256ELi96ELi768EEv26Group_norm_nhwc_fwd_params,@"STO_CUDA_ENTRY STV_DEFAULT"
_Z35group_norm_nhwc_fwd_one_pass_kernelI11Bf16IOBf16WLi256ELi96ELi768EEv26Group_norm_nhwc_fwd_params:
.text._Z35group_norm_nhwc_fwd_one_pass_kernelI11Bf16IOBf16WLi256ELi96ELi768EEv26Group_norm_nhwc_fwd_params:
        /* <DEDUP_REMOVED lines=28> */
.L_x_2305:
[----:B012-4-:R-:W0:Y:S01]  /*01c0*/  LDC R11, c[0x0][0x3f8] ;  /* 0x0000fe00ff0b7b82 */ /* 0x017e220000000800 */
[----:B---3--:R-:W-:Y:S01]  /*01d0*/  IABS R6, R58 ;  /* 0x0000003a00067213 */ /* 0x008fe20000000000 */
[----:B------:R-:W1:Y:S01]  /*01e0*/  LDCU UR4, c[0x0][0x404] ;  /* 0x00008080ff0477ac */ /* 0x000e620008000800 */
[----:B------:R-:W-:Y:S01]  /*01f0*/  MOV R53, RZ ;  /* 0x000000ff00357202 */ /* 0x000fe20000000f00 */
[----:B------:R-:W2:Y:S01]  /*0200*/  LDCU.64 UR8, c[0x0][0x3e8] ;  /* 0x00007d00ff0877ac */ /* 0x000ea20008000a00 */
[----:B0-----:R-:W-:-:S04]  /*0210*/  IABS R5, R11 ;  /* 0x0000000b00057213 */ /* 0x001fc80000000000 */
[----:B------:R-:W0:Y:S08]  /*0220*/  I2F.RP R0, R5 ;  /* 0x0000000500007306 */ /* 0x000e300000209400 */
[----:B0-----:R-:W0:Y:S02]  /*0230*/  MUFU.RCP R0, R0 ;  /* 0x0000000000007308 */ /* 0x001e240000001000 */
[----:B0-----:R-:W-:-:S06]  /*0240*/  IADD3 R2, PT, PT, R0, 0xffffffe, RZ ;  /* 0x0ffffffe00027810 */ /* 0x001fcc0007ffe0ff */
[----:B------:R0:W3:Y:S02]  /*0250*/  F2I.FTZ.U32.TRUNC.NTZ R3, R2 ;  /* 0x0000000200037305 */ /* 0x0000e4000021f000 */
        /* <DEDUP_REMOVED lines=11> */
[----:B------:R-:W-:Y:S02]  /*0310*/  IADD3 R17, PT, PT, R3, 0x10, RZ ;  /* 0x0000001003117810 */ /* 0x000fe40007ffe0ff */
[----:B------:R-:W-:-:S02]  /*0320*/  ISETP.GT.U32.AND P2, PT, R5, R0, PT ;  /* 0x000000000500720c */ /* 0x000fc40003f44070 */
[----:B------:R-:W-:Y:S02]  /*0330*/  ISETP.GE.AND.EX P3, PT, R7, UR9, PT, P3 ;  /* 0x0000000907007c0c */ /* 0x000fe4000bf66330 */
[----:B------:R-:W-:Y:S02]  /*0340*/  SHF.R.S32.HI R23, RZ, 0x1f, R17 ;  /* 0x0000001fff177819 */ /* 0x000fe40000011411 */
        /* <DEDUP_REMOVED lines=13> */
[----:B------:R-:W-:Y:S02]  /*0420*/  SHF.R.S32.HI R29, RZ, 0x1f, R15 ;  /* 0x0000001fff1d7819 */ /* 0x000fe4000001140f */
[----:B------:R-:W-:Y:S02]  /*0430*/  IADD3 R14, PT, PT, R3, 0x40, RZ ;  /* 0x00000040030e7810 */ /* 0x000fe40007ffe0ff */
[----:B------:R-:W-:Y:S02]  /*0440*/  @P1 IADD3 R4, PT, PT, R4, 0x1, RZ ;  /* 0x0000000104041810 */ /* 0x000fe40007ffe0ff */
[----:B------:R-:W-:-:S03]  /*0450*/  SHF.R.S32.HI R31, RZ, 0x1f, R14 ;  /* 0x0000001fff1f7819 */ /* 0x000fc6000001140e */
        /* <DEDUP_REMOVED lines=15> */
[----:B------:R-:W0:Y:S01]  /*0550*/  @!P4 LDC.64 R10, c[0x0][0x390] ;  /* 0x0000e400ff0acb82 */ /* 0x000e220000000a00 */
[----:B------:R-:W-:Y:S01]  /*0560*/  @!P3 IMAD R9, R3, R9, R0 ;  /* 0x000000090309b224 */ /* 0x000fe200078e0200 */
[----:B------:R-:W-:Y:S02]  /*0570*/  LEA.HI.X.SX32 R65, R62, RZ, 0x1, P1 ;  /* 0x000000ff3e417211 */ /* 0x000fe400008f0eff */
[----:B------:R-:W-:Y:S01]  /*0580*/  ISETP.GE.U32.AND P1, PT, R15, UR8, PT ;  /* 0x000000080f007c0c */ /* 0x000fe2000bf26070 */
[----:B------:R-:W-:-:S03]  /*0590*/  IMAD.WIDE.U32 R64, R4, UR4, R64 ;  /* 0x0000000404407c25 */ /* 0x000fc6000f8e0040 */
[----:B------:R-:W-:Y:S01]  /*05a0*/  ISETP.GE.AND.EX P1, PT, R29, UR9, PT, P1 ;  /* 0x000000091d007c0c */ /* 0x000fe2000bf26310 */
        /* <DEDUP_REMOVED lines=9> */
[----:B------:R-:W-:Y:S01]  /*0640*/  @!P4 MOV R21, R67 ;  /* 0x000000430015c202 */ /* 0x000fe20000000f00 */
[----:B-1----:R-:W-:Y:S01]  /*0650*/  @!P4 IMAD R0, R23, R4, RZ ;  /* 0x000000041700c224 */ /* 0x002fe200078e02ff */
[----:B------:R-:W-:Y:S01]  /*0660*/  IADD3 R2, PT, PT, R3, 0x50, RZ ;  /* 0x0000005003027810 */ /* 0x000fe20007ffe0ff */
        /* <DEDUP_REMOVED lines=9> */
[----:B------:R-:W-:Y:S01]  /*0700*/  MOV R51, RZ ;  /* 0x000000ff00337202 */ /* 0x000fe20000000f00 */
[----:B------:R-:W-:Y:S01]  /*0710*/  @!P5 IMAD R27, R25, R13, R0 ;  /* 0x0000000d191bd224 */ /* 0x000fe200078e0200 */
[----:B------:R-:W-:-:S02]  /*0720*/  @!P4 IADD3 R0, PT, PT, R21, R23, RZ ;  /* 0x000000171500c210 */ /* 0x000fc40007ffe0ff */
[----:B------:R-:W-:Y:S02]  /*0730*/  @!P5 MOV R23, R67 ;  /* 0x000000430017d202 */ /* 0x000fe40000000f00 */
[----:B------:R-:W-:Y:S02]  /*0740*/  ISETP.GE.AND.EX P3, PT, R17, UR9, PT, P3 ;  /* 0x0000000911007c0c */ /* 0x000fe4000bf66330 */
[C---:B0-----:R-:W-:Y:S01]  /*0750*/  @!P4 LEA R18, P6, R20.reuse, R10, 0x1 ;  /* 0x0000000a1412c211 */ /* 0x041fe200078c08ff */
[----:B------:R-:W-:Y:S02]  /*0760*/  @!P5 IMAD.WIDE.U32 R22, R25, R12, R22 ;  /* 0x0000000c1916d225 */ /* 0x000fe400078e0016 */
[----:B------:R-:W0:Y:S01]  /*0770*/  @!P1 LDC.64 R12, c[0x0][0x390] ;  /* 0x0000e400ff0c9b82 */ /* 0x000e220000000a00 */
[----:B------:R-:W-:Y:S02]  /*0780*/  @!P4 LEA.HI.X R19, R20, R11, R0, 0x1, P6 ;  /* 0x0000000b1413c211 */ /* 0x000fe400030f0c00 */
[----:B------:R-:W-:-:S02]  /*0790*/  @!P5 IADD3 R0, PT, PT, R23, R27, RZ ;  /* 0x0000001b1700d210 */ /* 0x000fc40007ffe0ff */
[C---:B--2---:R-:W-:Y:S01]  /*07a0*/  @!P5 LEA R20, P6, R22.reuse, R8, 0x1 ;  /* 0x000000081614d211 */ /* 0x044fe200078c08ff */
[----:B------:R2:W5:Y:S01]  /*07b0*/  @!P4 LDG.E R51, desc[UR6][R18.64] ;  /* 0x000000061233c981 */ /* 0x000562000c1e1900 */
[----:B------:R-:W-:Y:S01]  /*07c0*/  MOV R49, RZ ;  /* 0x000000ff00317202 */ /* 0x000fe20000000f00 */
[----:B------:R-:W0:Y:S01]  /*07d0*/  @!P2 LDC.64 R10, c[0x0][0x390] ;  /* 0x0000e400ff0aab82 */ /* 0x000e220000000a00 */
[----:B------:R-:W-:Y:S01]  /*07e0*/  @!P5 LEA.HI.X R21, R22, R9, R0, 0x1, P6 ;  /* 0x000000091615d211 */ /* 0x000fe200030f0c00 */
[----:B-1----:R-:W-:Y:S01]  /*07f0*/  @!P1 IMAD R0, R29, R6, RZ ;  /* 0x000000061d009224 */ /* 0x002fe200078e02ff */
[----:B------:R-:W-:-:S05]  /*0800*/  IADD3 R16, PT, PT, R3, 0x60, RZ ;  /* 0x0000006003107810 */ /* 0x000fca0007ffe0ff */
[----:B------:R-:W1:Y:S01]  /*0810*/  @!P3 LDC.64 R8, c[0x0][0x3e0] ;  /* 0x0000f800ff08bb82 */ /* 0x000e620000000a00 */
[----:B--2---:R-:W-:Y:S02]  /*0820*/  @!P1 MOV R18, R64 ;  /* 0x0000004000129202 */ /* 0x004fe40000000f00 */
[----:B------:R-:W-:Y:S01]  /*0830*/  @!P1 MOV R19, R67 ;  /* 0x0000004300139202 */ /* 0x000fe20000000f00 */
[----:B------:R-:W-:Y:S01]  /*0840*/  @!P1 IMAD R23, R15, R7, R0 ;  /* 0x000000070f179224 */ /* 0x000fe200078e0200 */
[----:B------:R-:W-:Y:S01]  /*0850*/  ISETP.GE.U32.AND P4, PT, R16, UR8, PT ;  /* 0x0000000810007c0c */ /* 0x000fe2000bf86070 */
[----:B---3--:R-:W-:Y:S01]  /*0860*/  @!P2 IMAD R31, R31, R4, RZ ;  /* 0x000000041f1fa224 */ /* 0x008fe200078e02ff */
[----:B------:R-:W-:Y:S01]  /*0870*/  SHF.R.S32.HI R25, RZ, 0x1f, R16 ;  /* 0x0000001fff197819 */ /* 0x000fe20000011410 */
[----:B------:R-:W-:Y:S01]  /*0880*/  @!P1 IMAD.WIDE.U32 R6, R15, R6, R18 ;  /* 0x000000060f069225 */ /* 0x000fe200078e0012 */
[----:B------:R-:W-:Y:S01]  /*0890*/  IADD3 R0, PT, PT, R3, 0x70, RZ ;  /* 0x0000007003007810 */ /* 0x000fe20007ffe0ff */
[----:B------:R2:W3:Y:S01]  /*08a0*/  @!P5 LDG.E R49, desc[UR6][R20.64] ;  /* 0x000000061431d981 */ /* 0x0004e2000c1e1900 */
        /* <DEDUP_REMOVED lines=14> */
[C---:B------:R-:W-:Y:S02]  /*0990*/  @!P2 LEA R18, P6, R14.reuse, R10, 0x1 ;  /* 0x0000000a0e12a211 */ /* 0x040fe400078c08ff */
[----:B------:R-:W-:Y:S02]  /*09a0*/  @!P3 MOV R7, R67 ;  /* 0x000000430007b202 */ /* 0x000fe40000000f00 */
[----:B------:R-:W-:Y:S01]  /*09b0*/  @!P2 LEA.HI.X R19, R14, R11, R6, 0x1, P6 ;  /* 0x0000000b0e13a211 */ /* 0x000fe200030f0c06 */
[----:B------:R-:W1:Y:S01]  /*09c0*/  @!P4 LDC.64 R12, c[0x0][0x3e0] ;  /* 0x0000f800ff0ccb82 */ /* 0x000e620000000a00 */
[----:B------:R-:W-:-:S02]  /*09d0*/  @!P3 MOV R6, R64 ;  /* 0x000000400006b202 */ /* 0x000fc40000000f00 */
[----:B------:R-:W-:Y:S02]  /*09e0*/  CS2R R42, SRZ ;  /* 0x00000000002a7805 */ /* 0x000fe4000001ff00 */
[C---:B--2---:R-:W-:Y:S01]  /*09f0*/  IADD3 R20, PT, PT, R3.reuse, 0x80, RZ ;  /* 0x0000008003147810 */ /* 0x044fe20007ffe0ff */
        /* <DEDUP_REMOVED lines=66> */
[----:B------:R-:W4:Y:S01]  /*0e20*/  @!P3 LDC.64 R20, c[0x0][0x390] ;  /* 0x0000e400ff14bb82 */ /* 0x000f220000000a00 */
        /* <DEDUP_REMOVED lines=19> */
[----:B------:R-:W5:Y:S01]  /*0f60*/  @!P5 LDC.64 R18, c[0x0][0x3e0] ;  /* 0x0000f800ff12db82 */ /* 0x000f620000000a00 */
[----:B-1----:R-:W-:Y:S02]  /*0f70*/  @!P3 MOV R4, R64 ;  /* 0x000000400004b202 */ /* 0x002fe40000000f00 */
[----:B------:R-:W-:-:S03]  /*0f80*/  @!P3 MOV R5, R67 ;  /* 0x000000430005b202 */ /* 0x000fc60000000f00 */
[----:B------:R-:W-:Y:S01]  /*0f90*/  @!P3 IMAD.WIDE.U32 R8, R14, R8, R4 ;  /* 0x000000080e08b225 */ /* 0x000fe200078e0004 */
[----:B------:R-:W-:Y:S02]  /*0fa0*/  ISETP.GE.U32.AND P6, PT, R11, UR8, PT ;  /* 0x000000080b007c0c */ /* 0x000fe4000bfc6070 */
[----:B------:R-:W1:Y:S01]  /*0fb0*/  @!P2 LDC.64 R4, c[0x0][0x3e0] ;  /* 0x0000f800ff04ab82 */ /* 0x000e620000000a00 */
[----:B------:R-:W-:Y:S02]  /*0fc0*/  SHF.R.S32.HI R25, RZ, 0x1f, R11 ;  /* 0x0000001fff197819 */ /* 0x000fe4000001140b */
[----:B------:R-:W-:Y:S02]  /*0fd0*/  @!P3 IADD3 R2, PT, PT, R9, R13, RZ ;  /* 0x0000000d0902b210 */ /* 0x000fe40007ffe0ff */
[C---:B----4-:R-:W-:Y:S02]  /*0fe0*/  @!P3 LEA R20, P1, R8.reuse, R20, 0x1 ;  /* 0x000000140814b211 */ /* 0x050fe400078208ff */
[----:B------:R-:W-:Y:S01]  /*0ff0*/  IADD3 R14, PT, PT, R3, 0xf0, RZ ;  /* 0x000000f0030e7810 */ /* 0x000fe20007ffe0ff */
[----:B------:R-:W4:Y:S01]  /*1000*/  @!P2 LDC.64 R12, c[0x0][0x390] ;  /* 0x0000e400ff0cab82 */ /* 0x000f220000000a00 */
[----:B------:R-:W-:-:S02]  /*1010*/  @!P3 LEA.HI.X R21, R8, R21, R2, 0x1, P1 ;  /* 0x000000150815b211 */ /* 0x000fc400008f0c02 */
[----:B------:R-:W-:Y:S01]  /*1020*/  ISETP.GE.AND.EX P6, PT, R25, UR9, PT, P6 ;  /* 0x0000000919007c0c */ /* 0x000fe2000bfc6360 */
[----:B------:R-:W-:Y:S01]  /*1030*/  @!P4 IMAD R8, R23, R6, RZ ;  /* 0x000000061708c224 */ /* 0x000fe200078e02ff */
        /* <DEDUP_REMOVED lines=9> */
[----:B------:R-:W4:Y:S02]  /*10d0*/  @!P6 LDC.64 R8, c[0x0][0x3e0] ;  /* 0x0000f800ff08eb82 */ /* 0x000f240000000a00 */
[----:B------:R0:W2:Y:S01]  /*10e0*/  @!P3 LDG.E R10, desc[UR6][R20.64] ;  /* 0x00000006140ab981 */ /* 0x0000a2000c1e1900 */
[----:B-----5:R-:W-:Y:S01]  /*10f0*/  @!P5 IMAD R35, R35, R18, RZ ;  /* 0x000000122323d224 */ /* 0x020fe200078e02ff */
[----:B------:R-:W-:Y:S02]  /*1100*/  @!P4 IADD3 R23, PT, PT, R23, R7, RZ ;  /* 0x000000071717c210 */ /* 0x000fe40007ffe0ff */
[----:B0-----:R-:W-:Y:S01]  /*1110*/  @!P4 LEA R16, P3, R22, R16, 0x1 ;  /* 0x000000101610c211 */ /* 0x001fe200078608ff */
        /* <DEDUP_REMOVED lines=18> */
[----:B------:R-:W5:Y:S01]  /*1240*/  @!P4 LDG.E R0, desc[UR6][R16.64] ;  /* 0x000000061000c981 */ /* 0x000f62000c1e1900 */
[----:B------:R-:W-:Y:S01]  /*1250*/  @!P2 IADD3 R5, PT, PT, R5, R31, RZ ;  /* 0x0000001f0505a210 */ /* 0x000fe20007ffe0ff */
[----:B------:R-:W-:Y:S01]  /*1260*/  @!P6 IMAD R24, R25, R8, RZ ;  /* 0x000000081918e224 */ /* 0x000fe200078e02ff */
[----:B------:R-:W-:-:S02]  /*1270*/  @!P2 LEA R12, P3, R4, R12, 0x1 ;  /* 0x0000000c040ca211 */ /* 0x000fc400078608ff */
[----:B------:R0:W5:Y:S02]  /*1280*/  @!P5 LDG.E R22, desc[UR6][R2.64] ;  /* 0x000000060216d981 */ /* 0x000164000c1e1900 */
[----:B------:R-:W-:Y:S01]  /*1290*/  @!P2 LEA.HI.X R13, R4, R13, R5, 0x1, P3 ;  /* 0x0000000d040da211 */ /* 0x000fe200018f0c05 */
[----:B------:R-:W-:Y:S01]  /*12a0*/  @!P6 IMAD R5, R11, R9, R24 ;  /* 0x000000090b05e224 */ /* 0x000fe200078e0218 */
[----:B------:R-:W-:Y:S02]  /*12b0*/  MOV R4, RZ ;  /* 0x000000ff00047202 */ /* 0x000fe40000000f00 */
[----:B0-----:R-:W-:Y:S01]  /*12c0*/  @!P6 MOV R2, R64 ;  /* 0x000000400002e202 */ /* 0x001fe20000000f00 */
[----:B------:R-:W-:Y:S01]  /*12d0*/  @!P1 IMAD R29, R29, R6, RZ ;  /* 0x000000061d1d9224 */ /* 0x000fe200078e02ff */
        /* <DEDUP_REMOVED lines=27> */
[----:B---3--:R-:W-:Y:S01]  /*1490*/  PRMT R46, R49, 0x7632, R46 ;  /* 0x00007632312e7816 */ /* 0x008fe2000000002e */
        /* <DEDUP_REMOVED lines=77> */
[----:B-----5:R-:W-:-:S04]  /*1970*/  PRMT R11, R0, 0x7632, R11 ;  /* 0x00007632000b7816 */ /* 0x020fc8000000000b */
        /* <DEDUP_REMOVED lines=9> */
[----:B------:R-:W-:Y:S01]  /*1a10*/  PRMT R7, R4, 0x7632, R7 ;  /* 0x0000763204077816 */ /* 0x000fe20000000007 */
        /* <DEDUP_REMOVED lines=67> */
.L_x_2231:
[----:B------:R-:W-:Y:S05]  /*1e50*/  BSYNC.RECONVERGENT B0 ;  /* 0x0000000000007941 */ /* 0x000fea0003800200 */
.L_x_2230:
        /* <DEDUP_REMOVED lines=64> */
.L_x_2233:
[----:B------:R-:W-:Y:S05]  /*2260*/  BSYNC.RECONVERGENT B0 ;  /* 0x0000000000007941 */ /* 0x000fea0003800200 */
.L_x_2232:
        /* <DEDUP_REMOVED lines=27> */
.L_x_2236:
[----:B------:R-:W3:Y:S04]  /*2420*/  LDG.E.STRONG.GPU R18, desc[UR6][R16.64] ;  /* 0x0000000610127981 */ /* 0x000ee8000c1ef900 */
[----:B---3--:R-:W-:Y:S01]  /*2430*/  CCTL.IVALL ;  /* 0x00000000ff00798f */ /* 0x008fe20002000000 */
[----:B------:R-:W-:Y:S05]  /*2440*/  YIELD ;  /* 0x0000000000007946 */ /* 0x000fea0003800000 */
[----:B------:R-:W-:-:S13]  /*2450*/  ISETP.NE.AND P1, PT, R18, R23, PT ;  /* 0x000000171200720c */ /* 0x000fda0003f25270 */
[----:B------:R-:W-:Y:S05]  /*2460*/  @P1 BRA `(.L_x_2236) ;  /* 0xfffffffc00ec1947 */ /* 0x000fea000383ffff */
.L_x_2235:
        /* <DEDUP_REMOVED lines=16> */
.L_x_2238:
        /* <DEDUP_REMOVED lines=62> */
.L_x_2237:
        /* <DEDUP_REMOVED lines=38> */
.L_x_2239:
        /* <DEDUP_REMOVED lines=19> */
.L_x_2240:
        /* <DEDUP_REMOVED lines=9> */
.L_x_2241:
[----:B------:R-:W-:Y:S05]  /*2d70*/  BSYNC.RECONVERGENT B0 ;  /* 0x0000000000007941 */ /* 0x000fea0003800200 */
.L_x_2234:
[----:B------:R-:W4:Y:S01]  /*2d80*/  S2UR UR5, SR_CgaCtaId ;  /* 0x00000000000579c3 */ /* 0x000f220000008800 */
[----:B------:R-:W5:Y:S01]  /*2d90*/  LDCU UR8, c[0x0][0x414] ;  /* 0x00008280ff0877ac */ /* 0x000f620008000800 */
[----:B------:R-:W-:Y:S01]  /*2da0*/  LOP3.LUT R21, R60, 0xffff, RZ, 0xc0, !PT ;  /* 0x0000ffff3c157812 */ /* 0x000fe200078ec0ff */
[----:B------:R-:W-:-:S03]  /*2db0*/  UMOV UR4, 0x400 ;  /* 0x0000040000047882 */ /* 0x000fc60000000000 */
[----:B------:R-:W-:Y:S02]  /*2dc0*/  IADD3 R27, PT, PT, R62, R21, RZ ;  /* 0x000000153e1b7210 */ /* 0x000fe40007ffe0ff */
[----:B---3--:R-:W3:Y:S08]  /*2dd0*/  @P0 LDC.64 R16, c[0x0][0x388] ;  /* 0x0000e200ff100b82 */ /* 0x008ef00000000a00 */
[----:B--2---:R-:W2:Y:S01]  /*2de0*/  LDC.64 R22, c[0x0][0x398] ;  /* 0x0000e600ff167b82 */ /* 0x004ea20000000a00 */
[----:B----4-:R-:W-:-:S07]  /*2df0*/  ULEA UR4, UR5, UR4, 0x18 ;  /* 0x0000000405047291 */ /* 0x010fce000f8ec0ff */
[----:B------:R-:W4:Y:S01]  /*2e00*/  LDC.64 R18, c[0x0][0x3a0] ;  /* 0x0000e800ff127b82 */ /* 0x000f220000000a00 */
[----:B------:R-:W0:Y:S01]  /*2e10*/  LDCU UR5, c[0x0][0x404] ;  /* 0x00008080ff0577ac */ /* 0x000e220008000800 */
[----:B---3--:R-:W-:-:S04]  /*2e20*/  @P0 IMAD.WIDE R24, R58, 0x8, R16 ;  /* 0x000000083a180825 */ /* 0x008fc800078e0210 */
[----:B-----5:R-:W-:Y:S01]  /*2e30*/  @P0 FMUL.FTZ R16, R32, UR8 ;  /* 0x0000000820100c20 */ /* 0x020fe20008410000 */
[----:B------:R-:W-:Y:S01]  /*2e40*/  @P0 FMUL.FTZ R17, R33, UR8 ;  /* 0x0000000821110c20 */ /* 0x000fe20008410000 */
[----:B------:R-:W-:Y:S04]  /*2e50*/  @!P2 STS.64 [UR4+0xe0], R32 ;  /* 0x0000e020ff00a988 */ /* 0x000fe80008000a04 */
[----:B------:R3:W-:Y:S01]  /*2e60*/  @P0 STG.E.64 desc[UR6][R24.64], R16 ;  /* 0x0000001018000986 */ /* 0x0007e2000c101b06 */
[C---:B--2---:R-:W-:Y:S01]  /*2e70*/  IMAD.WIDE R22, R27.reuse, 0x2, R22 ;  /* 0x000000021b167825 */ /* 0x044fe200078e0216 */
[----:B------:R-:W-:Y:S03]  /*2e80*/  BAR.SYNC.DEFER_BLOCKING 0x0 ;  /* 0x0000000000007b1d */ /* 0x000fe60000010000 */
[----:B----4-:R-:W-:-:S03]  /*2e90*/  IMAD.WIDE R26, R27, 0x2, R18 ;  /* 0x000000021b1a7825 */ /* 0x010fc600078e0212 */
[----:B------:R-:W2:Y:S04]  /*2ea0*/  LDG.E.U16 R30, desc[UR6][R22.64] ;  /* 0x00000006161e7981 */ /* 0x000ea8000c1e1500 */
[----:B------:R4:W5:Y:S04]  /*2eb0*/  LDG.E.U16 R31, desc[UR6][R22.64+0x2] ;  /* 0x00000206161f7981 */ /* 0x000968000c1e1500 */
[----:B------:R-:W5:Y:S04]  /*2ec0*/  LDG.E.U16 R34, desc[UR6][R26.64] ;  /* 0x000000061a227981 */ /* 0x000f68000c1e1500 */
[----:B------:R1:W5:Y:S01]  /*2ed0*/  LDG.E.U16 R62, desc[UR6][R26.64+0x2] ;  /* 0x000002061a3e7981 */ /* 0x000362000c1e1500 */
[----:B------:R-:W-:Y:S01]  /*2ee0*/  BSSY.RECONVERGENT B0, `(.L_x_2242) ;  /* 0x00003c5000007945 */ /* 0x000fe20003800200 */
[----:B----4-:R-:W-:-:S02]  /*2ef0*/  HFMA2 R22, -RZ, RZ, 1.875, 0 ;  /* 0x3f800000ff167431 */ /* 0x010fc400000001ff */
[----:B0-----:R-:W-:Y:S01]  /*2f00*/  IMAD R23, R52, UR5, R61 ;  /* 0x0000000534177c24 */ /* 0x001fe2000f8e023d */
[----:B------:R-:W0:Y:S01]  /*2f10*/  LDS.64 R18, [UR4+0xe0] ;  /* 0x0000e004ff127984 */ /* 0x000e220008000a00 */
[----:B------:R-:W4:Y:S03]  /*2f20*/  LDCU.U8 UR4, c[0x0][0x3fc] ;  /* 0x00007f80ff0477ac */ /* 0x000f260008000000 */
[C---:B------:R-:W-:Y:S02]  /*2f30*/  IADD3 R35, PT, PT, R23.reuse, 0x10, RZ ;  /* 0x0000001017237810 */ /* 0x040fe40007ffe0ff */
[C---:B---3--:R-:W-:Y:S02]  /*2f40*/  IADD3 R24, PT, PT, R23.reuse, 0xb0, RZ ;  /* 0x000000b017187810 */ /* 0x048fe40007ffe0ff */
[C---:B------:R-:W-:Y:S02]  /*2f50*/  IADD3 R25, PT, PT, R23.reuse, 0xc0, RZ ;  /* 0x000000c017197810 */ /* 0x040fe40007ffe0ff */
[----:B-1----:R-:W-:-:S02]  /*2f60*/  IADD3 R26, PT, PT, R23, 0x20, RZ ;  /* 0x00000020171a7810 */ /* 0x002fc40007ffe0ff */
[----:B------:R-:W-:Y:S02]  /*2f70*/  SHF.R.S32.HI R63, RZ, 0x1f, R35 ;  /* 0x0000001fff3f7819 */ /* 0x000fe40000011423 */
[----:B------:R-:W-:Y:S02]  /*2f80*/  SHF.R.S32.HI R27, RZ, 0x1f, R24 ;  /* 0x0000001fff1b7819 */ /* 0x000fe40000011418 */
[----:B------:R-:W-:Y:S02]  /*2f90*/  SHF.R.S32.HI R28, RZ, 0x1f, R25 ;  /* 0x0000001fff1c7819 */ /* 0x000fe40000011419 */
[----:B------:R-:W-:Y:S01]  /*2fa0*/  SHF.R.S32.HI R29, RZ, 0x1f, R26 ;  /* 0x0000001fff1d7819 */ /* 0x000fe2000001141a */
[----:B----4-:R-:W-:Y:S01]  /*2fb0*/  UISETP.NE.AND UP0, UPT, UR4, URZ, UPT ;  /* 0x000000ff0400728c */ /* 0x010fe2000bf05270 */
        /* <DEDUP_REMOVED lines=8> */
[----:B-----5:R-:W-:Y:S02]  /*3040*/  SHF.L.U32 R31, R31, 0x10, RZ ;  /* 0x000000101f1f7819 */ /* 0x020fe400000006ff */
[----:B------:R-:W-:Y:S02]  /*3050*/  SHF.L.U32 R33, R34, 0x10, RZ ;  /* 0x0000001022217819 */ /* 0x000fe400000006ff */
[----:B------:R-:W-:Y:S01]  /*3060*/  SHF.L.U32 R32, R62, 0x10, RZ ;  /* 0x000000103e207819 */ /* 0x000fe200000006ff */
[----:B01----:R-:W-:Y:S06]  /*3070*/  BRA.U UP0, `(.L_x_2243) ;  /* 0x0000001900187547 */ /* 0x003fec000b800000 */
[----:B------:R-:W0:Y:S01]  /*3080*/  LDCU.64 UR8, c[0x0][0x3e8] ;  /* 0x00007d00ff0877ac */ /* 0x000e220008000a00 */
[----:B------:R-:W-:Y:S01]  /*3090*/  SHF.R.S32.HI R16, RZ, 0x1f, R23 ;  /* 0x0000001fff107819 */ /* 0x000fe20000011417 */
[----:B------:R-:W-:Y:S01]  /*30a0*/  BSSY.RECONVERGENT B1, `(.L_x_2244) ;  /* 0x000001e000017945 */ /* 0x000fe20003800200 */
[----:B------:R-:W-:-:S04]  /*30b0*/  IADD3 R34, PT, PT, R23, 0x30, RZ ;  /* 0x0000003017227810 */ /* 0x000fc80007ffe0ff */
        /* <DEDUP_REMOVED lines=13> */
[----:B------:R-:W1:Y:S03]  /*3190*/  LDCU.64 UR4, c[0x0][0x380] ;  /* 0x00007000ff0477ac */ /* 0x000e660008000a00 */
[----:B------:R-:W-:-:S04]  /*31a0*/  FMUL.FTZ R53, R53, R22 ;  /* 0x0000001635357220 */ /* 0x000fc80000410000 */
[----:B------:R-:W-:Y:S01]  /*31b0*/  FFMA.FTZ R53, R30, R53, R33 ;  /* 0x000000351e357223 */ /* 0x000fe20000010021 */
[----:B0-----:R-:W-:Y:S01]  /*31c0*/  IMAD R18, R16, UR10, RZ ;  /* 0x0000000a10127c24 */ /* 0x001fe2000f8e02ff */
[----:B------:R-:W-:-:S03]  /*31d0*/  MOV R16, R64 ;  /* 0x0000004000107202 */ /* 0x000fc60000000f00 */
[C---:B------:R-:W-:Y:S02]  /*31e0*/  IMAD R19, R23.reuse, UR11, R18 ;  /* 0x0000000b17137c24 */ /* 0x040fe4000f8e0212 */
[----:B------:R-:W-:-:S05]  /*31f0*/  IMAD.WIDE.U32 R16, R23, UR10, R16 ;  /* 0x0000000a17107c25 */ /* 0x000fca000f8e0010 */
[----:B------:R-:W-:Y:S01]  /*3200*/  IADD3 R19, PT, PT, R17, R19, RZ ;  /* 0x0000001311137210 */ /* 0x000fe20007ffe0ff */
[----:B------:R-:W-:Y:S01]  /*3210*/  FADD.FTZ R17, R50, -R20 ;  /* 0x8000001432117221 */ /* 0x000fe20000010000 */
[----:B-1----:R-:W-:-:S03]  /*3220*/  LEA R18, P2, R16, UR4, 0x1 ;  /* 0x0000000410127c11 */ /* 0x002fc6000f8408ff */
[----:B------:R-:W-:Y:S01]  /*3230*/  FMUL.FTZ R17, R17, R22 ;  /* 0x0000001611117220 */ /* 0x000fe20000410000 */
[----:B------:R-:W-:-:S03]  /*3240*/  LEA.HI.X R19, R16, UR5, R19, 0x1, P2 ;  /* 0x0000000510137c11 */ /* 0x000fc600090f0c13 */
[----:B------:R-:W-:-:S05]  /*3250*/  FFMA.FTZ R16, R31, R17, R32 ;  /* 0x000000111f107223 */ /* 0x000fca0000010020 */
[----:B------:R-:W-:-:S05]  /*3260*/  F2FP.BF16.F32.PACK_AB R17, R16, R53 ;  /* 0x000000351011723e */ /* 0x000fca00000010ff */
[----:B------:R0:W-:Y:S02]  /*3270*/  STG.E desc[UR6][R18.64], R17 ;  /* 0x0000001112007986 */ /* 0x0001e4000c101906 */
.L_x_2245:
[----:B------:R-:W-:Y:S05]  /*3280*/  BSYNC.RECONVERGENT B1 ;  /* 0x0000000000017941 */ /* 0x000fea0003800200 */
.L_x_2244:
[----:B------:R-:W-:Y:S04]  /*3290*/  BSSY.RECONVERGENT B1, `(.L_x_2246) ;  /* 0x0000014000017945 */ /* 0x000fe80003800200 */
[----:B------:R-:W-:Y:S05]  /*32a0*/  @P3 BRA `(.L_x_2247) ;  /* 0x0000000000483947 */ /* 0x000fea0003800000 */
[----:B------:R-:W1:Y:S01]  /*32b0*/  LDCU.64 UR4, c[0x0][0x3e0] ;  /* 0x00007c00ff0477ac */ /* 0x000e620008000a00 */
[----:B0-----:R-:W-:Y:S01]  /*32c0*/  MOV R17, R67 ;  /* 0x0000004300117202 */ /* 0x001fe20000000f00 */
[--C-:B------:R-:W-:Y:S01]  /*32d0*/  FADD.FTZ R51, R51, -R20.reuse ;  /* 0x8000001433337221 */ /* 0x100fe20000010000 */
[----:B------:R-:W-:Y:S01]  /*32e0*/  FADD.FTZ R19, R48, -R20 ;  /* 0x8000001430137221 */ /* 0x000fe20000010000 */
[----:B------:R-:W0:Y:S02]  /*32f0*/  LDCU.64 UR10, c[0x0][0x380] ;  /* 0x00007000ff0a77ac */ /* 0x000e240008000a00 */
[-C--:B------:R-:W-:Y:S01]  /*3300*/  FMUL.FTZ R51, R51, R22.reuse ;  /* 0x0000001633337220 */ /* 0x080fe20000410000 */
[----:B------:R-:W-:-:S03]  /*3310*/  FMUL.FTZ R19, R19, R22 ;  /* 0x0000001613137220 */ /* 0x000fc60000410000 */
[----:B------:R-:W-:Y:S01]  /*3320*/  FFMA.FTZ R51, R30, R51, R33 ;  /* 0x000000331e337223 */ /* 0x000fe20000010021 */
[----:B------:R-:W-:Y:S01]  /*3330*/  FFMA.FTZ R48, R31, R19, R32 ;  /* 0x000000131f307223 */ /* 0x000fe20000010020 */
[----:B-1----:R-:W-:-:S04]  /*3340*/  IMAD R16, R63, UR4, RZ ;  /* 0x000000043f107c24 */ /* 0x002fc8000f8e02ff */
        /* <DEDUP_REMOVED lines=8> */
.L_x_2247:
[----:B------:R-:W-:Y:S05]  /*33d0*/  BSYNC.RECONVERGENT B1 ;  /* 0x0000000000017941 */ /* 0x000fea0003800200 */
.L_x_2246:
[----:B------:R-:W-:Y:S01]  /*33e0*/  BSSY.RECONVERGENT B1, `(.L_x_2248) ;  /* 0x0000016000017945 */ /* 0x000fe20003800200 */
[C---:B------:R-:W-:Y:S02]  /*33f0*/  IADD3 R51, PT, PT, R23.reuse, 0x40, RZ ;  /* 0x0000004017337810 */ /* 0x040fe40007ffe0ff */
[----:B------:R-:W-:Y:S01]  /*3400*/  IADD3 R35, PT, PT, R23, 0x50, RZ ;  /* 0x0000005017237810 */ /* 0x000fe20007ffe0ff */
[----:B------:R-:W-:Y:S06]  /*3410*/  @P4 BRA `(.L_x_2249) ;  /* 0x0000000000484947 */ /* 0x000fec0003800000 */
        /* <DEDUP_REMOVED lines=8> */
[----:B------:R-:W-:Y:S01]  /*34a0*/  FFMA.FTZ R49, R30, R49, R33 ;  /* 0x000000311e317223 */ /* 0x000fe20000010021 */
[----:B--2---:R-:W-:Y:S02]  /*34b0*/  IMAD R29, R29, UR4, RZ ;  /* 0x000000041d1d7c24 */ /* 0x004fe4000f8e02ff */
        /* <DEDUP_REMOVED lines=8> */
.L_x_2249:
[----:B------:R-:W-:Y:S05]  /*3540*/  BSYNC.RECONVERGENT B1 ;  /* 0x0000000000017941 */ /* 0x000fea0003800200 */
.L_x_2248:
[----:B------:R-:W-:Y:S04]  /*3550*/  BSSY.RECONVERGENT B1, `(.L_x_2250) ;  /* 0x0000014000017945 */ /* 0x000fe80003800200 */
[----:B------:R-:W-:Y:S05]  /*3560*/  @P1 BRA `(.L_x_2251) ;  /* 0x0000000000481947 */ /* 0x000fea0003800000 */
[----:B------:R-:W3:Y:S01]  /*3570*/  LDCU.64 UR4, c[0x0][0x3e0] ;  /* 0x00007c00ff0477ac */ /* 0x000ee20008000a00 */
[----:B------:R-:W-:Y:S01]  /*3580*/  MOV R16, R64 ;  /* 0x0000004000107202 */ /* 0x000fe20000000f00 */
[--C-:B012---:R-:W-:Y:S01]  /*3590*/  FADD.FTZ R19, R44, -R20.reuse ;  /* 0x800000142c137221 */ /* 0x107fe20000010000 */
[----:B------:R-:W-:Y:S01]  /*35a0*/  MOV R17, R67 ;  /* 0x0000004300117202 */ /* 0x000fe20000000f00 */
        /* <DEDUP_REMOVED lines=14> */
.L_x_2251:
[----:B------:R-:W-:Y:S05]  /*3690*/  BSYNC.RECONVERGENT B1 ;  /* 0x0000000000017941 */ /* 0x000fea0003800200 */
.L_x_2250:
[----:B------:R-:W-:Y:S01]  /*36a0*/  ISETP.GE.U32.AND P5, PT, R51, UR8, PT ;  /* 0x0000000833007c0c */ /* 0x000fe2000bfa6070 */
[----:B------:R-:W-:Y:S01]  /*36b0*/  BSSY.RECONVERGENT B1, `(.L_x_2252) ;  /* 0x0000029000017945 */ /* 0x000fe20003800200 */
[----:B------:R-:W-:Y:S02]  /*36c0*/  SHF.R.S32.HI R16, RZ, 0x1f, R51 ;  /* 0x0000001fff107819 */ /* 0x000fe40000011433 */
[C---:B------:R-:W-:Y:S02]  /*36d0*/  IADD3 R49, PT, PT, R23.reuse, 0x60, RZ ;  /* 0x0000006017317810 */ /* 0x040fe40007ffe0ff */
        /* <DEDUP_REMOVED lines=20> */
[----:B------:R-:W4:Y:S01]  /*3820*/  LDCU.64 UR4, c[0x0][0x3e0] ;  /* 0x00007c00ff0477ac */ /* 0x000f220008000a00 */
[----:B0123--:R-:W-:Y:S01]  /*3830*/  MOV R17, R67 ;  /* 0x0000004300117202 */ /* 0x00ffe20000000f00 */
[--C-:B------:R-:W-:Y:S01]  /*3840*/  FADD.FTZ R19, R42, -R20.reuse ;  /* 0x800000142a137221 */ /* 0x100fe20000010000 */
[----:B------:R-:W-:Y:S01]  /*3850*/  FADD.FTZ R45, R45, -R20 ;  /* 0x800000142d2d7221 */ /* 0x000fe20000010000 */
[----:B------:R-:W0:Y:S02]  /*3860*/  LDCU.64 UR10, c[0x0][0x380] ;  /* 0x00007000ff0a77ac */ /* 0x000e240008000a00 */
[-C--:B------:R-:W-:Y:S01]  /*3870*/  FMUL.FTZ R19, R19, R22.reuse ;  /* 0x0000001613137220 */ /* 0x080fe20000410000 */
[----:B------:R-:W-:-:S03]  /*3880*/  FMUL.FTZ R45, R45, R22 ;  /* 0x000000162d2d7220 */ /* 0x000fc60000410000 */
[----:B------:R-:W-:Y:S01]  /*3890*/  FFMA.FTZ R42, R30, R19, R33 ;  /* 0x000000131e2a7223 */ /* 0x000fe20000010021 */
[----:B------:R-:W-:Y:S01]  /*38a0*/  FFMA.FTZ R45, R31, R45, R32 ;  /* 0x0000002d1f2d7223 */ /* 0x000fe20000010020 */
[----:B----4-:R-:W-:-:S04]  /*38b0*/  IMAD R16, R16, UR4, RZ ;  /* 0x0000000410107c24 */ /* 0x010fc8000f8e02ff */
[----:B------:R-:W-:Y:S01]  /*38c0*/  IMAD R53, R51, UR5, R16 ;  /* 0x0000000533357c24 */ /* 0x000fe2000f8e0210 */
[----:B------:R-:W-:-:S05]  /*38d0*/  MOV R16, R64 ;  /* 0x0000004000107202 */ /* 0x000fca0000000f00 */
[----:B------:R-:W-:-:S05]  /*38e0*/  IMAD.WIDE.U32 R16, R51, UR4, R16 ;  /* 0x0000000433107c25 */ /* 0x000fca000f8e0010 */
[----:B------:R-:W-:Y:S02]  /*38f0*/  IADD3 R53, PT, PT, R17, R53, RZ ;  /* 0x0000003511357210 */ /* 0x000fe40007ffe0ff */
[C---:B0-----:R-:W-:Y:S02]  /*3900*/  LEA R18, P5, R16.reuse, UR10, 0x1 ;  /* 0x0000000a10127c11 */ /* 0x041fe4000f8a08ff */
[----:B------:R-:W-:Y:S02]  /*3910*/  F2FP.BF16.F32.PACK_AB R17, R45, R42 ;  /* 0x0000002a2d11723e */ /* 0x000fe400000010ff */
[----:B------:R-:W-:-:S05]  /*3920*/  LEA.HI.X R19, R16, UR11, R53, 0x1, P5 ;  /* 0x0000000b10137c11 */ /* 0x000fca000a8f0c35 */
[----:B------:R4:W-:Y:S04]  /*3930*/  STG.E desc[UR6][R18.64], R17 ;  /* 0x0000001112007986 */ /* 0x0009e8000c101906 */
.L_x_2253:
[----:B------:R-:W-:Y:S05]  /*3940*/  BSYNC.RECONVERGENT B1 ;  /* 0x0000000000017941 */ /* 0x000fea0003800200 */
.L_x_2252:
[----:B------:R-:W-:Y:S01]  /*3950*/  BSSY.RECONVERGENT B1, `(.L_x_2254) ;  /* 0x0000016000017945 */ /* 0x000fe20003800200 */
[C---:B------:R-:W-:Y:S02]  /*3960*/  IADD3 R42, PT, PT, R23.reuse, 0xa0, RZ ;  /* 0x000000a0172a7810 */ /* 0x040fe40007ffe0ff */
[----:B------:R-:W-:Y:S01]  /*3970*/  IADD3 R45, PT, PT, R23, 0xd0, RZ ;  /* 0x000000d0172d7810 */ /* 0x000fe20007ffe0ff */
[----:B------:R-:W-:Y:S06]  /*3980*/  @P2 BRA `(.L_x_2255) ;  /* 0x0000000000482947 */ /* 0x000fec0003800000 */
        /* <DEDUP_REMOVED lines=18> */
.L_x_2255:
[----:B------:R-:W-:Y:S05]  /*3ab0*/  BSYNC.RECONVERGENT B1 ;  /* 0x0000000000017941 */ /* 0x000fea0003800200 */
.L_x_2254:
        /* <DEDUP_REMOVED lines=20> */
.L_x_2257:
[----:B------:R-:W-:Y:S05]  /*3c00*/  BSYNC.RECONVERGENT B1 ;  /* 0x0000000000017941 */ /* 0x000fea0003800200 */
.L_x_2256:
        /* <DEDUP_REMOVED lines=20> */
.L_x_2259:
[----:B------:R-:W-:Y:S05]  /*3d50*/  BSYNC.RECONVERGENT B1 ;  /* 0x0000000000017941 */ /* 0x000fea0003800200 */
.L_x_2258:
        /* <DEDUP_REMOVED lines=20> */
.L_x_2261:
[----:B------:R-:W-:Y:S05]  /*3ea0*/  BSYNC.RECONVERGENT B1 ;  /* 0x0000000000017941 */ /* 0x000fea0003800200 */
.L_x_2260:
[----:B------:R-:W-:Y:S04]  /*3eb0*/  BSSY.RECONVERGENT B1, `(.L_x_2262) ;  /* 0x0000014000017945 */ /* 0x000fe80003800200 */
[----:B------:R-:W-:Y:S05]  /*3ec0*/  @P4 BRA `(.L_x_2263) ;  /* 0x0000000000484947 */ /* 0x000fea0003800000 */
[----:B------:R-:W5:Y:S01]  /*3ed0*/  LDCU.64 UR4, c[0x0][0x3e0] ;  /* 0x00007c00ff0477ac */ /* 0x000f620008000a00 */
[--C-:B01234-:R-:W-:Y:S01]  /*3ee0*/  FADD.FTZ R17, R15, -R20.reuse ;  /* 0x800000140f117221 */ /* 0x11ffe20000010000 */
[----:B------:R-:W-:Y:S01]  /*3ef0*/  MOV R14, R64 ;  /* 0x00000040000e7202 */ /* 0x000fe20000000f00 */
[----:B------:R-:W-:Y:S01]  /*3f00*/  FADD.FTZ R19, R12, -R20 ;  /* 0x800000140c137221 */ /* 0x000fe20000010000 */
[----:B------:R-:W0:Y:S01]  /*3f10*/  LDCU.64 UR10, c[0x0][0x380] ;  /* 0x00007000ff0a77ac */ /* 0x000e220008000a00 */
[----:B------:R-:W-:Y:S01]  /*3f20*/  MOV R15, R67 ;  /* 0x00000043000f7202 */ /* 0x000fe20000000f00 */
[-C--:B------:R-:W-:Y:S01]  /*3f30*/  FMUL.FTZ R17, R17, R22.reuse ;  /* 0x0000001611117220 */ /* 0x080fe20000410000 */
[----:B------:R-:W-:-:S03]  /*3f40*/  FMUL.FTZ R19, R19, R22 ;  /* 0x0000001613137220 */ /* 0x000fc60000410000 */
[----:B------:R-:W-:Y:S01]  /*3f50*/  FFMA.FTZ R12, R30, R17, R33 ;  /* 0x000000111e0c7223 */ /* 0x000fe20000010021 */
        /* <DEDUP_REMOVED lines=9> */
.L_x_2263:
[----:B------:R-:W-:Y:S05]  /*3ff0*/  BSYNC.RECONVERGENT B1 ;  /* 0x0000000000017941 */ /* 0x000fea0003800200 */
.L_x_2262:
[----:B------:R-:W-:Y:S01]  /*4000*/  ISETP.GE.U32.AND P5, PT, R42, UR8, PT ;  /* 0x000000082a007c0c */ /* 0x000fe2000bfa6070 */
[----:B------:R-:W-:Y:S01]  /*4010*/  BSSY.RECONVERGENT B1, `(.L_x_2264) ;  /* 0x0000025000017945 */ /* 0x000fe20003800200 */
[----:B------:R-:W-:Y:S02]  /*4020*/  SHF.R.S32.HI R14, RZ, 0x1f, R42 ;  /* 0x0000001fff0e7819 */ /* 0x000fe4000001142a */
[C---:B01234-:R-:W-:Y:S02]  /*4030*/  IADD3 R17, PT, PT, R23.reuse, 0xe0, RZ ;  /* 0x000000e017117810 */ /* 0x05ffe40007ffe0ff */
[----:B------:R-:W-:Y:S02]  /*4040*/  ISETP.GE.AND.EX P5, PT, R14, UR9, PT, P5 ;  /* 0x000000090e007c0c */ /* 0x000fe4000bfa6350 */
[----:B------:R-:W-:Y:S02]  /*4050*/  IADD3 R23, PT, PT, R23, 0xf0, RZ ;  /* 0x000000f017177810 */ /* 0x000fe40007ffe0ff */
[----:B------:R-:W-:-:S02]  /*4060*/  ISETP.GE.U32.AND P2, PT, R24, UR8, PT ;  /* 0x0000000818007c0c */ /* 0x000fc4000bf46070 */
[----:B------:R-:W-:Y:S02]  /*4070*/  ISETP.GE.U32.AND P1, PT, R25, UR8, PT ;  /* 0x0000000819007c0c */ /* 0x000fe4000bf26070 */
[----:B------:R-:W-:Y:S02]  /*4080*/  ISETP.GE.U32.AND P6, PT, R45, UR8, PT ;  /* 0x000000082d007c0c */ /* 0x000fe4000bfc6070 */
[----:B------:R-:W-:Y:S02]  /*4090*/  ISETP.GE.U32.AND P3, PT, R17, UR8, PT ;  /* 0x0000000811007c0c */ /* 0x000fe4000bf66070 */
[----:B------:R-:W-:Y:S02]  /*40a0*/  ISETP.GE.U32.AND P4, PT, R23, UR8, PT ;  /* 0x0000000817007c0c */ /* 0x000fe4000bf86070 */
[----:B------:R-:W-:Y:S02]  /*40b0*/  SHF.R.S32.HI R19, RZ, 0x1f, R45 ;  /* 0x0000001fff137819 */ /* 0x000fe4000001142d */
[----:B------:R-:W-:-:S02]  /*40c0*/  SHF.R.S32.HI R18, RZ, 0x1f, R17 ;  /* 0x0000001fff127819 */ /* 0x000fc40000011411 */
[----:B------:R-:W-:Y:S02]  /*40d0*/  SHF.R.S32.HI R16, RZ, 0x1f, R23 ;  /* 0x0000001fff107819 */ /* 0x000fe40000011417 */
[----:B------:R-:W-:Y:S02]  /*40e0*/  ISETP.GE.AND.EX P2, PT, R27, UR9, PT, P2 ;  /* 0x000000091b007c0c */ /* 0x000fe4000bf46320 */
[----:B------:R-:W-:Y:S02]  /*40f0*/  ISETP.GE.AND.EX P1, PT, R28, UR9, PT, P1 ;  /* 0x000000091c007c0c */ /* 0x000fe4000bf26310 */
[----:B------:R-:W-:Y:S02]  /*4100*/  ISETP.GE.AND.EX P6, PT, R19, UR9, PT, P6 ;  /* 0x0000000913007c0c */ /* 0x000fe4000bfc6360 */
[----:B------:R-:W-:Y:S02]  /*4110*/  ISETP.GE.AND.EX P3, PT, R18, UR9, PT, P3 ;  /* 0x0000000912007c0c */ /* 0x000fe4000bf66330 */
[----:B------:R-:W-:Y:S01]  /*4120*/  ISETP.GE.AND.EX P4, PT, R16, UR9, PT, P4 ;  /* 0x0000000910007c0c */ /* 0x000fe2000bf86340 */
[----:B------:R-:W-:-:S12]  /*4130*/  @P5 BRA `(.L_x_2265) ;  /* 0x0000000000485947 */ /* 0x000fd80003800000 */
[----:B------:R-:W0:Y:S01]  /*4140*/  LDCU.64 UR4, c[0x0][0x3e0] ;  /* 0x00007c00ff0477ac */ /* 0x000e220008000a00 */
[--C-:B------:R-:W-:Y:S01]  /*4150*/  FADD.FTZ R29, R13, -R20.reuse ;  /* 0x800000140d1d7221 */ /* 0x100fe20000010000 */
[----:B------:R-:W-:Y:S01]  /*4160*/  MOV R12, R64 ;  /* 0x00000040000c7202 */ /* 0x000fe20000000f00 */
[----:B------:R-:W-:Y:S01]  /*4170*/  FADD.FTZ R15, R10, -R20 ;  /* 0x800000140a0f7221 */ /* 0x000fe20000010000 */
[----:B------:R-:W1:Y:S01]  /*4180*/  LDCU.64 UR10, c[0x0][0x380] ;  /* 0x00007000ff0a77ac */ /* 0x000e620008000a00 */
[----:B------:R-:W-:Y:S01]  /*4190*/  MOV R13, R67 ;  /* 0x00000043000d7202 */ /* 0x000fe20000000f00 */
[-C--:B------:R-:W-:Y:S01]  /*41a0*/  FMUL.FTZ R29, R29, R22.reuse ;  /* 0x000000161d1d7220 */ /* 0x080fe20000410000 */
[----:B------:R-:W-:-:S03]  /*41b0*/  FMUL.FTZ R15, R15, R22 ;  /* 0x000000160f0f7220 */ /* 0x000fc60000410000 */
[----:B------:R-:W-:Y:S01]  /*41c0*/  FFMA.FTZ R29, R31, R29, R32 ;  /* 0x0000001d1f1d7223 */ /* 0x000fe20000010020 */
        /* <DEDUP_REMOVED lines=9> */
.L_x_2265:
[----:B------:R-:W-:Y:S05]  /*4260*/  BSYNC.RECONVERGENT B1 ;  /* 0x0000000000017941 */ /* 0x000fea0003800200 */
.L_x_2264:
[----:B------:R-:W-:Y:S04]  /*4270*/  BSSY.RECONVERGENT B1, `(.L_x_2266) ;  /* 0x0000014000017945 */ /* 0x000fe80003800200 */
[----:B------:R-:W-:Y:S05]  /*4280*/  @P2 BRA `(.L_x_2267) ;  /* 0x0000000000482947 */ /* 0x000fea0003800000 */
[----:B------:R-:W1:Y:S01]  /*4290*/  LDCU.64 UR4, c[0x0][0x3e0] ;  /* 0x00007c00ff0477ac */ /* 0x000e620008000a00 */
[--C-:B0-----:R-:W-:Y:S01]  /*42a0*/  FADD.FTZ R15, R11, -R20.reuse ;  /* 0x800000140b0f7221 */ /* 0x101fe20000010000 */
        /* <DEDUP_REMOVED lines=16> */
.L_x_2267:
[----:B------:R-:W-:Y:S05]  /*43b0*/  BSYNC.RECONVERGENT B1 ;  /* 0x0000000000017941 */ /* 0x000fea0003800200 */
.L_x_2266:
[----:B------:R-:W-:Y:S04]  /*43c0*/  BSSY.RECONVERGENT B1, `(.L_x_2268) ;  /* 0x0000014000017945 */ /* 0x000fe80003800200 */
[----:B------:R-:W-:Y:S05]  /*43d0*/  @P1 BRA `(.L_x_2269) ;  /* 0x0000000000481947 */ /* 0x000fea0003800000 */
[----:B------:R-:W2:Y:S01]  /*43e0*/  LDCU.64 UR4, c[0x0][0x3e0] ;  /* 0x00007c00ff0477ac */ /* 0x000ea20008000a00 */
[--C-:B-1----:R-:W-:Y:S01]  /*43f0*/  FADD.FTZ R11, R9, -R20.reuse ;  /* 0x80000014090b7221 */ /* 0x102fe20000010000 */
[----:B------:R-:W-:Y:S01]  /*4400*/  MOV R8, R64 ;  /* 0x0000004000087202 */ /* 0x000fe20000000f00 */
[----:B0-----:R-:W-:Y:S01]  /*4410*/  FADD.FTZ R13, R6, -R20 ;  /* 0x80000014060d7221 */ /* 0x001fe20000010000 */
[----:B------:R-:W0:Y:S01]  /*4420*/  LDCU.64 UR10, c[0x0][0x380] ;  /* 0x00007000ff0a77ac */ /* 0x000e220008000a00 */
[----:B------:R-:W-:Y:S01]  /*4430*/  MOV R9, R67 ;  /* 0x0000004300097202 */ /* 0x000fe20000000f00 */
[-C--:B------:R-:W-:Y:S01]  /*4440*/  FMUL.FTZ R11, R11, R22.reuse ;  /* 0x000000160b0b7220 */ /* 0x080fe20000410000 */
[----:B------:R-:W-:-:S03]  /*4450*/  FMUL.FTZ R13, R13, R22 ;  /* 0x000000160d0d7220 */ /* 0x000fc60000410000 */
[----:B------:R-:W-:Y:S01]  /*4460*/  FFMA.FTZ R6, R30, R11, R33 ;  /* 0x0000000b1e067223 */ /* 0x000fe20000010021 */
        /* <DEDUP_REMOVED lines=9> */
.L_x_2269:
[----:B------:R-:W-:Y:S05]  /*4500*/  BSYNC.RECONVERGENT B1 ;  /* 0x0000000000017941 */ /* 0x000fea0003800200 */
.L_x_2268:
[----:B------:R-:W-:Y:S04]  /*4510*/  BSSY.RECONVERGENT B1, `(.L_x_2270) ;  /* 0x0000014000017945 */ /* 0x000fe80003800200 */
[----:B------:R-:W-:Y:S05]  /*4520*/  @P6 BRA `(.L_x_2271) ;  /* 0x0000000000486947 */ /* 0x000fea0003800000 */
[----:B------:R-:W3:Y:S01]  /*4530*/  LDCU.64 UR4, c[0x0][0x3e0] ;  /* 0x00007c00ff0477ac */ /* 0x000ee20008000a00 */
[--C-:B-12---:R-:W-:Y:S01]  /*4540*/  FADD.FTZ R11, R7, -R20.reuse ;  /* 0x80000014070b7221 */ /* 0x106fe20000010000 */
[----:B------:R-:W-:Y:S01]  /*4550*/  FADD.FTZ R9, R4, -R20 ;  /* 0x8000001404097221 */ /* 0x000fe20000010000 */
[----:B------:R-:W-:Y:S01]  /*4560*/  MOV R6, R64 ;  /* 0x0000004000067202 */ /* 0x000fe20000000f00 */
[----:B------:R-:W1:Y:S01]  /*4570*/  LDCU.64 UR10, c[0x0][0x380] ;  /* 0x00007000ff0a77ac */ /* 0x000e620008000a00 */
[----:B------:R-:W-:Y:S01]  /*4580*/  MOV R7, R67 ;  /* 0x0000004300077202 */ /* 0x000fe20000000f00 */
[-C--:B------:R-:W-:Y:S01]  /*4590*/  FMUL.FTZ R4, R9, R22.reuse ;  /* 0x0000001609047220 */ /* 0x080fe20000410000 */
[----:B------:R-:W-:-:S03]  /*45a0*/  FMUL.FTZ R11, R11, R22 ;  /* 0x000000160b0b7220 */ /* 0x000fc60000410000 */
[----:B------:R-:W-:Y:S01]  /*45b0*/  FFMA.FTZ R4, R30, R4, R33 ;  /* 0x000000041e047223 */ /* 0x000fe20000010021 */
[----:B------:R-:W-:Y:S01]  /*45c0*/  FFMA.FTZ R11, R31, R11, R32 ;  /* 0x0000000b1f0b7223 */ /* 0x000fe20000010020 */
        /* <DEDUP_REMOVED lines=8> */
.L_x_2271:
[----:B------:R-:W-:Y:S05]  /*4650*/  BSYNC.RECONVERGENT B1 ;  /* 0x0000000000017941 */ /* 0x000fea0003800200 */
.L_x_2270:
[----:B------:R-:W-:Y:S04]  /*4660*/  BSSY.RECONVERGENT B1, `(.L_x_2272) ;  /* 0x0000014000017945 */ /* 0x000fe80003800200 */
[----:B------:R-:W-:Y:S05]  /*4670*/  @P3 BRA `(.L_x_2273) ;  /* 0x0000000000483947 */ /* 0x000fea0003800000 */
[----:B------:R-:W4:Y:S01]  /*4680*/  LDCU.64 UR4, c[0x0][0x3e0] ;  /* 0x00007c00ff0477ac */ /* 0x000f220008000a00 */
[--C-:B--23--:R-:W-:Y:S01]  /*4690*/  FADD.FTZ R9, R5, -R20.reuse ;  /* 0x8000001405097221 */ /* 0x10cfe20000010000 */
[----:B------:R-:W-:Y:S01]  /*46a0*/  FADD.FTZ R7, R2, -R20 ;  /* 0x8000001402077221 */ /* 0x000fe20000010000 */
[----:B------:R-:W-:Y:S01]  /*46b0*/  MOV R4, R64 ;  /* 0x0000004000047202 */ /* 0x000fe20000000f00 */
[----:B------:R-:W2:Y:S01]  /*46c0*/  LDCU.64 UR10, c[0x0][0x380] ;  /* 0x00007000ff0a77ac */ /* 0x000ea20008000a00 */
[----:B------:R-:W-:Y:S01]  /*46d0*/  MOV R5, R67 ;  /* 0x0000004300057202 */ /* 0x000fe20000000f00 */
[-C--:B------:R-:W-:Y:S01]  /*46e0*/  FMUL.FTZ R2, R7, R22.reuse ;  /* 0x0000001607027220 */ /* 0x080fe20000410000 */
[----:B------:R-:W-:-:S03]  /*46f0*/  FMUL.FTZ R9, R9, R22 ;  /* 0x0000001609097220 */ /* 0x000fc60000410000 */
[----:B------:R-:W-:Y:S01]  /*4700*/  FFMA.FTZ R2, R30, R2, R33 ;  /* 0x000000021e027223 */ /* 0x000fe20000010021 */
[----:B------:R-:W-:Y:S01]  /*4710*/  FFMA.FTZ R9, R31, R9, R32 ;  /* 0x000000091f097223 */ /* 0x000fe20000010020 */
[----:B----4-:R-:W-:Y:S02]  /*4720*/  IMAD R18, R18, UR4, RZ ;  /* 0x0000000412127c24 */ /* 0x010fe4000f8e02ff */
[----:B------:R-:W-:-:S04]  /*4730*/  IMAD.WIDE.U32 R6, R17, UR4, R4 ;  /* 0x0000000411067c25 */ /* 0x000fc8000f8e0004 */
[----:B------:R-:W-:Y:S01]  /*4740*/  IMAD R17, R17, UR5, R18 ;  /* 0x0000000511117c24 */ /* 0x000fe2000f8e0212 */
[----:B--2---:R-:W-:-:S04]  /*4750*/  LEA R4, P1, R6, UR10, 0x1 ;  /* 0x0000000a06047c11 */ /* 0x004fc8000f8208ff */
[----:B------:R-:W-:Y:S02]  /*4760*/  IADD3 R17, PT, PT, R7, R17, RZ ;  /* 0x0000001107117210 */ /* 0x000fe40007ffe0ff */
[----:B------:R-:W-:Y:S02]  /*4770*/  F2FP.BF16.F32.PACK_AB R7, R9, R2 ;  /* 0x000000020907723e */ /* 0x000fe400000010ff */
[----:B------:R-:W-:-:S05]  /*4780*/  LEA.HI.X R5, R6, UR11, R17, 0x1, P1 ;  /* 0x0000000b06057c11 */ /* 0x000fca00088f0c11 */
[----:B------:R4:W-:Y:S02]  /*4790*/  STG.E desc[UR6][R4.64], R7 ;  /* 0x0000000704007986 */ /* 0x0009e4000c101906 */
.L_x_2273:
[----:B------:R-:W-:Y:S05]  /*47a0*/  BSYNC.RECONVERGENT B1 ;  /* 0x0000000000017941 */ /* 0x000fea0003800200 */
.L_x_2272:
[----:B------:R-:W-:Y:S05]  /*47b0*/  @P4 BRA `(.L_x_2274) ;  /* 0x0000002000dc4947 */ /* 0x000fea0003800000 */
[----:B------:R-:W5:Y:S01]  /*47c0*/  LDCU.64 UR4, c[0x0][0x3e0] ;  /* 0x00007c00ff0477ac */ /* 0x000f620008000a00 */
[----:B------:R-:W-:Y:S01]  /*47d0*/  MOV R65, R67 ;  /* 0x0000004300417202 */ /* 0x000fe20000000f00 */
[--C-:B----4-:R-:W-:Y:S01]  /*47e0*/  FADD.FTZ R5, R0, -R20.reuse ;  /* 0x8000001400057221 */ /* 0x110fe20000010000 */
[----:B------:R-:W-:Y:S01]  /*47f0*/  FADD.FTZ R3, R3, -R20 ;  /* 0x8000001403037221 */ /* 0x000fe20000010000 */
[----:B------:R-:W4:Y:S02]  /*4800*/  LDCU.64 UR8, c[0x0][0x380] ;  /* 0x00007000ff0877ac */ /* 0x000f240008000a00 */
[-C--:B------:R-:W-:Y:S01]  /*4810*/  FMUL.FTZ R5, R5, R22.reuse ;  /* 0x0000001605057220 */ /* 0x080fe20000410000 */
[----:B------:R-:W-:-:S03]  /*4820*/  FMUL.FTZ R3, R3, R22 ;  /* 0x0000001603037220 */ /* 0x000fc60000410000 */
[----:B------:R-:W-:Y:S01]  /*4830*/  FFMA.FTZ R5, R30, R5, R33 ;  /* 0x000000051e057223 */ /* 0x000fe20000010021 */
[----:B------:R-:W-:-:S05]  /*4840*/  FFMA.FTZ R32, R31, R3, R32 ;  /* 0x000000031f207223 */ /* 0x000fca0000010020 */
[----:B------:R-:W-:Y:S01]  /*4850*/  F2FP.BF16.F32.PACK_AB R5, R32, R5 ;  /* 0x000000052005723e */ /* 0x000fe200000010ff */
[----:B-----5:R-:W-:Y:S02]  /*4860*/  IMAD R16, R16, UR4, RZ ;  /* 0x0000000410107c24 */ /* 0x020fe4000f8e02ff */
[----:B------:R-:W-:-:S04]  /*4870*/  IMAD.WIDE.U32 R64, R23, UR4, R64 ;  /* 0x0000000417407c25 */ /* 0x000fc8000f8e0040 */
[----:B------:R-:W-:Y:S01]  /*4880*/  IMAD R23, R23, UR5, R16 ;  /* 0x0000000517177c24 */ /* 0x000fe2000f8e0210 */
[----:B----4-:R-:W-:-:S04]  /*4890*/  LEA R2, P1, R64, UR8, 0x1 ;  /* 0x0000000840027c11 */ /* 0x010fc8000f8208ff */
[----:B------:R-:W-:-:S04]  /*48a0*/  IADD3 R23, PT, PT, R65, R23, RZ ;  /* 0x0000001741177210 */ /* 0x000fc80007ffe0ff */
[----:B------:R-:W-:-:S05]  /*48b0*/  LEA.HI.X R3, R64, UR9, R23, 0x1, P1 ;  /* 0x0000000940037c11 */ /* 0x000fca00088f0c17 */
[----:B------:R4:W-:Y:S01]  /*48c0*/  STG.E desc[UR6][R2.64], R5 ;  /* 0x0000000502007986 */ /* 0x0009e2000c101906 */
[----:B------:R-:W-:Y:S05]  /*48d0*/  BRA `(.L_x_2274) ;  /* 0x0000002000947947 */ /* 0x000fea0003800000 */
.L_x_2243:
        /* <DEDUP_REMOVED lines=42> */
.L_x_2276:
[----:B------:R-:W-:Y:S05]  /*4b80*/  BSYNC.RECONVERGENT B1 ;  /* 0x0000000000017941 */ /* 0x000fea0003800200 */
.L_x_2275:
[----:B------:R-:W-:Y:S04]  /*4b90*/  BSSY.RECONVERGENT B1, `(.L_x_2277) ;  /* 0x000001e000017945 */ /* 0x000fe80003800200 */
[----:B------:R-:W-:Y:S05]  /*4ba0*/  @P3 BRA `(.L_x_2278) ;  /* 0x0000000000703947 */ /* 0x000fea0003800000 */
[--C-:B------:R-:W-:Y:S01]  /*4bb0*/  FADD.FTZ R51, R51, -R20.reuse ;  /* 0x8000001433337221 */ /* 0x100fe20000010000 */
[----:B0-----:R-:W-:Y:S01]  /*4bc0*/  FADD.FTZ R17, R48, -R20 ;  /* 0x8000001430117221 */ /* 0x001fe20000010000 */
        /* <DEDUP_REMOVED lines=26> */
.L_x_2278:
[----:B------:R-:W-:Y:S05]  /*4d70*/  BSYNC.RECONVERGENT B1 ;  /* 0x0000000000017941 */ /* 0x000fea0003800200 */
.L_x_2277:
[----:B------:R-:W-:Y:S01]  /*4d80*/  BSSY.RECONVERGENT B1, `(.L_x_2279) ;  /* 0x0000020000017945 */ /* 0x000fe20003800200 */
[C---:B------:R-:W-:Y:S02]  /*4d90*/  IADD3 R51, PT, PT, R23.reuse, 0x40, RZ ;  /* 0x0000004017337810 */ /* 0x040fe40007ffe0ff */
[----:B-1----:R-:W-:Y:S01]  /*4da0*/  IADD3 R35, PT, PT, R23, 0x50, RZ ;  /* 0x0000005017237810 */ /* 0x002fe20007ffe0ff */
[----:B------:R-:W-:Y:S06]  /*4db0*/  @P4 BRA `(.L_x_2280) ;  /* 0x0000000000704947 */ /* 0x000fec0003800000 */
[--C-:B------:R-:W-:Y:S01]  /*4dc0*/  FADD.FTZ R49, R49, -R20.reuse ;  /* 0x8000001431317221 */ /* 0x100fe20000010000 */
[----:B0-----:R-:W-:Y:S01]  /*4dd0*/  FADD.FTZ R17, R46, -R20 ;  /* 0x800000142e117221 */ /* 0x001fe20000010000 */
[----:B------:R-:W0:Y:S02]  /*4de0*/  LDCU.64 UR8, c[0x0][0x3e0] ;  /* 0x00007c00ff0877ac */ /* 0x000e240008000a00 */
        /* <DEDUP_REMOVED lines=25> */
.L_x_2280:
[----:B------:R-:W-:Y:S05]  /*4f80*/  BSYNC.RECONVERGENT B1 ;  /* 0x0000000000017941 */ /* 0x000fea0003800200 */
.L_x_2279:
[----:B------:R-:W-:Y:S04]  /*4f90*/  BSSY.RECONVERGENT B1, `(.L_x_2281) ;  /* 0x000001e000017945 */ /* 0x000fe80003800200 */
[----:B------:R-:W-:Y:S05]  /*4fa0*/  @P1 BRA `(.L_x_2282) ;  /* 0x0000000000701947 */ /* 0x000fea0003800000 */
[--C-:B0-----:R-:W-:Y:S01]  /*4fb0*/  FADD.FTZ R17, R44, -R20.reuse ;  /* 0x800000142c117221 */ /* 0x101fe20000010000 */
[----:B------:R-:W-:Y:S01]  /*4fc0*/  FADD.FTZ R47, R47, -R20 ;  /* 0x800000142f2f7221 */ /* 0x000fe20000010000 */
[----:B------:R-:W0:Y:S02]  /*4fd0*/  LDCU.64 UR8, c[0x0][0x3e0] ;  /* 0x00007c00ff0877ac */ /* 0x000e240008000a00 */
[-C--:B------:R-:W-:Y:S01]  /*4fe0*/  FMUL.FTZ R17, R17, R22.reuse ;  /* 0x0000001611117220 */ /* 0x080fe20000410000 */
[----:B------:R-:W-:Y:S01]  /*4ff0*/  FMUL.FTZ R47, R47, R22 ;  /* 0x000000162f2f7220 */ /* 0x000fe20000410000 */
[----:B------:R-:W2:Y:S02]  /*5000*/  LDCU.64 UR10, c[0x0][0x380] ;  /* 0x00007000ff0a77ac */ /* 0x000ea40008000a00 */
[----:B-1----:R-:W-:Y:S01]  /*5010*/  FFMA.FTZ R29, R30, R17, R33 ;  /* 0x000000111e1d7223 */ /* 0x002fe20000010021 */
[----:B------:R-:W-:Y:S01]  /*5020*/  FFMA.FTZ R47, R31, R47, R32 ;  /* 0x0000002f1f2f7223 */ /* 0x000fe20000010020 */
[----:B------:R-:W-:-:S02]  /*5030*/  MOV R17, R67 ;  /* 0x0000004300117202 */ /* 0x000fc40000000f00 */
[----:B------:R-:W-:Y:S01]  /*5040*/  FMUL.FTZ R16, R29, -1.4426950216293334961 ;  /* 0xbfb8aa3b1d107820 */ /* 0x000fe20000410000 */
[----:B------:R-:W-:-:S05]  /*5050*/  FMUL.FTZ R18, R47, -1.4426950216293334961 ;  /* 0xbfb8aa3b2f127820 */ /* 0x000fca0000410000 */
[----:B------:R-:W1:Y:S01]  /*5060*/  MUFU.EX2 R16, R16 ;  /* 0x0000001000107308 */ /* 0x000e620000000800 */
[----:B0-----:R-:W-:-:S04]  /*5070*/  IMAD R19, R62, UR8, RZ ;  /* 0x000000083e137c24 */ /* 0x001fc8000f8e02ff */
[----:B------:R-:W-:-:S03]  /*5080*/  IMAD R19, R34, UR9, R19 ;  /* 0x0000000922137c24 */ /* 0x000fc6000f8e0213 */
[----:B------:R-:W0:Y:S01]  /*5090*/  MUFU.EX2 R18, R18 ;  /* 0x0000001200127308 */ /* 0x000e220000000800 */
[----:B-1----:R-:W-:Y:S01]  /*50a0*/  FADD.FTZ R26, R16, 1 ;  /* 0x3f800000101a7421 */ /* 0x002fe20000010000 */
[----:B------:R-:W-:-:S06]  /*50b0*/  MOV R16, R64 ;  /* 0x0000004000107202 */ /* 0x000fcc0000000f00 */
[----:B------:R-:W1:Y:S01]  /*50c0*/  MUFU.RCP R26, R26 ;  /* 0x0000001a001a7308 */ /* 0x000e620000001000 */
[----:B------:R-:W-:-:S04]  /*50d0*/  IMAD.WIDE.U32 R16, R34, UR8, R16 ;  /* 0x0000000822107c25 */ /* 0x000fc8000f8e0010 */
[----:B0-----:R-:W-:Y:S01]  /*50e0*/  FADD.FTZ R44, R18, 1 ;  /* 0x3f800000122c7421 */ /* 0x001fe20000010000 */
[----:B--2---:R-:W-:-:S05]  /*50f0*/  LEA R18, P1, R16, UR10, 0x1 ;  /* 0x0000000a10127c11 */ /* 0x004fca000f8208ff */
[----:B------:R-:W0:Y:S01]  /*5100*/  MUFU.RCP R44, R44 ;  /* 0x0000002c002c7308 */ /* 0x000e220000001000 */
[----:B------:R-:W-:-:S04]  /*5110*/  IADD3 R19, PT, PT, R17, R19, RZ ;  /* 0x0000001311137210 */ /* 0x000fc80007ffe0ff */
[----:B------:R-:W-:Y:S01]  /*5120*/  LEA.HI.X R19, R16, UR11, R19, 0x1, P1 ;  /* 0x0000000b10137c11 */ /* 0x000fe200088f0c13 */
[----:B-1----:R-:W-:Y:S01]  /*5130*/  FMUL.FTZ R29, R29, R26 ;  /* 0x0000001a1d1d7220 */ /* 0x002fe20000410000 */
[----:B0-----:R-:W-:-:S05]  /*5140*/  FMUL.FTZ R34, R47, R44 ;  /* 0x0000002c2f227220 */ /* 0x001fca0000410000 */
[----:B------:R-:W-:-:S05]  /*5150*/  F2FP.BF16.F32.PACK_AB R29, R34, R29 ;  /* 0x0000001d221d723e */ /* 0x000fca00000010ff */
[----:B------:R2:W-:Y:S02]  /*5160*/  STG.E desc[UR6][R18.64], R29 ;  /* 0x0000001d12007986 */ /* 0x0005e4000c101906 */
.L_x_2282:
[----:B------:R-:W-:Y:S05]  /*5170*/  BSYNC.RECONVERGENT B1 ;  /* 0x0000000000017941 */ /* 0x000fea0003800200 */
.L_x_2281:
[----:B------:R-:W-:Y:S01]  /*5180*/  ISETP.GE.U32.AND P5, PT, R51, UR4, PT ;  /* 0x0000000433007c0c */ /* 0x000fe2000bfa6070 */
[----:B------:R-:W-:Y:S01]  /*5190*/  BSSY.RECONVERGENT B1, `(.L_x_2283) ;  /* 0x0000033000017945 */ /* 0x000fe20003800200 */
[----:B-12---:R-:W-:Y:S02]  /*51a0*/  SHF.R.S32.HI R18, RZ, 0x1f, R51 ;  /* 0x0000001fff127819 */ /* 0x006fe40000011433 */
        /* <DEDUP_REMOVED lines=21> */
[--C-:B0-----:R-:W-:Y:S01]  /*5300*/  FADD.FTZ R17, R42, -R20.reuse ;  /* 0x800000142a117221 */ /* 0x101fe20000010000 */
[----:B------:R-:W-:Y:S01]  /*5310*/  FADD.FTZ R45, R45, -R20 ;  /* 0x800000142d2d7221 */ /* 0x000fe20000010000 */
        /* <DEDUP_REMOVED lines=26> */
.L_x_2284:
[----:B------:R-:W-:Y:S05]  /*54c0*/  BSYNC.RECONVERGENT B1 ;  /* 0x0000000000017941 */ /* 0x000fea0003800200 */
.L_x_2283:
[----:B------:R-:W-:Y:S01]  /*54d0*/  BSSY.RECONVERGENT B1, `(.L_x_2285) ;  /* 0x0000020000017945 */ /* 0x000fe20003800200 */
[C---:B------:R-:W-:Y:S02]  /*54e0*/  IADD3 R42, PT, PT, R23.reuse, 0xa0, RZ ;  /* 0x000000a0172a7810 */ /* 0x040fe40007ffe0ff */
[----:B------:R-:W-:Y:S01]  /*54f0*/  IADD3 R45, PT, PT, R23, 0xd0, RZ ;  /* 0x000000d0172d7810 */ /* 0x000fe20007ffe0ff */
[----:B------:R-:W-:Y:S06]  /*5500*/  @P2 BRA `(.L_x_2286) ;  /* 0x0000000000702947 */ /* 0x000fec0003800000 */
[--C-:B------:R-:W-:Y:S01]  /*5510*/  FADD.FTZ R43, R43, -R20.reuse ;  /* 0x800000142b2b7221 */ /* 0x100fe20000010000 */
[----:B01----:R-:W-:Y:S01]  /*5520*/  FADD.FTZ R17, R40, -R20 ;  /* 0x8000001428117221 */ /* 0x003fe20000010000 */
        /* <DEDUP_REMOVED lines=21> */
[----:B--2---:R-:W-:-:S03]  /*5680*/  FMUL.FTZ R35, R19, R40 ;  /* 0x0000002813237220 */ /* 0x004fc60000410000 */
[----:B------:R-:W-:Y:S01]  /*5690*/  LEA.HI.X R19, R16, UR11, R51, 0x1, P2 ;  /* 0x0000000b10137c11 */ /* 0x000fe200090f0c33 */
[----:B0-----:R-:W-:-:S05]  /*56a0*/  FMUL.FTZ R50, R62, R43 ;  /* 0x0000002b3e327220 */ /* 0x001fca0000410000 */
[----:B------:R-:W-:-:S05]  /*56b0*/  F2FP.BF16.F32.PACK_AB R35, R50, R35 ;  /* 0x000000233223723e */ /* 0x000fca00000010ff */
[----:B------:R2:W-:Y:S02]  /*56c0*/  STG.E desc[UR6][R18.64], R35 ;  /* 0x0000002312007986 */ /* 0x0005e4000c101906 */
.L_x_2286:
[----:B------:R-:W-:Y:S05]  /*56d0*/  BSYNC.RECONVERGENT B1 ;  /* 0x0000000000017941 */ /* 0x000fea0003800200 */
.L_x_2285:
[----:B------:R-:W-:Y:S04]  /*56e0*/  BSSY.RECONVERGENT B1, `(.L_x_2287) ;  /* 0x000001e000017945 */ /* 0x000fe80003800200 */
[----:B------:R-:W-:Y:S05]  /*56f0*/  @P1 BRA `(.L_x_2288) ;  /* 0x0000000000701947 */ /* 0x000fea0003800000 */
[--C-:B------:R-:W-:Y:S01]  /*5700*/  FADD.FTZ R41, R41, -R20.reuse ;  /* 0x8000001429297221 */ /* 0x100fe20000010000 */
[----:B01----:R-:W-:Y:S01]  /*5710*/  FADD.FTZ R17, R38, -R20 ;  /* 0x8000001426117221 */ /* 0x003fe20000010000 */
[----:B------:R-:W0:Y:S01]  /*5720*/  LDCU.64 UR8, c[0x0][0x3e0] ;  /* 0x00007c00ff0877ac */ /* 0x000e220008000a00 */
[----:B--2---:R-:W-:Y:S01]  /*5730*/  MOV R18, R64 ;  /* 0x0000004000127202 */ /* 0x004fe20000000f00 */
        /* <DEDUP_REMOVED lines=24> */
.L_x_2288:
[----:B------:R-:W-:Y:S05]  /*58c0*/  BSYNC.RECONVERGENT B1 ;  /* 0x0000000000017941 */ /* 0x000fea0003800200 */
.L_x_2287:
[----:B------:R-:W-:Y:S04]  /*58d0*/  BSSY.RECONVERGENT B1, `(.L_x_2289) ;  /* 0x000001e000017945 */ /* 0x000fe80003800200 */
[----:B------:R-:W-:Y:S05]  /*58e0*/  @P6 BRA `(.L_x_2290) ;  /* 0x0000000000706947 */ /* 0x000fea0003800000 */
[--C-:B------:R-:W-:Y:S01]  /*58f0*/  FADD.FTZ R39, R39, -R20.reuse ;  /* 0x8000001427277221 */ /* 0x100fe20000010000 */
[----:B01-3--:R-:W-:Y:S01]  /*5900*/  FADD.FTZ R17, R36, -R20 ;  /* 0x8000001424117221 */ /* 0x00bfe20000010000 */
        /* <DEDUP_REMOVED lines=26> */
.L_x_2290:
[----:B------:R-:W-:Y:S05]  /*5ab0*/  BSYNC.RECONVERGENT B1 ;  /* 0x0000000000017941 */ /* 0x000fea0003800200 */
.L_x_2289:
[----:B------:R-:W-:Y:S04]  /*5ac0*/  BSSY.RECONVERGENT B1, `(.L_x_2291) ;  /* 0x000001e000017945 */ /* 0x000fe80003800200 */
[----:B------:R-:W-:Y:S05]  /*5ad0*/  @P3 BRA `(.L_x_2292) ;  /* 0x0000000000703947 */ /* 0x000fea0003800000 */
[--C-:B------:R-:W-:Y:S01]  /*5ae0*/  FADD.FTZ R37, R37, -R20.reuse ;  /* 0x8000001425257221 */ /* 0x100fe20000010000 */
[----:B01-34-:R-:W-:Y:S01]  /*5af0*/  FADD.FTZ R17, R14, -R20 ;  /* 0x800000140e117221 */ /* 0x01bfe20000010000 */
        /* <DEDUP_REMOVED lines=9> */
[----:B--2---:R-:W-:-:S05]  /*5b90*/  FMUL.FTZ R18, R37, -1.4426950216293334961 ;  /* 0xbfb8aa3b25127820 */ /* 0x004fca0000410000 */
        /* <DEDUP_REMOVED lines=16> */
.L_x_2292:
[----:B------:R-:W-:Y:S05]  /*5ca0*/  BSYNC.RECONVERGENT B1 ;  /* 0x0000000000017941 */ /* 0x000fea0003800200 */
.L_x_2291:
        /* <DEDUP_REMOVED lines=9> */
[----:B--2---:R-:W-:Y:S01]  /*5d40*/  FFMA.FTZ R35, R30, R15, R33 ;  /* 0x0000000f1e237223 */ /* 0x004fe20000010021 */
        /* <DEDUP_REMOVED lines=20> */
.L_x_2294:
[----:B------:R-:W-:Y:S05]  /*5e90*/  BSYNC.RECONVERGENT B1 ;  /* 0x0000000000017941 */ /* 0x000fea0003800200 */
.L_x_2293:
[----:B------:R-:W-:Y:S01]  /*5ea0*/  ISETP.GE.U32.AND P5, PT, R42, UR4, PT ;  /* 0x000000042a007c0c */ /* 0x000fe2000bfa6070 */
[----:B------:R-:W-:Y:S01]  /*5eb0*/  BSSY.RECONVERGENT B1, `(.L_x_2295) ;  /* 0x000002f000017945 */ /* 0x000fe20003800200 */
[----:B------:R-:W-:Y:S02]  /*5ec0*/  SHF.R.S32.HI R12, RZ, 0x1f, R42 ;  /* 0x0000001fff0c7819 */ /* 0x000fe4000001142a */
[C---:B01-34-:R-:W-:Y:S02]  /*5ed0*/  IADD3 R17, PT, PT, R23.reuse, 0xe0, RZ ;  /* 0x000000e017117810 */ /* 0x05bfe40007ffe0ff */
[----:B------:R-:W-:Y:S02]  /*5ee0*/  ISETP.GE.AND.EX P5, PT, R12, UR5, PT, P5 ;  /* 0x000000050c007c0c */ /* 0x000fe4000bfa6350 */
[----:B------:R-:W-:Y:S02]  /*5ef0*/  IADD3 R23, PT, PT, R23, 0xf0, RZ ;  /* 0x000000f017177810 */ /* 0x000fe40007ffe0ff */
[----:B------:R-:W-:-:S02]  /*5f00*/  ISETP.GE.U32.AND P2, PT, R24, UR4, PT ;  /* 0x0000000418007c0c */ /* 0x000fc4000bf46070 */
[----:B------:R-:W-:Y:S02]  /*5f10*/  ISETP.GE.U32.AND P1, PT, R25, UR4, PT ;  /* 0x0000000419007c0c */ /* 0x000fe4000bf26070 */
[----:B------:R-:W-:Y:S02]  /*5f20*/  ISETP.GE.U32.AND P6, PT, R45, UR4, PT ;  /* 0x000000042d007c0c */ /* 0x000fe4000bfc6070 */
[----:B------:R-:W-:Y:S02]  /*5f30*/  ISETP.GE.U32.AND P3, PT, R17, UR4, PT ;  /* 0x0000000411007c0c */ /* 0x000fe4000bf66070 */
[----:B------:R-:W-:Y:S02]  /*5f40*/  ISETP.GE.U32.AND P4, PT, R23, UR4, PT ;  /* 0x0000000417007c0c */ /* 0x000fe4000bf86070 */
[----:B--2---:R-:W-:Y:S02]  /*5f50*/  SHF.R.S32.HI R19, RZ, 0x1f, R45 ;  /* 0x0000001fff137819 */ /* 0x004fe4000001142d */
        /* <DEDUP_REMOVED lines=20> */
[----:B0-----:R-:W-:Y:S01]  /*60a0*/  IMAD R35, R12, UR8, RZ ;  /* 0x000000080c237c24 */ /* 0x001fe2000f8e02ff */
[----:B------:R-:W-:-:S03]  /*60b0*/  MOV R12, R64 ;  /* 0x00000040000c7202 */ /* 0x000fc60000000f00 */
[----:B------:R-:W-:-:S03]  /*60c0*/  IMAD R37, R42, UR9, R35 ;  /* 0x000000092a257c24 */ /* 0x000fc6000f8e0223 */
        /* <DEDUP_REMOVED lines=13> */
.L_x_2296:
[----:B------:R-:W-:Y:S05]  /*61a0*/  BSYNC.RECONVERGENT B1 ;  /* 0x0000000000017941 */ /* 0x000fea0003800200 */
.L_x_2295:
[----:B------:R-:W-:Y:S04]  /*61b0*/  BSSY.RECONVERGENT B1, `(.L_x_2297) ;  /* 0x000001e000017945 */ /* 0x000fe80003800200 */
[----:B------:R-:W-:Y:S05]  /*61c0*/  @P2 BRA `(.L_x_2298) ;  /* 0x0000000000702947 */ /* 0x000fea0003800000 */
[--C-:B------:R-:W-:Y:S01]  /*61d0*/  FADD.FTZ R13, R8, -R20.reuse ;  /* 0x80000014080d7221 */ /* 0x100fe20000010000 */
[----:B------:R-:W-:Y:S01]  /*61e0*/  FADD.FTZ R11, R11, -R20 ;  /* 0x800000140b0b7221 */ /* 0x000fe20000010000 */
[----:B------:R-:W1:Y:S01]  /*61f0*/  LDCU.64 UR8, c[0x0][0x3e0] ;  /* 0x00007c00ff0877ac */ /* 0x000e620008000a00 */
[----:B------:R-:W-:Y:S01]  /*6200*/  MOV R10, R64 ;  /* 0x00000040000a7202 */ /* 0x000fe20000000f00 */
[-C--:B------:R-:W-:Y:S01]  /*6210*/  FMUL.FTZ R13, R13, R22.reuse ;  /* 0x000000160d0d7220 */ /* 0x080fe20000410000 */
[----:B------:R-:W-:Y:S01]  /*6220*/  FMUL.FTZ R11, R11, R22 ;  /* 0x000000160b0b7220 */ /* 0x000fe20000410000 */
[----:B------:R-:W2:Y:S02]  /*6230*/  LDCU.64 UR10, c[0x0][0x380] ;  /* 0x00007000ff0a77ac */ /* 0x000ea40008000a00 */
[----:B------:R-:W-:Y:S01]  /*6240*/  FFMA.FTZ R13, R30, R13, R33 ;  /* 0x0000000d1e0d7223 */ /* 0x000fe20000010021 */
[----:B------:R-:W-:Y:S01]  /*6250*/  FFMA.FTZ R26, R31, R11, R32 ;  /* 0x0000000b1f1a7223 */ /* 0x000fe20000010020 */
[----:B------:R-:W-:-:S02]  /*6260*/  MOV R11, R67 ;  /* 0x00000043000b7202 */ /* 0x000fc40000000f00 */
[----:B------:R-:W-:Y:S01]  /*6270*/  FMUL.FTZ R8, R13, -1.4426950216293334961 ;  /* 0xbfb8aa3b0d087820 */ /* 0x000fe20000410000 */
[----:B------:R-:W-:-:S05]  /*6280*/  FMUL.FTZ R12, R26, -1.4426950216293334961 ;  /* 0xbfb8aa3b1a0c7820 */ /* 0x000fca0000410000 */
        /* <DEDUP_REMOVED lines=9> */
[----:B--2---:R-:W-:-:S06]  /*6320*/  LEA R12, P2, R10, UR10, 0x1 ;  /* 0x0000000a0a0c7c11 */ /* 0x004fcc000f8408ff */
[----:B------:R-:W1:Y:S01]  /*6330*/  MUFU.RCP R15, R15 ;  /* 0x0000000f000f7308 */ /* 0x000e620000001000 */
[----:B0-----:R-:W-:Y:S01]  /*6340*/  FMUL.FTZ R8, R13, R14 ;  /* 0x0000000e0d087220 */ /* 0x001fe20000410000 */
[----:B------:R-:W-:Y:S01]  /*6350*/  LEA.HI.X R13, R10, UR11, R29, 0x1, P2 ;  /* 0x0000000b0a0d7c11 */ /* 0x000fe200090f0c1d */
[----:B-1----:R-:W-:-:S05]  /*6360*/  FMUL.FTZ R27, R26, R15 ;  /* 0x0000000f1a1b7220 */ /* 0x002fca0000410000 */
[----:B------:R-:W-:-:S05]  /*6370*/  F2FP.BF16.F32.PACK_AB R27, R27, R8 ;  /* 0x000000081b1b723e */ /* 0x000fca00000010ff */
[----:B------:R1:W-:Y:S02]  /*6380*/  STG.E desc[UR6][R12.64], R27 ;  /* 0x0000001b0c007986 */ /* 0x0003e4000c101906 */
.L_x_2298:
[----:B------:R-:W-:Y:S05]  /*6390*/  BSYNC.RECONVERGENT B1 ;  /* 0x0000000000017941 */ /* 0x000fea0003800200 */
.L_x_2297:
[----:B------:R-:W-:Y:S04]  /*63a0*/  BSSY.RECONVERGENT B1, `(.L_x_2299) ;  /* 0x000001e000017945 */ /* 0x000fe80003800200 */
[----:B------:R-:W-:Y:S05]  /*63b0*/  @P1 BRA `(.L_x_2300) ;  /* 0x0000000000701947 */ /* 0x000fea0003800000 */
[--C-:B------:R-:W-:Y:S01]  /*63c0*/  FADD.FTZ R9, R9, -R20.reuse ;  /* 0x8000001409097221 */ /* 0x100fe20000010000 */
[----:B------:R-:W-:Y:S01]  /*63d0*/  FADD.FTZ R11, R6, -R20 ;  /* 0x80000014060b7221 */ /* 0x000fe20000010000 */
[----:B------:R-:W2:Y:S01]  /*63e0*/  LDCU.64 UR8, c[0x0][0x3e0] ;  /* 0x00007c00ff0877ac */ /* 0x000ea20008000a00 */
[----:B------:R-:W-:Y:S01]  /*63f0*/  MOV R8, R64 ;  /* 0x0000004000087202 */ /* 0x000fe20000000f00 */
[-C--:B------:R-:W-:Y:S01]  /*6400*/  FMUL.FTZ R9, R9, R22.reuse ;  /* 0x0000001609097220 */ /* 0x080fe20000410000 */
[----:B------:R-:W-:Y:S01]  /*6410*/  FMUL.FTZ R11, R11, R22 ;  /* 0x000000160b0b7220 */ /* 0x000fe20000410000 */
[----:B------:R-:W3:Y:S02]  /*6420*/  LDCU.64 UR10, c[0x0][0x380] ;  /* 0x00007000ff0a77ac */ /* 0x000ee40008000a00 */
[----:B0-----:R-:W-:Y:S01]  /*6430*/  FFMA.FTZ R15, R30, R9, R33 ;  /* 0x000000091e0f7223 */ /* 0x001fe20000010021 */
[----:B------:R-:W-:Y:S01]  /*6440*/  FFMA.FTZ R14, R31, R11, R32 ;  /* 0x0000000b1f0e7223 */ /* 0x000fe20000010020 */
[----:B------:R-:W-:-:S02]  /*6450*/  MOV R9, R67 ;  /* 0x0000004300097202 */ /* 0x000fc40000000f00 */
[----:B------:R-:W-:Y:S01]  /*6460*/  FMUL.FTZ R6, R15, -1.4426950216293334961 ;  /* 0xbfb8aa3b0f067820 */ /* 0x000fe20000410000 */
[----:B------:R-:W-:-:S05]  /*6470*/  FMUL.FTZ R10, R14, -1.4426950216293334961 ;  /* 0xbfb8aa3b0e0a7820 */ /* 0x000fca0000410000 */
[----:B------:R-:W1:Y:S01]  /*6480*/  MUFU.EX2 R6, R6 ;  /* 0x0000000600067308 */ /* 0x000e620000000800 */
[----:B--2---:R-:W-:Y:S02]  /*6490*/  IMAD R28, R28, UR8, RZ ;  /* 0x000000081c1c7c24 */ /* 0x004fe4000f8e02ff */
[----:B------:R-:W-:-:S05]  /*64a0*/  IMAD.WIDE.U32 R8, R25, UR8, R8 ;  /* 0x0000000819087c25 */ /* 0x000fca000f8e0008 */
[----:B------:R-:W0:Y:S01]  /*64b0*/  MUFU.EX2 R10, R10 ;  /* 0x0000000a000a7308 */ /* 0x000e220000000800 */
[----:B------:R-:W-:-:S05]  /*64c0*/  IMAD R25, R25, UR9, R28 ;  /* 0x0000000919197c24 */ /* 0x000fca000f8e021c */
[----:B------:R-:W-:Y:S01]  /*64d0*/  IADD3 R25, PT, PT, R9, R25, RZ ;  /* 0x0000001909197210 */ /* 0x000fe20007ffe0ff */
[----:B-1----:R-:W-:-:S06]  /*64e0*/  FADD.FTZ R12, R6, 1 ;  /* 0x3f800000060c7421 */ /* 0x002fcc0000010000 */
        /* <DEDUP_REMOVED lines=9> */
.L_x_2300:
[----:B------:R-:W-:Y:S05]  /*6580*/  BSYNC.RECONVERGENT B1 ;  /* 0x0000000000017941 */ /* 0x000fea0003800200 */
.L_x_2299:
[----:B------:R-:W-:Y:S04]  /*6590*/  BSSY.RECONVERGENT B1, `(.L_x_2301) ;  /* 0x000001e000017945 */ /* 0x000fe80003800200 */
[----:B------:R-:W-:Y:S05]  /*65a0*/  @P6 BRA `(.L_x_2302) ;  /* 0x0000000000706947 */ /* 0x000fea0003800000 */
[--C-:B------:R-:W-:Y:S01]  /*65b0*/  FADD.FTZ R9, R4, -R20.reuse ;  /* 0x8000001404097221 */ /* 0x100fe20000010000 */
[----:B------:R-:W-:Y:S01]  /*65c0*/  FADD.FTZ R7, R7, -R20 ;  /* 0x8000001407077221 */ /* 0x000fe20000010000 */
[----:B------:R-:W0:Y:S01]  /*65d0*/  LDCU.64 UR8, c[0x0][0x3e0] ;  /* 0x00007c00ff0877ac */ /* 0x000e220008000a00 */
[----:B------:R-:W-:Y:S01]  /*65e0*/  MOV R6, R64 ;  /* 0x0000004000067202 */ /* 0x000fe20000000f00 */
[-C--:B------:R-:W-:Y:S01]  /*65f0*/  FMUL.FTZ R9, R9, R22.reuse ;  /* 0x0000001609097220 */ /* 0x080fe20000410000 */
[----:B------:R-:W-:Y:S01]  /*6600*/  FMUL.FTZ R7, R7, R22 ;  /* 0x0000001607077220 */ /* 0x000fe20000410000 */
[----:B------:R-:W3:Y:S02]  /*6610*/  LDCU.64 UR10, c[0x0][0x380] ;  /* 0x00007000ff0a77ac */ /* 0x000ee40008000a00 */
[----:B------:R-:W-:Y:S01]  /*6620*/  FFMA.FTZ R9, R30, R9, R33 ;  /* 0x000000091e097223 */ /* 0x000fe20000010021 */
[----:B-1----:R-:W-:Y:S01]  /*6630*/  FFMA.FTZ R12, R31, R7, R32 ;  /* 0x000000071f0c7223 */ /* 0x002fe20000010020 */
        /* <DEDUP_REMOVED lines=10> */
[----:B------:R-:W1:Y:S01]  /*66e0*/  MUFU.RCP R10, R10 ;  /* 0x0000000a000a7308 */ /* 0x000e620000001000 */
[----:B0-----:R-:W-:Y:S01]  /*66f0*/  FADD.FTZ R11, R8, 1 ;  /* 0x3f800000080b7421 */ /* 0x001fe20000010000 */
[----:B---3--:R-:W-:-:S06]  /*6700*/  LEA R8, P1, R6, UR10, 0x1 ;  /* 0x0000000a06087c11 */ /* 0x008fcc000f8208ff */
[----:B------:R-:W0:Y:S01]  /*6710*/  MUFU.RCP R11, R11 ;  /* 0x0000000b000b7308 */ /* 0x000e220000001000 */
[----:B-1----:R-:W-:Y:S01]  /*6720*/  FMUL.FTZ R4, R9, R10 ;  /* 0x0000000a09047220 */ /* 0x002fe20000410000 */
[----:B------:R-:W-:Y:S01]  /*6730*/  LEA.HI.X R9, R6, UR11, R45, 0x1, P1 ;  /* 0x0000000b06097c11 */ /* 0x000fe200088f0c2d */
[----:B0-----:R-:W-:-:S05]  /*6740*/  FMUL.FTZ R13, R12, R11 ;  /* 0x0000000b0c0d7220 */ /* 0x001fca0000410000 */
[----:B------:R-:W-:-:S05]  /*6750*/  F2FP.BF16.F32.PACK_AB R13, R13, R4 ;  /* 0x000000040d0d723e */ /* 0x000fca00000010ff */
[----:B------:R3:W-:Y:S02]  /*6760*/  STG.E desc[UR6][R8.64], R13 ;  /* 0x0000000d08007986 */ /* 0x0007e4000c101906 */
.L_x_2302:
[----:B------:R-:W-:Y:S05]  /*6770*/  BSYNC.RECONVERGENT B1 ;  /* 0x0000000000017941 */ /* 0x000fea0003800200 */
.L_x_2301:
[----:B------:R-:W-:Y:S04]  /*6780*/  BSSY.RECONVERGENT B1, `(.L_x_2303) ;  /* 0x000001e000017945 */ /* 0x000fe80003800200 */
[----:B------:R-:W-:Y:S05]  /*6790*/  @P3 BRA `(.L_x_2304) ;  /* 0x0000000000703947 */ /* 0x000fea0003800000 */
[--C-:B------:R-:W-:Y:S01]  /*67a0*/  FADD.FTZ R7, R2, -R20.reuse ;  /* 0x8000001402077221 */ /* 0x100fe20000010000 */
[----:B------:R-:W-:Y:S01]  /*67b0*/  FADD.FTZ R5, R5, -R20 ;  /* 0x8000001405057221 */ /* 0x000fe20000010000 */
[----:B------:R-:W4:Y:S01]  /*67c0*/  LDCU.64 UR8, c[0x0][0x3e0] ;  /* 0x00007c00ff0877ac */ /* 0x000f220008000a00 */
[----:B------:R-:W-:Y:S01]  /*67d0*/  MOV R4, R64 ;  /* 0x0000004000047202 */ /* 0x000fe20000000f00 */
[-C--:B------:R-:W-:Y:S01]  /*67e0*/  FMUL.FTZ R7, R7, R22.reuse ;  /* 0x0000001607077220 */ /* 0x080fe20000410000 */
[----:B------:R-:W-:Y:S01]  /*67f0*/  FMUL.FTZ R5, R5, R22 ;  /* 0x0000001605057220 */ /* 0x000fe20000410000 */
[----:B------:R-:W5:Y:S02]  /*6800*/  LDCU.64 UR10, c[0x0][0x380] ;  /* 0x00007000ff0a77ac */ /* 0x000f640008000a00 */
[----:B------:R-:W-:Y:S01]  /*6810*/  FFMA.FTZ R7, R30, R7, R33 ;  /* 0x000000071e077223 */ /* 0x000fe20000010021 */
[----:B--2---:R-:W-:Y:S01]  /*6820*/  FFMA.FTZ R10, R31, R5, R32 ;  /* 0x000000051f0a7223 */ /* 0x004fe20000010020 */
[----:B------:R-:W-:-:S02]  /*6830*/  MOV R5, R67 ;  /* 0x0000004300057202 */ /* 0x000fc40000000f00 */
[----:B------:R-:W-:Y:S01]  /*6840*/  FMUL.FTZ R2, R7, -1.4426950216293334961 ;  /* 0xbfb8aa3b07027820 */ /* 0x000fe20000410000 */
[----:B------:R-:W-:-:S05]  /*6850*/  FMUL.FTZ R6, R10, -1.4426950216293334961 ;  /* 0xbfb8aa3b0a067820 */ /* 0x000fca0000410000 */
[----:B------:R-:W3:Y:S01]  /*6860*/  MUFU.EX2 R2, R2 ;  /* 0x0000000200027308 */ /* 0x000ee20000000800 */
[----:B----4-:R-:W-:Y:S02]  /*6870*/  IMAD R18, R18, UR8, RZ ;  /* 0x0000000812127c24 */ /* 0x010fe4000f8e02ff */
[----:B------:R-:W-:-:S05]  /*6880*/  IMAD.WIDE.U32 R4, R17, UR8, R4 ;  /* 0x0000000811047c25 */ /* 0x000fca000f8e0004 */
[----:B------:R-:W2:Y:S01]  /*6890*/  MUFU.EX2 R6, R6 ;  /* 0x0000000600067308 */ /* 0x000ea20000000800 */
[----:B------:R-:W-:-:S05]  /*68a0*/  IMAD R17, R17, UR9, R18 ;  /* 0x0000000911117c24 */ /* 0x000fca000f8e0212 */
[----:B------:R-:W-:Y:S01]  /*68b0*/  IADD3 R17, PT, PT, R5, R17, RZ ;  /* 0x0000001105117210 */ /* 0x000fe20007ffe0ff */
[----:B---3--:R-:W-:-:S06]  /*68c0*/  FADD.FTZ R8, R2, 1 ;  /* 0x3f80000002087421 */ /* 0x008fcc0000010000 */
[----:B------:R-:W3:Y:S01]  /*68d0*/  MUFU.RCP R8, R8 ;  /* 0x0000000800087308 */ /* 0x000ee20000001000 */
[----:B--2---:R-:W-:Y:S01]  /*68e0*/  FADD.FTZ R9, R6, 1 ;  /* 0x3f80000006097421 */ /* 0x004fe20000010000 */
[----:B-----5:R-:W-:-:S06]  /*68f0*/  LEA R6, P1, R4, UR10, 0x1 ;  /* 0x0000000a04067c11 */ /* 0x020fcc000f8208ff */
[----:B------:R-:W2:Y:S01]  /*6900*/  MUFU.RCP R9, R9 ;  /* 0x0000000900097308 */ /* 0x000ea20000001000 */
[----:B---3--:R-:W-:Y:S01]  /*6910*/  FMUL.FTZ R2, R7, R8 ;  /* 0x0000000807027220 */ /* 0x008fe20000410000 */
[----:B------:R-:W-:Y:S01]  /*6920*/  LEA.HI.X R7, R4, UR11, R17, 0x1, P1 ;  /* 0x0000000b04077c11 */ /* 0x000fe200088f0c11 */
[----:B--2---:R-:W-:-:S05]  /*6930*/  FMUL.FTZ R11, R10, R9 ;  /* 0x000000090a0b7220 */ /* 0x004fca0000410000 */
[----:B------:R-:W-:-:S05]  /*6940*/  F2FP.BF16.F32.PACK_AB R11, R11, R2 ;  /* 0x000000020b0b723e */ /* 0x000fca00000010ff */
[----:B------:R4:W-:Y:S02]  /*6950*/  STG.E desc[UR6][R6.64], R11 ;  /* 0x0000000b06007986 */ /* 0x0009e4000c101906 */
.L_x_2304:
[----:B------:R-:W-:Y:S05]  /*6960*/  BSYNC.RECONVERGENT B1 ;  /* 0x0000000000017941 */ /* 0x000fea0003800200 */
.L_x_2303:
[----:B------:R-:W-:Y:S05]  /*6970*/  @P4 BRA `(.L_x_2274) ;  /* 0x00000000006c4947 */ /* 0x000fea0003800000 */
[--C-:B------:R-:W-:Y:S01]  /*6980*/  FADD.FTZ R5, R0, -R20.reuse ;  /* 0x8000001400057221 */ /* 0x100fe20000010000 */
[----:B------:R-:W-:Y:S01]  /*6990*/  FADD.FTZ R3, R3, -R20 ;  /* 0x8000001403037221 */ /* 0x000fe20000010000 */
[----:B------:R-:W5:Y:S01]  /*69a0*/  LDCU.64 UR4, c[0x0][0x3e0] ;  /* 0x00007c00ff0477ac */ /* 0x000f620008000a00 */
[----:B------:R-:W-:Y:S01]  /*69b0*/  MOV R65, R67 ;  /* 0x0000004300417202 */ /* 0x000fe20000000f00 */
[-C--:B------:R-:W-:Y:S01]  /*69c0*/  FMUL.FTZ R5, R5, R22.reuse ;  /* 0x0000001605057220 */ /* 0x080fe20000410000 */
[----:B------:R-:W-:Y:S01]  /*69d0*/  FMUL.FTZ R3, R3, R22 ;  /* 0x0000001603037220 */ /* 0x000fe20000410000 */
[----:B------:R-:W0:Y:S02]  /*69e0*/  LDCU.64 UR8, c[0x0][0x380] ;  /* 0x00007000ff0877ac */ /* 0x000e240008000a00 */
[----:B------:R-:W-:Y:S01]  /*69f0*/  FFMA.FTZ R33, R30, R5, R33 ;  /* 0x000000051e217223 */ /* 0x000fe20000010021 */
[----:B------:R-:W-:-:S03]  /*6a00*/  FFMA.FTZ R32, R31, R3, R32 ;  /* 0x000000031f207223 */ /* 0x000fc60000010020 */
[----:B------:R-:W-:Y:S01]  /*6a10*/  FMUL.FTZ R0, R33, -1.4426950216293334961 ;  /* 0xbfb8aa3b21007820 */ /* 0x000fe20000410000 */
[----:B------:R-:W-:-:S05]  /*6a20*/  FMUL.FTZ R2, R32, -1.4426950216293334961 ;  /* 0xbfb8aa3b20027820 */ /* 0x000fca0000410000 */
[----:B------:R-:W1:Y:S01]  /*6a30*/  MUFU.EX2 R0, R0 ;  /* 0x0000000000007308 */ /* 0x000e620000000800 */
[----:B-----5:R-:W-:Y:S02]  /*6a40*/  IMAD R16, R16, UR4, RZ ;  /* 0x0000000410107c24 */ /* 0x020fe4000f8e02ff */
[----:B------:R-:W-:-:S05]  /*6a50*/  IMAD.WIDE.U32 R64, R23, UR4, R64 ;  /* 0x0000000417407c25 */ /* 0x000fca000f8e0040 */
[----:B------:R-:W5:Y:S01]  /*6a60*/  MUFU.EX2 R2, R2 ;  /* 0x0000000200027308 */ /* 0x000f620000000800 */
[----:B------:R-:W-:-:S05]  /*6a70*/  IMAD R23, R23, UR5, R16 ;  /* 0x0000000517177c24 */ /* 0x000fca000f8e0210 */
[----:B------:R-:W-:Y:S01]  /*6a80*/  IADD3 R23, PT, PT, R65, R23, RZ ;  /* 0x0000001741177210 */ /* 0x000fe20007ffe0ff */
[----:B-1----:R-:W-:-:S06]  /*6a90*/  FADD.FTZ R4, R0, 1 ;  /* 0x3f80000000047421 */ /* 0x002fcc0000010000 */
[----:B------:R-:W1:Y:S01]  /*6aa0*/  MUFU.RCP R4, R4 ;  /* 0x0000000400047308 */ /* 0x000e620000001000 */
[----:B-----5:R-:W-:Y:S01]  /*6ab0*/  FADD.FTZ R5, R2, 1 ;  /* 0x3f80000002057421 */ /* 0x020fe20000010000 */
[----:B0-----:R-:W-:-:S04]  /*6ac0*/  LEA R2, P1, R64, UR8, 0x1 ;  /* 0x0000000840027c11 */ /* 0x001fc8000f8208ff */
[----:B------:R-:W-:Y:S02]  /*6ad0*/  LEA.HI.X R3, R64, UR9, R23, 0x1, P1 ;  /* 0x0000000940037c11 */ /* 0x000fe400088f0c17 */
[----:B------:R-:W4:Y:S01]  /*6ae0*/  MUFU.RCP R5, R5 ;  /* 0x0000000500057308 */ /* 0x000f220000001000 */
[----:B-1----:R-:W-:Y:S01]  /*6af0*/  FMUL.FTZ R0, R33, R4 ;  /* 0x0000000421007220 */ /* 0x002fe20000410000 */
[----:B----4-:R-:W-:-:S05]  /*6b00*/  FMUL.FTZ R7, R32, R5 ;  /* 0x0000000520077220 */ /* 0x010fca0000410000 */
[----:B------:R-:W-:-:S05]  /*6b10*/  F2FP.BF16.F32.PACK_AB R7, R7, R0 ;  /* 0x000000000707723e */ /* 0x000fca00000010ff */
[----:B------:R0:W-:Y:S02]  /*6b20*/  STG.E desc[UR6][R2.64], R7 ;  /* 0x0000000702007986 */ /* 0x0001e4000c101906 */
.L_x_2274:
[----:B------:R-:W-:Y:S05]  /*6b30*/  BSYNC.RECONVERGENT B0 ;  /* 0x0000000000007941 */ /* 0x000fea0003800200 */
.L_x_2242:
        /* <DEDUP_REMOVED lines=8> */
.L_x_2306:
        /* <DEDUP_REMOVED lines=12> */
.L_x_4535:


//--------------------- .text._Z35group_norm_nhwc_fwd_one_pass_kernelI11Bf16IOBf16WLi512ELi96ELi768EEv26Group_norm_nhwc_fwd_params --------------------------
	.section	.text._Z35group_norm_nhwc_fwd_one_pass_kernelI11Bf16IOBf16WLi512ELi96ELi768EEv26Group_norm_nhwc_fwd_params,"ax",@progbits
	.align	128
        .global         _Z35group_norm_nhwc_fwd_one_pass_kernelI11Bf16IOBf16WLi512ELi96ELi768EEv26Group_norm_nhwc_fwd_params
        .type           _Z35group_norm_nhwc_fwd_one_pass_kernelI11Bf16IOBf16WLi512ELi96ELi768EEv26Group_norm_nhwc_fwd_params,@function
        .size           _Z35group_norm_nhwc_fwd_one_pass_kernelI11Bf16IOBf16WLi512ELi96ELi768EEv26Group_norm_nhwc_fwd_params,(.L_x_4536 - _Z35group_norm_nhwc_fwd_one_pass_kernelI11Bf16IOBf16WLi512ELi96ELi768EEv26Group_norm_nhwc_fwd_params)
        .other          _Z35group_norm_nhwc_fwd_one_pass_kernelI11Bf16IOBf16WLi512ELi96ELi768EEv26Group_norm_nhwc_fwd_params,@"STO_CUDA_ENTRY STV_DEFAULT"
_Z35group_norm_nhwc_fwd_one_pass_kernelI11Bf16IOBf16WLi512ELi96ELi768EEv26Group_norm_nhwc_fwd_params:
.text._Z35group_norm_nhwc_fwd_one_pass_kernelI11Bf16IOBf16WLi512ELi96ELi768EEv26Group_norm_nhwc_fwd_params:
        /* <DEDUP_REMOVED lines=26> */
.L_x_2446:
        /* <DEDUP_REMOVED lines=99> */
[C---:B----4-:R-:W-:Y:S01]  /*07d0*/  @!P2 LEA R10, P6, R8.reuse, R32, 0x1 ;  /* 0x00000020080aa211 */ /* 0x050fe200078c08ff */
[----:B-1----:R-:W1:Y:S03]  /*07e0*/  @!P5 LDC.64 R4, c[0x0][0x3e0] ;  /* 0x0000f800ff04db82 */ /* 0x002e660000000a00 */
[----:B------:R-:W-:Y:S02]  /*07f0*/  @!P2 LEA.HI.X R11, R8, R33, R7, 0x1, P6 ;  /* 0x00000021080ba211 */ /* 0x000fe400030f0c07 */
[----:B------:R-:W-:Y:S02]  /*0800*/  IADD3 R7, PT, PT, R23, 0x60, RZ ;  /* 0x0000006017077810 */ /* 0x000fe40007ffe0ff */
[----:B------:R-:W-:Y:S01]  /*0810*/  @!P3 IADD3 R8, PT, PT, R13, R31, RZ ;  /* 0x0000001f0d08b210 */ /* 0x000fe20007ffe0ff */
[----:B------:R4:W2:Y:S01]  /*0820*/  @!P2 LDG.E R50, desc[UR12][R10.64] ;  /* 0x0000000c0a32a981 */ /* 0x0008a2000c1e1900 */
[C---:B-----5:R-:W-:Y:S01]  /*0830*/  @!P3 LEA R14, P6, R12.reuse, R34, 0x1 ;  /* 0x000000220c0eb211 */ /* 0x060fe200078c08ff */
[----:B---3--:R-:W-:Y:S01]  /*0840*/  @!P4 IMAD R20, R15, R2, RZ ;  /* 0x000000020f14c224 */ /* 0x008fe200078e02ff */
[----:B------:R-:W-:Y:S01]  /*0850*/  ISETP.GE.U32.AND P2, PT, R7, UR14, PT ;  /* 0x0000000e07007c0c */ /* 0x000fe2000bf46070 */
[----:B------:R-:W-:Y:S01]  /*0860*/  HFMA2 R49, -RZ, RZ, 0, 0 ;  /* 0x00000000ff317431 */ /* 0x000fe200000001ff */
[----:B------:R-:W-:Y:S01]  /*0870*/  SHF.R.S32.HI R29, RZ, 0x1f, R7 ;  /* 0x0000001fff1d7819 */ /* 0x000fe20000011407 */
[----:B------:R-:W3:Y:S01]  /*0880*/  @!P5 LDC.64 R30, c[0x0][0x390] ;  /* 0x0000e400ff1edb82 */ /* 0x000ee20000000a00 */
[----:B------:R-:W-:-:S02]  /*0890*/  @!P3 LEA.HI.X R15, R12, R35, R8, 0x1, P6 ;  /* 0x000000230c0fb211 */ /* 0x000fc400030f0c08 */
[----:B----4-:R-:W-:Y:S02]  /*08a0*/  @!P4 MOV R10, R16 ;  /* 0x00000010000ac202 */ /* 0x010fe40000000f00 */
[----:B------:R-:W-:-:S03]  /*08b0*/  @!P4 MOV R11, R19 ;  /* 0x00000013000bc202 */ /* 0x000fc60000000f00 */
        /* <DEDUP_REMOVED lines=15> */
[----:B------:R-:W-:Y:S01]  /*09b0*/  @!P5 MOV R15, R19 ;  /* 0x00000013000fd202 */ /* 0x000fe20000000f00 */
[----:B------:R-:W-:Y:S01]  /*09c0*/  @!P5 IMAD R25, R0, R5, R25 ;  /* 0x000000050019d224 */ /* 0x000fe200078e0219 */
[----:B------:R-:W-:-:S02]  /*09d0*/  ISETP.GE.U32.AND P3, PT, R10, UR14, PT ;  /* 0x0000000e0a007c0c */ /* 0x000fc4000bf66070 */
[----:B------:R-:W-:Y:S01]  /*09e0*/  SHF.R.S32.HI R11, RZ, 0x1f, R10 ;  /* 0x0000001fff0b7819 */ /* 0x000fe2000001140a */
[----:B------:R-:W-:Y:S01]  /*09f0*/  @!P5 IMAD.WIDE.U32 R4, R0, R4, R14 ;  /* 0x000000040004d225 */ /* 0x000fe200078e000e */
[----:B------:R-:W0:Y:S03]  /*0a00*/  @!P2 LDC.64 R32, c[0x0][0x390] ;  /* 0x0000e400ff20ab82 */ /* 0x000e260000000a00 */
[----:B----4-:R-:W-:Y:S01]  /*0a10*/  @!P1 IMAD R27, R27, R8, RZ ;  /* 0x000000081b1b9224 */ /* 0x010fe200078e02ff */
[----:B-1----:R-:W-:Y:S02]  /*0a20*/  @!P1 MOV R20, R16 ;  /* 0x0000001000149202 */ /* 0x002fe40000000f00 */
[----:B------:R-:W-:Y:S02]  /*0a30*/  @!P1 MOV R21, R19 ;  /* 0x0000001300159202 */ /* 0x000fe40000000f00 */
[----:B------:R-:W-:Y:S01]  /*0a40*/  ISETP.GE.AND.EX P3, PT, R11, UR15, PT, P3 ;  /* 0x0000000f0b007c0c */ /* 0x000fe2000bf66330 */
[C---:B------:R-:W-:Y:S01]  /*0a50*/  @!P1 IMAD R27, R6.reuse, R9, R27 ;  /* 0x00000009061b9224 */ /* 0x040fe200078e021b */
[----:B------:R-:W-:Y:S01]  /*0a60*/  @!P5 IADD3 R0, PT, PT, R5, R25, RZ ;  /* 0x000000190500d210 */ /* 0x000fe20007ffe0ff */
[----:B------:R-:W-:Y:S01]  /*0a70*/  @!P1 IMAD.WIDE.U32 R8, R6, R8, R20 ;  /* 0x0000000806089225 */ /* 0x000fe200078e0014 */
[----:B---3--:R-:W-:-:S04]  /*0a80*/  @!P5 LEA R14, P4, R4, R30, 0x1 ;  /* 0x0000001e040ed211 */ /* 0x008fc800078808ff */
[----:B------:R-:W-:Y:S02]  /*0a90*/  @!P5 LEA.HI.X R15, R4, R31, R0, 0x1, P4 ;  /* 0x0000001f040fd211 */ /* 0x000fe400020f0c00 */
[----:B------:R-:W-:Y:S02]  /*0aa0*/  @!P1 IADD3 R0, PT, PT, R9, R27, RZ ;  /* 0x0000001b09009210 */ /* 0x000fe40007ffe0ff */
[C---:B0-----:R-:W-:Y:S01]  /*0ab0*/  @!P1 LEA R12, P4, R8.reuse, R12, 0x1 ;  /* 0x0000000c080c9211 */ /* 0x041fe200078808ff */
[----:B------:R-:W0:Y:S01]  /*0ac0*/  @!P3 LDC.64 R4, c[0x0][0x3e0] ;  /* 0x0000f800ff04bb82 */ /* 0x000e220000000a00 */
[----:B------:R-:W-:Y:S02]  /*0ad0*/  IADD3 R21, PT, PT, R23, 0x80, RZ ;  /* 0x0000008017157810 */ /* 0x000fe40007ffe0ff */
[----:B------:R-:W-:Y:S01]  /*0ae0*/  @!P1 LEA.HI.X R13, R8, R13, R0, 0x1, P4 ;  /* 0x0000000d080d9211 */ /* 0x000fe200020f0c00 */
[----:B------:R-:W-:Y:S01]  /*0af0*/  @!P2 IMAD R0, R29, R2, RZ ;  /* 0x000000021d00a224 */ /* 0x000fe200078e02ff */
[----:B------:R-:W-:-:S02]  /*0b00*/  ISETP.GE.U32.AND P4, PT, R21, UR14, PT ;  /* 0x0000000e15007c0c */ /* 0x000fc4000bf86070 */
[----:B------:R-:W-:Y:S02]  /*0b10*/  SHF.R.S32.HI R29, RZ, 0x1f, R21 ;  /* 0x0000001fff1d7819 */ /* 0x000fe40000011415 */
[----:B------:R-:W-:Y:S02]  /*0b20*/  CS2R R54, SRZ ;  /* 0x0000000000367805 */ /* 0x000fe4000001ff00 */
[----:B------:R-:W-:Y:S02]  /*0b30*/  IADD3 R20, PT, PT, R23, 0x90, RZ ;  /* 0x0000009017147810 */ /* 0x000fe40007ffe0ff */
[----:B------:R-:W-:Y:S02]  /*0b40*/  CS2R R56, SRZ ;  /* 0x0000000000387805 */ /* 0x000fe4000001ff00 */
[----:B------:R-:W-:Y:S01]  /*0b50*/  ISETP.GE.AND.EX P4, PT, R29, UR15, PT, P4 ;  /* 0x0000000f1d007c0c */ /* 0x000fe2000bf86340 */
[----:B------:R-:W1:Y:S01]  /*0b60*/  @!P3 LDC.64 R26, c[0x0][0x390] ;  /* 0x0000e400ff1abb82 */ /* 0x000e620000000a00 */
[----:B------:R-:W-:Y:S01]  /*0b70*/  @!P2 MOV R8, R16 ;  /* 0x000000100008a202 */ /* 0x000fe20000000f00 */
[----:B------:R3:W4:Y:S01]  /*0b80*/  @!P5 LDG.E R54, desc[UR12][R14.64] ;  /* 0x0000000c0e36d981 */ /* 0x000722000c1e1900 */
[----:B------:R-:W-:Y:S01]  /*0b90*/  @!P2 MOV R9, R19 ;  /* 0x000000130009a202 */ /* 0x000fe20000000f00 */
[C---:B------:R-:W-:Y:S01]  /*0ba0*/  @!P2 IMAD R25, R7.reuse, R3, R0 ;  /* 0x000000030719a224 */ /* 0x040fe200078e0200 */
[----:B------:R-:W-:Y:S01]  /*0bb0*/  ISETP.GE.U32.AND P5, PT, R20, UR14, PT ;  /* 0x0000000e14007c0c */ /* 0x000fe2000bfa6070 */
[----:B------:R0:W4:Y:S01]  /*0bc0*/  @!P1 LDG.E R56, desc[UR12][R12.64] ;  /* 0x0000000c0c389981 */ /* 0x000122000c1e1900 */
[----:B------:R-:W-:Y:S01]  /*0bd0*/  SHF.R.S32.HI R31, RZ, 0x1f, R20 ;  /* 0x0000001fff1f7819 */ /* 0x000fe20000011414 */
[----:B------:R-:W-:-:S03]  /*0be0*/  @!P2 IMAD.WIDE.U32 R2, R7, R2, R8 ;  /* 0x000000020702a225 */ /* 0x000fc600078e0008 */
[----:B------:R-:W-:Y:S01]  /*0bf0*/  ISETP.GE.AND.EX P5, PT, R31, UR15, PT, P5 ;  /* 0x0000000f1f007c0c */ /* 0x000fe2000bfa6350 */
[----:B---3--:R-:W3:Y:S01]  /*0c00*/  @!P4 LDC.64 R14, c[0x0][0x3e0] ;  /* 0x0000f800ff0ecb82 */ /* 0x008ee20000000a00 */
[----:B------:R-:W-:Y:S02]  /*0c10*/  @!P2 IADD3 R3, PT, PT, R3, R25, RZ ;  /* 0x000000190303a210 */ /* 0x000fe40007ffe0ff */
[C---:B------:R-:W-:Y:S02]  /*0c20*/  @!P2 LEA R24, P1, R2.reuse, R32, 0x1 ;  /* 0x000000200218a211 */ /* 0x040fe400078208ff */
        /* <DEDUP_REMOVED lines=10> */
[----:B------:R-:W0:Y:S01]  /*0cd0*/  @!P5 LDC.64 R8, c[0x0][0x3e0] ;  /* 0x0000f800ff08db82 */ /* 0x000e220000000a00 */
[----:B------:R-:W-:Y:S01]  /*0ce0*/  @!P3 IMAD.WIDE.U32 R4, R10, R4, R2 ;  /* 0x000000040a04b225 */ /* 0x000fe200078e0002 */
[----:B------:R-:W-:Y:S02]  /*0cf0*/  CS2R R58, SRZ ;  /* 0x00000000003a7805 */ /* 0x000fe4000001ff00 */
[----:B------:R-:W-:Y:S02]  /*0d00*/  IADD3 R11, PT, PT, R23, 0xb0, RZ ;  /* 0x000000b0170b7810 */ /* 0x000fe40007ffe0ff */
[----:B------:R-:W-:-:S02]  /*0d10*/  @!P3 IADD3 R2, PT, PT, R5, R7, RZ ;  /* 0x000000070502b210 */ /* 0x000fc40007ffe0ff */
[C---:B-1----:R-:W-:Y:S01]  /*0d20*/  @!P3 LEA R26, P6, R4.reuse, R26, 0x1 ;  /* 0x0000001a041ab211 */ /* 0x042fe200078c08ff */
[----:B------:R1:W4:Y:S01]  /*0d30*/  @!P2 LDG.E R58, desc[UR12][R24.64] ;  /* 0x0000000c183aa981 */ /* 0x000322000c1e1900 */
[----:B------:R-:W-:Y:S01]  /*0d40*/  ISETP.GE.U32.AND P2, PT, R11, UR14, PT ;  /* 0x0000000e0b007c0c */ /* 0x000fe2000bf46070 */
[----:B------:R-:W0:Y:S01]  /*0d50*/  @!P5 LDC.64 R6, c[0x0][0x390] ;  /* 0x0000e400ff06db82 */ /* 0x000e220000000a00 */
[----:B------:R-:W-:Y:S02]  /*0d60*/  SHF.R.S32.HI R35, RZ, 0x1f, R11 ;  /* 0x0000001fff237819 */ /* 0x000fe4000001140b */
[----:B------:R-:W-:Y:S01]  /*0d70*/  @!P3 LEA.HI.X R27, R4, R27, R2, 0x1, P6 ;  /* 0x0000001b041bb211 */ /* 0x000fe200030f0c02 */
[----:B---3--:R-:W-:Y:S01]  /*0d80*/  @!P4 IMAD R4, R29, R14, RZ ;  /* 0x0000000e1d04c224 */ /* 0x008fe200078e02ff */
[----:B------:R-:W-:-:S03]  /*0d90*/  ISETP.GE.AND.EX P2, PT, R35, UR15, PT, P2 ;  /* 0x0000000f23007c0c */ /* 0x000fc6000bf46320 */
[----:B------:R-:W3:Y:S01]  /*0da0*/  @!P1 LDC.64 R2, c[0x0][0x3e0] ;  /* 0x0000f800ff029b82 */ /* 0x000ee20000000a00 */
[----:B-1----:R-:W-:Y:S02]  /*0db0*/  @!P4 MOV R24, R16 ;  /* 0x000000100018c202 */ /* 0x002fe40000000f00 */
[----:B------:R-:W-:Y:S02]  /*0dc0*/  @!P4 MOV R25, R19 ;  /* 0x000000130019c202 */ /* 0x000fe40000000f00 */
[----:B------:R-:W-:Y:S01]  /*0dd0*/  CS2R R60, SRZ ;  /* 0x00000000003c7805 */ /* 0x000fe2000001ff00 */
[C---:B------:R-:W-:Y:S02]  /*0de0*/  @!P4 IMAD R29, R21.reuse, R15, R4 ;  /* 0x0000000f151dc224 */ /* 0x040fe400078e0204 */
[----:B------:R-:W-:Y:S01]  /*0df0*/  @!P4 IMAD.WIDE.U32 R24, R21, R14, R24 ;  /* 0x0000000e1518c225 */ /* 0x000fe200078e0018 */
[----:B------:R-:W-:Y:S02]  /*0e00*/  IADD3 R10, PT, PT, R23, 0xc0, RZ ;  /* 0x000000c0170a7810 */ /* 0x000fe40007ffe0ff */
[----:B------:R1:W4:Y:S01]  /*0e10*/  @!P3 LDG.E R60, desc[UR12][R26.64] ;  /* 0x0000000c1a3cb981 */ /* 0x000322000c1e1900 */
[----:B------:R-:W-:Y:S01]  /*0e20*/  @!P5 MOV R28, R16 ;  /* 0x00000010001cd202 */ /* 0x000fe20000000f00 */
[----:B0-----:R-:W-:Y:S01]  /*0e30*/  @!P5 IMAD R31, R31, R8, RZ ;  /* 0x000000081f1fd224 */ /* 0x001fe200078e02ff */
[----:B------:R-:W-:Y:S01]  /*0e40*/  @!P4 IADD3 R14, PT, PT, R25, R29, RZ ;  /* 0x0000001d190ec210 */ /* 0x000fe20007ffe0ff */
[----:B------:R-:W0:Y:S01]  /*0e50*/  @!P2 LDC.64 R4, c[0x0][0x3e0] ;  /* 0x0000f800ff04ab82 */ /* 0x000e220000000a00 */
[----:B------:R-:W-:Y:S01]  /*0e60*/  @!P5 MOV R29, R19 ;  /* 0x00000013001dd202 */ /* 0x000fe20000000f00 */
[----:B------:R-:W-:Y:S01]  /*0e70*/  @!P5 IMAD R31, R20, R9, R31 ;  /* 0x00000009141fd224 */ /* 0x000fe200078e021f */
[----:B------:R-:W-:-:S02]  /*0e80*/  ISETP.GE.U32.AND P3, PT, R10, UR14, PT ;  /* 0x0000000e0a007c0c */ /* 0x000fc4000bf66070 */
[----:B-1----:R-:W-:Y:S02]  /*0e90*/  @!P4 LEA R26, P6, R24, R12, 0x1 ;  /* 0x0000000c181ac211 */ /* 0x002fe400078c08ff */
[----:B------:R-:W-:Y:S01]  /*0ea0*/  SHF.R.S32.HI R15, RZ, 0x1f, R10 ;  /* 0x0000001fff0f7819 */ /* 0x000fe2000001140a */
[----:B------:R-:W-:Y:S01]  /*0eb0*/  @!P5 IMAD.WIDE.U32 R8, R20, R8, R28 ;  /* 0x000000081408d225 */ /* 0x000fe200078e001c */
[----:B------:R-:W-:Y:S02]  /*0ec0*/  @!P4 LEA.HI.X R27, R24, R13, R14, 0x1, P6 ;  /* 0x0000000d181bc211 */ /* 0x000fe400030f0c0e */
[----:B------:R-:W1:Y:S01]  /*0ed0*/  @!P1 LDC.64 R12, c[0x0][0x390] ;  /* 0x0000e400ff0c9b82 */ /* 0x000e620000000a00 */
[----:B------:R-:W-:Y:S02]  /*0ee0*/  ISETP.GE.AND.EX P3, PT, R15, UR15, PT, P3 ;  /* 0x0000000f0f007c0c */ /* 0x000fe4000bf66330 */
[----:B------:R-:W-:Y:S02]  /*0ef0*/  CS2R R62, SRZ ;  /* 0x00000000003e7805 */ /* 0x000fe4000001ff00 */
[----:B------:R-:W-:Y:S01]  /*0f00*/  @!P5 IADD3 R9, PT, PT, R9, R31, RZ ;  /* 0x0000001f0909d210 */ /* 0x000fe20007ffe0ff */
[----:B---3--:R-:W-:Y:S01]  /*0f10*/  @!P1 IMAD R33, R33, R2, RZ ;  /* 0x0000000221219224 */ /* 0x008fe200078e02ff */
[----:B------:R-:W-:-:S02]  /*0f20*/  @!P5 LEA R20, P6, R8, R6, 0x1 ;  /* 0x000000060814d211 */ /* 0x000fc400078c08ff */
[----:B------:R-:W-:Y:S01]  /*0f30*/  IADD3 R14, PT, PT, R23, 0xd0, RZ ;  /* 0x000000d0170e7810 */ /* 0x000fe20007ffe0ff */
[----:B------:R3:W4:Y:S01]  /*0f40*/  @!P4 LDG.E R62, desc[UR12][R26.64] ;  /* 0x0000000c1a3ec981 */ /* 0x000722000c1e1900 */
[----:B------:R-:W-:Y:S01]  /*0f50*/  @!P5 LEA.HI.X R21, R8, R7, R9, 0x1, P6 ;  /* 0x000000070815d211 */ /* 0x000fe200030f0c09 */
[----:B------:R-:W-:Y:S01]  /*0f60*/  @!P1 IMAD R29, R0, R3, R33 ;  /* 0x00000003001d9224 */ /* 0x000fe200078e0221 */
[----:B------:R-:W1:Y:S01]  /*0f70*/  @!P2 LDC.64 R8, c[0x0][0x390] ;  /* 0x0000e400ff08ab82 */ /* 0x000e620000000a00 */
[----:B------:R-:W-:Y:S02]  /*0f80*/  ISETP.GE.U32.AND P4, PT, R14, UR14, PT ;  /* 0x0000000e0e007c0c */ /* 0x000fe4000bf86070 */
[----:B------:R-:W-:Y:S02]  /*0f90*/  SHF.R.S32.HI R33, RZ, 0x1f, R14 ;  /* 0x0000001fff217819 */ /* 0x000fe4000001140e */
[----:B------:R-:W-:Y:S02]  /*0fa0*/  @!P1 MOV R24, R16 ;  /* 0x0000001000189202 */ /* 0x000fe40000000f00 */
[----:B------:R-:W-:Y:S01]  /*0fb0*/  @!P1 MOV R25, R19 ;  /* 0x0000001300199202 */ /* 0x000fe20000000f00 */
[----:B------:R-:W1:Y:S01]  /*0fc0*/  @!P3 LDC.64 R6, c[0x0][0x3e0] ;  /* 0x0000f800ff06bb82 */ /* 0x000e620000000a00 */
[----:B------:R-:W-:-:S02]  /*0fd0*/  CS2R R64, SRZ ;  /* 0x0000000000407805 */ /* 0x000fc4000001ff00 */
[----:B------:R-:W-:Y:S01]  /*0fe0*/  ISETP.GE.AND.EX P4, PT, R33, UR15, PT, P4 ;  /* 0x0000000f21007c0c */ /* 0x000fe2000bf86340 */
[----:B------:R-:W-:Y:S01]  /*0ff0*/  @!P1 IMAD.WIDE.U32 R2, R0, R2, R24 ;  /* 0x0000000200029225 */ /* 0x000fe200078e0018 */
[----:B------:R-:W-:Y:S02]  /*1000*/  IADD3 R0, PT, PT, R23, 0xe0, RZ ;  /* 0x000000e017007810 */ /* 0x000fe40007ffe0ff */
[----:B------:R1:W4:Y:S01]  /*1010*/  @!P5 LDG.E R64, desc[UR12][R20.64] ;  /* 0x0000000c1440d981 */ /* 0x000322000c1e1900 */
[----:B0-----:R-:W-:Y:S01]  /*1020*/  @!P2 IMAD R22, R35, R4, RZ ;  /* 0x000000042316a224 */ /* 0x001fe200078e02ff */
[----:B---3--:R-:W-:Y:S02]  /*1030*/  @!P2 MOV R26, R16 ;  /* 0x00000010001aa202 */ /* 0x008fe40000000f00 */
[----:B------:R-:W-:Y:S02]  /*1040*/  @!P2 MOV R27, R19 ;  /* 0x00000013001ba202 */ /* 0x000fe40000000f00 */
[----:B------:R-:W-:-:S02]  /*1050*/  ISETP.GE.U32.AND P5, PT, R0, UR14, PT ;  /* 0x0000000e00007c0c */ /* 0x000fc4000bfa6070 */
[----:B------:R-:W-:Y:S02]  /*1060*/  SHF.R.S32.HI R35, RZ, 0x1f, R0 ;  /* 0x0000001fff237819 */ /* 0x000fe40000011400 */
[----:B------:R-:W-:Y:S02]  /*1070*/  @!P1 IADD3 R3, PT, PT, R3, R29, RZ ;  /* 0x0000001d03039210 */ /* 0x000fe40007ffe0ff */
[C---:B-1----:R-:W-:Y:S01]  /*1080*/  @!P1 LEA R24, P6, R2.reuse, R12, 0x1 ;  /* 0x0000000c02189211 */ /* 0x042fe200078c08ff */
[----:B------:R-:W-:Y:S01]  /*1090*/  @!P2 IMAD R31, R11, R5, R22 ;  /* 0x000000050b1fa224 */ /* 0x000fe200078e0216 */
[----:B------:R-:W-:Y:S01]  /*10a0*/  ISETP.GE.AND.EX P5, PT, R35, UR15, PT, P5 ;  /* 0x0000000f23007c0c */ /* 0x000fe2000bfa6350 */
[----:B------:R-:W-:Y:S01]  /*10b0*/  @!P2 IMAD.WIDE.U32 R26, R11, R4, R26 ;  /* 0x000000040b1aa225 */ /* 0x000fe200078e001a */
[----:B------:R-:W-:Y:S01]  /*10c0*/  @!P1 LEA.HI.X R25, R2, R13, R3, 0x1, P6 ;  /* 0x0000000d02199211 */ /* 0x000fe200030f0c03 */
[----:B------:R-:W0:Y:S08]  /*10d0*/  @!P3 LDC.64 R4, c[0x0][0x390] ;  /* 0x0000e400ff04bb82 */ /* 0x000e300000000a00 */
[----:B------:R-:W1:Y:S01]  /*10e0*/  @!P4 LDC.64 R2, c[0x0][0x3e0] ;  /* 0x0000f800ff02cb82 */ /* 0x000e620000000a00 */
[----:B------:R-:W-:-:S02]  /*10f0*/  @!P2 IADD3 R11, PT, PT, R27, R31, RZ ;  /* 0x0000001f1b0ba210 */ /* 0x000fc40007ffe0ff */
[C---:B------:R-:W-:Y:S01]  /*1100*/  @!P2 LEA R12, P6, R26.reuse, R8, 0x1 ;  /* 0x000000081a0ca211 */ /* 0x040fe200078c08ff */
[----:B------:R-:W-:Y:S01]  /*1110*/  @!P3 IMAD R15, R15, R6, RZ ;  /* 0x000000060f0fb224 */ /* 0x000fe200078e02ff */
[----:B------:R-:W-:Y:S02]  /*1120*/  @!P3 MOV R30, R16 ;  /* 0x00000010001eb202 */ /* 0x000fe40000000f00 */
[----:B------:R-:W-:Y:S02]  /*1130*/  @!P3 MOV R31, R19 ;  /* 0x00000013001fb202 */ /* 0x000fe40000000f00 */
[----:B------:R-:W-:Y:S02]  /*1140*/  @!P2 LEA.HI.X R13, R26, R9, R11, 0x1, P6 ;  /* 0x000000091a0da211 */ /* 0x000fe400030f0c0b */
[----:B------:R-:W3:Y:S01]  /*1150*/  @!P5 LDC.64 R8, c[0x0][0x3e0] ;  /* 0x0000f800ff08db82 */ /* 0x000ee20000000a00 */
[----:B------:R-:W-:Y:S02]  /*1160*/  IADD3 R20, PT, PT, R23, 0xf0, RZ ;  /* 0x000000f017147810 */ /* 0x000fe40007ffe0ff */
[----:B------:R-:W-:-:S02]  /*1170*/  CS2R R68, SRZ ;  /* 0x0000000000447805 */ /* 0x000fc4000001ff00 */
[----:B------:R-:W-:Y:S01]  /*1180*/  CS2R R66, SRZ ;  /* 0x0000000000427805 */ /* 0x000fe2000001ff00 */
[C---:B------:R-:W-:Y:S02]  /*1190*/  @!P3 IMAD R7, R10.reuse, R7, R15 ;  /* 0x000000070a07b224 */ /* 0x040fe400078e020f */
[----:B------:R-:W-:Y:S01]  /*11a0*/  @!P3 IMAD.WIDE.U32 R30, R10, R6, R30 ;  /* 0x000000060a1eb225 */ /* 0x000fe200078e001e */
[----:B------:R-:W-:Y:S01]  /*11b0*/  ISETP.GE.U32.AND P6, PT, R20, UR14, PT ;  /* 0x0000000e14007c0c */ /* 0x000fe2000bfc6070 */
[----:B------:R-:W2:Y:S01]  /*11c0*/  @!P4 LDC.64 R10, c[0x0][0x390] ;  /* 0x0000e400ff0acb82 */ /* 0x000ea20000000a00 */
[----:B------:R-:W-:Y:S01]  /*11d0*/  SHF.R.S32.HI R37, RZ, 0x1f, R20 ;  /* 0x0000001fff257819 */ /* 0x000fe20000011414 */
[----:B------:R0:W4:Y:S01]  /*11e0*/  @!P2 LDG.E R68, desc[UR12][R12.64] ;  /* 0x0000000c0c44a981 */ /* 0x000122000c1e1900 */
[----:B------:R-:W-:Y:S02]  /*11f0*/  IADD3 R15, PT, PT, R23, 0x100, RZ ;  /* 0x00000100170f7810 */ /* 0x000fe40007ffe0ff */
[----:B------:R-:W-:Y:S01]  /*1200*/  ISETP.GE.AND.EX P2, PT, R37, UR15, PT, P6 ;  /* 0x0000000f25007c0c */ /* 0x000fe2000bf46360 */
[----:B------:R-:W4:Y:S01]  /*1210*/  @!P1 LDG.E R66, desc[UR12][R24.64] ;  /* 0x0000000c18429981 */ /* 0x000f22000c1e1900 */
[----:B------:R-:W-:-:S02]  /*1220*/  @!P3 IADD3 R21, PT, PT, R31, R7, RZ ;  /* 0x000000071f15b210 */ /* 0x000fc40007ffe0ff */
[----:B------:R-:W-:Y:S01]  /*1230*/  ISETP.GE.U32.AND P1, PT, R15, UR14, PT ;  /* 0x0000000e0f007c0c */ /* 0x000fe2000bf26070 */
[----:B------:R-:W5:Y:S01]  /*1240*/  @!P5 LDC.64 R6, c[0x0][0x390] ;  /* 0x0000e400ff06db82 */ /* 0x000f620000000a00 */
[----:B------:R-:W-:Y:S01]  /*1250*/  SHF.R.S32.HI R29, RZ, 0x1f, R15 ;  /* 0x0000001fff1d7819 */ /* 0x000fe2000001140f */
[----:B-1----:R-:W-:Y:S01]  /*1260*/  @!P4 IMAD R33, R33, R2, RZ ;  /* 0x000000022121c224 */ /* 0x002fe200078e02ff */
[----:B0-----:R-:W-:Y:S02]  /*1270*/  @!P3 LEA R26, P6, R30, R4, 0x1 ;  /* 0x000000041e1ab211 */ /* 0x001fe400078c08ff */
[----:B------:R-:W-:Y:S02]  /*1280*/  @!P4 MOV R12, R16 ;  /* 0x00000010000cc202 */ /* 0x000fe40000000f00 */
[----:B------:R-:W-:Y:S02]  /*1290*/  @!P4 MOV R13, R19 ;  /* 0x00000013000dc202 */ /* 0x000fe40000000f00 */
[----:B------:R-:W-:Y:S01]  /*12a0*/  ISETP.GE.AND.EX P1, PT, R29, UR15, PT, P1 ;  /* 0x0000000f1d007c0c */ /* 0x000fe2000bf26310 */
[----:B------:R-:W-:Y:S01]  /*12b0*/  @!P4 IMAD R33, R14, R3, R33 ;  /* 0x000000030e21c224 */ /* 0x000fe200078e0221 */
[----:B------:R-:W-:Y:S01]  /*12c0*/  @!P3 LEA.HI.X R27, R30, R5, R21, 0x1, P6 ;  /* 0x000000051e1bb211 */ /* 0x000fe200030f0c15 */
[----:B------:R-:W-:Y:S01]  /*12d0*/  @!P4 IMAD.WIDE.U32 R12, R14, R2, R12 ;  /* 0x000000020e0cc225 */ /* 0x000fe200078e000c */
[----:B------:R-:W-:Y:S01]  /*12e0*/  IADD3 R14, PT, PT, R23, 0x110, RZ ;  /* 0x00000110170e7810 */ /* 0x000fe20007ffe0ff */
[----:B------:R-:W0:Y:S02]  /*12f0*/  @!P2 LDC.64 R2, c[0x0][0x3e0] ;  /* 0x0000f800ff02ab82 */ /* 0x000e240000000a00 */
[----:B------:R1:W4:Y:S01]  /*1300*/  @!P3 LDG.E R67, desc[UR12][R26.64] ;  /* 0x0000000c1a43b981 */ /* 0x000322000c1e1900 */
[----:B------:R-:W-:-:S02]  /*1310*/  ISETP.GE.U32.AND P3, PT, R14, UR14, PT ;  /* 0x0000000e0e007c0c */ /* 0x000fc4000bf66070 */
[----:B------:R-:W-:Y:S01]  /*1320*/  SHF.R.S32.HI R21, RZ, 0x1f, R14 ;  /* 0x0000001fff157819 */ /* 0x000fe2000001140e */
[----:B---3--:R-:W-:Y:S01]  /*1330*/  @!P5 IMAD R35, R35, R8, RZ ;  /* 0x000000082323d224 */ /* 0x008fe200078e02ff */
[----:B------:R-:W-:Y:S01]  /*1340*/  @!P4 IADD3 R13, PT, PT, R13, R33, RZ ;  /* 0x000000210d0dc210 */ /* 0x000fe20007ffe0ff */
[----:B------:R-:W3:Y:S01]  /*1350*/  @!P1 LDC.64 R4, c[0x0][0x3e0] ;  /* 0x0000f800ff049b82 */ /* 0x000ee20000000a00 */
[----:B------:R-:W-:Y:S02]  /*1360*/  ISETP.GE.AND.EX P3, PT, R21, UR15, PT, P3 ;  /* 0x0000000f15007c0c */ /* 0x000fe4000bf66330 */
[----:B-1----:R-:W-:Y:S02]  /*1370*/  @!P5 MOV R26, R16 ;  /* 0x00000010001ad202 */ /* 0x002fe40000000f00 */
[----:B------:R-:W-:Y:S01]  /*1380*/  @!P5 MOV R27, R19 ;  /* 0x00000013001bd202 */ /* 0x000fe20000000f00 */
[----:B------:R-:W-:Y:S01]  /*1390*/  @!P5 IMAD R35, R0, R9, R35 ;  /* 0x000000090023d224 */ /* 0x000fe200078e0223 */
[----:B--2---:R-:W-:Y:S01]  /*13a0*/  @!P4 LEA R24, P6, R12, R10, 0x1 ;  /* 0x0000000a0c18c211 */ /* 0x004fe200078c08ff */
[----:B------:R-:W-:-:S03]  /*13b0*/  @!P5 IMAD.WIDE.U32 R8, R0, R8, R26 ;  /* 0x000000080008d225 */ /* 0x000fc600078e001a */
[----:B------:R-:W-:Y:S02]  /*13c0*/  @!P4 LEA.HI.X R25, R12, R11, R13, 0x1, P6 ;  /* 0x0000000b0c19c211 */ /* 0x000fe400030f0c0d */
[----:B------:R-:W1:Y:S01]  /*13d0*/  @!P2 LDC.64 R12, c[0x0][0x390] ;  /* 0x0000e400ff0cab82 */ /* 0x000e620000000a00 */
[----:B------:R-:W-:Y:S02]  /*13e0*/  @!P5 IADD3 R9, PT, PT, R9, R35, RZ ;  /* 0x000000230909d210 */ /* 0x000fe40007ffe0ff */
[----:B------:R-:W-:Y:S02]  /*13f0*/  CS2R R72, SRZ ;  /* 0x0000000000487805 */ /* 0x000fe4000001ff00 */
[C---:B-----5:R-:W-:Y:S01]  /*1400*/  @!P5 LEA R30, P6, R8.reuse, R6, 0x1 ;  /* 0x00000006081ed211 */ /* 0x060fe200078c08ff */
[----:B------:R2:W5:Y:S03]  /*1410*/  @!P4 LDG.E R69, desc[UR12][R24.64] ;  /* 0x0000000c1845c981 */ /* 0x000566000c1e1900 */
[----:B------:R-:W-:Y:S01]  /*1420*/  @!P5 LEA.HI.X R31, R8, R7, R9, 0x1, P6 ;  /* 0x00000007081fd211 */ /* 0x000fe200030f0c09 */
[----:B------:R-:W1:Y:S01]  /*1430*/  @!P1 LDC.64 R10, c[0x0][0x390] ;  /* 0x0000e400ff0a9b82 */ /* 0x000e620000000a00 */
[----:B------:R-:W-:Y:S01]  /*1440*/  IADD3 R0, PT, PT, R23, 0x120, RZ ;  /* 0x0000012017007810 */ /* 0x000fe20007ffe0ff */
[----:B0-----:R-:W-:Y:S01]  /*1450*/  @!P2 IMAD R37, R37, R2, RZ ;  /* 0x000000022525a224 */ /* 0x001fe200078e02ff */
[----:B------:R-:W-:Y:S01]  /*1460*/  IADD3 R22, PT, PT, R23, 0x130, RZ ;  /* 0x0000013017167810 */ /* 0x000fe20007ffe0ff */
[----:B------:R1:W5:Y:S04]  /*1470*/  @!P5 LDG.E R73, desc[UR12][R30.64] ;  /* 0x0000000c1e49d981 */ /* 0x000368000c1e1900 */
[----:B------:R-:W0:Y:S01]  /*1480*/  @!P3 LDC.64 R6, c[0x0][0x3e0] ;  /* 0x0000f800ff06bb82 */ /* 0x000e220000000a00 */
[----:B--2---:R-:W-:-:S02]  /*1490*/  @!P2 MOV R24, R16 ;  /* 0x000000100018a202 */ /* 0x004fc40000000f00 */
[----:B------:R-:W-:Y:S02]  /*14a0*/  @!P2 MOV R25, R19 ;  /* 0x000000130019a202 */ /* 0x000fe40000000f00 */
[----:B------:R-:W-:Y:S02]  /*14b0*/  ISETP.GE.U32.AND P4, PT, R0, UR14, PT ;  /* 0x0000000e00007c0c */ /* 0x000fe4000bf86070 */
[----:B------:R-:W-:Y:S01]  /*14c0*/  SHF.R.S32.HI R27, RZ, 0x1f, R0 ;  /* 0x0000001fff1b7819 */ /* 0x000fe20000011400 */
[C---:B------:R-:W-:Y:S01]  /*14d0*/  @!P2 IMAD R37, R20.reuse, R3, R37 ;  /* 0x000000031425a224 */ /* 0x040fe200078e0225 */
[----:B------:R-:W-:Y:S01]  /*14e0*/  @!P1 MOV R3, R19 ;  /* 0x0000001300039202 */ /* 0x000fe20000000f00 */
[----:B------:R-:W-:Y:S01]  /*14f0*/  @!P2 IMAD.WIDE.U32 R24, R20, R2, R24 ;  /* 0x000000021418a225 */ /* 0x000fe200078e0018 */
[----:B------:R-:W-:Y:S02]  /*1500*/  ISETP.GE.AND.EX P5, PT, R27, UR15, PT, P4 ;  /* 0x0000000f1b007c0c */ /* 0x000fe4000bfa6340 */
[----:B------:R-:W-:Y:S01]  /*1510*/  @!P1 MOV R2, R16 ;  /* 0x0000001000029202 */ /* 0x000fe20000000f00 */
[----:B---3--:R-:W-:Y:S01]  /*1520*/  @!P1 IMAD R8, R29, R4, RZ ;  /* 0x000000041d089224 */ /* 0x008fe200078e02ff */
[----:B------:R-:W-:-:S02]  /*1530*/  ISETP.GE.U32.AND P4, PT, R22, UR14, PT ;  /* 0x0000000e16007c0c */ /* 0x000fc4000bf86070 */
[----:B------:R-:W-:Y:S01]  /*1540*/  SHF.R.S32.HI R29, RZ, 0x1f, R22 ;  /* 0x0000001fff1d7819 */ /* 0x000fe20000011416 */
[C---:B------:R-:W-:Y:S01]  /*1550*/  @!P1 IMAD R33, R15.reuse, R5, R8 ;  /* 0x000000050f219224 */ /* 0x040fe200078e0208 */
[C---:B-1----:R-:W-:Y:S01]  /*1560*/  @!P2 LEA R30, P6, R24.reuse, R12, 0x1 ;  /* 0x0000000c181ea211 */ /* 0x042fe200078c08ff */
[----:B------:R-:W-:Y:S01]  /*1570*/  @!P1 IMAD.WIDE.U32 R2, R15, R4, R2 ;  /* 0x000000040f029225 */ /* 0x000fe200078e0002 */
[----:B------:R-:W-:Y:S01]  /*1580*/  ISETP.GE.AND.EX P4, PT, R29, UR15, PT, P4 ;  /* 0x0000000f1d007c0c */ /* 0x000fe2000bf86340 */
[----:B------:R-:W1:Y:S01]  /*1590*/  @!P3 LDC.64 R8, c[0x0][0x390] ;  /* 0x0000e400ff08bb82 */ /* 0x000e620000000a00 */
[----:B------:R-:W-:Y:S01]  /*15a0*/  @!P2 IADD3 R15, PT, PT, R25, R37, RZ ;  /* 0x00000025190fa210 */ /* 0x000fe20007ffe0ff */
[----:B------:R-:W-:Y:S01]  /*15b0*/  HFMA2 R77, -RZ, RZ, 0, 0 ;  /* 0x00000000ff4d7431 */ /* 0x000fe200000001ff */
[----:B------:R-:W-:Y:S02]  /*15c0*/  @!P1 IADD3 R3, PT, PT, R3, R33, RZ ;  /* 0x0000002103039210 */ /* 0x000fe40007ffe0ff */
[----:B------:R-:W-:-:S02]  /*15d0*/  @!P2 LEA.HI.X R31, R24, R13, R15, 0x1, P6 ;  /* 0x0000000d181fa211 */ /* 0x000fc400030f0c0f */
[C---:B------:R-:W-:Y:S01]  /*15e0*/  @!P1 LEA R20, P6, R2.reuse, R10, 0x1 ;  /* 0x0000000a02149211 */ /* 0x040fe200078c08ff */
[----:B------:R-:W2:Y:S01]  /*15f0*/  @!P5 LDC.64 R4, c[0x0][0x3e0] ;  /* 0x0000f800ff04db82 */ /* 0x000ea20000000a00 */
[----:B0-----:R-:W-:Y:S01]  /*1600*/  @!P3 IMAD R10, R21, R6, RZ ;  /* 0x00000006150ab224 */ /* 0x001fe200078e02ff */
[----:B------:R-:W-:Y:S02]  /*1610*/  IADD3 R12, PT, PT, R23, 0x140, RZ ;  /* 0x00000140170c7810 */ /* 0x000fe40007ffe0ff */
[----:B------:R-:W-:Y:S01]  /*1620*/  @!P1 LEA.HI.X R21, R2, R11, R3, 0x1, P6 ;  /* 0x0000000b02159211 */ /* 0x000fe200030f0c03 */
[----:B------:R0:W3:Y:S01]  /*1630*/  @!P2 LDG.E R77, desc[UR12][R30.64] ;  /* 0x0000000c1e4da981 */ /* 0x0000e2000c1e1900 */
[----:B------:R-:W-:Y:S01]  /*1640*/  @!P3 MOV R2, R16 ;  /* 0x000000100002b202 */ /* 0x000fe20000000f00 */
[----:B------:R-:W-:Y:S01]  /*1650*/  @!P3 IMAD R25, R14, R7, R10 ;  /* 0x000000070e19b224 */ /* 0x000fe200078e020a */
[----:B------:R-:W-:Y:S01]  /*1660*/  @!P3 MOV R3, R19 ;  /* 0x000000130003b202 */ /* 0x000fe20000000f00 */
[----:B------:R-:W0:Y:S01]  /*1670*/  @!P4 LDC.64 R10, c[0x0][0x3e0] ;  /* 0x0000f800ff0acb82 */ /* 0x000e220000000a00 */
[----:B------:R-:W-:Y:S01]  /*1680*/  ISETP.GE.U32.AND P2, PT, R12, UR14, PT ;  /* 0x0000000e0c007c0c */ /* 0x000fe2000bf46070 */
[----:B------:R-:W-:Y:S01]  /*1690*/  HFMA2 R13, -RZ, RZ, 0, 0 ;  /* 0x00000000ff0d7431 */ /* 0x000fe200000001ff */
[----:B------:R-:W-:Y:S01]  /*16a0*/  SHF.R.S32.HI R33, RZ, 0x1f, R12 ;  /* 0x0000001fff217819 */ /* 0x000fe2000001140c */
[----:B------:R-:W-:-:S03]  /*16b0*/  @!P3 IMAD.WIDE.U32 R6, R14, R6, R2 ;  /* 0x000000060e06b225 */ /* 0x000fc600078e0002 */
[----:B------:R-:W-:Y:S01]  /*16c0*/  ISETP.GE.AND.EX P2, PT, R33, UR15, PT, P2 ;  /* 0x0000000f21007c0c */ /* 0x000fe2000bf46320 */
[----:B------:R-:W0:Y:S01]  /*16d0*/  @!P5 LDC.64 R14, c[0x0][0x390] ;  /* 0x0000e400ff0edb82 */ /* 0x000e220000000a00 */
[----:B------:R-:W-:Y:S01]  /*16e0*/  @!P3 IADD3 R7, PT, PT, R7, R25, RZ ;  /* 0x000000190707b210 */ /* 0x000fe20007ffe0ff */
[----:B------:R0:W3:Y:S01]  /*16f0*/  @!P1 LDG.E R13, desc[UR12][R20.64] ;  /* 0x0000000c140d9981 */ /* 0x0000e2000c1e1900 */
[----:B-1----:R-:W-:-:S05]  /*1700*/  @!P3 LEA R24, P1, R6, R8, 0x1 ;  /* 0x000000080618b211 */ /* 0x002fca00078208ff */
[----:B------:R-:W1:Y:S01]  /*1710*/  @!P4 LDC.64 R2, c[0x0][0x390] ;  /* 0x0000e400ff02cb82 */ /* 0x000e620000000a00 */
[----:B------:R-:W-:Y:S02]  /*1720*/  IADD3 R26, PT, PT, R23, 0x150, RZ ;  /* 0x00000150171a7810 */ /* 0x000fe40007ffe0ff */
[----:B------:R-:W-:Y:S01]  /*1730*/  @!P3 LEA.HI.X R25, R6, R9, R7, 0x1, P1 ;  /* 0x000000090619b211 */ /* 0x000fe200008f0c07 */
[----:B--2---:R-:W-:Y:S01]  /*1740*/  @!P5 IMAD R27, R27, R4, RZ ;  /* 0x000000041b1bd224 */ /* 0x004fe200078e02ff */
[----:B------:R-:W-:Y:S02]  /*1750*/  @!P5 MOV R8, R16 ;  /* 0x000000100008d202 */ /* 0x000fe40000000f00 */
[----:B------:R-:W-:Y:S01]  /*1760*/  @!P5 MOV R9, R19 ;  /* 0x000000130009d202 */ /* 0x000fe20000000f00 */
[----:B------:R-:W2:Y:S01]  /*1770*/  @!P2 LDC.64 R6, c[0x0][0x3e0] ;  /* 0x0000f800ff06ab82 */ /* 0x000ea20000000a00 */
[----:B------:R-:W-:Y:S02]  /*1780*/  ISETP.GE.U32.AND P1, PT, R26, UR14, PT ;  /* 0x0000000e1a007c0c */ /* 0x000fe4000bf26070 */
[----:B0-----:R-:W-:-:S02]  /*1790*/  SHF.R.S32.HI R31, RZ, 0x1f, R26 ;  /* 0x0000001fff1f7819 */ /* 0x001fc4000001141a */
[----:B------:R-:W-:Y:S01]  /*17a0*/  CS2R R74, SRZ ;  /* 0x00000000004a7805 */ /* 0x000fe2000001ff00 */
[C---:B------:R-:W-:Y:S01]  /*17b0*/  @!P5 IMAD R27, R0.reuse, R5, R27 ;  /* 0x00000005001bd224 */ /* 0x040fe200078e021b */
[----:B------:R-:W-:Y:S01]  /*17c0*/  @!P4 MOV R20, R16 ;  /* 0x000000100014c202 */ /* 0x000fe20000000f00 */
[----:B------:R-:W-:Y:S01]  /*17d0*/  @!P5 IMAD.WIDE.U32 R4, R0, R4, R8 ;  /* 0x000000040004d225 */ /* 0x000fe200078e0008 */
[----:B------:R-:W-:Y:S01]  /*17e0*/  ISETP.GE.AND.EX P1, PT, R31, UR15, PT, P1 ;  /* 0x0000000f1f007c0c */ /* 0x000fe2000bf26310 */
[----:B------:R-:W0:Y:S01]  /*17f0*/  @!P2 LDC.64 R8, c[0x0][0x390] ;  /* 0x0000e400ff08ab82 */ /* 0x000e220000000a00 */
[----:B------:R-:W-:Y:S01]  /*1800*/  @!P4 MOV R21, R19 ;  /* 0x000000130015c202 */ /* 0x000fe20000000f00 */
[----:B------:R-:W-:Y:S01]  /*1810*/  @!P4 IMAD R29, R29, R10, RZ ;  /* 0x0000000a1d1dc224 */ /* 0x000fe200078e02ff */
[----:B------:R-:W3:Y:S01]  /*1820*/  @!P3 LDG.E R75, desc[UR12][R24.64] ;  /* 0x0000000c184bb981 */ /* 0x000ee2000c1e1900 */
[----:B------:R-:W-:Y:S02]  /*1830*/  @!P5 IADD3 R0, PT, PT, R5, R27, RZ ;  /* 0x0000001b0500d210 */ /* 0x000fe40007ffe0ff */
[----:B------:R-:W-:Y:S01]  /*1840*/  @!P5 LEA R14, P3, R4, R14, 0x1 ;  /* 0x0000000e040ed211 */ /* 0x000fe200078608ff */
[----:B------:R-:W-:-:S02]  /*1850*/  @!P4 IMAD R11, R22, R11, R29 ;  /* 0x0000000b160bc224 */ /* 0x000fc400078e021d */
[----:B------:R-:W-:Y:S01]  /*1860*/  @!P4 IMAD.WIDE.U32 R20, R22, R10, R20 ;  /* 0x0000000a1614c225 */ /* 0x000fe200078e0014 */
[----:B------:R-:W-:Y:S02]  /*1870*/  @!P5 LEA.HI.X R15, R4, R15, R0, 0x1, P3 ;  /* 0x0000000f040fd211 */ /* 0x000fe400018f0c00 */
[----:B------:R-:W-:Y:S01]  /*1880*/  IADD3 R27, PT, PT, R23, 0x160, RZ ;  /* 0x00000160171b7810 */ /* 0x000fe20007ffe0ff */
[----:B------:R-:W0:Y:S01]  /*1890*/  @!P1 LDC.64 R4, c[0x0][0x3e0] ;  /* 0x0000f800ff049b82 */ /* 0x000e220000000a00 */
[----:B------:R-:W-:Y:S01]  /*18a0*/  @!P4 IADD3 R0, PT, PT, R21, R11, RZ ;  /* 0x0000000b1500c210 */ /* 0x000fe20007ffe0ff */
[----:B--2---:R-:W-:Y:S01]  /*18b0*/  @!P2 IMAD R33, R33, R6, RZ ;  /* 0x000000062121a224 */ /* 0x004fe200078e02ff */
[C---:B-1----:R-:W-:Y:S01]  /*18c0*/  @!P4 LEA R10, P3, R20.reuse, R2, 0x1 ;  /* 0x00000002140ac211 */ /* 0x042fe200078608ff */
[----:B------:R-:W-:Y:S01]  /*18d0*/  HFMA2 R22, -RZ, RZ, 0, 0 ;  /* 0x00000000ff167431 */ /* 0x000fe200000001ff */
[----:B------:R-:W-:Y:S01]  /*18e0*/  SHF.R.S32.HI R37, RZ, 0x1f, R27 ;  /* 0x0000001fff257819 */ /* 0x000fe2000001141b */
[----:B------:R0:W2:Y:S01]  /*18f0*/  @!P5 LDG.E R74, desc[UR12][R14.64] ;  /* 0x0000000c0e4ad981 */ /* 0x0000a2000c1e1900 */
[----:B------:R-:W-:-:S02]  /*1900*/  @!P4 LEA.HI.X R11, R20, R3, R0, 0x1, P3 ;  /* 0x00000003140bc211 */ /* 0x000fc400018f0c00 */
[----:B------:R-:W-:Y:S02]  /*1910*/  ISETP.GE.U32.AND P3, PT, R27, UR14, PT ;  /* 0x0000000e1b007c0c */ /* 0x000fe4000bf66070 */
[----:B------:R-:W-:Y:S02]  /*1920*/  @!P2 MOV R2, R16 ;  /* 0x000000100002a202 */ /* 0x000fe40000000f00 */
[----:B------:R-:W-:Y:S01]  /*1930*/  @!P2 MOV R3, R19 ;  /* 0x000000130003a202 */ /* 0x000fe20000000f00 */
[C---:B------:R-:W-:Y:S01]  /*1940*/  @!P2 IMAD R33, R12.reuse, R7, R33 ;  /* 0x000000070c21a224 */ /* 0x040fe200078e0221 */
[----:B------:R-:W-:Y:S01]  /*1950*/  ISETP.GE.AND.EX P3, PT, R37, UR15, PT, P3 ;  /* 0x0000000f25007c0c */ /* 0x000fe2000bf66330 */
[----:B------:R1:W2:Y:S01]  /*1960*/  @!P4 LDG.E R22, desc[UR12][R10.64] ;  /* 0x0000000c0a16c981 */ /* 0x0002a2000c1e1900 */
[----:B------:R-:W-:Y:S01]  /*1970*/  IADD3 R30, PT, PT, R23, 0x170, RZ ;  /* 0x00000170171e7810 */ /* 0x000fe20007ffe0ff */
[----:B------:R-:W-:Y:S02]  /*1980*/  @!P2 IMAD.WIDE.U32 R6, R12, R6, R2 ;  /* 0x000000060c06a225 */ /* 0x000fe400078e0002 */
[----:B------:R-:W1:Y:S01]  /*1990*/  @!P1 LDC.64 R2, c[0x0][0x390] ;  /* 0x0000e400ff029b82 */ /* 0x000e620000000a00 */
[----:B------:R-:W-:-:S02]  /*19a0*/  ISETP.GE.U32.AND P5, PT, R30, UR14, PT ;  /* 0x0000000e1e007c0c */ /* 0x000fc4000bfa6070 */
[----:B------:R-:W-:Y:S02]  /*19b0*/  SHF.R.S32.HI R39, RZ, 0x1f, R30 ;  /* 0x0000001fff277819 */ /* 0x000fe4000001141e */
[----:B------:R-:W-:Y:S02]  /*19c0*/  @!P2 IADD3 R7, PT, PT, R7, R33, RZ ;  /* 0x000000210707a210 */ /* 0x000fe40007ffe0ff */
[----:B------:R-:W-:Y:S01]  /*19d0*/  ISETP.GE.AND.EX P5, PT, R39, UR15, PT, P5 ;  /* 0x0000000f27007c0c */ /* 0x000fe2000bfa6350 */
[----:B------:R-:W1:Y:S01]  /*19e0*/  @!P3 LDC.64 R28, c[0x0][0x3e0] ;  /* 0x0000f800ff1cbb82 */ /* 0x000e620000000a00 */
[C---:B0-----:R-:W-:Y:S01]  /*19f0*/  @!P2 LEA R14, P4, R6.reuse, R8, 0x1 ;  /* 0x00000008060ea211 */ /* 0x041fe200078808ff */
[----:B------:R-:W-:Y:S01]  /*1a00*/  @!P1 IMAD R31, R31, R4, RZ ;  /* 0x000000041f1f9224 */ /* 0x000fe200078e02ff */
[----:B------:R-:W-:Y:S02]  /*1a10*/  IADD3 R0, PT, PT, R23, 0x180, RZ ;  /* 0x0000018017007810 */ /* 0x000fe40007ffe0ff */
[----:B------:R-:W-:-:S02]  /*1a20*/  @!P2 LEA.HI.X R15, R6, R9, R7, 0x1, P4 ;  /* 0x00000009060fa211 */ /* 0x000fc400020f0c07 */
[----:B------:R-:W-:Y:S02]  /*1a30*/  @!P1 MOV R6, R16 ;  /* 0x0000001000069202 */ /* 0x000fe40000000f00 */
[----:B------:R-:W-:Y:S01]  /*1a40*/  @!P1 MOV R7, R19 ;  /* 0x0000001300079202 */ /* 0x000fe20000000f00 */
[----:B------:R-:W-:Y:S01]  /*1a50*/  @!P1 IMAD R25, R26, R5, R31 ;  /* 0x000000051a199224 */ /* 0x000fe200078e021f */
[----:B------:R-:W-:Y:S01]  /*1a60*/  ISETP.GE.U32.AND P4, PT, R0, UR14, PT ;  /* 0x0000000e00007c0c */ /* 0x000fe2000bf86070 */
[----:B------:R-:W0:Y:S01]  /*1a70*/  @!P5 LDC.64 R8, c[0x0][0x3e0] ;  /* 0x0000f800ff08db82 */ /* 0x000e220000000a00 */
[----:B------:R-:W-:Y:S01]  /*1a80*/  SHF.R.S32.HI R35, RZ, 0x1f, R0 ;  /* 0x0000001fff237819 */ /* 0x000fe20000011400 */
[----:B------:R-:W-:-:S03]  /*1a90*/  @!P1 IMAD.WIDE.U32 R4, R26, R4, R6 ;  /* 0x000000041a049225 */ /* 0x000fc600078e0006 */
[----:B------:R-:W-:Y:S02]  /*1aa0*/  ISETP.GE.AND.EX P4, PT, R35, UR15, PT, P4 ;  /* 0x0000000f23007c0c */ /* 0x000fe4000bf86340 */
[----:B------:R-:W-:Y:S01]  /*1ab0*/  @!P1 IADD3 R5, PT, PT, R5, R25, RZ ;  /* 0x0000001905059210 */ /* 0x000fe20007ffe0ff */
[----:B------:R-:W0:Y:S01]  /*1ac0*/  @!P3 LDC.64 R6, c[0x0][0x390] ;  /* 0x0000e400ff06bb82 */ /* 0x000e220000000a00 */
[C---:B-1----:R-:W-:Y:S02]  /*1ad0*/  @!P1 LEA R24, P6, R4.reuse, R2, 0x1 ;  /* 0x0000000204189211 */ /* 0x042fe400078c08ff */
[----:B------:R-:W-:Y:S02]  /*1ae0*/  CS2R R20, SRZ ;  /* 0x0000000000147805 */ /* 0x000fe4000001ff00 */
[----:B------:R-:W-:Y:S02]  /*1af0*/  IADD3 R31, PT, PT, R23, 0x190, RZ ;  /* 0x00000190171f7810 */ /* 0x000fe40007ffe0ff */
[----:B------:R-:W-:-:S02]  /*1b00*/  @!P1 LEA.HI.X R25, R4, R3, R5, 0x1, P6 ;  /* 0x0000000304199211 */ /* 0x000fc400030f0c05 */
[----:B------:R-:W1:Y:S01]  /*1b10*/  @!P5 LDC.64 R4, c[0x0][0x390] ;  /* 0x0000e400ff04db82 */ /* 0x000e620000000a00 */
[----:B------:R-:W-:Y:S01]  /*1b20*/  @!P3 IMAD R10, R37, R28, RZ ;  /* 0x0000001c250ab224 */ /* 0x000fe200078e02ff */
[----:B------:R0:W2:Y:S01]  /*1b30*/  @!P2 LDG.E R21, desc[UR12][R14.64] ;  /* 0x0000000c0e15a981 */ /* 0x0000a2000c1e1900 */
[----:B------:R-:W-:Y:S02]  /*1b40*/  ISETP.GE.U32.AND P2, PT, R31, UR14, PT ;  /* 0x0000000e1f007c0c */ /* 0x000fe4000bf46070 */
[----:B------:R-:W-:Y:S01]  /*1b50*/  SHF.R.S32.HI R33, RZ, 0x1f, R31 ;  /* 0x0000001fff217819 */ /* 0x000fe2000001141f */
[----:B------:R-:W-:Y:S02]  /*1b60*/  @!P3 IMAD R37, R27, R29, R10 ;  /* 0x0000001d1b25b224 */ /* 0x000fe400078e020a */
[----:B------:R-:W4:Y:S01]  /*1b70*/  @!P4 LDC.64 R2, c[0x0][0x3e0] ;  /* 0x0000f800ff02cb82 */ /* 0x000f220000000a00 */
[----:B------:R-:W-:Y:S02]  /*1b80*/  @!P3 MOV R10, R16 ;  /* 0x00000010000ab202 */ /* 0x000fe40000000f00 */
[-C--:B------:R-:W-:Y:S01]  /*1b90*/  @!P3 MOV R11, R19.reuse ;  /* 0x00000013000bb202 */ /* 0x080fe20000000f00 */
[----:B0-----:R-:W-:Y:S01]  /*1ba0*/  @!P5 IMAD R39, R39, R8, RZ ;  /* 0x000000082727d224 */ /* 0x001fe200078e02ff */
[----:B------:R-:W-:Y:S01]  /*1bb0*/  ISETP.GE.AND.EX P2, PT, R33, UR15, PT, P2 ;  /* 0x0000000f21007c0c */ /* 0x000fe2000bf46320 */
[----:B------:R0:W2:Y:S01]  /*1bc0*/  @!P1 LDG.E R20, desc[UR12][R24.64] ;  /* 0x0000000c18149981 */ /* 0x0000a2000c1e1900 */
[----:B------:R-:W-:Y:S01]  /*1bd0*/  @!P3 IMAD.WIDE.U32 R28, R27, R28, R10 ;  /* 0x0000001c1b1cb225 */ /* 0x000fe200078e000a */
[----:B------:R-:W-:Y:S01]  /*1be0*/  @!P5 MOV R10, R16 ;  /* 0x00000010000ad202 */ /* 0x000fe20000000f00 */
[----:B------:R-:W5:Y:S01]  /*1bf0*/  @!P4 LDC.64 R14, c[0x0][0x390] ;  /* 0x0000e400ff0ecb82 */ /* 0x000f620000000a00 */
[----:B------:R-:W-:Y:S01]  /*1c00*/  @!P5 MOV R11, R19 ;  /* 0x00000013000bd202 */ /* 0x000fe20000000f00 */
[----:B------:R-:W-:Y:S01]  /*1c10*/  @!P5 IMAD R39, R30, R9, R39 ;  /* 0x000000091e27d224 */ /* 0x000fe200078e0227 */
[----:B------:R-:W-:-:S02]  /*1c20*/  IADD3 R27, PT, PT, R23, 0x1a0, RZ ;  /* 0x000001a0171b7810 */ /* 0x000fc40007ffe0ff */
[----:B------:R-:W-:Y:S01]  /*1c30*/  @!P3 IADD3 R12, PT, PT, R29, R37, RZ ;  /* 0x000000251d0cb210 */ /* 0x000fe20007ffe0ff */
[----:B------:R-:W-:Y:S01]  /*1c40*/  @!P5 IMAD.WIDE.U32 R8, R30, R8, R10 ;  /* 0x000000081e08d225 */ /* 0x000fe200078e000a */
[C---:B0-----:R-:W-:Y:S02]  /*1c50*/  @!P3 LEA R24, P6, R28.reuse, R6, 0x1 ;  /* 0x000000061c18b211 */ /* 0x041fe400078c08ff */
[----:B------:R-:W0:Y:S01]  /*1c60*/  @!P2 LDC.64 R10, c[0x0][0x3e0] ;  /* 0x0000f800ff0aab82 */ /* 0x000e220000000a00 */
[----:B------:R-:W-:Y:S02]  /*1c70*/  ISETP.GE.U32.AND P1, PT, R27, UR14, PT ;  /* 0x0000000e1b007c0c */ /* 0x000fe4000bf26070 */
[----:B------:R-:W-:Y:S02]  /*1c80*/  SHF.R.S32.HI R41, RZ, 0x1f, R27 ;  /* 0x0000001fff297819 */ /* 0x000fe4000001141b */
[----:B------:R-:W-:Y:S02]  /*1c90*/  @!P3 LEA.HI.X R25, R28, R7, R12, 0x1, P6 ;  /* 0x000000071c19b211 */ /* 0x000fe400030f0c0c */
[----:B------:R-:W-:-:S02]  /*1ca0*/  @!P5 IADD3 R6, PT, PT, R9, R39, RZ ;  /* 0x000000270906d210 */ /* 0x000fc40007ffe0ff */
[C---:B-1----:R-:W-:Y:S01]  /*1cb0*/  @!P5 LEA R4, P6, R8.reuse, R4, 0x1 ;  /* 0x000000040804d211 */ /* 0x042fe200078c08ff */
[----:B----4-:R-:W-:Y:S01]  /*1cc0*/  @!P4 IMAD R35, R35, R2, RZ ;  /* 0x000000022323c224 */ /* 0x010fe200078e02ff */
[----:B------:R-:W-:Y:S01]  /*1cd0*/  ISETP.GE.AND.EX P1, PT, R41, UR15, PT, P1 ;  /* 0x0000000f29007c0c */ /* 0x000fe2000bf26310 */
[----:B------:R1:W4:Y:S01]  /*1ce0*/  @!P3 LDG.E R72, desc[UR12][R24.64] ;  /* 0x0000000c1848b981 */ /* 0x000322000c1e1900 */
[----:B------:R-:W-:Y:S02]  /*1cf0*/  @!P5 LEA.HI.X R5, R8, R5, R6, 0x1, P6 ;  /* 0x000000050805d211 */ /* 0x000fe400030f0c06 */
[----:B------:R-:W-:Y:S02]  /*1d00*/  @!P4 MOV R6, R16 ;  /* 0x000000100006c202 */ /* 0x000fe40000000f00 */
[----:B------:R-:W-:Y:S01]  /*1d10*/  @!P4 MOV R7, R19 ;  /* 0x000000130007c202 */ /* 0x000fe20000000f00 */
[C---:B------:R-:W-:Y:S01]  /*1d20*/  @!P4 IMAD R29, R0.reuse, R3, R35 ;  /* 0x00000003001dc224 */ /* 0x040fe200078e0223 */
[----:B------:R-:W-:Y:S01]  /*1d30*/  IADD3 R35, PT, PT, R23, 0x1b0, RZ ;  /* 0x000001b017237810 */ /* 0x000fe20007ffe0ff */
[----:B------:R-:W-:-:S02]  /*1d40*/  @!P4 IMAD.WIDE.U32 R6, R0, R2, R6 ;  /* 0x000000020006c225 */ /* 0x000fc400078e0006 */
[----:B------:R-:W1:Y:S01]  /*1d50*/  @!P2 LDC.64 R2, c[0x0][0x390] ;  /* 0x0000e400ff02ab82 */ /* 0x000e620000000a00 */
[----:B------:R-:W-:Y:S02]  /*1d60*/  ISETP.GE.U32.AND P3, PT, R35, UR14, PT ;  /* 0x0000000e23007c0c */ /* 0x000fe4000bf66070 */
[----:B------:R-:W-:Y:S02]  /*1d70*/  CS2R R70, SRZ ;  /* 0x0000000000467805 */ /* 0x000fe4000001ff00 */
[----:B------:R-:W-:Y:S02]  /*1d80*/  SHF.R.S32.HI R39, RZ, 0x1f, R35 ;  /* 0x0000001fff277819 */ /* 0x000fe40000011423 */
[----:B------:R-:W-:Y:S01]  /*1d90*/  @!P4 IADD3 R0, PT, PT, R7, R29, RZ ;  /* 0x0000001d0700c210 */ /* 0x000fe20007ffe0ff */
[----:B------:R-:W1:Y:S01]  /*1da0*/  @!P1 LDC.64 R8, c[0x0][0x3e0] ;  /* 0x0000f800ff089b82 */ /* 0x000e620000000a00 */
[----:B------:R-:W-:Y:S01]  /*1db0*/  ISETP.GE.AND.EX P3, PT, R39, UR15, PT, P3 ;  /* 0x0000000f27007c0c */ /* 0x000fe2000bf66330 */
[----:B------:R1:W4:Y:S01]  /*1dc0*/  @!P5 LDG.E R71, desc[UR12][R4.64] ;  /* 0x0000000c0447d981 */ /* 0x000322000c1e1900 */
[----:B-----5:R-:W-:Y:S01]  /*1dd0*/  @!P4 LEA R14, P6, R6, R14, 0x1 ;  /* 0x0000000e060ec211 */ /* 0x020fe200078c08ff */
[----:B0-----:R-:W-:Y:S01]  /*1de0*/  @!P2 IMAD R12, R33, R10, RZ ;  /* 0x0000000a210ca224 */ /* 0x001fe200078e02ff */
[----:B------:R-:W-:-:S02]  /*1df0*/  IADD3 R29, PT, PT, R23, 0x1c0, RZ ;  /* 0x000001c0171d7810 */ /* 0x000fc40007ffe0ff */
[----:B------:R-:W-:Y:S01]  /*1e00*/  @!P4 LEA.HI.X R15, R6, R15, R0, 0x1, P6 ;  /* 0x0000000f060fc211 */ /* 0x000fe200030f0c00 */
[----:B-1----:R-:W-:Y:S01]  /*1e10*/  @!P2 IMAD R25, R31, R11, R12 ;  /* 0x0000000b1f19a224 */ /* 0x002fe200078e020c */
[----:B------:R-:W-:-:S03]  /*1e20*/  @!P2 MOV R4, R16 ;  /* 0x000000100004a202 */ /* 0x000fc60000000f00 */
[----:B------:R0:W5:Y:S01]  /*1e30*/  @!P4 LDG.E R70, desc[UR12][R14.64] ;  /* 0x0000000c0e46c981 */ /* 0x000162000c1e1900 */
[----:B------:R-:W-:Y:S01]  /*1e40*/  @!P2 MOV R5, R19 ;  /* 0x000000130005a202 */ /* 0x000fe20000000f00 */
[----:B------:R-:W1:Y:S01]  /*1e50*/  @!P1 LDC.64 R6, c[0x0][0x390] ;  /* 0x0000e400ff069b82 */ /* 0x000e620000000a00 */
[----:B------:R-:W-:Y:S01]  /*1e60*/  ISETP.GE.U32.AND P4, PT, R29, UR14, PT ;  /* 0x0000000e1d007c0c */ /* 0x000fe2000bf86070 */
[----:B------:R-:W-:Y:S01]  /*1e70*/  @!P2 IMAD.WIDE.U32 R10, R31, R10, R4 ;  /* 0x0000000a1f0aa225 */ /* 0x000fe200078e0004 */
[----:B------:R-:W-:Y:S02]  /*1e80*/  IADD3 R31, PT, PT, R23, 0x1d0, RZ ;  /* 0x000001d0171f7810 */ /* 0x000fe40007ffe0ff */
[----:B------:R-:W-:-:S03]  /*1e90*/  SHF.R.S32.HI R37, RZ, 0x1f, R29 ;  /* 0x0000001fff257819 */ /* 0x000fc6000001141d */
[----:B------:R-:W0:Y:S01]  /*1ea0*/  @!P3 LDC.64 R4, c[0x0][0x3e0] ;  /* 0x0000f800ff04bb82 */ /* 0x000e220000000a00 */
[----:B------:R-:W-:Y:S02]  /*1eb0*/  ISETP.GE.U32.AND P5, PT, R31, UR14, PT ;  /* 0x0000000e1f007c0c */ /* 0x000fe4000bfa6070 */
[----:B------:R-:W-:Y:S02]  /*1ec0*/  SHF.R.S32.HI R33, RZ, 0x1f, R31 ;  /* 0x0000001fff217819 */ /* 0x000fe4000001141f */
[----:B------:R-:W-:Y:S02]  /*1ed0*/  ISETP.GE.AND.EX P4, PT, R37, UR15, PT, P4 ;  /* 0x0000000f25007c0c */ /* 0x000fe4000bf86340 */
[----:B------:R-:W-:Y:S02]  /*1ee0*/  @!P2 IADD3 R0, PT, PT, R11, R25, RZ ;  /* 0x000000190b00a210 */ /* 0x000fe40007ffe0ff */
[----:B------:R-:W-:Y:S02]  /*1ef0*/  @!P2 LEA R24, P6, R10, R2, 0x1 ;  /* 0x000000020a18a211 */ /* 0x000fe400078c08ff */
[----:B------:R-:W-:-:S02]  /*1f00*/  ISETP.GE.AND.EX P5, PT, R33, UR15, PT, P5 ;  /* 0x0000000f21007c0c */ /* 0x000fc4000bfa6350 */
[----:B------:R-:W-:Y:S01]  /*1f10*/  @!P2 LEA.HI.X R25, R10, R3, R0, 0x1, P6 ;  /* 0x000000030a19a211 */ /* 0x000fe200030f0c00 */
[----:B------:R-:W-:Y:S01]  /*1f20*/  @!P1 IMAD R0, R41, R8, RZ ;  /* 0x0000000829009224 */ /* 0x000fe200078e02ff */
[----:B------:R-:W-:Y:S02]  /*1f30*/  @!P1 MOV R2, R16 ;  /* 0x0000001000029202 */ /* 0x000fe40000000f00 */
[----:B------:R-:W-:Y:S01]  /*1f40*/  @!P1 MOV R3, R19 ;  /* 0x0000001300039202 */ /* 0x000fe20000000f00 */
[----:B------:R-:W-:Y:S01]  /*1f50*/  @!P1 IMAD R11, R27, R9, R0 ;  /* 0x000000091b0b9224 */ /* 0x000fe200078e0200 */
[----:B------:R-:W-:Y:S01]  /*1f60*/  IADD3 R12, PT, PT, R23, 0x1e0, RZ ;  /* 0x000001e0170c7810 */ /* 0x000fe20007ffe0ff */
[----:B------:R1:W5:Y:S01]  /*1f70*/  @!P2 LDG.E R65, desc[UR12][R24.64] ;  /* 0x0000000c1841a981 */ /* 0x000362000c1e1900 */
[----:B------:R-:W-:Y:S02]  /*1f80*/  @!P1 IMAD.WIDE.U32 R8, R27, R8, R2 ;  /* 0x000000081b089225 */ /* 0x000fe400078e0002 */
[----:B------:R-:W3:Y:S01]  /*1f90*/  @!P4 LDC.64 R26, c[0x0][0x3e0] ;  /* 0x0000f800ff1acb82 */ /* 0x000ee20000000a00 */
[----:B------:R-:W-:-:S07]  /*1fa0*/  ISETP.GE.U32.AND P2, PT, R12, UR14, PT ;  /* 0x0000000e0c007c0c */ /* 0x000fce000bf46070 */
[----:B------:R-:W3:Y:S01]  /*1fb0*/  @!P3 LDC.64 R2, c[0x0][0x390] ;  /* 0x0000e400ff02bb82 */ /* 0x000ee20000000a00 */
[----:B------:R-:W-:Y:S01]  /*1fc0*/  SHF.R.S32.HI R30, RZ, 0x1f, R12 ;  /* 0x0000001fff1e7819 */ /* 0x000fe2000001140c */
[----:B0-----:R-:W-:-:S06]  /*1fd0*/  @!P3 IMAD R10, R39, R4, RZ ;  /* 0x00000004270ab224 */ /* 0x001fcc00078e02ff */
[----:B------:R-:W0:Y:S01]  /*1fe0*/  @!P5 LDC.64 R14, c[0x0][0x3e0] ;  /* 0x0000f800ff0edb82 */ /* 0x000e220000000a00 */
[----:B------:R-:W-:Y:S02]  /*1ff0*/  @!P1 IADD3 R9, PT, PT, R9, R11, RZ ;  /* 0x0000000b09099210 */ /* 0x000fe40007ffe0ff */
[----:B-1----:R-:W-:Y:S02]  /*2000*/  @!P1 LEA R6, P6, R8, R6, 0x1 ;  /* 0x0000000608069211 */ /* 0x002fe400078c08ff */
[----:B------:R-:W-:Y:S02]  /*2010*/  IADD3 R0, PT, PT, R23, 0x1f0, RZ ;  /* 0x000001f017007810 */ /* 0x000fe40007ffe0ff */
[----:B------:R-:W-:Y:S01]  /*2020*/  ISETP.GE.AND.EX P2, PT, R30, UR15, PT, P2 ;  /* 0x0000000f1e007c0c */ /* 0x000fe2000bf46320 */
[----:B------:R-:W-:Y:S01]  /*2030*/  @!P3 IMAD R39, R35, R5, R10 ;  /* 0x000000052327b224 */ /* 0x000fe200078e020a */
[----:B------:R-:W-:Y:S01]  /*2040*/  @!P1 LEA.HI.X R7, R8, R7, R9, 0x1, P6 ;  /* 0x0000000708079211 */ /* 0x000fe200030f0c09 */
[----:B------:R-:W1:Y:S01]  /*2050*/  @!P4 LDC.64 R10, c[0x0][0x390] ;  /* 0x0000e400ff0acb82 */ /* 0x000e620000000a00 */
[----:B------:R-:W-:-:S02]  /*2060*/  ISETP.GE.U32.AND P6, PT, R0, UR14, PT ;  /* 0x0000000e00007c0c */ /* 0x000fc4000bfc6070 */
[----:B------:R-:W-:Y:S01]  /*2070*/  SHF.R.S32.HI R23, RZ, 0x1f, R0 ;  /* 0x0000001fff177819 */ /* 0x000fe20000011400 */
[----:B------:R3:W5:Y:S01]  /*2080*/  @!P1 LDG.E R63, desc[UR12][R6.64] ;  /* 0x0000000c063f9981 */ /* 0x000762000c1e1900 */
[----:B------:R-:W-:Y:S02]  /*2090*/  @!P3 MOV R8, R16 ;  /* 0x000000100008b202 */ /* 0x000fe40000000f00 */
[----:B------:R-:W-:Y:S01]  /*20a0*/  @!P3 MOV R9, R19 ;  /* 0x000000130009b202 */ /* 0x000fe20000000f00 */
[----:B------:R-:W1:Y:S01]  /*20b0*/  @!P5 LDC.64 R24, c[0x0][0x390] ;  /* 0x0000e400ff18db82 */ /* 0x000e620000000a00 */
[----:B------:R-:W-:Y:S01]  /*20c0*/  ISETP.GE.AND.EX P6, PT, R23, UR15, PT, P6 ;  /* 0x0000000f17007c0c */ /* 0x000fe2000bfc6360 */
[----:B------:R-:W-:-:S04]  /*20d0*/  @!P3 IMAD.WIDE.U32 R4, R35, R4, R8 ;  /* 0x000000042304b225 */ /* 0x000fc800078e0008 */
[----:B---3--:R-:W-:Y:S02]  /*20e0*/  @!P4 IMAD R8, R37, R26, RZ ;  /* 0x0000001a2508c224 */ /* 0x008fe400078e02ff */
[----:B------:R-:W3:Y:S01]  /*20f0*/  @!P2 LDC.64 R6, c[0x0][0x3e0] ;  /* 0x0000f800ff06ab82 */ /* 0x000ee20000000a00 */
[----:B------:R-:W-:Y:S01]  /*2100*/  @!P3 IADD3 R5, PT, PT, R5, R39, RZ ;  /* 0x000000270505b210 */ /* 0x000fe20007ffe0ff */
[----:B0-----:R-:W-:Y:S01]  /*2110*/  @!P5 IMAD R28, R33, R14, RZ ;  /* 0x0000000e211cd224 */ /* 0x001fe200078e02ff */
[C---:B------:R-:W-:Y:S01]  /*2120*/  @!P3 LEA R2, P1, R4.reuse, R2, 0x1 ;  /* 0x000000020402b211 */ /* 0x040fe200078208ff */
[----:B------:R-:W-:Y:S01]  /*2130*/  @!P4 IMAD R33, R29, R27, R8 ;  /* 0x0000001b1d21c224 */ /* 0x000fe200078e0208 */
[----:B------:R-:W-:Y:S02]  /*2140*/  @!P4 MOV R8, R16 ;  /* 0x000000100008c202 */ /* 0x000fe40000000f00 */
[----:B------:R-:W-:Y:S02]  /*2150*/  @!P4 MOV R9, R19 ;  /* 0x000000130009c202 */ /* 0x000fe40000000f00 */
[----:B------:R-:W-:-:S02]  /*2160*/  @!P3 LEA.HI.X R3, R4, R3, R5, 0x1, P1 ;  /* 0x000000030403b211 */ /* 0x000fc400008f0c05 */
[----:B------:R-:W0:Y:S01]  /*2170*/  @!P6 LDC.64 R4, c[0x0][0x3e0] ;  /* 0x0000f800ff04eb82 */ /* 0x000e220000000a00 */
[----:B------:R-:W-:Y:S02]  /*2180*/  @!P4 IMAD.WIDE.U32 R26, R29, R26, R8 ;  /* 0x0000001a1d1ac225 */ /* 0x000fe400078e0008 */
[----:B------:R1:W5:Y:S02]  /*2190*/  @!P3 LDG.E R61, desc[UR12][R2.64] ;  /* 0x0000000c023db981 */ /* 0x000364000c1e1900 */
[----:B------:R-:W-:Y:S01]  /*21a0*/  @!P5 IMAD R35, R31, R15, R28 ;  /* 0x0000000f1f23d224 */ /* 0x000fe200078e021c */
[----:B------:R-:W-:Y:S02]  /*21b0*/  @!P5 MOV R28, R16 ;  /* 0x00000010001cd202 */ /* 0x000fe40000000f00 */
[----:B------:R-:W0:Y:S01]  /*21c0*/  @!P2 LDC.64 R8, c[0x0][0x390] ;  /* 0x0000e400ff08ab82 */ /* 0x000e220000000a00 */
[----:B------:R-:W-:Y:S01]  /*21d0*/  @!P5 IMAD.MOV.U32 R29, RZ, RZ, R19 ;  /* 0x000000ffff1dd224 */ /* 0x000fe200078e0013 */
[----:B------:R-:W-:-:S02]  /*21e0*/  @!P4 IADD3 R27, PT, PT, R27, R33, RZ ;  /* 0x000000211b1bc210 */ /* 0x000fc40007ffe0ff */
[----:B-1----:R-:W-:Y:S01]  /*21f0*/  @!P4 LEA R10, P1, R26, R10, 0x1 ;  /* 0x0000000a1a0ac211 */ /* 0x002fe200078208ff */
[----:B------:R-:W-:-:S03]  /*2200*/  @!P5 IMAD.WIDE.U32 R14, R31, R14, R28 ;  /* 0x0000000e1f0ed225 */ /* 0x000fc600078e001c */
[----:B------:R-:W1:Y:S01]  /*2210*/  @!P6 LDC.64 R2, c[0x0][0x390] ;  /* 0x0000e400ff02eb82 */ /* 0x000e620000000a00 */
[----:B------:R-:W-:Y:S01]  /*2220*/  @!P4 LEA.HI.X R11, R26, R11, R27, 0x1, P1 ;  /* 0x0000000b1a0bc211 */ /* 0x000fe200008f0c1b */
[----:B---3--:R-:W-:Y:S01]  /*2230*/  @!P2 IMAD R30, R30, R6, RZ ;  /* 0x000000061e1ea224 */ /* 0x008fe200078e02ff */
[----:B------:R-:W-:Y:S02]  /*2240*/  @!P5 IADD3 R15, PT, PT, R15, R35, RZ ;  /* 0x000000230f0fd210 */ /* 0x000fe40007ffe0ff */
[C---:B------:R-:W-:Y:S01]  /*2250*/  @!P5 LEA R24, P1, R14.reuse, R24, 0x1 ;  /* 0x000000180e18d211 */ /* 0x040fe200078208ff */
[----:B------:R3:W5:Y:S03]  /*2260*/  @!P4 LDG.E R59, desc[UR12][R10.64] ;  /* 0x0000000c0a3bc981 */ /* 0x000766000c1e1900 */
[----:B------:R-:W-:Y:S01]  /*2270*/  @!P5 LEA.HI.X R25, R14, R25, R15, 0x1, P1 ;  /* 0x000000190e19d211 */ /* 0x000fe200008f0c0f */
[----:B------:R-:W-:-:S02]  /*2280*/  @!P2 IMAD R15, R12, R7, R30 ;  /* 0x000000070c0fa224 */ /* 0x000fc400078e021e */
[----:B0-----:R-:W-:Y:S02]  /*2290*/  @!P6 IMAD R23, R23, R4, RZ ;  /* 0x000000041717e224 */ /* 0x001fe400078e02ff */
[----:B------:R-:W5:Y:S01]  /*22a0*/  @!P5 LDG.E R57, desc[UR12][R24.64] ;  /* 0x0000000c1839d981 */ /* 0x000f62000c1e1900 */
[----:B---3--:R-:W-:Y:S02]  /*22b0*/  @!P2 MOV R10, R16 ;  /* 0x00000010000aa202 */ /* 0x008fe40000000f00 */
[----:B------:R-:W-:-:S03]  /*22c0*/  @!P2 MOV R11, R19 ;  /* 0x00000013000ba202 */ /* 0x000fc60000000f00 */
[----:B------:R-:W-:Y:S01]  /*22d0*/  @!P2 IMAD.WIDE.U32 R6, R12, R6, R10 ;  /* 0x000000060c06a225 */ /* 0x000fe200078e000a */
[----:B------:R-:W-:Y:S02]  /*22e0*/  @!P6 MOV R10, R16 ;  /* 0x00000010000ae202 */ /* 0x000fe40000000f00 */
[----:B------:R-:W-:Y:S01]  /*22f0*/  @!P6 MOV R11, R19 ;  /* 0x00000013000be202 */ /* 0x000fe20000000f00 */
[----:B------:R-:W-:Y:S01]  /*2300*/  @!P6 IMAD R23, R0, R5, R23 ;  /* 0x000000050017e224 */ /* 0x000fe200078e0217 */
[----:B------:R-:W-:Y:S02]  /*2310*/  @!P2 IADD3 R5, PT, PT, R7, R15, RZ ;  /* 0x0000000f0705a210 */ /* 0x000fe40007ffe0ff */
[----:B------:R-:W-:Y:S01]  /*2320*/  @!P2 LEA R8, P1, R6, R8, 0x1 ;  /* 0x000000080608a211 */ /* 0x000fe200078208ff */
[----:B------:R-:W-:-:S03]  /*2330*/  @!P6 IMAD.WIDE.U32 R10, R0, R4, R10 ;  /* 0x00000004000ae225 */ /* 0x000fc600078e000a */
[----:B------:R-:W-:Y:S02]  /*2340*/  @!P2 LEA.HI.X R9, R6, R9, R5, 0x1, P1 ;  /* 0x000000090609a211 */ /* 0x000fe400008f0c05 */
[----:B------:R-:W-:Y:S02]  /*2350*/  @!P6 IADD3 R0, PT, PT, R11, R23, RZ ;  /* 0x000000170b00e210 */ /* 0x000fe40007ffe0ff */
[C---:B-1----:R-:W-:Y:S01]  /*2360*/  @!P6 LEA R2, P1, R10.reuse, R2, 0x1 ;  /* 0x000000020a02e211 */ /* 0x042fe200078208ff */
[----:B------:R-:W3:Y:S03]  /*2370*/  @!P2 LDG.E R55, desc[UR12][R8.64] ;  /* 0x0000000c0837a981 */ /* 0x000ee6000c1e1900 */
[----:B------:R-:W-:-:S05]  /*2380*/  @!P6 LEA.HI.X R3, R10, R3, R0, 0x1, P1 ;  /* 0x000000030a03e211 */ /* 0x000fca00008f0c00 */
[----:B------:R0:W3:Y:S01]  /*2390*/  @!P6 LDG.E R52, desc[UR12][R2.64] ;  /* 0x0000000c0234e981 */ /* 0x0000e2000c1e1900 */
[C---:B------:R-:W-:Y:S02]  /*23a0*/  PRMT R48, R51.reuse, 0x7632, R48 ;  /* 0x0000763233307816 */ /* 0x040fe40000000030 */
        /* <DEDUP_REMOVED lines=16> */
[----:B------:R-:W-:Y:S01]  /*24b0*/  FADD.FTZ R3, R49, R39 ;  /* 0x0000002731037221 */ /* 0x000fe20000010000 */
[----:B------:R-:W-:Y:S01]  /*24c0*/  FFMA.FTZ R5, R50, R50, R5 ;  /* 0x0000003232057223 */ /* 0x000fe20000010005 */
[----:B------:R-:W-:Y:S01]  /*24d0*/  FADD.FTZ R4, RZ, R4 ;  /* 0x00000004ff047221 */ /* 0x000fe20000010000 */
[----:B------:R-:W-:Y:S01]  /*24e0*/  FMUL.FTZ R2, R39, R39 ;  /* 0x0000002727027220 */ /* 0x000fe20000410000 */
[----:B------:R-:W-:Y:S01]  /*24f0*/  SHF.L.U32 R38, R38, 0x10, RZ ;  /* 0x0000001026267819 */ /* 0x000fe200000006ff */
[----:B------:R-:W-:Y:S01]  /*2500*/  FADD.FTZ R3, R0, R3 ;  /* 0x0000000300037221 */ /* 0x000fe20000010000 */
[----:B------:R-:W-:Y:S01]  /*2510*/  FADD.FTZ R4, R4, R5 ;  /* 0x0000000504047221 */ /* 0x000fe20000010000 */
[----:B------:R-:W-:Y:S01]  /*2520*/  PRMT R0, R54, 0x7632, R0 ;  /* 0x0000763236007816 */ /* 0x000fe20000000000 */
[--C-:B------:R-:W-:Y:S01]  /*2530*/  FFMA.FTZ R5, R49, R49, R2.reuse ;  /* 0x0000003131057223 */ /* 0x100fe20000010002 */
[----:B------:R-:W-:Y:S01]  /*2540*/  SHF.L.U32 R53, R53, 0x10, RZ ;  /* 0x0000001035357819 */ /* 0x000fe200000006ff */
[----:B------:R-:W-:Y:S01]  /*2550*/  FMUL.FTZ R8, R38, R38 ;  /* 0x0000002626087220 */ /* 0x000fe20000410000 */
[----:B------:R-:W-:Y:S01]  /*2560*/  PRMT R2, R56, 0x7632, R2 ;  /* 0x0000763238027816 */ /* 0x000fe20000000002 */
[----:B------:R-:W-:Y:S01]  /*2570*/  FADD.FTZ R4, R4, R5 ;  /* 0x0000000504047221 */ /* 0x000fe20000010000 */
[----:B------:R-:W-:Y:S01]  /*2580*/  SHF.L.U32 R0, R0, 0x10, RZ ;  /* 0x0000001000007819 */ /* 0x000fe200000006ff */
[C---:B------:R-:W-:Y:S01]  /*2590*/  FADD.FTZ R6, R53.reuse, R38 ;  /* 0x0000002635067221 */ /* 0x040fe20000010000 */
[----:B------:R-:W-:Y:S01]  /*25a0*/  SHF.L.U32 R54, R54, 0x10, RZ ;  /* 0x0000001036367819 */ /* 0x000fe200000006ff */
[----:B------:R-:W-:Y:S01]  /*25b0*/  FFMA.FTZ R5, R53, R53, R8 ;  /* 0x0000003535057223 */ /* 0x000fe20000010008 */
[----:B------:R-:W-:Y:S01]  /*25c0*/  SHF.L.U32 R2, R2, 0x10, RZ ;  /* 0x0000001002027819 */ /* 0x000fe200000006ff */
[----:B------:R-:W-:Y:S01]  /*25d0*/  FMUL.FTZ R7, R0, R0 ;  /* 0x0000000000077220 */ /* 0x000fe20000410000 */
[----:B------:R-:W-:Y:S01]  /*25e0*/  FADD.FTZ R6, R3, R6 ;  /* 0x0000000603067221 */ /* 0x000fe20000010000 */
[----:B------:R-:W-:Y:S01]  /*25f0*/  FADD.FTZ R4, R4, R5 ;  /* 0x0000000504047221 */ /* 0x000fe20000010000 */
[----:B------:R-:W-:Y:S01]  /*2600*/  FADD.FTZ R5, R54, R0 ;  /* 0x0000000036057221 */ /* 0x000fe20000010000 */
[----:B------:R-:W-:-:S02]  /*2610*/  SHF.L.U32 R56, R56, 0x10, RZ ;  /* 0x0000001038387819 */ /* 0x000fc400000006ff */
[----:B------:R-:W-:Y:S01]  /*2620*/  PRMT R3, R58, 0x7632, R3 ;  /* 0x000076323a037816 */ /* 0x000fe20000000003 */
[----:B------:R-:W-:Y:S01]  /*2630*/  FFMA.FTZ R7, R54, R54, R7 ;  /* 0x0000003636077223 */ /* 0x000fe20000010007 */
[----:B------:R-:W-:Y:S01]  /*2640*/  FMUL.FTZ R9, R2, R2 ;  /* 0x0000000202097220 */ /* 0x000fe20000410000 */
[----:B------:R-:W-:Y:S01]  /*2650*/  FADD.FTZ R5, R6, R5 ;  /* 0x0000000506057221 */ /* 0x000fe20000010000 */
[----:B------:R-:W-:Y:S01]  /*2660*/  SHF.L.U32 R3, R3, 0x10, RZ ;  /* 0x0000001003037819 */ /* 0x000fe200000006ff */
[----:B------:R-:W-:Y:S01]  /*2670*/  FADD.FTZ R6, R56, R2 ;  /* 0x0000000238067221 */ /* 0x000fe20000010000 */
[----:B------:R-:W-:Y:S01]  /*2680*/  SHF.L.U32 R58, R58, 0x10, RZ ;  /* 0x000000103a3a7819 */ /* 0x000fe200000006ff */
[----:B------:R-:W-:Y:S01]  /*2690*/  FADD.FTZ R4, R4, R7 ;  /* 0x0000000704047221 */ /* 0x000fe20000010000 */
[----:B------:R-:W-:Y:S01]  /*26a0*/  FFMA.FTZ R9, R56, R56, R9 ;  /* 0x0000003838097223 */ /* 0x000fe20000010009 */
[----:B------:R-:W-:Y:S01]  /*26b0*/  FADD.FTZ R5, R5, R6 ;  /* 0x0000000605057221 */ /* 0x000fe20000010000 */
[----:B------:R-:W-:Y:S01]  /*26c0*/  FMUL.FTZ R7, R3, R3 ;  /* 0x0000000303077220 */ /* 0x000fe20000410000 */
[----:B------:R-:W-:Y:S01]  /*26d0*/  FADD.FTZ R6, R58, R3 ;  /* 0x000000033a067221 */ /* 0x000fe20000010000 */
[----:B------:R-:W-:Y:S01]  /*26e0*/  FADD.FTZ R9, R4, R9 ;  /* 0x0000000904097221 */ /* 0x000fe20000010000 */
[----:B------:R-:W-:Y:S01]  /*26f0*/  PRMT R4, R60, 0x7632, R4 ;  /* 0x000076323c047816 */ /* 0x000fe20000000004 */
[----:B------:R-:W-:Y:S01]  /*2700*/  FFMA.FTZ R8, R58, R58, R7 ;  /* 0x0000003a3a087223 */ /* 0x000fe20000010007 */
[----:B------:R-:W-:Y:S01]  /*2710*/  FADD.FTZ R7, R5, R6 ;  /* 0x0000000605077221 */ /* 0x000fe20000010000 */
[----:B------:R-:W-:-:S02]  /*2720*/  PRMT R5, R62, 0x7632, R5 ;  /* 0x000076323e057816 */ /* 0x000fc40000000005 */
[----:B------:R-:W-:Y:S01]  /*2730*/  SHF.L.U32 R4, R4, 0x10, RZ ;  /* 0x0000001004047819 */ /* 0x000fe200000006ff */
[----:B------:R-:W-:Y:S01]  /*2740*/  FADD.FTZ R8, R9, R8 ;  /* 0x0000000809087221 */ /* 0x000fe20000010000 */
[----:B------:R-:W-:Y:S02]  /*2750*/  SHF.L.U32 R60, R60, 0x10, RZ ;  /* 0x000000103c3c7819 */ /* 0x000fe400000006ff */
[----:B------:R-:W-:Y:S01]  /*2760*/  PRMT R6, R64, 0x7632, R6 ;  /* 0x0000763240067816 */ /* 0x000fe20000000006 */
[----:B------:R-:W-:Y:S01]  /*2770*/  FMUL.FTZ R9, R4, R4 ;  /* 0x0000000404097220 */ /* 0x000fe20000410000 */
[----:B------:R-:W-:Y:S01]  /*2780*/  SHF.L.U32 R5, R5, 0x10, RZ ;  /* 0x0000001005057819 */ /* 0x000fe200000006ff */
[----:B------:R-:W-:Y:S01]  /*2790*/  FADD.FTZ R10, R60, R4 ;  /* 0x000000043c0a7221 */ /* 0x000fe20000010000 */
[----:B------:R-:W-:Y:S01]  /*27a0*/  SHF.L.U32 R62, R62, 0x10, RZ ;  /* 0x000000103e3e7819 */ /* 0x000fe200000006ff */
[----:B------:R-:W-:Y:S01]  /*27b0*/  FFMA.FTZ R9, R60, R60, R9 ;  /* 0x0000003c3c097223 */ /* 0x000fe20000010009 */
[----:B------:R-:W-:Y:S01]  /*27c0*/  SHF.L.U32 R6, R6, 0x10, RZ ;  /* 0x0000001006067819 */ /* 0x000fe200000006ff */
[----:B------:R-:W-:Y:S01]  /*27d0*/  FMUL.FTZ R11, R5, R5 ;  /* 0x00000005050b7220 */ /* 0x000fe20000410000 */
[----:B------:R-:W-:Y:S01]  /*27e0*/  FADD.FTZ R10, R7, R10 ;  /* 0x0000000a070a7221 */ /* 0x000fe20000010000 */
[----:B------:R-:W-:Y:S01]  /*27f0*/  SHF.L.U32 R64, R64, 0x10, RZ ;  /* 0x0000001040407819 */ /* 0x000fe200000006ff */
[----:B------:R-:W-:Y:S01]  /*2800*/  FADD.FTZ R8, R8, R9 ;  /* 0x0000000908087221 */ /* 0x000fe20000010000 */
[----:B------:R-:W-:Y:S01]  /*2810*/  PRMT R7, R66, 0x7632, R7 ;  /* 0x0000763242077816 */ /* 0x000fe20000000007 */
[----:B------:R-:W-:Y:S01]  /*2820*/  FFMA.FTZ R11, R62, R62, R11 ;  /* 0x0000003e3e0b7223 */ /* 0x000fe2000001000b */
[----:B------:R-:W-:Y:S01]  /*2830*/  FMUL.FTZ R15, R6, R6 ;  /* 0x00000006060f7220 */ /* 0x000fe20000410000 */
[----:B------:R-:W-:Y:S01]  /*2840*/  FADD.FTZ R9, R62, R5 ;  /* 0x000000053e097221 */ /* 0x000fe20000010000 */
[----:B------:R-:W-:Y:S01]  /*2850*/  SHF.L.U32 R7, R7, 0x10, RZ ;  /* 0x0000001007077819 */ /* 0x000fe200000006ff */
[----:B------:R-:W-:Y:S01]  /*2860*/  FADD.FTZ R8, R8, R11 ;  /* 0x0000000b08087221 */ /* 0x000fe20000010000 */
[----:B------:R-:W-:Y:S01]  /*2870*/  FFMA.FTZ R15, R64, R64, R15 ;  /* 0x00000040400f7223 */ /* 0x000fe2000001000f */
[----:B------:R-:W-:Y:S01]  /*2880*/  FADD.FTZ R9, R10, R9 ;  /* 0x000000090a097221 */ /* 0x000fe20000010000 */
[----:B------:R-:W-:Y:S01]  /*2890*/  FADD.FTZ R10, R64, R6 ;  /* 0x00000006400a7221 */ /* 0x000fe20000010000 */
[----:B------:R-:W-:Y:S01]  /*28a0*/  SHF.L.U32 R66, R66, 0x10, RZ ;  /* 0x0000001042427819 */ /* 0x000fe200000006ff */
[----:B------:R-:W-:Y:S01]  /*28b0*/  FADD.FTZ R15, R8, R15 ;  /* 0x0000000f080f7221 */ /* 0x000fe20000010000 */
[----:B------:R-:W-:Y:S01]  /*28c0*/  FMUL.FTZ R11, R7, R7 ;  /* 0x00000007070b7220 */ /* 0x000fe20000410000 */
[----:B------:R-:W-:Y:S01]  /*28d0*/  PRMT R8, R68, 0x7632, R8 ;  /* 0x0000763244087816 */ /* 0x000fe20000000008 */
[----:B------:R-:W-:Y:S01]  /*28e0*/  FADD.FTZ R9, R9, R10 ;  /* 0x0000000a09097221 */ /* 0x000fe20000010000 */
[C---:B------:R-:W-:Y:S01]  /*28f0*/  FADD.FTZ R10, R66.reuse, R7 ;  /* 0x00000007420a7221 */ /* 0x040fe20000010000 */
[----:B------:R-:W-:Y:S01]  /*2900*/  FFMA.FTZ R12, R66, R66, R11 ;  /* 0x00000042420c7223 */ /* 0x000fe2000001000b */
[----:B------:R-:W-:-:S02]  /*2910*/  SHF.L.U32 R8, R8, 0x10, RZ ;  /* 0x0000001008087819 */ /* 0x000fc400000006ff */
[----:B------:R-:W-:Y:S01]  /*2920*/  FADD.FTZ R11, R9, R10 ;  /* 0x0000000a090b7221 */ /* 0x000fe20000010000 */
[----:B------:R-:W-:Y:S01]  /*2930*/  FADD.FTZ R12, R15, R12 ;  /* 0x0000000c0f0c7221 */ /* 0x000fe20000010000 */
[----:B------:R-:W-:Y:S01]  /*2940*/  SHF.L.U32 R68, R68, 0x10, RZ ;  /* 0x0000001044447819 */ /* 0x000fe200000006ff */
[----:B------:R-:W-:Y:S01]  /*2950*/  FMUL.FTZ R15, R8, R8 ;  /* 0x00000008080f7220 */ /* 0x000fe20000410000 */
[C---:B------:R-:W-:Y:S02]  /*2960*/  PRMT R9, R67.reuse, 0x7632, R9 ;  /* 0x0000763243097816 */ /* 0x040fe40000000009 */
[----:B------:R-:W-:Y:S01]  /*2970*/  SHF.L.U32 R67, R67, 0x10, RZ ;  /* 0x0000001043437819 */ /* 0x000fe200000006ff */
[C---:B------:R-:W-:Y:S01]  /*2980*/  FFMA.FTZ R15, R68.reuse, R68, R15 ;  /* 0x00000044440f7223 */ /* 0x040fe2000001000f */
[----:B------:R-:W-:Y:S01]  /*2990*/  SHF.L.U32 R9, R9, 0x10, RZ ;  /* 0x0000001009097819 */ /* 0x000fe200000006ff */
[----:B------:R-:W-:Y:S01]  /*29a0*/  FADD.FTZ R14, R68, R8 ;  /* 0x00000008440e7221 */ /* 0x000fe20000010000 */
[----:B------:R-:W-:Y:S01]  /*29b0*/  PRMT R10, R69, 0x7632, R10 ;  /* 0x00007632450a7816 */ /* 0x000fe2000000000a */
[----:B------:R-:W-:-:S02]  /*29c0*/  FADD.FTZ R12, R12, R15 ;  /* 0x0000000f0c0c7221 */ /* 0x000fc40000010000 */
[----:B------:R-:W-:Y:S01]  /*29d0*/  FADD.FTZ R14, R11, R14 ;  /* 0x0000000e0b0e7221 */ /* 0x000fe20000010000 */
[----:B------:R-:W-:Y:S01]  /*29e0*/  FADD.FTZ R15, R67, R9 ;  /* 0x00000009430f7221 */ /* 0x000fe20000010000 */
[----:B------:R-:W-:Y:S01]  /*29f0*/  SHF.L.U32 R10, R10, 0x10, RZ ;  /* 0x000000100a0a7819 */ /* 0x000fe200000006ff */
[----:B------:R-:W-:Y:S01]  /*2a00*/  FMUL.FTZ R24, R9, R9 ;  /* 0x0000000909187220 */ /* 0x000fe20000410000 */
[----:B------:R-:W-:Y:S01]  /*2a10*/  SHF.L.U32 R69, R69, 0x10, RZ ;  /* 0x0000001045457819 */ /* 0x000fe200000006ff */
[----:B------:R-:W-:Y:S02]  /*2a20*/  FADD.FTZ R14, R14, R15 ;  /* 0x0000000f0e0e7221 */ /* 0x000fe40000010000 */
[----:B------:R-:W-:Y:S01]  /*2a30*/  FFMA.FTZ R15, R67, R67, R24 ;  /* 0x00000043430f7223 */ /* 0x000fe20000010018 */
[----:B------:R-:W-:Y:S01]  /*2a40*/  FMUL.FTZ R24, R10, R10 ;  /* 0x0000000a0a187220 */ /* 0x000fe20000410000 */
[----:B------:R-:W-:Y:S02]  /*2a50*/  PRMT R11, R73, 0x7632, R11 ;  /* 0x00007632490b7816 */ /* 0x000fe4000000000b */
[----:B------:R-:W-:Y:S01]  /*2a60*/  FADD.FTZ R12, R12, R15 ;  /* 0x0000000f0c0c7221 */ /* 0x000fe20000010000 */
[----:B------:R-:W-:Y:S01]  /*2a70*/  FFMA.FTZ R15, R69, R69, R24 ;  /* 0x00000045450f7223 */ /* 0x000fe20000010018 */
[----:B------:R-:W-:Y:S01]  /*2a80*/  SHF.L.U32 R11, R11, 0x10, RZ ;  /* 0x000000100b0b7819 */ /* 0x000fe200000006ff */
[----:B------:R-:W-:Y:S01]  /*2a90*/  FADD.FTZ R23, R69, R10 ;  /* 0x0000000a45177221 */ /* 0x000fe20000010000 */
[----:B------:R-:W-:Y:S01]  /*2aa0*/  SHF.L.U32 R73, R73, 0x10, RZ ;  /* 0x0000001049497819 */ /* 0x000fe200000006ff */
[----:B------:R-:W-:Y:S01]  /*2ab0*/  FADD.FTZ R15, R12, R15 ;  /* 0x0000000f0c0f7221 */ /* 0x000fe20000010000 */
[----:B------:R-:W-:Y:S01]  /*2ac0*/  PRMT R12, R77, 0x7632, R12 ;  /* 0x000076324d0c7816 */ /* 0x000fe2000000000c */
[----:B------:R-:W-:Y:S01]  /*2ad0*/  FADD.FTZ R14, R14, R23 ;  /* 0x000000170e0e7221 */ /* 0x000fe20000010000 */
[----:B------:R-:W-:Y:S01]  /*2ae0*/  FMUL.FTZ R24, R11, R11 ;  /* 0x0000000b0b187220 */ /* 0x000fe20000410000 */
[----:B------:R-:W-:Y:S01]  /*2af0*/  FADD.FTZ R23, R73, R11 ;  /* 0x0000000b49177221 */ /* 0x000fe20000010000 */
[----:B------:R-:W-:-:S02]  /*2b00*/  SHF.L.U32 R12, R12, 0x10, RZ ;  /* 0x000000100c0c7819 */ /* 0x000fc400000006ff */
[----:B------:R-:W-:Y:S01]  /*2b10*/  SHF.L.U32 R77, R77, 0x10, RZ ;  /* 0x000000104d4d7819 */ /* 0x000fe200000006ff */
[----:B------:R-:W-:Y:S01]  /*2b20*/  FADD.FTZ R23, R14, R23 ;  /* 0x000000170e177221 */ /* 0x000fe20000010000 */
[----:B------:R-:W-:Y:S01]  /*2b30*/  FFMA.FTZ R24, R73, R73, R24 ;  /* 0x0000004949187223 */ /* 0x000fe20000010018 */
[C---:B------:R-:W-:Y:S01]  /*2b40*/  PRMT R14, R13.reuse, 0x7632, R14 ;  /* 0x000076320d0e7816 */ /* 0x040fe2000000000e */
[----:B------:R-:W-:Y:S01]  /*2b50*/  FMUL.FTZ R28, R12, R12 ;  /* 0x0000000c0c1c7220 */ /* 0x000fe20000410000 */
[----:B------:R-:W-:Y:S01]  /*2b60*/  SHF.L.U32 R40, R13, 0x10, RZ ;  /* 0x000000100d287819 */ /* 0x000fe200000006ff */
[----:B------:R-:W-:Y:S01]  /*2b70*/  FADD.FTZ R24, R15, R24 ;  /* 0x000000180f187221 */ /* 0x000fe20000010000 */
[----:B------:R-:W-:Y:S01]  /*2b80*/  SHF.L.U32 R13, R14, 0x10, RZ ;  /* 0x000000100e0d7819 */ /* 0x000fe200000006ff */
[----:B------:R-:W-:Y:S01]  /*2b90*/  FFMA.FTZ R25, R77, R77, R28 ;  /* 0x0000004d4d197223 */ /* 0x000fe2000001001c */
[----:B------:R-:W-:-:S03]  /*2ba0*/  PRMT R15, R75, 0x7632, R15 ;  /* 0x000076324b0f7816 */ /* 0x000fc6000000000f */
[----:B------:R-:W-:Y:S01]  /*2bb0*/  FADD.FTZ R24, R24, R25 ;  /* 0x0000001918187221 */ /* 0x000fe20000010000 */
[----:B------:R-:W-:Y:S01]  /*2bc0*/  SHF.L.U32 R14, R15, 0x10, RZ ;  /* 0x000000100f0e7819 */ /* 0x000fe200000006ff */
[----:B------:R-:W-:Y:S01]  /*2bd0*/  FMUL.FTZ R25, R13, R13 ;  /* 0x0000000d0d197220 */ /* 0x000fe20000410000 */
[----:B------:R-:W-:Y:S02]  /*2be0*/  SHF.L.U32 R75, R75, 0x10, RZ ;  /* 0x000000104b4b7819 */ /* 0x000fe400000006ff */
[----:B--2---:R-:W-:Y:S01]  /*2bf0*/  PRMT R15, R74, 0x7632, R15 ;  /* 0x000076324a0f7816 */ /* 0x004fe2000000000f */
        /* <DEDUP_REMOVED lines=9> */
[----:B------:R-:W-:Y:S01]  /*2c90*/  FMUL.FTZ R27, R15, R15 ;  /* 0x0000000f0f1b7220 */ /* 0x000fe20000410000 */
[----:B------:R-:W-:Y:S01]  /*2ca0*/  FADD.FTZ R25, R24, R25 ;  /* 0x0000001918197221 */ /* 0x000fe20000010000 */
[----:B------:R-:W-:Y:S01]  /*2cb0*/  PRMT R24, R22, 0x7632, R24 ;  /* 0x0000763216187816 */ /* 0x000fe20000000018 */
[----:B------:R-:W-:Y:S01]  /*2cc0*/  FADD.FTZ R23, R23, R26 ;  /* 0x0000001a17177221 */ /* 0x000fe20000010000 */
[----:B------:R-:W-:Y:S01]  /*2cd0*/  FADD.FTZ R26, R75, R14 ;  /* 0x0000000e4b1a7221 */ /* 0x000fe20000010000 */
[----:B------:R-:W-:Y:S01]  /*2ce0*/  FFMA.FTZ R28, R74, R74, R27 ;  /* 0x0000004a4a1c7223 */ /* 0x000fe2000001001b */
[----:B------:R-:W-:-:S02]  /*2cf0*/  SHF.L.U32 R24, R24, 0x10, RZ ;  /* 0x0000001018187819 */ /* 0x000fc400000006ff */
[----:B------:R-:W-:Y:S01]  /*2d00*/  FADD.FTZ R23, R23, R26 ;  /* 0x0000001a17177221 */ /* 0x000fe20000010000 */
[----:B------:R-:W-:Y:S01]  /*2d10*/  FADD.FTZ R28, R25, R28 ;  /* 0x0000001c191c7221 */ /* 0x000fe20000010000 */
[----:B------:R-:W-:Y:S01]  /*2d20*/  FADD.FTZ R26, R74, R15 ;  /* 0x0000000f4a1a7221 */ /* 0x000fe20000010000 */
[----:B------:R-:W-:Y:S01]  /*2d30*/  SHF.L.U32 R29, R22, 0x10, RZ ;  /* 0x00000010161d7819 */ /* 0x000fe200000006ff */
[----:B------:R-:W-:Y:S01]  /*2d40*/  FMUL.FTZ R27, R24, R24 ;  /* 0x00000018181b7220 */ /* 0x000fe20000410000 */
[----:B------:R-:W-:Y:S01]  /*2d50*/  PRMT R25, R21, 0x7632, R25 ;  /* 0x0000763215197816 */ /* 0x000fe20000000019 */
[----:B------:R-:W-:Y:S01]  /*2d60*/  FADD.FTZ R23, R23, R26 ;  /* 0x0000001a17177221 */ /* 0x000fe20000010000 */
[----:B------:R-:W-:Y:S01]  /*2d70*/  SHF.L.U32 R32, R21, 0x10, RZ ;  /* 0x0000001015207819 */ /* 0x000fe200000006ff */
[----:B------:R-:W-:Y:S01]  /*2d80*/  FADD.FTZ R22, R29, R24 ;  /* 0x000000181d167221 */ /* 0x000fe20000010000 */
[----:B------:R-:W-:Y:S01]  /*2d90*/  SHF.L.U32 R25, R25, 0x10, RZ ;  /* 0x0000001019197819 */ /* 0x000fe200000006ff */
[----:B------:R-:W-:Y:S01]  /*2da0*/  FFMA.FTZ R27, R29, R29, R27 ;  /* 0x0000001d1d1b7223 */ /* 0x000fe2000001001b */
[----:B------:R-:W-:Y:S01]  /*2db0*/  PRMT R26, R20, 0x7632, R26 ;  /* 0x00007632141a7816 */ /* 0x000fe2000000001a */
[----:B------:R-:W-:-:S02]  /*2dc0*/  FADD.FTZ R22, R23, R22 ;  /* 0x0000001617167221 */ /* 0x000fc40000010000 */
[----:B------:R-:W-:Y:S01]  /*2dd0*/  FADD.FTZ R28, R28, R27 ;  /* 0x0000001b1c1c7221 */ /* 0x000fe20000010000 */
[----:B------:R-:W-:Y:S01]  /*2de0*/  SHF.L.U32 R26, R26, 0x10, RZ ;  /* 0x000000101a1a7819 */ /* 0x000fe200000006ff */
[----:B------:R-:W-:Y:S01]  /*2df0*/  FADD.FTZ R21, R32, R25 ;  /* 0x0000001920157221 */ /* 0x000fe20000010000 */
[----:B------:R-:W-:Y:S01]  /*2e00*/  FMUL.FTZ R23, R25, R25 ;  /* 0x0000001919177220 */ /* 0x000fe20000410000 */
[----:B----4-:R-:W-:Y:S01]  /*2e10*/  PRMT R27, R72, 0x7632, R27 ;  /* 0x00007632481b7816 */ /* 0x010fe2000000001b */
[----:B------:R-:W-:Y:S01]  /*2e20*/  STL [R1], R40 ;  /* 0x0000002801007387 */ /* 0x000fe20000100800 */
[----:B------:R-:W-:Y:S01]  /*2e30*/  FADD.FTZ R21, R22, R21 ;  /* 0x0000001516157221 */ /* 0x000fe20000010000 */
[----:B------:R-:W-:Y:S02]  /*2e40*/  FFMA.FTZ R23, R32, R32, R23 ;  /* 0x0000002020177223 */ /* 0x000fe40000010017 */
[----:B------:R0:W-:Y:S01]  /*2e50*/  STL [R1+0xc], R29 ;  /* 0x00000c1d01007387 */ /* 0x0001e20000100800 */
[----:B------:R-:W-:Y:S01]  /*2e60*/  FMUL.FTZ R22, R26, R26 ;  /* 0x0000001a1a167220 */ /* 0x000fe20000410000 */
[----:B------:R-:W-:Y:S01]  /*2e70*/  SHF.L.U32 R27, R27, 0x10, RZ ;  /* 0x000000101b1b7819 */ /* 0x000fe200000006ff */
[----:B------:R-:W-:Y:S01]  /*2e80*/  FADD.FTZ R23, R28, R23 ;  /* 0x000000171c177221 */ /* 0x000fe20000010000 */
[----:B------:R-:W-:Y:S01]  /*2e90*/  STL [R1+0x8], R32 ;  /* 0x0000082001007387 */ /* 0x000fe20000100800 */
[----:B------:R-:W-:-:S02]  /*2ea0*/  SHF.L.U32 R72, R72, 0x10, RZ ;  /* 0x0000001048487819 */ /* 0x000fc400000006ff */
[----:B0-----:R-:W-:Y:S02]  /*2eb0*/  SHF.L.U32 R29, R20, 0x10, RZ ;  /* 0x00000010141d7819 */ /* 0x001fe400000006ff */
[----:B------:R-:W-:-:S03]  /*2ec0*/  PRMT R28, R71, 0x7632, R28 ;  /* 0x00007632471c7816 */ /* 0x000fc6000000001c */
[----:B------:R0:W-:Y:S01]  /*2ed0*/  STL [R1+0x4], R29 ;  /* 0x0000041d01007387 */ /* 0x0001e20000100800 */
[C---:B------:R-:W-:Y:S01]  /*2ee0*/  FADD.FTZ R20, R29.reuse, R26 ;  /* 0x0000001a1d147221 */ /* 0x040fe20000010000 */
[----:B------:R-:W-:Y:S01]  /*2ef0*/  FFMA.FTZ R22, R29, R29, R22 ;  /* 0x0000001d1d167223 */ /* 0x000fe20000010016 */
[----:B------:R-:W-:-:S03]  /*2f00*/  SHF.L.U32 R28, R28, 0x10, RZ ;  /* 0x000000101c1c7819 */ /* 0x000fc600000006ff */
[----:B------:R-:W-:Y:S01]  /*2f10*/  FADD.FTZ R22, R23, R22 ;  /* 0x0000001617167221 */ /* 0x000fe20000010000 */
[----:B0-----:R-:W-:-:S04]  /*2f20*/  FMUL.FTZ R29, R27, R27 ;  /* 0x0000001b1b1d7220 */ /* 0x001fc80000410000 */
[----:B------:R-:W-:Y:S01]  /*2f30*/  FFMA.FTZ R29, R72, R72, R29 ;  /* 0x00000048481d7223 */ /* 0x000fe2000001001d */
[----:B------:R-:W-:Y:S01]  /*2f40*/  SHF.L.U32 R71, R71, 0x10, RZ ;  /* 0x0000001047477819 */ /* 0x000fe200000006ff */
[----:B------:R-:W-:Y:S02]  /*2f50*/  FMUL.FTZ R32, R28, R28 ;  /* 0x0000001c1c207220 */ /* 0x000fe40000410000 */
[--C-:B------:R-:W-:Y:S01]  /*2f60*/  FADD.FTZ R22, R22, R29.reuse ;  /* 0x0000001d16167221 */ /* 0x100fe20000010000 */
[----:B-----5:R-:W-:Y:S01]  /*2f70*/  PRMT R29, R70, 0x7632, R29 ;  /* 0x00007632461d7816 */ /* 0x020fe2000000001d */
[----:B------:R-:W-:Y:S01]  /*2f80*/  FADD.FTZ R20, R21, R20 ;  /* 0x0000001415147221 */ /* 0x000fe20000010000 */
[----:B------:R-:W-:Y:S01]  /*2f90*/  FADD.FTZ R21, R72, R27 ;  /* 0x0000001b48157221 */ /* 0x000fe20000010000 */
[----:B------:R-:W-:Y:S01]  /*2fa0*/  FFMA.FTZ R23, R71, R71, R32 ;  /* 0x0000004747177223 */ /* 0x000fe20000010020 */
[----:B------:R-:W-:Y:S02]  /*2fb0*/  SHF.L.U32 R29, R29, 0x10, RZ ;  /* 0x000000101d1d7819 */ /* 0x000fe400000006ff */
[----:B------:R-:W-:Y:S01]  /*2fc0*/  PRMT R30, R65, 0x7632, R30 ;  /* 0x00007632411e7816 */ /* 0x000fe2000000001e */
[----:B------:R-:W-:Y:S01]  /*2fd0*/  FADD.FTZ R20, R20, R21 ;  /* 0x0000001514147221 */ /* 0x000fe20000010000 */
[----:B------:R-:W-:Y:S01]  /*2fe0*/  SHF.L.U32 R70, R70, 0x10, RZ ;  /* 0x0000001046467819 */ /* 0x000fe200000006ff */
[----:B------:R-:W-:Y:S01]  /*2ff0*/  FADD.FTZ R21, R71, R28 ;  /* 0x0000001c47157221 */ /* 0x000fe20000010000 */
[----:B------:R-:W-:Y:S01]  /*3000*/  FADD.FTZ R22, R22, R23 ;  /* 0x0000001716167221 */ /* 0x000fe20000010000 */
[----:B------:R-:W-:Y:S01]  /*3010*/  SHF.L.U32 R30, R30, 0x10, RZ ;  /* 0x000000101e1e7819 */ /* 0x000fe200000006ff */
[----:B------:R-:W-:Y:S01]  /*3020*/  FMUL.FTZ R23, R29, R29 ;  /* 0x0000001d1d177220 */ /* 0x000fe20000410000 */
[----:B------:R-:W-:Y:S01]  /*3030*/  PRMT R31, R63, 0x7632, R31 ;  /* 0x000076323f1f7816 */ /* 0x000fe2000000001f */
[----:B------:R-:W-:Y:S01]  /*3040*/  FADD.FTZ R20, R20, R21 ;  /* 0x0000001514147221 */ /* 0x000fe20000010000 */
[C---:B------:R-:W-:Y:S01]  /*3050*/  FADD.FTZ R21, R70.reuse, R29 ;  /* 0x0000001d46157221 */ /* 0x040fe20000010000 */
[----:B------:R-:W-:Y:S01]  /*3060*/  SHF.L.U32 R65, R65, 0x10, RZ ;  /* 0x0000001041417819 */ /* 0x000fe200000006ff */
[----:B------:R-:W-:Y:S01]  /*3070*/  FFMA.FTZ R23, R70, R70, R23 ;  /* 0x0000004646177223 */ /* 0x000fe20000010017 */
[----:B------:R-:W-:Y:S01]  /*3080*/  FMUL.FTZ R32, R30, R30 ;  /* 0x0000001e1e207220 */ /* 0x000fe20000410000 */
[----:B------:R-:W-:Y:S01]  /*3090*/  SHF.L.U32 R31, R31, 0x10, RZ ;  /* 0x000000101f1f7819 */ /* 0x000fe200000006ff */
[----:B------:R-:W-:Y:S01]  /*30a0*/  FADD.FTZ R20, R20, R21 ;  /* 0x0000001514147221 */ /* 0x000fe20000010000 */
[----:B------:R-:W-:Y:S01]  /*30b0*/  FADD.FTZ R21, R65, R30 ;  /* 0x0000001e41157221 */ /* 0x000fe20000010000 */
[----:B------:R-:W-:Y:S01]  /*30c0*/  FADD.FTZ R22, R22, R23 ;  /* 0x0000001716167221 */ /* 0x000fe20000010000 */
[----:B------:R-:W-:Y:S01]  /*30d0*/  SHF.L.U32 R63, R63, 0x10, RZ ;  /* 0x000000103f3f7819 */ /* 0x000fe200000006ff */
[--C-:B------:R-:W-:Y:S01]  /*30e0*/  FFMA.FTZ R23, R65, R65, R32.reuse ;  /* 0x0000004141177223 */ /* 0x100fe20000010020 */
[----:B------:R-:W-:Y:S01]  /*30f0*/  FMUL.FTZ R34, R31, R31 ;  /* 0x0000001f1f227220 */ /* 0x000fe20000410000 */
[----:B------:R-:W-:Y:S01]  /*3100*/  PRMT R32, R61, 0x7632, R32 ;  /* 0x000076323d207816 */ /* 0x000fe20000000020 */
[----:B------:R-:W-:Y:S01]  /*3110*/  FADD.FTZ R20, R20, R21 ;  /* 0x0000001514147221 */ /* 0x000fe20000010000 */
[----:B------:R-:W-:Y:S01]  /*3120*/  FADD.FTZ R22, R22, R23 ;  /* 0x0000001716167221 */ /* 0x000fe20000010000 */
[C---:B------:R-:W-:Y:S01]  /*3130*/  FADD.FTZ R21, R63.reuse, R31 ;  /* 0x0000001f3f157221 */ /* 0x040fe20000010000 */
[----:B------:R-:W-:Y:S01]  /*3140*/  FFMA.FTZ R23, R63, R63, R34 ;  /* 0x0000003f3f177223 */ /* 0x000fe20000010022 */
[----:B------:R-:W-:-:S02]  /*3150*/  SHF.L.U32 R61, R61, 0x10, RZ ;  /* 0x000000103d3d7819 */ /* 0x000fc400000006ff */
[----:B------:R-:W-:Y:S02]  /*3160*/  SHF.L.U32 R32, R32, 0x10, RZ ;  /* 0x0000001020207819 */ /* 0x000fe400000006ff */
[C---:B------:R-:W-:Y:S01]  /*3170*/  PRMT R33, R59.reuse, 0x7632, R33 ;  /* 0x000076323b217816 */ /* 0x040fe20000000021 */
[----:B------:R-:W-:Y:S01]  /*3180*/  FADD.FTZ R21, R20, R21 ;  /* 0x0000001514157221 */ /* 0x000fe20000010000 */
[----:B------:R-:W-:Y:S01]  /*3190*/  FADD.FTZ R20, R22, R23 ;  /* 0x0000001716147221 */ /* 0x000fe20000010000 */
[----:B------:R-:W-:Y:S01]  /*31a0*/  SHF.L.U32 R59, R59, 0x10, RZ ;  /* 0x000000103b3b7819 */ /* 0x000fe200000006ff */
[----:B------:R-:W-:Y:S01]  /*31b0*/  FADD.FTZ R22, R61, R32 ;  /* 0x000000203d167221 */ /* 0x000fe20000010000 */
[----:B------:R-:W-:Y:S01]  /*31c0*/  SHF.L.U32 R33, R33, 0x10, RZ ;  /* 0x0000001021217819 */ /* 0x000fe200000006ff */
[----:B------:R-:W-:Y:S01]  /*31d0*/  FMUL.FTZ R36, R32, R32 ;  /* 0x0000002020247220 */ /* 0x000fe20000410000 */
[----:B------:R-:W-:Y:S01]  /*31e0*/  PRMT R34, R57, 0x7632, R34 ;  /* 0x0000763239227816 */ /* 0x000fe20000000022 */
[----:B------:R-:W-:Y:S01]  /*31f0*/  FADD.FTZ R21, R21, R22 ;  /* 0x0000001615157221 */ /* 0x000fe20000010000 */
[----:B------:R-:W-:Y:S01]  /*3200*/  SHF.L.U32 R57, R57, 0x10, RZ ;  /* 0x0000001039397819 */ /* 0x000fe200000006ff */
[----:B------:R-:W-:Y:S01]  /*3210*/  FFMA.FTZ R23, R61, R61, R36 ;  /* 0x0000003d3d177223 */ /* 0x000fe20000010024 */
[----:B------:R-:W-:Y:S01]  /*3220*/  FADD.FTZ R22, R59, R33 ;  /* 0x000000213b167221 */ /* 0x000fe20000010000 */
[----:B------:R-:W-:Y:S01]  /*3230*/  SHF.L.U32 R34, R34, 0x10, RZ ;  /* 0x0000001022227819 */ /* 0x000fe200000006ff */
[----:B------:R-:W-:Y:S01]  /*3240*/  FMUL.FTZ R36, R33, R33 ;  /* 0x0000002121247220 */ /* 0x000fe20000410000 */
[----:B------:R-:W-:Y:S01]  /*3250*/  FADD.FTZ R20, R20, R23 ;  /* 0x0000001714147221 */ /* 0x000fe20000010000 */
[----:B------:R-:W-:-:S02]  /*3260*/  FADD.FTZ R22, R21, R22 ;  /* 0x0000001615167221 */ /* 0x000fc40000010000 */
[----:B------:R-:W-:Y:S01]  /*3270*/  FFMA.FTZ R21, R59, R59, R36 ;  /* 0x0000003b3b157223 */ /* 0x000fe20000010024 */
[C---:B------:R-:W-:Y:S01]  /*3280*/  FADD.FTZ R23, R57.reuse, R34 ;  /* 0x0000002239177221 */ /* 0x040fe20000010000 */
[----:B------:R-:W-:Y:S02]  /*3290*/  FMUL.FTZ R36, R34, R34 ;  /* 0x0000002222247220 */ /* 0x000fe40000410000 */
[----:B------:R-:W-:Y:S01]  /*32a0*/  FADD.FTZ R21, R20, R21 ;  /* 0x0000001514157221 */ /* 0x000fe20000010000 */
[----:B------:R-:W-:Y:S01]  /*32b0*/  FADD.FTZ R20, R22, R23 ;  /* 0x0000001716147221 */ /* 0x000fe20000010000 */
[----:B------:R-:W-:Y:S01]  /*32c0*/  FFMA.FTZ R36, R57, R57, R36 ;  /* 0x0000003939247223 */ /* 0x000fe20000010024 */
[----:B------:R-:W0:Y:S01]  /*32d0*/  S2R R22, SR_LANEID ;  /* 0x0000000000167919 */ /* 0x000e220000000000 */
[----:B---3--:R-:W-:Y:S02]  /*32e0*/  PRMT R35, R55, 0x7632, R35 ;  /* 0x0000763237237816 */ /* 0x008fe40000000023 */
[----:B------:R-:W-:-:S02]  /*32f0*/  FADD.FTZ R21, R21, R36 ;  /* 0x0000002415157221 */ /* 0x000fc40000010000 */
[----:B------:R-:W-:Y:S02]  /*3300*/  SHF.L.U32 R35, R35, 0x10, RZ ;  /* 0x0000001023237819 */ /* 0x000fe400000006ff */
[C---:B------:R-:W-:Y:S02]  /*3310*/  PRMT R23, R52.reuse, 0x7632, R23 ;  /* 0x0000763234177816 */ /* 0x040fe40000000017 */
        /* <DEDUP_REMOVED lines=53> */
.L_x_2308:
[----:B------:R-:W-:Y:S05]  /*3670*/  BSYNC.RECONVERGENT B0 ;  /* 0x0000000000007941 */ /* 0x000fea0003800200 */
.L_x_2307:
        /* <DEDUP_REMOVED lines=64> */
.L_x_2310:
[----:B------:R-:W-:Y:S05]  /*3a80*/  BSYNC.RECONVERGENT B0 ;  /* 0x0000000000007941 */ /* 0x000fea0003800200 */
.L_x_2309:
        /* <DEDUP_REMOVED lines=35> */
.L_x_2313:
        /* <DEDUP_REMOVED lines=10> */
.L_x_2312:
[----:B---3--:R-:W0:Y:S01]  /*3d60*/  LDC R20, c[0x0][0x370] ;  /* 0x0000dc00ff147b82 */ /* 0x008e220000000800 */
[----:B------:R-:W-:Y:S05]  /*3d70*/  WARPSYNC.ALL ;  /* 0x0000000000007948 */ /* 0x000fea0003800000 */
[----:B0-----:R-:W-:Y:S02]  /*3d80*/  ISETP.GE.U32.AND P1, PT, R20, 0x8, PT ;  /* 0x000000081400780c */ /* 0x001fe40003f26070 */
[----:B------:R-:W-:Y:S01]  /*3d90*/  BAR.SYNC.DEFER_BLOCKING 0x0 ;  /* 0x0000000000007b1d */ /* 0x000fe20000010000 */
[----:B--2---:R-:W-:-:S10]  /*3da0*/  HFMA2 R42, -RZ, RZ, 0, 0 ;  /* 0x00000000ff2a7431 */ /* 0x004fd400000001ff */
[----:B------:R-:W-:Y:S05]  /*3db0*/  @!P1 BRA `(.L_x_2314) ;  /* 0x0000000800949947 */ /* 0x000fea0003800000 */
[----:B------:R-:W0:Y:S01]  /*3dc0*/  S2UR UR6, SR_CTAID.Y ;  /* 0x00000000000679c3 */ /* 0x000e220000002600 */
[----:B------:R-:W0:Y:S01]  /*3dd0*/  LDCU UR7, c[0x0][0x374] ;  /* 0x00006e80ff0777ac */ /* 0x000e220008000800 */
[----:B------:R-:W-:Y:S01]  /*3de0*/  MOV R46, RZ ;  /* 0x000000ff002e7202 */ /* 0x000fe20000000f00 */
        /* <DEDUP_REMOVED lines=9> */
.L_x_2315:
        /* <DEDUP_REMOVED lines=74> */
[----:B------:R-:W0:Y:S02]  /*4320*/  @!P2 LDC.64 R44, c[0x0][0x3b8] ;  /* 0x0000ee00ff2cab82 */ /* 0x000e240000000a00 */
[----:B------:R-:W-:-:S04]  /*4330*/  @!P2 IMAD.SHL.U32 R20, R20, 0x2, RZ ;  /* 0x000000021414a824 */ /* 0x000fc800078e00ff */
        /* <DEDUP_REMOVED lines=77> */
.L_x_2314:
        /* <DEDUP_REMOVED lines=81> */
.L_x_2316:
        /* <DEDUP_REMOVED lines=20> */
[----:B------:R-:W-:-:S04]  /*4e60*/  IADD3 R22, PT, PT, R42, 0x1, RZ ;  /* 0x000000012a167810 */ /* 0x000fc80007ffe0ff */
        /* <DEDUP_REMOVED lines=21> */
.L_x_2317:
        /* <DEDUP_REMOVED lines=21> */
.L_x_2318:
[----:B------:R-:W-:Y:S05]  /*5110*/  BSYNC.RECONVERGENT B0 ;  /* 0x0000000000007941 */ /* 0x000fea0003800200 */
.L_x_2311:
[----:B------:R-:W0:Y:S01]  /*5120*/  S2UR UR7, SR_CgaCtaId ;  /* 0x00000000000779c3 */ /* 0x000e220000008800 */
[----:B------:R-:W4:Y:S01]  /*5130*/  LDCU UR9, c[0x0][0x414] ;  /* 0x00008280ff0977ac */ /* 0x000f220008000800 */
[----:B------:R-:W-:Y:S01]  /*5140*/  ISETP.NE.AND P1, PT, R37, RZ, PT ;  /* 0x000000ff2500720c */ /* 0x000fe20003f25270 */
[----:B------:R-:W1:Y:S01]  /*5150*/  S2R R76, SR_TID.X ;  /* 0x00000000004c7919 */ /* 0x000e620000002100 */
[----:B------:R-:W-:Y:S01]  /*5160*/  MOV R23, UR5 ;  /* 0x0000000500177c02 */ /* 0x000fe20008000f00 */
[----:B------:R-:W-:Y:S01]  /*5170*/  UMOV UR6, 0x400 ;  /* 0x0000040000067882 */ /* 0x000fe20000000000 */
[----:B------:R-:W2:Y:S02]  /*5180*/  S2R R37, SR_TID.X ;  /* 0x0000000000257919 */ /* 0x000ea40000002100 */
[----:B---3--:R-:W3:Y:S01]  /*5190*/  @P0 LDC.64 R20, c[0x0][0x388] ;  /* 0x0000e200ff140b82 */ /* 0x008ee20000000a00 */
[----:B----4-:R-:W-:Y:S01]  /*51a0*/  @P0 FMUL.FTZ R22, R40, UR9 ;  /* 0x0000000928160c20 */ /* 0x010fe20008410000 */
[----:B0-----:R-:W-:Y:S01]  /*51b0*/  ULEA UR6, UR7, UR6, 0x18 ;  /* 0x0000000607067291 */ /* 0x001fe2000f8ec0ff */
[----:B---3--:R-:W-:-:S04]  /*51c0*/  @P0 IMAD.WIDE R20, R23, 0x8, R20 ;  /* 0x0000000817140825 */ /* 0x008fc800078e0214 */
[----:B------:R-:W-:-:S04]  /*51d0*/  @P0 FMUL.FTZ R23, R41, UR9 ;  /* 0x0000000929170c20 */ /* 0x000fc80008410000 */
[----:B------:R-:W-:Y:S01]  /*51e0*/  @!P1 STS.64 [UR6+0xe0], R40 ;  /* 0x0000e028ff009988 */ /* 0x000fe20008000a06 */
[----:B-1----:R-:W-:-:S03]  /*51f0*/  LOP3.LUT R76, R76, 0xffff, RZ, 0xc0, !PT ;  /* 0x0000ffff4c4c7812 */ /* 0x002fc600078ec0ff */
[----:B------:R0:W-:Y:S02]  /*5200*/  @P0 STG.E.64 desc[UR12][R20.64], R22 ;  /* 0x0000001614000986 */ /* 0x0001e4000c101b0c */
[----:B------:R-:W-:Y:S01]  /*5210*/  IMAD R76, R76, 0x556, RZ ;  /* 0x000005564c4c7824 */ /* 0x000fe200078e02ff */
[----:B------:R-:W-:Y:S04]  /*5220*/  BAR.SYNC.DEFER_BLOCKING 0x0 ;  /* 0x0000000000007b1d */ /* 0x000fe80000010000 */
[----:B------:R-:W-:-:S04]  /*5230*/  SHF.R.U32.HI R76, RZ, 0x10, R76 ;  /* 0x00000010ff4c7819 */ /* 0x000fc8000001164c */
[----:B--2---:R-:W-:Y:S01]  /*5240*/  PRMT R42, R76, 0x9910, RZ ;  /* 0x000099104c2a7816 */ /* 0x004fe200000000ff */
[----:B0-----:R-:W0:Y:S04]  /*5250*/  LDC.64 R22, c[0x0][0x398] ;  /* 0x0000e600ff167b82 */ /* 0x001e280000000a00 */
[----:B------:R-:W-:-:S05]  /*5260*/  IMAD R42, R42, 0x30, RZ ;  /* 0x000000302a2a7824 */ /* 0x000fca00078e02ff */
[----:B------:R-:W-:Y:S01]  /*5270*/  IADD3 R42, PT, PT, RZ, -R42, RZ ;  /* 0x8000002aff2a7210 */ /* 0x000fe20007ffe0ff */
[----:B------:R-:W1:Y:S02]  /*5280*/  LDS.64 R20, [UR6+0xe0] ;  /* 0x0000e006ff147984 */ /* 0x000e640008000a00 */
[----:B-1----:R-:W-:Y:S01]  /*5290*/  FMUL.FTZ R43, R20, UR9 ;  /* 0x00000009142b7c20 */ /* 0x002fe20008410000 */
[----:B------:R-:W-:-:S04]  /*52a0*/  PRMT R20, R42, 0x7710, RZ ;  /* 0x000077102a147816 */ /* 0x000fc800000000ff */
[----:B------:R-:W-:Y:S02]  /*52b0*/  R2UR UR6, R43 ;  /* 0x000000002b0672ca */ /* 0x000fe400000e0000 */
[----:B------:R-:W1:Y:S01]  /*52c0*/  LDC.64 R42, c[0x0][0x3a0] ;  /* 0x0000e800ff2a7b82 */ /* 0x000e620000000a00 */
[----:B------:R-:W-:-:S04]  /*52d0*/  IADD3 R20, PT, PT, R20, R37, RZ ;  /* 0x0000002514147210 */ /* 0x000fc80007ffe0ff */
[----:B------:R-:W-:-:S04]  /*52e0*/  SHF.L.U32 R20, R20, 0x1, RZ ;  /* 0x0000000114147819 */ /* 0x000fc800000006ff */
[----:B------:R-:W-:Y:S02]  /*52f0*/  LOP3.LUT R37, R20, 0xffff, RZ, 0xc0, !PT ;  /* 0x0000ffff14257812 */ /* 0x000fe400078ec0ff */
[----:B------:R-:W-:Y:S02]  /*5300*/  MOV R40, UR6 ;  /* 0x0000000600287c02 */ /* 0x000fe40008000f00 */
[----:B------:R-:W-:Y:S01]  /*5310*/  IADD3 R20, PT, PT, R37, UR10, RZ ;  /* 0x0000000a25147c10 */ /* 0x000fe2000fffe0ff */
[----:B------:R-:W2:Y:S02]  /*5320*/  LDCU.U8 UR10, c[0x0][0x3fc] ;  /* 0x00007f80ff0a77ac */ /* 0x000ea40008000000 */
[----:B------:R-:W-:Y:S02]  /*5330*/  FMUL.FTZ R40, R40, UR6 ;  /* 0x0000000628287c20 */ /* 0x000fe40008410000 */
[----:B0-----:R-:W-:-:S04]  /*5340*/  IMAD.WIDE R22, R20, 0x2, R22 ;  /* 0x0000000214167825 */ /* 0x001fc800078e0216 */
[----:B------:R-:W-:Y:S02]  /*5350*/  FFMA.FTZ R41, R21, UR9, -R40 ;  /* 0x0000000915297c23 */ /* 0x000fe40008010828 */
[----:B------:R-:W3:Y:S01]  /*5360*/  LDG.E.U16 R40, desc[UR12][R22.64] ;  /* 0x0000000c16287981 */ /* 0x000ee2000c1e1500 */
[----:B-1----:R-:W-:-:S05]  /*5370*/  IMAD.WIDE R20, R20, 0x2, R42 ;  /* 0x0000000214147825 */ /* 0x002fca00078e022a */
[----:B------:R-:W4:Y:S04]  /*5380*/  LDG.E.U16 R43, desc[UR12][R20.64] ;  /* 0x0000000c142b7981 */ /* 0x000f28000c1e1500 */
[----:B------:R-:W4:Y:S04]  /*5390*/  LDG.E.U16 R22, desc[UR12][R22.64+0x2] ;  /* 0x0000020c16167981 */ /* 0x000f28000c1e1500 */
[----:B------:R-:W4:Y:S01]  /*53a0*/  LDG.E.U16 R42, desc[UR12][R20.64+0x2] ;  /* 0x0000020c142a7981 */ /* 0x000f22000c1e1500 */
[----:B------:R-:W-:-:S13]  /*53b0*/  FSETP.GTU.FTZ.AND P1, PT, R41, RZ, PT ;  /* 0x000000ff2900720b */ /* 0x000fda0003f3c000 */
[----:B------:R-:W-:-:S05]  /*53c0*/  VOTEU.ANY UP0, P1 ;  /* 0x0000000000ff7886 */ /* 0x000fca0000800100 */
[----:B------:R-:W0:Y:S01]  /*53d0*/  @UP0 LDCU UR7, c[0x0][0x3a8] ;  /* 0x00007500ff0707ac */ /* 0x000e220008000800 */
[----:B------:R-:W-:-:S13]  /*53e0*/  PLOP3.LUT P1, PT, PT, PT, UP0, 0x80, 0x8 ;  /* 0x000000000008781c */ /* 0x000fda0003f2f008 */
[----:B0-----:R-:W-:-:S06]  /*53f0*/  @P1 FADD.FTZ R44, R41, UR7 ;  /* 0x00000007292c1e21 */ /* 0x001fcc0008010000 */
[----:B------:R-:W0:Y:S01]  /*5400*/  @P1 MUFU.RSQ R44, R44 ;  /* 0x0000002c002c1308 */ /* 0x000e220000001400 */
[----:B--2---:R-:W-:Y:S01]  /*5410*/  UISETP.NE.AND UP1, UPT, UR10, URZ, UPT ;  /* 0x000000ff0a00728c */ /* 0x004fe2000bf25270 */
[----:B------:R-:W-:Y:S01]  /*5420*/  BSSY.RECONVERGENT B0, `(.L_x_2319) ;  /* 0x0000790000007945 */ /* 0x000fe20003800200 */
[----:B------:R-:W-:Y:S01]  /*5430*/  UMOV UR7, 0x3f800000 ;  /* 0x3f80000000077882 */ /* 0x000fe20000000000 */
[----:B0-----:R-:W-:-:S13]  /*5440*/  @P1 R2UR UR9, R44 ;  /* 0x000000002c0912ca */ /* 0x001fda00000e0000 */
[----:B------:R-:W-:Y:S01]  /*5450*/  @UP0 UMOV UR7, UR9 ;  /* 0x0000000900070c82 */ /* 0x000fe20008000000 */
[----:B---3--:R-:W-:Y:S02]  /*5460*/  SHF.L.U32 R40, R40, 0x10, RZ ;  /* 0x0000001028287819 */ /* 0x008fe400000006ff */
[----:B----4-:R-:W-:Y:S02]  /*5470*/  SHF.L.U32 R43, R43, 0x10, RZ ;  /* 0x000000102b2b7819 */ /* 0x010fe400000006ff */
[----:B------:R-:W-:Y:S02]  /*5480*/  SHF.L.U32 R41, R22, 0x10, RZ ;  /* 0x0000001016297819 */ /* 0x000fe400000006ff */
[----:B------:R-:W-:Y:S01]  /*5490*/  SHF.L.U32 R42, R42, 0x10, RZ ;  /* 0x000000102a2a7819 */ /* 0x000fe200000006ff */
[----:B------:R-:W-:Y:S06]  /*54a0*/  BRA.U UP1, `(.L_x_2320) ;  /* 0x0000003101907547 */ /* 0x000fec000b800000 */
[----:B------:R-:W0:Y:S01]  /*54b0*/  LDC R44, c[0x0][0x404] ;  /* 0x00010100ff2c7b82 */ /* 0x000e220000000800 */
[----:B------:R-:W1:Y:S01]  /*54c0*/  LDCU.64 UR10, c[0x0][0x3e8] ;  /* 0x00007d00ff0a77ac */ /* 0x000e620008000a00 */
[----:B------:R-:W-:Y:S01]  /*54d0*/  BSSY.RECONVERGENT B1, `(.L_x_2321) ;  /* 0x0000018000017945 */ /* 0x000fe20003800200 */
[----:B0-----:R-:W-:-:S05]  /*54e0*/  IMAD R44, R44, UR8, R76 ;  /* 0x000000082c2c7c24 */ /* 0x001fca000f8e024c */
[----:B-1----:R-:W-:Y:S02]  /*54f0*/  ISETP.GE.U32.AND P1, PT, R44, UR10, PT ;  /* 0x0000000a2c007c0c */ /* 0x002fe4000bf26070 */
[----:B------:R-:W-:-:S04]  /*5500*/  SHF.R.S32.HI R22, RZ, 0x1f, R44 ;  /* 0x0000001fff167819 */ /* 0x000fc8000001142c */
[----:B------:R-:W-:-:S13]  /*5510*/  ISETP.GE.AND.EX P1, PT, R22, UR11, PT, P1 ;  /* 0x0000000b16007c0c */ /* 0x000fda000bf26310 */
[----:B------:R-:W-:Y:S05]  /*5520*/  @P1 BRA `(.L_x_2322) ;  /* 0x0000000000481947 */ /* 0x000fea0003800000 */
        /* <DEDUP_REMOVED lines=10> */
[----:B0-----:R-:W-:-:S04]  /*55d0*/  IMAD R22, R22, UR16, RZ ;  /* 0x0000001016167c24 */ /* 0x001fc8000f8e02ff */
[----:B------:R-:W-:Y:S01]  /*55e0*/  F2FP.BF16.F32.PACK_AB R45, R48, R45 ;  /* 0x0000002d302d723e */ /* 0x000fe200000010ff */
[----:B------:R-:W-:-:S04]  /*55f0*/  IMAD.WIDE.U32 R20, R44, UR16, R20 ;  /* 0x000000102c147c25 */ /* 0x000fc8000f8e0014 */
[----:B------:R-:W-:Y:S01]  /*5600*/  IMAD R23, R44, UR17, R22 ;  /* 0x000000112c177c24 */ /* 0x000fe2000f8e0216 */
[----:B-1----:R-:W-:-:S04]  /*5610*/  LEA R22, P1, R20, UR14, 0x1 ;  /* 0x0000000e14167c11 */ /* 0x002fc8000f8208ff */
[----:B------:R-:W-:-:S04]  /*5620*/  IADD3 R21, PT, PT, R21, R23, RZ ;  /* 0x0000001715157210 */ /* 0x000fc80007ffe0ff */
[----:B------:R-:W-:-:S05]  /*5630*/  LEA.HI.X R23, R20, UR15, R21, 0x1, P1 ;  /* 0x0000000f14177c11 */ /* 0x000fca00088f0c15 */
[----:B------:R0:W-:Y:S02]  /*5640*/  STG.E desc[UR12][R22.64], R45 ;  /* 0x0000002d16007986 */ /* 0x0001e4000c10190c */
.L_x_2322:
[----:B------:R-:W-:Y:S05]  /*5650*/  BSYNC.RECONVERGENT B1 ;  /* 0x0000000000017941 */ /* 0x000fea0003800200 */
.L_x_2321:
        /* <DEDUP_REMOVED lines=12> */
[----:B------:R-:W-:-:S03]  /*5720*/  FMUL.FTZ R47, R47, UR7 ;  /* 0x000000072f2f7c20 */ /* 0x000fc60008410000 */
[----:B------:R-:W-:Y:S01]  /*5730*/  FFMA.FTZ R45, R40, R50, R43 ;  /* 0x00000032282d7223 */ /* 0x000fe2000001002b */
[----:B------:R-:W-:-:S05]  /*5740*/  FFMA.FTZ R46, R41, R47, R42 ;  /* 0x0000002f292e7223 */ /* 0x000fca000001002a */
[----:B------:R-:W-:Y:S01]  /*5750*/  F2FP.BF16.F32.PACK_AB R45, R46, R45 ;  /* 0x0000002d2e2d723e */ /* 0x000fe200000010ff */
        /* <DEDUP_REMOVED lines=8> */
.L_x_2324:
[----:B------:R-:W-:Y:S05]  /*57e0*/  BSYNC.RECONVERGENT B1 ;  /* 0x0000000000017941 */ /* 0x000fea0003800200 */
.L_x_2323:
        /* <DEDUP_REMOVED lines=12> */
[----:B------:R-:W-:Y:S01]  /*58b0*/  FMUL.FTZ R39, R39, UR7 ;  /* 0x0000000727277c20 */ /* 0x000fe20008410000 */
[----:B0-----:R-:W-:-:S04]  /*58c0*/  IMAD R20, R20, UR14, RZ ;  /* 0x0000000e14147c24 */ /* 0x001fc8000f8e02ff */
[----:B------:R-:W-:Y:S01]  /*58d0*/  IMAD R45, R23, UR15, R20 ;  /* 0x0000000f172d7c24 */ /* 0x000fe2000f8e0214 */
[----:B------:R-:W-:-:S05]  /*58e0*/  MOV R20, R16 ;  /* 0x0000001000147202 */ /* 0x000fca0000000f00 */
[----:B------:R-:W-:-:S05]  /*58f0*/  IMAD.WIDE.U32 R20, R23, UR14, R20 ;  /* 0x0000000e17147c25 */ /* 0x000fca000f8e0014 */
[----:B------:R-:W-:Y:S01]  /*5900*/  IADD3 R45, PT, PT, R21, R45, RZ ;  /* 0x0000002d152d7210 */ /* 0x000fe20007ffe0ff */
[----:B------:R-:W-:Y:S01]  /*5910*/  FFMA.FTZ R21, R40, R49, R43 ;  /* 0x0000003128157223 */ /* 0x000fe2000001002b */
[----:B-1----:R-:W-:-:S04]  /*5920*/  LEA R22, P1, R20, UR16, 0x1 ;  /* 0x0000001014167c11 */ /* 0x002fc8000f8208ff */
[----:B------:R-:W-:Y:S01]  /*5930*/  LEA.HI.X R23, R20, UR17, R45, 0x1, P1 ;  /* 0x0000001114177c11 */ /* 0x000fe200088f0c2d */
[----:B------:R-:W-:-:S05]  /*5940*/  FFMA.FTZ R20, R41, R39, R42 ;  /* 0x0000002729147223 */ /* 0x000fca000001002a */
[----:B------:R-:W-:-:S05]  /*5950*/  F2FP.BF16.F32.PACK_AB R21, R20, R21 ;  /* 0x000000151415723e */ /* 0x000fca00000010ff */
[----:B------:R0:W-:Y:S02]  /*5960*/  STG.E desc[UR12][R22.64], R21 ;  /* 0x0000001516007986 */ /* 0x0001e4000c10190c */
.L_x_2326:
[----:B------:R-:W-:Y:S05]  /*5970*/  BSYNC.RECONVERGENT B1 ;  /* 0x0000000000017941 */ /* 0x000fea0003800200 */
.L_x_2325:
        /* <DEDUP_REMOVED lines=17> */
[----:B------:R-:W-:Y:S01]  /*5a90*/  FFMA.FTZ R38, R41, R38, R42 ;  /* 0x0000002629267223 */ /* 0x000fe2000001002a */
        /* <DEDUP_REMOVED lines=10> */
.L_x_2328:
[----:B------:R-:W-:Y:S05]  /*5b40*/  BSYNC.RECONVERGENT B1 ;  /* 0x0000000000017941 */ /* 0x000fea0003800200 */
.L_x_2327:
[----:B------:R-:W-:Y:S01]  /*5b50*/  BSSY.RECONVERGENT B1, `(.L_x_2329) ;  /* 0x0000015000017945 */ /* 0x000fe20003800200 */
[----:B------:R-:W-:-:S03]  /*5b60*/  IADD3 R39, PT, PT, R44, 0x50, RZ ;  /* 0x000000502c277810 */ /* 0x000fc60007ffe0ff */
        /* <DEDUP_REMOVED lines=9> */
[----:B------:R-:W-:Y:S01]  /*5c00*/  FFMA.FTZ R54, R40, R54, R43 ;  /* 0x0000003628367223 */ /* 0x000fe2000001002b */
[----:B-1----:R-:W-:Y:S02]  /*5c10*/  IMAD R46, R46, UR14, RZ ;  /* 0x0000000e2e2e7c24 */ /* 0x002fe4000f8e02ff */
        /* <DEDUP_REMOVED lines=8> */
.L_x_2330:
[----:B------:R-:W-:Y:S05]  /*5ca0*/  BSYNC.RECONVERGENT B1 ;  /* 0x0000000000017941 */ /* 0x000fea0003800200 */
.L_x_2329:
        /* <DEDUP_REMOVED lines=13> */
[----:B------:R-:W2:Y:S01]  /*5d80*/  LDCU.64 UR14, c[0x0][0x3e0] ;  /* 0x00007c00ff0e77ac */ /* 0x000ea20008000a00 */
[----:B01----:R-:W-:Y:S01]  /*5d90*/  MOV R21, R19 ;  /* 0x0000001300157202 */ /* 0x003fe20000000f00 */
[----:B------:R-:W-:Y:S01]  /*5da0*/  FADD.FTZ R56, R56, -UR6 ;  /* 0x8000000638387e21 */ /* 0x000fe20008010000 */
[----:B-----5:R-:W-:Y:S01]  /*5db0*/  FADD.FTZ R2, R2, -UR6 ;  /* 0x8000000602027e21 */ /* 0x020fe20008010000 */
[----:B------:R-:W0:Y:S02]  /*5dc0*/  LDCU.64 UR16, c[0x0][0x380] ;  /* 0x00007000ff1077ac */ /* 0x000e240008000a00 */
[----:B------:R-:W-:Y:S01]  /*5dd0*/  FMUL.FTZ R56, R56, UR7 ;  /* 0x0000000738387c20 */ /* 0x000fe20008410000 */
[----:B------:R-:W-:-:S04]  /*5de0*/  FMUL.FTZ R2, R2, UR7 ;  /* 0x0000000702027c20 */ /* 0x000fc80008410000 */
[----:B------:R-:W-:Y:S01]  /*5df0*/  FFMA.FTZ R2, R41, R2, R42 ;  /* 0x0000000229027223 */ /* 0x000fe2000001002a */
[----:B--2---:R-:W-:-:S04]  /*5e00*/  IMAD R20, R20, UR14, RZ ;  /* 0x0000000e14147c24 */ /* 0x004fc8000f8e02ff */
[----:B------:R-:W-:Y:S01]  /*5e10*/  IMAD R23, R39, UR15, R20 ;  /* 0x0000000f27177c24 */ /* 0x000fe2000f8e0214 */
[----:B------:R-:W-:-:S05]  /*5e20*/  MOV R20, R16 ;  /* 0x0000001000147202 */ /* 0x000fca0000000f00 */
[----:B------:R-:W-:-:S05]  /*5e30*/  IMAD.WIDE.U32 R20, R39, UR14, R20 ;  /* 0x0000000e27147c25 */ /* 0x000fca000f8e0014 */
[----:B------:R-:W-:Y:S01]  /*5e40*/  IADD3 R23, PT, PT, R21, R23, RZ ;  /* 0x0000001715177210 */ /* 0x000fe20007ffe0ff */
[----:B------:R-:W-:Y:S01]  /*5e50*/  FFMA.FTZ R21, R40, R56, R43 ;  /* 0x0000003828157223 */ /* 0x000fe2000001002b */
[----:B0-----:R-:W-:-:S04]  /*5e60*/  LEA R22, P1, R20, UR16, 0x1 ;  /* 0x0000001014167c11 */ /* 0x001fc8000f8208ff */
[----:B------:R-:W-:Y:S02]  /*5e70*/  LEA.HI.X R23, R20, UR17, R23, 0x1, P1 ;  /* 0x0000001114177c11 */ /* 0x000fe400088f0c17 */
[----:B------:R-:W-:-:S05]  /*5e80*/  F2FP.BF16.F32.PACK_AB R21, R2, R21 ;  /* 0x000000150215723e */ /* 0x000fca00000010ff */
[----:B------:R2:W-:Y:S02]  /*5e90*/  STG.E desc[UR12][R22.64], R21 ;  /* 0x0000001516007986 */ /* 0x0005e4000c10190c */
.L_x_2332:
[----:B------:R-:W-:Y:S05]  /*5ea0*/  BSYNC.RECONVERGENT B1 ;  /* 0x0000000000017941 */ /* 0x000fea0003800200 */
.L_x_2331:
[----:B------:R-:W-:Y:S01]  /*5eb0*/  BSSY.RECONVERGENT B1, `(.L_x_2333) ;  /* 0x0000016000017945 */ /* 0x000fe20003800200 */
[C---:B------:R-:W-:Y:S02]  /*5ec0*/  IADD3 R47, PT, PT, R44.reuse, 0x80, RZ ;  /* 0x000000802c2f7810 */ /* 0x040fe40007ffe0ff */
[----:B------:R-:W-:Y:S01]  /*5ed0*/  IADD3 R39, PT, PT, R44, 0x90, RZ ;  /* 0x000000902c277810 */ /* 0x000fe20007ffe0ff */
[----:B------:R-:W-:Y:S06]  /*5ee0*/  @P2 BRA `(.L_x_2334) ;  /* 0x0000000000482947 */ /* 0x000fec0003800000 */
[----:B------:R-:W3:Y:S01]  /*5ef0*/  LDCU.64 UR14, c[0x0][0x3e0] ;  /* 0x00007c00ff0e77ac */ /* 0x000ee20008000a00 */
[----:B-----5:R-:W-:Y:S01]  /*5f00*/  FADD.FTZ R20, R3, -UR6 ;  /* 0x8000000603147e21 */ /* 0x020fe20008010000 */
[----:B------:R-:W-:Y:S01]  /*5f10*/  MOV R2, R16 ;  /* 0x0000001000027202 */ /* 0x000fe20000000f00 */
[----:B------:R-:W-:Y:S01]  /*5f20*/  FADD.FTZ R58, R58, -UR6 ;  /* 0x800000063a3a7e21 */ /* 0x000fe20008010000 */
[----:B------:R-:W4:Y:S01]  /*5f30*/  LDCU.64 UR16, c[0x0][0x380] ;  /* 0x00007000ff1077ac */ /* 0x000f220008000a00 */
[----:B------:R-:W-:Y:S01]  /*5f40*/  MOV R3, R19 ;  /* 0x0000001300037202 */ /* 0x000fe20000000f00 */
[----:B------:R-:W-:Y:S01]  /*5f50*/  FMUL.FTZ R20, R20, UR7 ;  /* 0x0000000714147c20 */ /* 0x000fe20008410000 */
[----:B------:R-:W-:-:S03]  /*5f60*/  FMUL.FTZ R58, R58, UR7 ;  /* 0x000000073a3a7c20 */ /* 0x000fc60008410000 */
[----:B012---:R-:W-:Y:S01]  /*5f70*/  FFMA.FTZ R23, R41, R20, R42 ;  /* 0x0000001429177223 */ /* 0x007fe2000001002a */
[----:B------:R-:W-:Y:S01]  /*5f80*/  FFMA.FTZ R58, R40, R58, R43 ;  /* 0x0000003a283a7223 */ /* 0x000fe2000001002b */
[----:B---3--:R-:W-:Y:S02]  /*5f90*/  IMAD R46, R46, UR14, RZ ;  /* 0x0000000e2e2e7c24 */ /* 0x008fe4000f8e02ff */
[----:B------:R-:W-:-:S04]  /*5fa0*/  IMAD.WIDE.U32 R2, R45, UR14, R2 ;  /* 0x0000000e2d027c25 */ /* 0x000fc8000f8e0002 */
[----:B------:R-:W-:Y:S01]  /*5fb0*/  IMAD R21, R45, UR15, R46 ;  /* 0x0000000f2d157c24 */ /* 0x000fe2000f8e022e */
[----:B----4-:R-:W-:-:S04]  /*5fc0*/  LEA R20, P1, R2, UR16, 0x1 ;  /* 0x0000001002147c11 */ /* 0x010fc8000f8208ff */
[----:B------:R-:W-:Y:S02]  /*5fd0*/  IADD3 R21, PT, PT, R3, R21, RZ ;  /* 0x0000001503157210 */ /* 0x000fe40007ffe0ff */
[----:B------:R-:W-:Y:S02]  /*5fe0*/  F2FP.BF16.F32.PACK_AB R3, R23, R58 ;  /* 0x0000003a1703723e */ /* 0x000fe400000010ff */
[----:B------:R-:W-:-:S05]  /*5ff0*/  LEA.HI.X R21, R2, UR17, R21, 0x1, P1 ;  /* 0x0000001102157c11 */ /* 0x000fca00088f0c15 */
[----:B------:R3:W-:Y:S02]  /*6000*/  STG.E desc[UR12][R20.64], R3 ;  /* 0x0000000314007986 */ /* 0x0007e4000c10190c */
.L_x_2334:
[----:B------:R-:W-:Y:S05]  /*6010*/  BSYNC.RECONVERGENT B1 ;  /* 0x0000000000017941 */ /* 0x000fea0003800200 */
.L_x_2333:
[----:B------:R-:W-:Y:S04]  /*6020*/  BSSY.RECONVERGENT B1, `(.L_x_2335) ;  /* 0x0000014000017945 */ /* 0x000fe80003800200 */
[----:B------:R-:W-:Y:S05]  /*6030*/  @P3 BRA `(.L_x_2336) ;  /* 0x0000000000483947 */ /* 0x000fea0003800000 */
[----:B------:R-:W4:Y:S01]  /*6040*/  LDCU.64 UR14, c[0x0][0x3e0] ;  /* 0x00007c00ff0e77ac */ /* 0x000f220008000a00 */
[----:B-----5:R-:W-:Y:S01]  /*6050*/  MOV R2, R16 ;  /* 0x0000001000027202 */ /* 0x020fe20000000f00 */
[----:B------:R-:W-:Y:S01]  /*6060*/  FADD.FTZ R60, R60, -UR6 ;  /* 0x800000063c3c7e21 */ /* 0x000fe20008010000 */
[----:B---3--:R-:W-:Y:S01]  /*6070*/  MOV R3, R19 ;  /* 0x0000001300037202 */ /* 0x008fe20000000f00 */
[----:B------:R-:W3:Y:S01]  /*6080*/  LDCU.64 UR16, c[0x0][0x380] ;  /* 0x00007000ff1077ac */ /* 0x000ee20008000a00 */
[----:B------:R-:W-:Y:S01]  /*6090*/  FADD.FTZ R4, R4, -UR6 ;  /* 0x8000000604047e21 */ /* 0x000fe20008010000 */
[----:B------:R-:W-:-:S03]  /*60a0*/  FMUL.FTZ R60, R60, UR7 ;  /* 0x000000073c3c7c20 */ /* 0x000fc60008410000 */
[----:B------:R-:W-:Y:S01]  /*60b0*/  FMUL.FTZ R4, R4, UR7 ;  /* 0x0000000704047c20 */ /* 0x000fe20008410000 */
[----:B------:R-:W-:-:S03]  /*60c0*/  FFMA.FTZ R60, R40, R60, R43 ;  /* 0x0000003c283c7223 */ /* 0x000fc6000001002b */
[----:B012---:R-:W-:Y:S01]  /*60d0*/  FFMA.FTZ R23, R41, R4, R42 ;  /* 0x0000000429177223 */ /* 0x007fe2000001002a */
[----:B----4-:R-:W-:Y:S02]  /*60e0*/  IMAD R21, R38, UR14, RZ ;  /* 0x0000000e26157c24 */ /* 0x010fe4000f8e02ff */
[----:B------:R-:W-:-:S04]  /*60f0*/  IMAD.WIDE.U32 R2, R0, UR14, R2 ;  /* 0x0000000e00027c25 */ /* 0x000fc8000f8e0002 */
[----:B------:R-:W-:Y:S01]  /*6100*/  IMAD R21, R0, UR15, R21 ;  /* 0x0000000f00157c24 */ /* 0x000fe2000f8e0215 */
[----:B---3--:R-:W-:-:S04]  /*6110*/  LEA R20, P1, R2, UR16, 0x1 ;  /* 0x0000001002147c11 */ /* 0x008fc8000f8208ff */
[----:B------:R-:W-:Y:S02]  /*6120*/  IADD3 R21, PT, PT, R3, R21, RZ ;  /* 0x0000001503157210 */ /* 0x000fe40007ffe0ff */
[----:B------:R-:W-:Y:S02]  /*6130*/  F2FP.BF16.F32.PACK_AB R3, R23, R60 ;  /* 0x0000003c1703723e */ /* 0x000fe400000010ff */
[----:B------:R-:W-:-:S05]  /*6140*/  LEA.HI.X R21, R2, UR17, R21, 0x1, P1 ;  /* 0x0000001102157c11 */ /* 0x000fca00088f0c15 */
[----:B------:R4:W-:Y:S02]  /*6150*/  STG.E desc[UR12][R20.64], R3 ;  /* 0x0000000314007986 */ /* 0x0009e4000c10190c */
.L_x_2336:
[----:B------:R-:W-:Y:S05]  /*6160*/  BSYNC.RECONVERGENT B1 ;  /* 0x0000000000017941 */ /* 0x000fea0003800200 */
.L_x_2335:
[----:B------:R-:W-:Y:S01]  /*6170*/  ISETP.GE.U32.AND P5, PT, R47, UR10, PT ;  /* 0x0000000a2f007c0c */ /* 0x000fe2000bfa6070 */
[----:B------:R-:W-:Y:S01]  /*6180*/  BSSY.RECONVERGENT B1, `(.L_x_2337) ;  /* 0x0000029000017945 */ /* 0x000fe20003800200 */
[----:B-----5:R-:W-:Y:S02]  /*6190*/  SHF.R.S32.HI R2, RZ, 0x1f, R47 ;  /* 0x0000001fff027819 */ /* 0x020fe4000001142f */
[----:B------:R-:W-:Y:S02]  /*61a0*/  IADD3 R48, PT, PT, R44, 0xa0, RZ ;  /* 0x000000a02c307810 */ /* 0x000fe40007ffe0ff */
[----:B------:R-:W-:Y:S02]  /*61b0*/  ISETP.GE.AND.EX P5, PT, R2, UR11, PT, P5 ;  /* 0x0000000b02007c0c */ /* 0x000fe4000bfa6350 */
[C---:B------:R-:W-:Y:S02]  /*61c0*/  IADD3 R45, PT, PT, R44.reuse, 0xb0, RZ ;  /* 0x000000b02c2d7810 */ /* 0x040fe40007ffe0ff */
[----:B012---:R-:W-:-:S02]  /*61d0*/  IADD3 R23, PT, PT, R44, 0xc0, RZ ;  /* 0x000000c02c177810 */ /* 0x007fc40007ffe0ff */
        /* <DEDUP_REMOVED lines=18> */
[----:B---34-:R-:W-:Y:S01]  /*6300*/  MOV R3, R19 ;  /* 0x0000001300037202 */ /* 0x018fe20000000f00 */
        /* <DEDUP_REMOVED lines=16> */
.L_x_2338:
[----:B------:R-:W-:Y:S05]  /*6410*/  BSYNC.RECONVERGENT B1 ;  /* 0x0000000000017941 */ /* 0x000fea0003800200 */
.L_x_2337:
[----:B------:R-:W-:Y:S01]  /*6420*/  BSSY.RECONVERGENT B1, `(.L_x_2339) ;  /* 0x0000016000017945 */ /* 0x000fe20003800200 */
[C---:B0--34-:R-:W-:Y:S02]  /*6430*/  IADD3 R20, PT, PT, R44.reuse, 0xe0, RZ ;  /* 0x000000e02c147810 */ /* 0x059fe40007ffe0ff */
        /* <DEDUP_REMOVED lines=10> */
[----:B------:R-:W-:Y:S01]  /*64e0*/  FFMA.FTZ R64, R40, R64, R43 ;  /* 0x0000004028407223 */ /* 0x000fe2000001002b */
[----:B0-----:R-:W-:Y:S02]  /*64f0*/  IMAD R4, R4, UR14, RZ ;  /* 0x0000000e04047c24 */ /* 0x001fe4000f8e02ff */
        /* <DEDUP_REMOVED lines=8> */
.L_x_2340:
[----:B------:R-:W-:Y:S05]  /*6580*/  BSYNC.RECONVERGENT B1 ;  /* 0x0000000000017941 */ /* 0x000fea0003800200 */
.L_x_2339:
        /* <DEDUP_REMOVED lines=20> */
.L_x_2342:
[----:B------:R-:W-:Y:S05]  /*66d0*/  BSYNC.RECONVERGENT B1 ;  /* 0x0000000000017941 */ /* 0x000fea0003800200 */
.L_x_2341:
        /* <DEDUP_REMOVED lines=20> */
.L_x_2344:
[----:B------:R-:W-:Y:S05]  /*6820*/  BSYNC.RECONVERGENT B1 ;  /* 0x0000000000017941 */ /* 0x000fea0003800200 */
.L_x_2343:
        /* <DEDUP_REMOVED lines=15> */
[----:B0-----:R-:W-:-:S03]  /*6920*/  LEA R4, P1, R2, UR16, 0x1 ;  /* 0x0000001002047c11 */ /* 0x001fc6000f8208ff */
[----:B------:R-:W-:Y:S01]  /*6930*/  IMAD.IADD R23, R3, 0x1, R23 ;  /* 0x0000000103177824 */ /* 0x000fe200078e0217 */
[----:B------:R-:W-:-:S04]  /*6940*/  F2FP.BF16.F32.PACK_AB R3, R6, R67 ;  /* 0x000000430603723e */ /* 0x000fc800000010ff */
[----:B------:R-:W-:-:S05]  /*6950*/  LEA.HI.X R5, R2, UR17, R23, 0x1, P1 ;  /* 0x0000001102057c11 */ /* 0x000fca00088f0c17 */
[----:B------:R3:W-:Y:S02]  /*6960*/  STG.E desc[UR12][R4.64], R3 ;  /* 0x0000000304007986 */ /* 0x0007e4000c10190c */
.L_x_2346:
[----:B------:R-:W-:Y:S05]  /*6970*/  BSYNC.RECONVERGENT B1 ;  /* 0x0000000000017941 */ /* 0x000fea0003800200 */
.L_x_2345:
        /* <DEDUP_REMOVED lines=20> */
.L_x_2348:
[----:B------:R-:W-:Y:S05]  /*6ac0*/  BSYNC.RECONVERGENT B1 ;  /* 0x0000000000017941 */ /* 0x000fea0003800200 */
.L_x_2347:
        /* <DEDUP_REMOVED lines=44> */
.L_x_2350:
[----:B------:R-:W-:Y:S05]  /*6d90*/  BSYNC.RECONVERGENT B1 ;  /* 0x0000000000017941 */ /* 0x000fea0003800200 */
.L_x_2349:
        /* <DEDUP_REMOVED lines=20> */
.L_x_2352:
[----:B------:R-:W-:Y:S05]  /*6ee0*/  BSYNC.RECONVERGENT B1 ;  /* 0x0000000000017941 */ /* 0x000fea0003800200 */
.L_x_2351:
[----:B------:R-:W-:Y:S04]  /*6ef0*/  BSSY.RECONVERGENT B1, `(.L_x_2353) ;  /* 0x0000015000017945 */ /* 0x000fe80003800200 */
[----:B------:R-:W-:Y:S05]  /*6f00*/  @P1 BRA `(.L_x_2354) ;  /* 0x00000000004c1947 */ /* 0x000fea0003800000 */
[----:B------:R-:W2:Y:S01]  /*6f10*/  LDL.LU R2, [R1] ;  /* 0x0000000001027983 */ /* 0x000ea20000300800 */
[----:B------:R-:W3:Y:S01]  /*6f20*/  LDCU.64 UR14, c[0x0][0x3e0] ;  /* 0x00007c00ff0e77ac */ /* 0x000ee20008000a00 */
[----:B01----:R-:W-:Y:S01]  /*6f30*/  MOV R3, R19 ;  /* 0x0000001300037202 */ /* 0x003fe20000000f00 */
[----:B------:R-:W-:Y:S01]  /*6f40*/  FADD.FTZ R13, R13, -UR6 ;  /* 0x800000060d0d7e21 */ /* 0x000fe20008010000 */
[----:B------:R-:W0:Y:S03]  /*6f50*/  LDCU.64 UR16, c[0x0][0x380] ;  /* 0x00007000ff1077ac */ /* 0x000e260008000a00 */
[----:B------:R-:W-:-:S04]  /*6f60*/  FMUL.FTZ R13, R13, UR7 ;  /* 0x000000070d0d7c20 */ /* 0x000fc80008410000 */
[----:B------:R-:W-:Y:S01]  /*6f70*/  FFMA.FTZ R12, R41, R13, R42 ;  /* 0x0000000d290c7223 */ /* 0x000fe2000001002a */
[----:B---3--:R-:W-:Y:S02]  /*6f80*/  IMAD R38, R38, UR14, RZ ;  /* 0x0000000e26267c24 */ /* 0x008fe4000f8e02ff */
        /* <DEDUP_REMOVED lines=11> */
.L_x_2354:
[----:B------:R-:W-:Y:S05]  /*7040*/  BSYNC.RECONVERGENT B1 ;  /* 0x0000000000017941 */ /* 0x000fea0003800200 */
.L_x_2353:
        /* <DEDUP_REMOVED lines=20> */
.L_x_2356:
[----:B------:R-:W-:Y:S05]  /*7190*/  BSYNC.RECONVERGENT B1 ;  /* 0x0000000000017941 */ /* 0x000fea0003800200 */
.L_x_2355:
        /* <DEDUP_REMOVED lines=20> */
.L_x_2358:
[----:B------:R-:W-:Y:S05]  /*72e0*/  BSYNC.RECONVERGENT B1 ;  /* 0x0000000000017941 */ /* 0x000fea0003800200 */
.L_x_2357:
[----:B------:R-:W-:Y:S04]  /*72f0*/  BSSY.RECONVERGENT B1, `(.L_x_2359) ;  /* 0x0000015000017945 */ /* 0x000fe80003800200 */
[----:B------:R-:W-:Y:S05]  /*7300*/  @P4 BRA `(.L_x_2360) ;  /* 0x00000000004c4947 */ /* 0x000fea0003800000 */
[----:B------:R-:W5:Y:S01]  /*7310*/  LDL.LU R0, [R1+0xc] ;  /* 0x00000c0001007983 */ /* 0x000f620000300800 */
[----:B------:R-:W0:Y:S01]  /*7320*/  LDCU.64 UR14, c[0x0][0x3e0] ;  /* 0x00007c00ff0e77ac */ /* 0x000e220008000a00 */
[----:B------:R-:W-:Y:S01]  /*7330*/  MOV R2, R16 ;  /* 0x0000001000027202 */ /* 0x000fe20000000f00 */
[----:B------:R-:W-:Y:S01]  /*7340*/  FADD.FTZ R24, R24, -UR6 ;  /* 0x8000000618187e21 */ /* 0x000fe20008010000 */
[----:B01234-:R-:W-:Y:S01]  /*7350*/  MOV R3, R19 ;  /* 0x0000001300037202 */ /* 0x01ffe20000000f00 */
[----:B------:R-:W0:Y:S02]  /*7360*/  LDCU.64 UR16, c[0x0][0x380] ;  /* 0x00007000ff1077ac */ /* 0x000e240008000a00 */
[----:B------:R-:W-:-:S04]  /*7370*/  FMUL.FTZ R24, R24, UR7 ;  /* 0x0000000718187c20 */ /* 0x000fc80008410000 */
[----:B------:R-:W-:Y:S01]  /*7380*/  FFMA.FTZ R7, R41, R24, R42 ;  /* 0x0000001829077223 */ /* 0x000fe2000001002a */
[----:B------:R-:W-:Y:S02]  /*7390*/  IMAD R5, R8, UR14, RZ ;  /* 0x0000000e08057c24 */ /* 0x000fe4000f8e02ff */
[----:B------:R-:W-:-:S04]  /*73a0*/  IMAD.WIDE.U32 R2, R6, UR14, R2 ;  /* 0x0000000e06027c25 */ /* 0x000fc8000f8e0002 */
[----:B------:R-:W-:Y:S01]  /*73b0*/  IMAD R5, R6, UR15, R5 ;  /* 0x0000000f06057c24 */ /* 0x000fe2000f8e0205 */
[----:B0-----:R-:W-:-:S04]  /*73c0*/  LEA R4, P1, R2, UR16, 0x1 ;  /* 0x0000001002047c11 */ /* 0x001fc8000f8208ff */
[----:B------:R-:W-:-:S04]  /*73d0*/  IADD3 R5, PT, PT, R3, R5, RZ ;  /* 0x0000000503057210 */ /* 0x000fc80007ffe0ff */
[----:B------:R-:W-:Y:S01]  /*73e0*/  LEA.HI.X R5, R2, UR17, R5, 0x1, P1 ;  /* 0x0000001102057c11 */ /* 0x000fe200088f0c05 */
[----:B-----5:R-:W-:-:S04]  /*73f0*/  FADD.FTZ R0, R0, -UR6 ;  /* 0x8000000600007e21 */ /* 0x020fc80008010000 */
[----:B------:R-:W-:-:S04]  /*7400*/  FMUL.FTZ R0, R0, UR7 ;  /* 0x0000000700007c20 */ /* 0x000fc80008410000 */
[----:B------:R-:W-:-:S05]  /*7410*/  FFMA.FTZ R0, R40, R0, R43 ;  /* 0x0000000028007223 */ /* 0x000fca000001002b */
[----:B------:R-:W-:-:S05]  /*7420*/  F2FP.BF16.F32.PACK_AB R3, R7, R0 ;  /* 0x000000000703723e */ /* 0x000fca00000010ff */
[----:B------:R0:W-:Y:S02]  /*7430*/  STG.E desc[UR12][R4.64], R3 ;  /* 0x0000000304007986 */ /* 0x0001e4000c10190c */
.L_x_2360:
[----:B------:R-:W-:Y:S05]  /*7440*/  BSYNC.RECONVERGENT B1 ;  /* 0x0000000000017941 */ /* 0x000fea0003800200 */
.L_x_2359:
[----:B------:R-:W-:Y:S01]  /*7450*/  ISETP.GE.U32.AND P5, PT, R9, UR10, PT ;  /* 0x0000000a09007c0c */ /* 0x000fe2000bfa6070 */
[----:B------:R-:W-:Y:S01]  /*7460*/  BSSY.RECONVERGENT B1, `(.L_x_2361) ;  /* 0x000002c000017945 */ /* 0x000fe20003800200 */
[----:B01234-:R-:W-:Y:S02]  /*7470*/  SHF.R.S32.HI R5, RZ, 0x1f, R9 ;  /* 0x0000001fff057819 */ /* 0x01ffe40000011409 */
        /* <DEDUP_REMOVED lines=23> */
[----:B------:R-:W2:Y:S01]  /*75f0*/  LDL.LU R2, [R1+0x8] ;  /* 0x0000080001027983 */ /* 0x000ea20000300800 */
[----:B------:R-:W0:Y:S01]  /*7600*/  LDCU.64 UR14, c[0x0][0x3e0] ;  /* 0x00007c00ff0e77ac */ /* 0x000e220008000a00 */
[----:B------:R-:W-:Y:S01]  /*7610*/  MOV R3, R19 ;  /* 0x0000001300037202 */ /* 0x000fe20000000f00 */
[----:B------:R-:W-:Y:S01]  /*7620*/  FADD.FTZ R25, R25, -UR6 ;  /* 0x8000000619197e21 */ /* 0x000fe20008010000 */
[----:B------:R-:W1:Y:S03]  /*7630*/  LDCU.64 UR16, c[0x0][0x380] ;  /* 0x00007000ff1077ac */ /* 0x000e660008000a00 */
[----:B------:R-:W-:Y:S01]  /*7640*/  FMUL.FTZ R25, R25, UR7 ;  /* 0x0000000719197c20 */ /* 0x000fe20008410000 */
[----:B0-----:R-:W-:-:S04]  /*7650*/  IMAD R22, R5, UR14, RZ ;  /* 0x0000000e05167c24 */ /* 0x001fc8000f8e02ff */
[----:B------:R-:W-:Y:S02]  /*7660*/  IMAD R5, R9, UR15, R22 ;  /* 0x0000000f09057c24 */ /* 0x000fe4000f8e0216 */
[----:B------:R-:W-:Y:S01]  /*7670*/  FFMA.FTZ R22, R41, R25, R42 ;  /* 0x0000001929167223 */ /* 0x000fe2000001002a */
[----:B--2---:R-:W-:Y:S01]  /*7680*/  FADD.FTZ R4, R2, -UR6 ;  /* 0x8000000602047e21 */ /* 0x004fe20008010000 */
[----:B------:R-:W-:-:S03]  /*7690*/  MOV R2, R16 ;  /* 0x0000001000027202 */ /* 0x000fc60000000f00 */
[----:B------:R-:W-:Y:S02]  /*76a0*/  FMUL.FTZ R4, R4, UR7 ;  /* 0x0000000704047c20 */ /* 0x000fe40008410000 */
[----:B------:R-:W-:-:S04]  /*76b0*/  IMAD.WIDE.U32 R2, R9, UR14, R2 ;  /* 0x0000000e09027c25 */ /* 0x000fc8000f8e0002 */
[----:B------:R-:W-:Y:S01]  /*76c0*/  FFMA.FTZ R9, R40, R4, R43 ;  /* 0x0000000428097223 */ /* 0x000fe2000001002b */
[----:B-1----:R-:W-:Y:S02]  /*76d0*/  LEA R4, P5, R2, UR16, 0x1 ;  /* 0x0000001002047c11 */ /* 0x002fe4000f8a08ff */
[----:B------:R-:W-:Y:S02]  /*76e0*/  IADD3 R5, PT, PT, R3, R5, RZ ;  /* 0x0000000503057210 */ /* 0x000fe40007ffe0ff */
[----:B------:R-:W-:Y:S02]  /*76f0*/  F2FP.BF16.F32.PACK_AB R3, R22, R9 ;  /* 0x000000091603723e */ /* 0x000fe400000010ff */
[----:B------:R-:W-:-:S05]  /*7700*/  LEA.HI.X R5, R2, UR17, R5, 0x1, P5 ;  /* 0x0000001102057c11 */ /* 0x000fca000a8f0c05 */
[----:B------:R0:W-:Y:S02]  /*7710*/  STG.E desc[UR12][R4.64], R3 ;  /* 0x0000000304007986 */ /* 0x0001e4000c10190c */
.L_x_2362:
[----:B------:R-:W-:Y:S05]  /*7720*/  BSYNC.RECONVERGENT B1 ;  /* 0x0000000000017941 */ /* 0x000fea0003800200 */
.L_x_2361:
        /* <DEDUP_REMOVED lines=9> */
[----:B-1----:R-:W-:-:S04]  /*77c0*/  IMAD R21, R21, UR14, RZ ;  /* 0x0000000e15157c24 */ /* 0x002fc8000f8e02ff */
[----:B------:R-:W-:Y:S02]  /*77d0*/  IMAD R21, R10, UR15, R21 ;  /* 0x0000000f0a157c24 */ /* 0x000fe4000f8e0215 */
[----:B--2---:R-:W-:Y:S01]  /*77e0*/  FADD.FTZ R4, R2, -UR6 ;  /* 0x8000000602047e21 */ /* 0x004fe20008010000 */
        /* <DEDUP_REMOVED lines=9> */
.L_x_2364:
[----:B------:R-:W-:Y:S05]  /*7880*/  BSYNC.RECONVERGENT B1 ;  /* 0x0000000000017941 */ /* 0x000fea0003800200 */
.L_x_2363:
        /* <DEDUP_REMOVED lines=20> */
.L_x_2366:
[----:B------:R-:W-:Y:S05]  /*79d0*/  BSYNC.RECONVERGENT B1 ;  /* 0x0000000000017941 */ /* 0x000fea0003800200 */
.L_x_2365:
        /* <DEDUP_REMOVED lines=20> */
.L_x_2368:
[----:B------:R-:W-:Y:S05]  /*7b20*/  BSYNC.RECONVERGENT B1 ;  /* 0x0000000000017941 */ /* 0x000fea0003800200 */
.L_x_2367:
        /* <DEDUP_REMOVED lines=20> */
.L_x_2370:
[----:B------:R-:W-:Y:S05]  /*7c70*/  BSYNC.RECONVERGENT B1 ;  /* 0x0000000000017941 */ /* 0x000fea0003800200 */
.L_x_2369:
        /* <DEDUP_REMOVED lines=20> */
.L_x_2372:
[----:B------:R-:W-:Y:S05]  /*7dc0*/  BSYNC.RECONVERGENT B1 ;  /* 0x0000000000017941 */ /* 0x000fea0003800200 */
.L_x_2371:
        /* <DEDUP_REMOVED lines=42> */
.L_x_2374:
[----:B------:R-:W-:Y:S05]  /*8070*/  BSYNC.RECONVERGENT B1 ;  /* 0x0000000000017941 */ /* 0x000fea0003800200 */
.L_x_2373:
        /* <DEDUP_REMOVED lines=20> */
.L_x_2376:
[----:B------:R-:W-:Y:S05]  /*81c0*/  BSYNC.RECONVERGENT B1 ;  /* 0x0000000000017941 */ /* 0x000fea0003800200 */
.L_x_2375:
        /* <DEDUP_REMOVED lines=20> */
.L_x_2378:
[----:B------:R-:W-:Y:S05]  /*8310*/  BSYNC.RECONVERGENT B1 ;  /* 0x0000000000017941 */ /* 0x000fea0003800200 */
.L_x_2377:
[----:B------:R-:W-:Y:S04]  /*8320*/  BSSY.RECONVERGENT B1, `(.L_x_2379) ;  /* 0x0000014000017945 */ /* 0x000fe80003800200 */
[----:B------:R-:W-:Y:S05]  /*8330*/  @P6 BRA `(.L_x_2380) ;  /* 0x0000000000486947 */ /* 0x000fea0003800000 */
[----:B------:R-:W3:Y:S01]  /*8340*/  LDCU.64 UR14, c[0x0][0x3e0] ;  /* 0x00007c00ff0e77ac */ /* 0x000ee20008000a00 */
[----:B012---:R-:W-:Y:S01]  /*8350*/  MOV R8, R16 ;  /* 0x0000001000087202 */ /* 0x007fe20000000f00 */
[----:B------:R-:W-:Y:S01]  /*8360*/  FADD.FTZ R57, R57, -UR6 ;  /* 0x8000000639397e21 */ /* 0x000fe20008010000 */
[----:B------:R-:W-:Y:S01]  /*8370*/  MOV R9, R19 ;  /* 0x0000001300097202 */ /* 0x000fe20000000f00 */
[----:B------:R-:W0:Y:S01]  /*8380*/  LDCU.64 UR16, c[0x0][0x380] ;  /* 0x00007000ff1077ac */ /* 0x000e220008000a00 */
[----:B------:R-:W-:Y:S01]  /*8390*/  FADD.FTZ R34, R34, -UR6 ;  /* 0x8000000622227e21 */ /* 0x000fe20008010000 */
[----:B------:R-:W-:-:S03]  /*83a0*/  FMUL.FTZ R57, R57, UR7 ;  /* 0x0000000739397c20 */ /* 0x000fc60008410000 */
[----:B------:R-:W-:-:S04]  /*83b0*/  FMUL.FTZ R34, R34, UR7 ;  /* 0x0000000722227c20 */ /* 0x000fc80008410000 */
[----:B------:R-:W-:Y:S01]  /*83c0*/  FFMA.FTZ R34, R41, R34, R42 ;  /* 0x0000002229227223 */ /* 0x000fe2000001002a */
[----:B---3--:R-:W-:Y:S02]  /*83d0*/  IMAD R0, R7, UR14, RZ ;  /* 0x0000000e07007c24 */ /* 0x008fe4000f8e02ff */
        /* <DEDUP_REMOVED lines=8> */
.L_x_2380:
[----:B------:R-:W-:Y:S05]  /*8460*/  BSYNC.RECONVERGENT B1 ;  /* 0x0000000000017941 */ /* 0x000fea0003800200 */
.L_x_2379:
        /* <DEDUP_REMOVED lines=20> */
.L_x_2382:
[----:B------:R-:W-:Y:S05]  /*85b0*/  BSYNC.RECONVERGENT B1 ;  /* 0x0000000000017941 */ /* 0x000fea0003800200 */
.L_x_2381:
        /* <DEDUP_REMOVED lines=19> */
.L_x_2320:
        /* <DEDUP_REMOVED lines=21> */
[----:B--2---:R-:W-:-:S07]  /*8840*/  FADD.FTZ R46, R45, 1 ;  /* 0x3f8000002d2e7421 */ /* 0x004fce0000010000 */
[----:B------:R-:W2:Y:S01]  /*8850*/  MUFU.RCP R21, R46 ;  /* 0x0000002e00157308 */ /* 0x000ea20000001000 */
[----:B0-----:R-:W-:Y:S01]  /*8860*/  FADD.FTZ R51, R48, 1 ;  /* 0x3f80000030337421 */ /* 0x001fe20000010000 */
[----:B--2---:R-:W-:-:S06]  /*8870*/  FMUL.FTZ R21, R20, R21 ;  /* 0x0000001514157220 */ /* 0x004fcc0000410000 */
[----:B------:R-:W0:Y:S02]  /*8880*/  MUFU.RCP R20, R51 ;  /* 0x0000003300147308 */ /* 0x000e240000001000 */
[----:B0-----:R-:W-:Y:S01]  /*8890*/  FMUL.FTZ R20, R23, R20 ;  /* 0x0000001417147220 */ /* 0x001fe20000410000 */
        /* <DEDUP_REMOVED lines=9> */
.L_x_2385:
[----:B------:R-:W-:Y:S05]  /*8930*/  BSYNC.RECONVERGENT B1 ;  /* 0x0000000000017941 */ /* 0x000fea0003800200 */
.L_x_2384:
        /* <DEDUP_REMOVED lines=34> */
.L_x_2387:
[----:B------:R-:W-:Y:S05]  /*8b60*/  BSYNC.RECONVERGENT B1 ;  /* 0x0000000000017941 */ /* 0x000fea0003800200 */
.L_x_2386:
        /* <DEDUP_REMOVED lines=34> */
.L_x_2389:
[----:B------:R-:W-:Y:S05]  /*8d90*/  BSYNC.RECONVERGENT B1 ;  /* 0x0000000000017941 */ /* 0x000fea0003800200 */
.L_x_2388:
        /* <DEDUP_REMOVED lines=25> */
[----:B------:R-:W-:-:S06]  /*8f30*/  IMAD R47, R22, UR15, R51 ;  /* 0x0000000f162f7c24 */ /* 0x000fcc000f8e0233 */
[----:B------:R-:W2:Y:S01]  /*8f40*/  MUFU.RCP R21, R48 ;  /* 0x0000003000157308 */ /* 0x000ea20000001000 */
[----:B0-----:R-:W-:-:S07]  /*8f50*/  FADD.FTZ R39, R49, 1 ;  /* 0x3f80000031277421 */ /* 0x001fce0000010000 */
[----:B------:R-:W0:Y:S01]  /*8f60*/  MUFU.RCP R39, R39 ;  /* 0x0000002700277308 */ /* 0x000e220000001000 */
[----:B--2---:R-:W-:Y:S01]  /*8f70*/  FMUL.FTZ R38, R38, R21 ;  /* 0x0000001526267220 */ /* 0x004fe20000410000 */
[----:B------:R-:W-:-:S03]  /*8f80*/  MOV R21, R19 ;  /* 0x0000001300157202 */ /* 0x000fc60000000f00 */
[----:B------:R-:W-:-:S04]  /*8f90*/  IMAD.WIDE.U32 R20, R22, UR14, R20 ;  /* 0x0000000e16147c25 */ /* 0x000fc8000f8e0014 */
[----:B0-----:R-:W-:Y:S01]  /*8fa0*/  FMUL.FTZ R49, R23, R39 ;  /* 0x0000002717317220 */ /* 0x001fe20000410000 */
[----:B------:R-:W-:Y:S02]  /*8fb0*/  IADD3 R47, PT, PT, R21, R47, RZ ;  /* 0x0000002f152f7210 */ /* 0x000fe40007ffe0ff */
[C---:B-1----:R-:W-:Y:S02]  /*8fc0*/  LEA R22, P1, R20.reuse, UR16, 0x1 ;  /* 0x0000001014167c11 */ /* 0x042fe4000f8208ff */
[----:B------:R-:W-:Y:S02]  /*8fd0*/  F2FP.BF16.F32.PACK_AB R49, R49, R38 ;  /* 0x000000263131723e */ /* 0x000fe400000010ff */
[----:B------:R-:W-:-:S05]  /*8fe0*/  LEA.HI.X R23, R20, UR17, R47, 0x1, P1 ;  /* 0x0000001114177c11 */ /* 0x000fca00088f0c2f */
[----:B------:R0:W-:Y:S04]  /*8ff0*/  STG.E desc[UR12][R22.64], R49 ;  /* 0x0000003116007986 */ /* 0x0001e8000c10190c */
.L_x_2391:
[----:B------:R-:W-:Y:S05]  /*9000*/  BSYNC.RECONVERGENT B1 ;  /* 0x0000000000017941 */ /* 0x000fea0003800200 */
.L_x_2390:
[----:B------:R-:W-:Y:S01]  /*9010*/  BSSY.RECONVERGENT B1, `(.L_x_2392) ;  /* 0x000001f000017945 */ /* 0x000fe20003800200 */
[----:B------:R-:W-:-:S03]  /*9020*/  IADD3 R39, PT, PT, R44, 0x50, RZ ;  /* 0x000000502c277810 */ /* 0x000fc60007ffe0ff */
[----:B------:R-:W-:Y:S05]  /*9030*/  @P2 BRA `(.L_x_2393) ;  /* 0x0000000000702947 */ /* 0x000fea0003800000 */
[----:B------:R-:W-:Y:S01]  /*9040*/  FADD.FTZ R54, R54, -UR6 ;  /* 0x8000000636367e21 */ /* 0x000fe20008010000 */
[----:B------:R-:W-:Y:S01]  /*9050*/  FADD.FTZ R20, R0, -UR6 ;  /* 0x8000000600147e21 */ /* 0x000fe20008010000 */
[----:B------:R-:W1:Y:S01]  /*9060*/  LDCU.64 UR14, c[0x0][0x3e0] ;  /* 0x00007c00ff0e77ac */ /* 0x000e620008000a00 */
[----:B------:R-:W-:Y:S01]  /*9070*/  MOV R21, R19 ;  /* 0x0000001300157202 */ /* 0x000fe20000000f00 */
[----:B------:R-:W-:Y:S01]  /*9080*/  FMUL.FTZ R54, R54, UR7 ;  /* 0x0000000736367c20 */ /* 0x000fe20008410000 */
[----:B0-----:R-:W-:Y:S01]  /*9090*/  FMUL.FTZ R22, R20, UR7 ;  /* 0x0000000714167c20 */ /* 0x001fe20008410000 */
[----:B------:R-:W0:Y:S02]  /*90a0*/  LDCU.64 UR16, c[0x0][0x380] ;  /* 0x00007000ff1077ac */ /* 0x000e240008000a00 */
[----:B------:R-:W-:Y:S01]  /*90b0*/  FFMA.FTZ R0, R40, R54, R43 ;  /* 0x0000003628007223 */ /* 0x000fe2000001002b */
[----:B------:R-:W-:-:S03]  /*90c0*/  FFMA.FTZ R22, R41, R22, R42 ;  /* 0x0000001629167223 */ /* 0x000fc6000001002a */
[----:B------:R-:W-:Y:S01]  /*90d0*/  FMUL.FTZ R20, R0, -1.4426950216293334961 ;  /* 0xbfb8aa3b00147820 */ /* 0x000fe20000410000 */
[----:B------:R-:W-:-:S05]  /*90e0*/  FMUL.FTZ R38, R22, -1.4426950216293334961 ;  /* 0xbfb8aa3b16267820 */ /* 0x000fca0000410000 */
        /* <DEDUP_REMOVED lines=9> */
[----:B------:R-:W-:-:S03]  /*9180*/  IADD3 R49, PT, PT, R21, R49, RZ ;  /* 0x0000003115317210 */ /* 0x000fc60007ffe0ff */
[----:B------:R-:W1:Y:S01]  /*9190*/  MUFU.RCP R23, R48 ;  /* 0x0000003000177308 */ /* 0x000e620000001000 */
[----:B--2---:R-:W-:Y:S01]  /*91a0*/  FMUL.FTZ R0, R0, R47 ;  /* 0x0000002f00007220 */ /* 0x004fe20000410000 */
[----:B-1----:R-:W-:Y:S01]  /*91b0*/  FMUL.FTZ R45, R22, R23 ;  /* 0x00000017162d7220 */ /* 0x002fe20000410000 */
[----:B0-----:R-:W-:-:S04]  /*91c0*/  LEA R22, P1, R20, UR16, 0x1 ;  /* 0x0000001014167c11 */ /* 0x001fc8000f8208ff */
[----:B------:R-:W-:Y:S02]  /*91d0*/  LEA.HI.X R23, R20, UR17, R49, 0x1, P1 ;  /* 0x0000001114177c11 */ /* 0x000fe400088f0c31 */
[----:B------:R-:W-:-:S05]  /*91e0*/  F2FP.BF16.F32.PACK_AB R45, R45, R0 ;  /* 0x000000002d2d723e */ /* 0x000fca00000010ff */
[----:B------:R1:W-:Y:S02]  /*91f0*/  STG.E desc[UR12][R22.64], R45 ;  /* 0x0000002d16007986 */ /* 0x0003e4000c10190c */
.L_x_2393:
[----:B------:R-:W-:Y:S05]  /*9200*/  BSYNC.RECONVERGENT B1 ;  /* 0x0000000000017941 */ /* 0x000fea0003800200 */
.L_x_2392:
[----:B------:R-:W-:Y:S01]  /*9210*/  ISETP.GE.U32.AND P1, PT, R39, UR10, PT ;  /* 0x0000000a27007c0c */ /* 0x000fe2000bf26070 */
[----:B------:R-:W-:Y:S01]  /*9220*/  BSSY.RECONVERGENT B1, `(.L_x_2394) ;  /* 0x0000028000017945 */ /* 0x000fe20003800200 */
[----:B------:R-:W-:Y:S02]  /*9230*/  SHF.R.S32.HI R20, RZ, 0x1f, R39 ;  /* 0x0000001fff147819 */ /* 0x000fe40000011427 */
[----:B-1----:R-:W-:Y:S02]  /*9240*/  IADD3 R45, PT, PT, R44, 0x60, RZ ;  /* 0x000000602c2d7810 */ /* 0x002fe40007ffe0ff */
        /* <DEDUP_REMOVED lines=37> */
.L_x_2395:
[----:B------:R-:W-:Y:S05]  /*94a0*/  BSYNC.RECONVERGENT B1 ;  /* 0x0000000000017941 */ /* 0x000fea0003800200 */
.L_x_2394:
[----:B------:R-:W-:Y:S01]  /*94b0*/  BSSY.RECONVERGENT B1, `(.L_x_2396) ;  /* 0x0000020000017945 */ /* 0x000fe20003800200 */
[C---:B------:R-:W-:Y:S01]  /*94c0*/  IADD3 R39, PT, PT, R44.reuse, 0x80, RZ ;  /* 0x000000802c277810 */ /* 0x040fe20007ffe0ff */
[----:B01----:R-:W-:Y:S02]  /*94d0*/  VIADD R23, R44, 0x90 ;  /* 0x000000902c177836 */ /* 0x003fe40000000000 */
[----:B------:R-:W-:Y:S05]  /*94e0*/  @P2 BRA `(.L_x_2397) ;  /* 0x0000000000702947 */ /* 0x000fea0003800000 */
[----:B------:R-:W-:Y:S01]  /*94f0*/  FADD.FTZ R58, R58, -UR6 ;  /* 0x800000063a3a7e21 */ /* 0x000fe20008010000 */
[----:B-----5:R-:W-:Y:S01]  /*9500*/  FADD.FTZ R3, R3, -UR6 ;  /* 0x8000000603037e21 */ /* 0x020fe20008010000 */
[----:B------:R-:W0:Y:S02]  /*9510*/  LDCU.64 UR14, c[0x0][0x3e0] ;  /* 0x00007c00ff0e77ac */ /* 0x000e240008000a00 */
[----:B------:R-:W-:Y:S01]  /*9520*/  FMUL.FTZ R21, R58, UR7 ;  /* 0x000000073a157c20 */ /* 0x000fe20008410000 */
[----:B------:R-:W-:Y:S01]  /*9530*/  FMUL.FTZ R3, R3, UR7 ;  /* 0x0000000703037c20 */ /* 0x000fe20008410000 */
        /* <DEDUP_REMOVED lines=23> */
.L_x_2397:
[----:B------:R-:W-:Y:S05]  /*96b0*/  BSYNC.RECONVERGENT B1 ;  /* 0x0000000000017941 */ /* 0x000fea0003800200 */
.L_x_2396:
[----:B------:R-:W-:Y:S04]  /*96c0*/  BSSY.RECONVERGENT B1, `(.L_x_2398) ;  /* 0x000001e000017945 */ /* 0x000fe80003800200 */
[----:B------:R-:W-:Y:S05]  /*96d0*/  @P3 BRA `(.L_x_2399) ;  /* 0x0000000000703947 */ /* 0x000fea0003800000 */
[----:B------:R-:W-:Y:S01]  /*96e0*/  FADD.FTZ R60, R60, -UR6 ;  /* 0x800000063c3c7e21 */ /* 0x000fe20008010000 */
[----:B------:R-:W-:Y:S01]  /*96f0*/  FADD.FTZ R4, R4, -UR6 ;  /* 0x8000000604047e21 */ /* 0x000fe20008010000 */
[----:B------:R-:W1:Y:S01]  /*9700*/  LDCU.64 UR14, c[0x0][0x3e0] ;  /* 0x00007c00ff0e77ac */ /* 0x000e620008000a00 */
[----:B-----5:R-:W-:Y:S01]  /*9710*/  MOV R3, R19 ;  /* 0x0000001300037202 */ /* 0x020fe20000000f00 */
        /* <DEDUP_REMOVED lines=19> */
[----:B0-----:R-:W-:-:S04]  /*9850*/  LEA R20, P1, R2, UR16, 0x1 ;  /* 0x0000001002147c11 */ /* 0x001fc8000f8208ff */
[----:B------:R-:W-:Y:S01]  /*9860*/  LEA.HI.X R21, R2, UR17, R49, 0x1, P1 ;  /* 0x0000001102157c11 */ /* 0x000fe200088f0c31 */
[----:B-1----:R-:W-:-:S05]  /*9870*/  FMUL.FTZ R47, R4, R47 ;  /* 0x0000002f042f7220 */ /* 0x002fca0000410000 */
[----:B------:R-:W-:-:S05]  /*9880*/  F2FP.BF16.F32.PACK_AB R47, R47, R0 ;  /* 0x000000002f2f723e */ /* 0x000fca00000010ff */
[----:B------:R1:W-:Y:S02]  /*9890*/  STG.E desc[UR12][R20.64], R47 ;  /* 0x0000002f14007986 */ /* 0x0003e4000c10190c */
.L_x_2399:
[----:B------:R-:W-:Y:S05]  /*98a0*/  BSYNC.RECONVERGENT B1 ;  /* 0x0000000000017941 */ /* 0x000fea0003800200 */
.L_x_2398:
[----:B------:R-:W-:Y:S01]  /*98b0*/  ISETP.GE.U32.AND P5, PT, R39, UR10, PT ;  /* 0x0000000a27007c0c */ /* 0x000fe2000bfa6070 */
[----:B------:R-:W-:Y:S01]  /*98c0*/  BSSY.RECONVERGENT B1, `(.L_x_2400) ;  /* 0x0000033000017945 */ /* 0x000fe20003800200 */
[----:B-----5:R-:W-:Y:S02]  /*98d0*/  SHF.R.S32.HI R2, RZ, 0x1f, R39 ;  /* 0x0000001fff027819 */ /* 0x020fe40000011427 */
[----:B-1----:R-:W-:Y:S02]  /*98e0*/  IADD3 R47, PT, PT, R44, 0xa0, RZ ;  /* 0x000000a02c2f7810 */ /* 0x002fe40007ffe0ff */
[----:B------:R-:W-:Y:S02]  /*98f0*/  ISETP.GE.AND.EX P5, PT, R2, UR11, PT, P5 ;  /* 0x0000000b02007c0c */ /* 0x000fe4000bfa6350 */
[C---:B------:R-:W-:Y:S02]  /*9900*/  IADD3 R38, PT, PT, R44.reuse, 0xb0, RZ ;  /* 0x000000b02c267810 */ /* 0x040fe40007ffe0ff */
[----:B0-----:R-:W-:-:S02]  /*9910*/  IADD3 R21, PT, PT, R44, 0xc0, RZ ;  /* 0x000000c02c157810 */ /* 0x001fc40007ffe0ff */
        /* <DEDUP_REMOVED lines=45> */
.L_x_2401:
[----:B------:R-:W-:Y:S05]  /*9bf0*/  BSYNC.RECONVERGENT B1 ;  /* 0x0000000000017941 */ /* 0x000fea0003800200 */
.L_x_2400:
        /* <DEDUP_REMOVED lines=32> */
.L_x_2403:
[----:B------:R-:W-:Y:S05]  /*9e00*/  BSYNC.RECONVERGENT B1 ;  /* 0x0000000000017941 */ /* 0x000fea0003800200 */
.L_x_2402:
        /* <DEDUP_REMOVED lines=30> */
.L_x_2405:
[----:B------:R-:W-:Y:S05]  /*9ff0*/  BSYNC.RECONVERGENT B1 ;  /* 0x0000000000017941 */ /* 0x000fea0003800200 */
.L_x_2404:
        /* <DEDUP_REMOVED lines=9> */
[----:B-1----:R-:W-:Y:S01]  /*a090*/  FFMA.FTZ R7, R40, R68, R43 ;  /* 0x0000004428077223 */ /* 0x002fe2000001002b */
[----:B0-----:R-:W-:-:S03]  /*a0a0*/  FFMA.FTZ R5, R41, R8, R42 ;  /* 0x0000000829057223 */ /* 0x001fc6000001002a */
        /* <DEDUP_REMOVED lines=19> */
.L_x_2407:
[----:B------:R-:W-:Y:S05]  /*a1e0*/  BSYNC.RECONVERGENT B1 ;  /* 0x0000000000017941 */ /* 0x000fea0003800200 */
.L_x_2406:
[----:B------:R-:W-:Y:S04]  /*a1f0*/  BSSY.RECONVERGENT B1, `(.L_x_2408) ;  /* 0x000001e000017945 */ /* 0x000fe80003800200 */
[----:B------:R-:W-:Y:S05]  /*a200*/  @P3 BRA `(.L_x_2409) ;  /* 0x0000000000703947 */ /* 0x000fea0003800000 */
[----:B------:R-:W-:Y:S01]  /*a210*/  FADD.FTZ R67, R67, -UR6 ;  /* 0x8000000643437e21 */ /* 0x000fe20008010000 */
[----:B------:R-:W-:Y:S01]  /*a220*/  FADD.FTZ R9, R9, -UR6 ;  /* 0x8000000609097e21 */ /* 0x000fe20008010000 */
[----:B------:R-:W3:Y:S01]  /*a230*/  LDCU.64 UR14, c[0x0][0x3e0] ;  /* 0x00007c00ff0e77ac */ /* 0x000ee20008000a00 */
[----:B------:R-:W-:Y:S01]  /*a240*/  MOV R3, R19 ;  /* 0x0000001300037202 */ /* 0x000fe20000000f00 */
[----:B------:R-:W-:Y:S01]  /*a250*/  FMUL.FTZ R67, R67, UR7 ;  /* 0x0000000743437c20 */ /* 0x000fe20008410000 */
[----:B------:R-:W-:Y:S01]  /*a260*/  FMUL.FTZ R9, R9, UR7 ;  /* 0x0000000709097c20 */ /* 0x000fe20008410000 */
[----:B------:R-:W4:Y:S02]  /*a270*/  LDCU.64 UR16, c[0x0][0x380] ;  /* 0x00007000ff1077ac */ /* 0x000f240008000a00 */
[----:B------:R-:W-:Y:S01]  /*a280*/  FFMA.FTZ R67, R40, R67, R43 ;  /* 0x0000004328437223 */ /* 0x000fe2000001002b */
[----:B------:R-:W-:-:S03]  /*a290*/  FFMA.FTZ R9, R41, R9, R42 ;  /* 0x0000000929097223 */ /* 0x000fc6000001002a */
[----:B------:R-:W-:Y:S01]  /*a2a0*/  FMUL.FTZ R2, R67, -1.4426950216293334961 ;  /* 0xbfb8aa3b43027820 */ /* 0x000fe20000410000 */
[----:B012---:R-:W-:-:S05]  /*a2b0*/  FMUL.FTZ R4, R9, -1.4426950216293334961 ;  /* 0xbfb8aa3b09047820 */ /* 0x007fca0000410000 */
[----:B------:R-:W0:Y:S01]  /*a2c0*/  MUFU.EX2 R2, R2 ;  /* 0x0000000200027308 */ /* 0x000e220000000800 */
[----:B---3--:R-:W-:-:S07]  /*a2d0*/  IMAD R22, R22, UR14, RZ ;  /* 0x0000000e16167c24 */ /* 0x008fce000f8e02ff */
[----:B------:R-:W1:Y:S01]  /*a2e0*/  MUFU.EX2 R4, R4 ;  /* 0x0000000400047308 */ /* 0x000e620000000800 */
[----:B0-----:R-:W-:Y:S01]  /*a2f0*/  FADD.FTZ R6, R2, 1 ;  /* 0x3f80000002067421 */ /* 0x001fe20000010000 */
[----:B------:R-:W-:-:S06]  /*a300*/  MOV R2, R16 ;  /* 0x0000001000027202 */ /* 0x000fcc0000000f00 */
[----:B------:R-:W0:Y:S01]  /*a310*/  MUFU.RCP R6, R6 ;  /* 0x0000000600067308 */ /* 0x000e220000001000 */
[----:B------:R-:W-:-:S04]  /*a320*/  IMAD.WIDE.U32 R2, R21, UR14, R2 ;  /* 0x0000000e15027c25 */ /* 0x000fc8000f8e0002 */
[----:B-1----:R-:W-:Y:S01]  /*a330*/  FADD.FTZ R8, R4, 1 ;  /* 0x3f80000004087421 */ /* 0x002fe20000010000 */
[----:B------:R-:W-:Y:S01]  /*a340*/  IMAD R21, R21, UR15, R22 ;  /* 0x0000000f15157c24 */ /* 0x000fe2000f8e0216 */
[----:B----4-:R-:W-:-:S04]  /*a350*/  LEA R4, P1, R2, UR16, 0x1 ;  /* 0x0000001002047c11 */ /* 0x010fc8000f8208ff */
[----:B------:R-:W1:Y:S01]  /*a360*/  MUFU.RCP R8, R8 ;  /* 0x0000000800087308 */ /* 0x000e620000001000 */
[----:B------:R-:W-:-:S04]  /*a370*/  IADD3 R21, PT, PT, R3, R21, RZ ;  /* 0x0000001503157210 */ /* 0x000fc80007ffe0ff */
[----:B------:R-:W-:Y:S01]  /*a380*/  LEA.HI.X R5, R2, UR17, R21, 0x1, P1 ;  /* 0x0000001102057c11 */ /* 0x000fe200088f0c15 */
[----:B0-----:R-:W-:Y:S01]  /*a390*/  FMUL.FTZ R7, R67, R6 ;  /* 0x0000000643077220 */ /* 0x001fe20000410000 */
[----:B-1----:R-:W-:-:S05]  /*a3a0*/  FMUL.FTZ R22, R9, R8 ;  /* 0x0000000809167220 */ /* 0x002fca0000410000 */
[----:B------:R-:W-:-:S05]  /*a3b0*/  F2FP.BF16.F32.PACK_AB R7, R22, R7 ;  /* 0x000000071607723e */ /* 0x000fca00000010ff */
[----:B------:R3:W-:Y:S02]  /*a3c0*/  STG.E desc[UR12][R4.64], R7 ;  /* 0x0000000704007986 */ /* 0x0007e4000c10190c */
.L_x_2409:
[----:B------:R-:W-:Y:S05]  /*a3d0*/  BSYNC.RECONVERGENT B1 ;  /* 0x0000000000017941 */ /* 0x000fea0003800200 */
.L_x_2408:
        /* <DEDUP_REMOVED lines=30> */
.L_x_2411:
[----:B------:R-:W-:Y:S05]  /*a5c0*/  BSYNC.RECONVERGENT B1 ;  /* 0x0000000000017941 */ /* 0x000fea0003800200 */
.L_x_2410:
[----:B------:R-:W-:Y:S01]  /*a5d0*/  ISETP.GE.U32.AND P5, PT, R39, UR10, PT ;  /* 0x0000000a27007c0c */ /* 0x000fe2000bfa6070 */
[----:B------:R-:W-:Y:S01]  /*a5e0*/  BSSY.RECONVERGENT B1, `(.L_x_2412) ;  /* 0x0000035000017945 */ /* 0x000fe20003800200 */
[----:B------:R-:W-:Y:S02]  /*a5f0*/  SHF.R.S32.HI R3, RZ, 0x1f, R39 ;  /* 0x0000001fff037819 */ /* 0x000fe40000011427 */
[C---:B0-----:R-:W-:Y:S02]  /*a600*/  IADD3 R23, PT, PT, R44.reuse, 0x100, RZ ;  /* 0x000001002c177810 */ /* 0x041fe40007ffe0ff */
[----:B------:R-:W-:Y:S02]  /*a610*/  ISETP.GE.AND.EX P5, PT, R3, UR11, PT, P5 ;  /* 0x0000000b03007c0c */ /* 0x000fe4000bfa6350 */
[C---:B------:R-:W-:Y:S02]  /*a620*/  IADD3 R20, PT, PT, R44.reuse, 0x110, RZ ;  /* 0x000001102c147810 */ /* 0x040fe40007ffe0ff */
[----:B----4-:R-:W-:-:S02]  /*a630*/  IADD3 R9, PT, PT, R44, 0x120, RZ ;  /* 0x000001202c097810 */ /* 0x010fc40007ffe0ff */
        /* <DEDUP_REMOVED lines=16> */
[C---:B-123--:R-:W-:Y:S02]  /*a740*/  IADD3 R7, PT, PT, R44.reuse, 0x140, RZ ;  /* 0x000001402c077810 */ /* 0x04efe40007ffe0ff */
        /* <DEDUP_REMOVED lines=30> */
.L_x_2413:
[----:B------:R-:W-:Y:S05]  /*a930*/  BSYNC.RECONVERGENT B1 ;  /* 0x0000000000017941 */ /* 0x000fea0003800200 */
.L_x_2412:
        /* <DEDUP_REMOVED lines=8> */
[----:B------:R-:W2:Y:S02]  /*a9c0*/  LDCU.64 UR16, c[0x0][0x380] ;  /* 0x00007000ff1077ac */ /* 0x000ea40008000a00 */
[----:B------:R-:W-:Y:S01]  /*a9d0*/  FFMA.FTZ R46, R40, R77, R43 ;  /* 0x0000004d282e7223 */ /* 0x000fe2000001002b */
[----:B------:R-:W-:-:S03]  /*a9e0*/  FFMA.FTZ R48, R41, R12, R42 ;  /* 0x0000000c29307223 */ /* 0x000fc6000001002a */
[----:B------:R-:W-:Y:S01]  /*a9f0*/  FMUL.FTZ R2, R46, -1.4426950216293334961 ;  /* 0xbfb8aa3b2e027820 */ /* 0x000fe20000410000 */
[----:B0-----:R-:W-:-:S05]  /*aa00*/  FMUL.FTZ R4, R48, -1.4426950216293334961 ;  /* 0xbfb8aa3b30047820 */ /* 0x001fca0000410000 */
        /* <DEDUP_REMOVED lines=9> */
[----:B--2---:R-:W-:-:S05]  /*aaa0*/  LEA R4, P2, R2, UR16, 0x1 ;  /* 0x0000001002047c11 */ /* 0x004fca000f8408ff */
[----:B------:R-:W1:Y:S01]  /*aab0*/  MUFU.RCP R39, R39 ;  /* 0x0000002700277308 */ /* 0x000e620000001000 */
[----:B------:R-:W-:-:S04]  /*aac0*/  IADD3 R5, PT, PT, R3, R5, RZ ;  /* 0x0000000503057210 */ /* 0x000fc80007ffe0ff */
[----:B------:R-:W-:Y:S01]  /*aad0*/  LEA.HI.X R5, R2, UR17, R5, 0x1, P2 ;  /* 0x0000001102057c11 */ /* 0x000fe200090f0c05 */
[----:B0-----:R-:W-:Y:S01]  /*aae0*/  FMUL.FTZ R12, R46, R11 ;  /* 0x0000000b2e0c7220 */ /* 0x001fe20000410000 */
[----:B-1----:R-:W-:-:S05]  /*aaf0*/  FMUL.FTZ R45, R48, R39 ;  /* 0x00000027302d7220 */ /* 0x002fca0000410000 */
[----:B------:R-:W-:-:S05]  /*ab00*/  F2FP.BF16.F32.PACK_AB R45, R45, R12 ;  /* 0x0000000c2d2d723e */ /* 0x000fca00000010ff */
[----:B------:R1:W-:Y:S02]  /*ab10*/  STG.E desc[UR12][R4.64], R45 ;  /* 0x0000002d04007986 */ /* 0x0003e4000c10190c */
.L_x_2415:
[----:B------:R-:W-:Y:S05]  /*ab20*/  BSYNC.RECONVERGENT B1 ;  /* 0x0000000000017941 */ /* 0x000fea0003800200 */
.L_x_2414:
[----:B------:R-:W-:Y:S04]  /*ab30*/  BSSY.RECONVERGENT B1, `(.L_x_2416) ;  /* 0x000001f000017945 */ /* 0x000fe80003800200 */
[----:B------:R-:W-:Y:S05]  /*ab40*/  @P1 BRA `(.L_x_2417) ;  /* 0x0000000000741947 */ /* 0x000fea0003800000 */
[----:B------:R-:W2:Y:S01]  /*ab50*/  LDL.LU R2, [R1] ;  /* 0x0000000001027983 */ /* 0x000ea20000300800 */
[----:B------:R-:W-:Y:S01]  /*ab60*/  FADD.FTZ R13, R13, -UR6 ;  /* 0x800000060d0d7e21 */ /* 0x000fe20008010000 */
[----:B------:R-:W3:Y:S01]  /*ab70*/  LDCU.64 UR14, c[0x0][0x3e0] ;  /* 0x00007c00ff0e77ac */ /* 0x000ee20008000a00 */
[----:B------:R-:W-:Y:S02]  /*ab80*/  MOV R3, R19 ;  /* 0x0000001300037202 */ /* 0x000fe40000000f00 */
[----:B------:R-:W-:Y:S01]  /*ab90*/  FMUL.FTZ R13, R13, UR7 ;  /* 0x000000070d0d7c20 */ /* 0x000fe20008410000 */
[----:B------:R-:W4:Y:S03]  /*aba0*/  LDCU.64 UR16, c[0x0][0x380] ;  /* 0x00007000ff1077ac */ /* 0x000f260008000a00 */
[----:B------:R-:W-:-:S04]  /*abb0*/  FFMA.FTZ R38, R41, R13, R42 ;  /* 0x0000000d29267223 */ /* 0x000fc8000001002a */
[----:B01----:R-:W-:-:S06]  /*abc0*/  FMUL.FTZ R4, R38, -1.4426950216293334961 ;  /* 0xbfb8aa3b26047820 */ /* 0x003fcc0000410000 */
[----:B------:R-:W0:Y:S01]  /*abd0*/  MUFU.EX2 R4, R4 ;  /* 0x0000000400047308 */ /* 0x000e220000000800 */
[----:B---3--:R-:W-:-:S04]  /*abe0*/  IMAD R22, R22, UR14, RZ ;  /* 0x0000000e16167c24 */ /* 0x008fc8000f8e02ff */
[----:B------:R-:W-:Y:S02]  /*abf0*/  IMAD R5, R23, UR15, R22 ;  /* 0x0000000f17057c24 */ /* 0x000fe4000f8e0216 */
[----:B0-----:R-:W-:-:S06]  /*ac00*/  FADD.FTZ R13, R4, 1 ;  /* 0x3f800000040d7421 */ /* 0x001fcc0000010000 */
[----:B------:R-:W-:Y:S01]  /*ac10*/  MUFU.RCP R13, R13 ;  /* 0x0000000d000d7308 */ /* 0x000fe20000001000 */
[----:B--2---:R-:W-:-:S04]  /*ac20*/  FADD.FTZ R2, R2, -UR6 ;  /* 0x8000000602027e21 */ /* 0x004fc80008010000 */
[----:B------:R-:W-:-:S04]  /*ac30*/  FMUL.FTZ R2, R2, UR7 ;  /* 0x0000000702027c20 */ /* 0x000fc80008410000 */
[----:B------:R-:W-:-:S04]  /*ac40*/  FFMA.FTZ R12, R40, R2, R43 ;  /* 0x00000002280c7223 */ /* 0x000fc8000001002b */
[----:B------:R-:W-:-:S06]  /*ac50*/  FMUL.FTZ R2, R12, -1.4426950216293334961 ;  /* 0xbfb8aa3b0c027820 */ /* 0x000fcc0000410000 */
[----:B------:R-:W0:Y:S02]  /*ac60*/  MUFU.EX2 R2, R2 ;  /* 0x0000000200027308 */ /* 0x000e240000000800 */
[----:B0-----:R-:W-:Y:S01]  /*ac70*/  FADD.FTZ R11, R2, 1 ;  /* 0x3f800000020b7421 */ /* 0x001fe20000010000 */
[----:B------:R-:W-:-:S05]  /*ac80*/  MOV R2, R16 ;  /* 0x0000001000027202 */ /* 0x000fca0000000f00 */
[----:B------:R-:W0:Y:S01]  /*ac90*/  MUFU.RCP R11, R11 ;  /* 0x0000000b000b7308 */ /* 0x000e220000001000 */
[----:B------:R-:W-:-:S04]  /*aca0*/  IMAD.WIDE.U32 R2, R23, UR14, R2 ;  /* 0x0000000e17027c25 */ /* 0x000fc8000f8e0002 */
[----:B------:R-:W-:Y:S01]  /*acb0*/  FMUL.FTZ R23, R38, R13 ;  /* 0x0000000d26177220 */ /* 0x000fe20000410000 */
[----:B----4-:R-:W-:Y:S02]  /*acc0*/  LEA R4, P1, R2, UR16, 0x1 ;  /* 0x0000001002047c11 */ /* 0x010fe4000f8208ff */
[----:B------:R-:W-:-:S04]  /*acd0*/  IADD3 R5, PT, PT, R3, R5, RZ ;  /* 0x0000000503057210 */ /* 0x000fc80007ffe0ff */
[----:B------:R-:W-:Y:S01]  /*ace0*/  LEA.HI.X R5, R2, UR17, R5, 0x1, P1 ;  /* 0x0000001102057c11 */ /* 0x000fe200088f0c05 */
[----:B0-----:R-:W-:-:S05]  /*acf0*/  FMUL.FTZ R12, R12, R11 ;  /* 0x0000000b0c0c7220 */ /* 0x001fca0000410000 */
[----:B------:R-:W-:-:S05]  /*ad00*/  F2FP.BF16.F32.PACK_AB R23, R23, R12 ;  /* 0x0000000c1717723e */ /* 0x000fca00000010ff */
[----:B------:R2:W-:Y:S02]  /*ad10*/  STG.E desc[UR12][R4.64], R23 ;  /* 0x0000001704007986 */ /* 0x0005e4000c10190c */
.L_x_2417:
[----:B------:R-:W-:Y:S05]  /*ad20*/  BSYNC.RECONVERGENT B1 ;  /* 0x0000000000017941 */ /* 0x000fea0003800200 */
.L_x_2416:
        /* <DEDUP_REMOVED lines=14> */
[----:B---3--:R-:W-:-:S04]  /*ae10*/  IMAD R21, R21, UR14, RZ ;  /* 0x0000000e15157c24 */ /* 0x008fc8000f8e02ff */
[----:B------:R-:W-:-:S03]  /*ae20*/  IMAD R5, R20, UR15, R21 ;  /* 0x0000000f14057c24 */ /* 0x000fc6000f8e0215 */
[----:B------:R-:W1:Y:S01]  /*ae30*/  MUFU.EX2 R4, R4 ;  /* 0x0000000400047308 */ /* 0x000e620000000800 */
[----:B0-----:R-:W-:Y:S01]  /*ae40*/  FADD.FTZ R11, R2, 1 ;  /* 0x3f800000020b7421 */ /* 0x001fe20000010000 */
[----:B------:R-:W-:-:S06]  /*ae50*/  MOV R2, R16 ;  /* 0x0000001000027202 */ /* 0x000fcc0000000f00 */
[----:B------:R-:W0:Y:S01]  /*ae60*/  MUFU.RCP R11, R11 ;  /* 0x0000000b000b7308 */ /* 0x000e220000001000 */
[----:B------:R-:W-:-:S04]  /*ae70*/  IMAD.WIDE.U32 R2, R20, UR14, R2 ;  /* 0x0000000e14027c25 */ /* 0x000fc8000f8e0002 */
[----:B-1----:R-:W-:Y:S01]  /*ae80*/  FADD.FTZ R13, R4, 1 ;  /* 0x3f800000040d7421 */ /* 0x002fe20000010000 */
[----:B----4-:R-:W-:-:S05]  /*ae90*/  LEA R4, P1, R2, UR16, 0x1 ;  /* 0x0000001002047c11 */ /* 0x010fca000f8208ff */
[----:B------:R-:W1:Y:S01]  /*aea0*/  MUFU.RCP R13, R13 ;  /* 0x0000000d000d7308 */ /* 0x000e620000001000 */
[----:B------:R-:W-:-:S04]  /*aeb0*/  IADD3 R5, PT, PT, R3, R5, RZ ;  /* 0x0000000503057210 */ /* 0x000fc80007ffe0ff */
[----:B------:R-:W-:Y:S01]  /*aec0*/  LEA.HI.X R5, R2, UR17, R5, 0x1, P1 ;  /* 0x0000001102057c11 */ /* 0x000fe200088f0c05 */
[----:B0-----:R-:W-:Y:S01]  /*aed0*/  FMUL.FTZ R12, R12, R11 ;  /* 0x0000000b0c0c7220 */ /* 0x001fe20000410000 */
[----:B-1----:R-:W-:-:S05]  /*aee0*/  FMUL.FTZ R21, R14, R13 ;  /* 0x0000000d0e157220 */ /* 0x002fca0000410000 */
[----:B------:R-:W-:-:S05]  /*aef0*/  F2FP.BF16.F32.PACK_AB R21, R21, R12 ;  /* 0x0000000c1515723e */ /* 0x000fca00000010ff */
[----:B------:R3:W-:Y:S02]  /*af00*/  STG.E desc[UR12][R4.64], R21 ;  /* 0x0000001504007986 */ /* 0x0007e4000c10190c */
.L_x_2419:
[----:B------:R-:W-:Y:S05]  /*af10*/  BSYNC.RECONVERGENT B1 ;  /* 0x0000000000017941 */ /* 0x000fea0003800200 */
.L_x_2418:
        /* <DEDUP_REMOVED lines=30> */
.L_x_2421:
[----:B------:R-:W-:Y:S05]  /*b100*/  BSYNC.RECONVERGENT B1 ;  /* 0x0000000000017941 */ /* 0x000fea0003800200 */
.L_x_2420:
        /* <DEDUP_REMOVED lines=18> */
[----:B------:R-:W-:-:S04]  /*b230*/  FFMA.FTZ R12, R40, R2, R43 ;  /* 0x00000002280c7223 */ /* 0x000fc8000001002b */
[----:B------:R-:W-:-:S06]  /*b240*/  FMUL.FTZ R2, R12, -1.4426950216293334961 ;  /* 0xbfb8aa3b0c027820 */ /* 0x000fcc0000410000 */
[----:B------:R-:W0:Y:S02]  /*b250*/  MUFU.EX2 R2, R2 ;  /* 0x0000000200027308 */ /* 0x000e240000000800 */
[----:B0-----:R-:W-:Y:S01]  /*b260*/  FADD.FTZ R9, R2, 1 ;  /* 0x3f80000002097421 */ /* 0x001fe20000010000 */
[----:B------:R-:W-:-:S05]  /*b270*/  MOV R2, R16 ;  /* 0x0000001000027202 */ /* 0x000fca0000000f00 */
[----:B------:R-:W0:Y:S01]  /*b280*/  MUFU.RCP R9, R9 ;  /* 0x0000000900097308 */ /* 0x000e220000001000 */
[----:B------:R-:W-:-:S03]  /*b290*/  IMAD.WIDE.U32 R2, R0, UR14, R2 ;  /* 0x0000000e00027c25 */ /* 0x000fc6000f8e0002 */
[----:B------:R-:W-:Y:S02]  /*b2a0*/  LEA R4, P1, R2, UR16, 0x1 ;  /* 0x0000001002047c11 */ /* 0x000fe4000f8208ff */
[----:B------:R-:W-:-:S04]  /*b2b0*/  IADD3 R5, PT, PT, R3, R5, RZ ;  /* 0x0000000503057210 */ /* 0x000fc80007ffe0ff */
[----:B------:R-:W-:Y:S01]  /*b2c0*/  LEA.HI.X R5, R2, UR17, R5, 0x1, P1 ;  /* 0x0000001102057c11 */ /* 0x000fe200088f0c05 */
[----:B0-----:R-:W-:-:S05]  /*b2d0*/  FMUL.FTZ R0, R12, R9 ;  /* 0x000000090c007220 */ /* 0x001fca0000410000 */
[----:B------:R-:W-:-:S05]  /*b2e0*/  F2FP.BF16.F32.PACK_AB R11, R11, R0 ;  /* 0x000000000b0b723e */ /* 0x000fca00000010ff */
[----:B------:R0:W-:Y:S02]  /*b2f0*/  STG.E desc[UR12][R4.64], R11 ;  /* 0x0000000b04007986 */ /* 0x0001e4000c10190c */
.L_x_2423:
[----:B------:R-:W-:Y:S05]  /*b300*/  BSYNC.RECONVERGENT B1 ;  /* 0x0000000000017941 */ /* 0x000fea0003800200 */
.L_x_2422:
[----:B------:R-:W-:Y:S01]  /*b310*/  ISETP.GE.U32.AND P5, PT, R7, UR10, PT ;  /* 0x0000000a07007c0c */ /* 0x000fe2000bfa6070 */
[----:B------:R-:W-:Y:S01]  /*b320*/  BSSY.RECONVERGENT B1, `(.L_x_2424) ;  /* 0x0000036000017945 */ /* 0x000fe20003800200 */
[----:B------:R-:W-:Y:S02]  /*b330*/  SHF.R.S32.HI R3, RZ, 0x1f, R7 ;  /* 0x0000001fff037819 */ /* 0x000fe40000011407 */
[C---:B------:R-:W-:Y:S02]  /*b340*/  IADD3 R15, PT, PT, R44.reuse, 0x160, RZ ;  /* 0x000001602c0f7810 */ /* 0x040fe40007ffe0ff */
[----:B------:R-:W-:Y:S02]  /*b350*/  ISETP.GE.AND.EX P5, PT, R3, UR11, PT, P5 ;  /* 0x0000000b03007c0c */ /* 0x000fe4000bfa6350 */
[C---:B------:R-:W-:Y:S02]  /*b360*/  IADD3 R13, PT, PT, R44.reuse, 0x170, RZ ;  /* 0x000001702c0d7810 */ /* 0x040fe40007ffe0ff */
[----:B0-----:R-:W-:-:S02]  /*b370*/  IADD3 R11, PT, PT, R44, 0x180, RZ ;  /* 0x000001802c0b7810 */ /* 0x001fc40007ffe0ff */
[----:B----4-:R-:W-:Y:S02]  /*b380*/  IADD3 R9, PT, PT, R44, 0x190, RZ ;  /* 0x000001902c097810 */ /* 0x010fe40007ffe0ff */
[----:B------:R-:W-:Y:S02]  /*b390*/  ISETP.GE.U32.AND P2, PT, R8, UR10, PT ;  /* 0x0000000a08007c0c */ /* 0x000fe4000bf46070 */
[----:B------:R-:W-:Y:S02]  /*b3a0*/  ISETP.GE.U32.AND P1, PT, R15, UR10, PT ;  /* 0x0000000a0f007c0c */ /* 0x000fe4000bf26070 */
[----:B------:R-:W-:Y:S02]  /*b3b0*/  ISETP.GE.U32.AND P6, PT, R13, UR10, PT ;  /* 0x0000000a0d007c0c */ /* 0x000fe4000bfc6070 */
[----:B------:R-:W-:Y:S02]  /*b3c0*/  ISETP.GE.U32.AND P3, PT, R11, UR10, PT ;  /* 0x0000000a0b007c0c */ /* 0x000fe4000bf66070 */
[----:B------:R-:W-:-:S02]  /*b3d0*/  ISETP.GE.U32.AND P4, PT, R9, UR10, PT ;  /* 0x0000000a09007c0c */ /* 0x000fc4000bf86070 */
[----:B---3--:R-:W-:Y:S02]  /*b3e0*/  SHF.R.S32.HI R21, RZ, 0x1f, R8 ;  /* 0x0000001fff157819 */ /* 0x008fe40000011408 */
        /* <DEDUP_REMOVED lines=12> */
[----:B------:R-:W3:Y:S01]  /*b4b0*/  LDL.LU R2, [R1+0x8] ;  /* 0x0000080001027983 */ /* 0x000ee20000300800 */
[----:B------:R-:W-:Y:S01]  /*b4c0*/  FADD.FTZ R25, R25, -UR6 ;  /* 0x8000000619197e21 */ /* 0x000fe20008010000 */
[----:B------:R-:W0:Y:S03]  /*b4d0*/  LDCU.64 UR14, c[0x0][0x3e0] ;  /* 0x00007c00ff0e77ac */ /* 0x000e260008000a00 */
[----:B------:R-:W-:Y:S01]  /*b4e0*/  FMUL.FTZ R25, R25, UR7 ;  /* 0x0000000719197c20 */ /* 0x000fe20008410000 */
[----:B------:R-:W4:Y:S03]  /*b4f0*/  LDCU.64 UR16, c[0x0][0x380] ;  /* 0x00007000ff1077ac */ /* 0x000f260008000a00 */
[----:B------:R-:W-:-:S04]  /*b500*/  FFMA.FTZ R24, R41, R25, R42 ;  /* 0x0000001929187223 */ /* 0x000fc8000001002a */
[----:B-12---:R-:W-:-:S06]  /*b510*/  FMUL.FTZ R4, R24, -1.4426950216293334961 ;  /* 0xbfb8aa3b18047820 */ /* 0x006fcc0000410000 */
[----:B------:R-:W1:Y:S01]  /*b520*/  MUFU.EX2 R4, R4 ;  /* 0x0000000400047308 */ /* 0x000e620000000800 */
[----:B0-----:R-:W-:Y:S01]  /*b530*/  IMAD R38, R3, UR14, RZ ;  /* 0x0000000e03267c24 */ /* 0x001fe2000f8e02ff */
[----:B------:R-:W-:-:S03]  /*b540*/  MOV R3, R19 ;  /* 0x0000001300037202 */ /* 0x000fc60000000f00 */
[----:B------:R-:W-:Y:S02]  /*b550*/  IMAD R25, R7, UR15, R38 ;  /* 0x0000000f07197c24 */ /* 0x000fe4000f8e0226 */
[----:B-1----:R-:W-:-:S06]  /*b560*/  FADD.FTZ R23, R4, 1 ;  /* 0x3f80000004177421 */ /* 0x002fcc0000010000 */
[----:B------:R-:W0:Y:S02]  /*b570*/  MUFU.RCP R23, R23 ;  /* 0x0000001700177308 */ /* 0x000e240000001000 */
[----:B0-----:R-:W-:Y:S01]  /*b580*/  FMUL.FTZ R24, R24, R23 ;  /* 0x0000001718187220 */ /* 0x001fe20000410000 */
[----:B---3--:R-:W-:-:S04]  /*b590*/  FADD.FTZ R2, R2, -UR6 ;  /* 0x8000000602027e21 */ /* 0x008fc80008010000 */
        /* <DEDUP_REMOVED lines=8> */
[----:B----4-:R-:W-:Y:S02]  /*b620*/  LEA R4, P5, R2, UR16, 0x1 ;  /* 0x0000001002047c11 */ /* 0x010fe4000f8a08ff */
[----:B------:R-:W-:Y:S01]  /*b630*/  IADD3 R25, PT, PT, R3, R25, RZ ;  /* 0x0000001903197210 */ /* 0x000fe20007ffe0ff */
[----:B0-----:R-:W-:-:S03]  /*b640*/  FMUL.FTZ R7, R5, R22 ;  /* 0x0000001605077220 */ /* 0x001fc60000410000 */
[----:B------:R-:W-:Y:S02]  /*b650*/  LEA.HI.X R5, R2, UR17, R25, 0x1, P5 ;  /* 0x0000001102057c11 */ /* 0x000fe4000a8f0c19 */
[----:B------:R-:W-:-:S05]  /*b660*/  F2FP.BF16.F32.PACK_AB R7, R24, R7 ;  /* 0x000000071807723e */ /* 0x000fca00000010ff */
[----:B------:R0:W-:Y:S02]  /*b670*/  STG.E desc[UR12][R4.64], R7 ;  /* 0x0000000704007986 */ /* 0x0001e4000c10190c */
.L_x_2425:
[----:B------:R-:W-:Y:S05]  /*b680*/  BSYNC.RECONVERGENT B1 ;  /* 0x0000000000017941 */ /* 0x000fea0003800200 */
.L_x_2424:
[----:B------:R-:W-:Y:S04]  /*b690*/  BSSY.RECONVERGENT B1, `(.L_x_2426) ;  /* 0x000001f000017945 */ /* 0x000fe80003800200 */
[----:B------:R-:W-:Y:S05]  /*b6a0*/  @P2 BRA `(.L_x_2427) ;  /* 0x0000000000742947 */ /* 0x000fea0003800000 */
[----:B------:R-:W3:Y:S01]  /*b6b0*/  LDL.LU R2, [R1+0x4] ;  /* 0x0000040001027983 */ /* 0x000ee20000300800 */
[----:B------:R-:W-:Y:S01]  /*b6c0*/  FADD.FTZ R26, R26, -UR6 ;  /* 0x800000061a1a7e21 */ /* 0x000fe20008010000 */
[----:B------:R-:W4:Y:S01]  /*b6d0*/  LDCU.64 UR14, c[0x0][0x3e0] ;  /* 0x00007c00ff0e77ac */ /* 0x000f220008000a00 */
[----:B------:R-:W-:Y:S02]  /*b6e0*/  MOV R3, R19 ;  /* 0x0000001300037202 */ /* 0x000fe40000000f00 */
[----:B------:R-:W-:Y:S01]  /*b6f0*/  FMUL.FTZ R26, R26, UR7 ;  /* 0x000000071a1a7c20 */ /* 0x000fe20008410000 */
[----:B------:R-:W5:Y:S03]  /*b700*/  LDCU.64 UR16, c[0x0][0x380] ;  /* 0x00007000ff1077ac */ /* 0x000f660008000a00 */
[----:B012---:R-:W-:-:S04]  /*b710*/  FFMA.FTZ R5, R41, R26, R42 ;  /* 0x0000001a29057223 */ /* 0x007fc8000001002a */
[----:B------:R-:W-:-:S06]  /*b720*/  FMUL.FTZ R4, R5, -1.4426950216293334961 ;  /* 0xbfb8aa3b05047820 */ /* 0x000fcc0000410000 */
        /* <DEDUP_REMOVED lines=21> */
.L_x_2427:
[----:B------:R-:W-:Y:S05]  /*b880*/  BSYNC.RECONVERGENT B1 ;  /* 0x0000000000017941 */ /* 0x000fea0003800200 */
.L_x_2426:
        /* <DEDUP_REMOVED lines=30> */
.L_x_2429:
[----:B------:R-:W-:Y:S05]  /*ba70*/  BSYNC.RECONVERGENT B1 ;  /* 0x0000000000017941 */ /* 0x000fea0003800200 */
.L_x_2428:
        /* <DEDUP_REMOVED lines=10> */
[----:B------:R-:W-:-:S03]  /*bb20*/  FFMA.FTZ R28, R41, R28, R42 ;  /* 0x0000001c291c7223 */ /* 0x000fc6000001002a */
        /* <DEDUP_REMOVED lines=19> */
.L_x_2431:
[----:B------:R-:W-:Y:S05]  /*bc60*/  BSYNC.RECONVERGENT B1 ;  /* 0x0000000000017941 */ /* 0x000fea0003800200 */
.L_x_2430:
        /* <DEDUP_REMOVED lines=30> */
.L_x_2433:
[----:B------:R-:W-:Y:S05]  /*be50*/  BSYNC.RECONVERGENT B1 ;  /* 0x0000000000017941 */ /* 0x000fea0003800200 */
.L_x_2432:
        /* <DEDUP_REMOVED lines=30> */
.L_x_2435:
[----:B------:R-:W-:Y:S05]  /*c040*/  BSYNC.RECONVERGENT B1 ;  /* 0x0000000000017941 */ /* 0x000fea0003800200 */
.L_x_2434:
        /* <DEDUP_REMOVED lines=52> */
.L_x_2437:
[----:B------:R-:W-:Y:S05]  /*c390*/  BSYNC.RECONVERGENT B1 ;  /* 0x0000000000017941 */ /* 0x000fea0003800200 */
.L_x_2436:
        /* <DEDUP_REMOVED lines=30> */
.L_x_2439:
[----:B------:R-:W-:Y:S05]  /*c580*/  BSYNC.RECONVERGENT B1 ;  /* 0x0000000000017941 */ /* 0x000fea0003800200 */
.L_x_2438:
        /* <DEDUP_REMOVED lines=30> */
.L_x_2441:
[----:B------:R-:W-:Y:S05]  /*c770*/  BSYNC.RECONVERGENT B1 ;  /* 0x0000000000017941 */ /* 0x000fea0003800200 */
.L_x_2440:
[----:B------:R-:W-:Y:S04]  /*c780*/  BSSY.RECONVERGENT B1, `(.L_x_2442) ;  /* 0x000001e000017945 */ /* 0x000fe80003800200 */
[----:B------:R-:W-:Y:S05]  /*c790*/  @P6 BRA `(.L_x_2443) ;  /* 0x0000000000706947 */ /* 0x000fea0003800000 */
[----:B------:R-:W-:Y:S01]  /*c7a0*/  FADD.FTZ R57, R57, -UR6 ;  /* 0x8000000639397e21 */ /* 0x000fe20008010000 */
[----:B------:R-:W-:Y:S01]  /*c7b0*/  FADD.FTZ R34, R34, -UR6 ;  /* 0x8000000622227e21 */ /* 0x000fe20008010000 */
[----:B------:R-:W0:Y:S01]  /*c7c0*/  LDCU.64 UR14, c[0x0][0x3e0] ;  /* 0x00007c00ff0e77ac */ /* 0x000e220008000a00 */
[----:B------:R-:W-:Y:S01]  /*c7d0*/  MOV R6, R16 ;  /* 0x0000001000067202 */ /* 0x000fe20000000f00 */
[----:B------:R-:W-:Y:S01]  /*c7e0*/  FMUL.FTZ R57, R57, UR7 ;  /* 0x0000000739397c20 */ /* 0x000fe20008410000 */
[----:B------:R-:W-:Y:S01]  /*c7f0*/  FMUL.FTZ R34, R34, UR7 ;  /* 0x0000000722227c20 */ /* 0x000fe20008410000 */
[----:B------:R-:W3:Y:S02]  /*c800*/  LDCU.64 UR16, c[0x0][0x380] ;  /* 0x00007000ff1077ac */ /* 0x000ee40008000a00 */
[----:B------:R-:W-:Y:S01]  /*c810*/  FFMA.FTZ R57, R40, R57, R43 ;  /* 0x0000003928397223 */ /* 0x000fe2000001002b */
[----:B------:R-:W-:-:S03]  /*c820*/  FFMA.FTZ R34, R41, R34, R42 ;  /* 0x0000002229227223 */ /* 0x000fc6000001002a */
[----:B------:R-:W-:Y:S01]  /*c830*/  FMUL.FTZ R0, R57, -1.4426950216293334961 ;  /* 0xbfb8aa3b39007820 */ /* 0x000fe20000410000 */
[----:B--2---:R-:W-:-:S05]  /*c840*/  FMUL.FTZ R8, R34, -1.4426950216293334961 ;  /* 0xbfb8aa3b22087820 */ /* 0x004fca0000410000 */
        /* <DEDUP_REMOVED lines=17> */
.L_x_2443:
[----:B------:R-:W-:Y:S05]  /*c960*/  BSYNC.RECONVERGENT B1 ;  /* 0x0000000000017941 */ /* 0x000fea0003800200 */
.L_x_2442:
        /* <DEDUP_REMOVED lines=30> */
.L_x_2445:
[----:B------:R-:W-:Y:S05]  /*cb50*/  BSYNC.RECONVERGENT B1 ;  /* 0x0000000000017941 */ /* 0x000fea0003800200 */
.L_x_2444:
        /* <DEDUP_REMOVED lines=28> */
.L_x_2383:
[----:B------:R-:W-:Y:S05]  /*cd20*/  BSYNC.RECONVERGENT B0 ;  /* 0x0000000000007941 */ /* 0x000fea0003800200 */
.L_x_2319:
        /* <DEDUP_REMOVED lines=9> */
.L_x_2447:
        /* <DEDUP_REMOVED lines=12> */
.L_x_4536:


//--------------------- .text._Z35group_norm_nhwc_fwd_one_pass_kernelI11Bf16IOFp16WLi64ELi96ELi768EEv26Group_norm_nhwc_fwd_params --------------------------
	.section	.text._Z35group_norm_nhwc_fwd_one_pass_kernelI11Bf16IOFp16WLi64ELi96ELi768EEv26Group_norm_nhwc_fwd_params,"ax",@progbits
	.align	128
        .global         _Z35group_norm_nhwc_fwd_one_pass_kernelI11Bf16IOFp16WLi64ELi96ELi768EEv26Group_norm_nhwc_fwd_params
        .type           _Z35group_norm_nhwc_fwd_one_pass_kernelI11Bf16IOFp16WLi64ELi96ELi768EEv26Group_norm_nhwc_fwd_params,@function
        .size           _Z35group_norm_nhwc_fwd_one_pass_kernelI11Bf16IOFp16WLi64ELi96ELi768EEv26Group_norm_nhwc_fwd_params,(.L_x_4537 - _Z35group_norm_nhwc_fwd_one_pass_kernelI11Bf16IOFp16WLi64ELi96ELi768EEv26Group_norm_nhwc_fwd_params)
        .other          _Z35group_norm_nhwc_fwd_one_pass_kernelI11Bf16IOFp16WLi64ELi96ELi768EEv26Group_norm_nhwc_fwd_params,@"STO_CUDA_ENTRY STV_DEFAULT"
_Z35group_norm_nhwc_fwd_one_pass_kernelI11Bf16IOFp16WLi64ELi96ELi768EEv26Group_norm_nhwc_fwd_params:
.text._Z35group_norm_nhwc_fwd_one_pass_kernelI11Bf16IOFp16WLi64ELi96ELi768EEv26Group_norm_nhwc_fwd_params:
        /* <DEDUP_REMOVED lines=23> */
.L_x_2475:
        /* <DEDUP_REMOVED lines=179> */
.L_x_2449:
[----:B------:R-:W-:Y:S05]  /*0ca0*/  BSYNC.RECONVERGENT B0 ;  /* 0x0000000000007941 */ /* 0x000fea0003800200 */
.L_x_2448:
        /* <DEDUP_REMOVED lines=66> */
.L_x_2451:
[----:B------:R-:W-:Y:S05]  /*10d0*/  BSYNC.RECONVERGENT B0 ;  /* 0x0000000000007941 */ /* 0x000fea0003800200 */
.L_x_2450:
        /* <DEDUP_REMOVED lines=24> */
.L_x_2454:
[----:B---3--:R-:W2:Y:S04]  /*1260*/  LDG.E.STRONG.GPU R10, desc[UR8][R8.64] ;  /* 0x00000008080a7981 */ /* 0x008ea8000c1ef900 */
[----:B--2---:R-:W-:Y:S01]  /*1270*/  CCTL.IVALL ;  /* 0x00000000ff00798f */ /* 0x004fe20002000000 */
[----:B------:R-:W-:Y:S05]  /*1280*/  YIELD ;  /* 0x0000000000007946 */ /* 0x000fea0003800000 */
[----:B------:R-:W-:-:S13]  /*1290*/  ISETP.NE.AND P2, PT, R10, R15, PT ;  /* 0x0000000f0a00720c */ /* 0x000fda0003f45270 */
[----:B------:R-:W-:Y:S05]  /*12a0*/  @P2 BRA `(.L_x_2454) ;  /* 0xfffffffc00ec2947 */ /* 0x000fea000383ffff */
.L_x_2453:
        /* <DEDUP_REMOVED lines=15> */
.L_x_2456:
        /* <DEDUP_REMOVED lines=60> */
.L_x_2455:
        /* <DEDUP_REMOVED lines=34> */
.L_x_2457:
        /* <DEDUP_REMOVED lines=19> */
.L_x_2458:
        /* <DEDUP_REMOVED lines=9> */
.L_x_2459:
[----:B------:R-:W-:Y:S05]  /*1b40*/  BSYNC.RECONVERGENT B0 ;  /* 0x0000000000007941 */ /* 0x000fea0003800200 */
.L_x_2452:
        /* <DEDUP_REMOVED lines=43> */
[----:B--2---:R-:W-:Y:S02]  /*1e00*/  HADD2.F32 R14, -RZ, R16.H0_H0 ;  /* 0x20000010ff0e7230 */ /* 0x004fe40000004100 */
[----:B---3--:R-:W-:Y:S02]  /*1e10*/  HADD2.F32 R15, -RZ, R17.H0_H0 ;  /* 0x20000011ff0f7230 */ /* 0x008fe40000004100 */
[----:B----4-:R-:W-:Y:S02]  /*1e20*/  HADD2.F32 R16, -RZ, R18.H0_H0 ;  /* 0x20000012ff107230 */ /* 0x010fe40000004100 */
[----:B-----5:R-:W-:Y:S01]  /*1e30*/  HADD2.F32 R17, -RZ, R19.H0_H0 ;  /* 0x20000013ff117230 */ /* 0x020fe20000004100 */
        /* <DEDUP_REMOVED lines=37> */
.L_x_2463:
[----:B------:R-:W-:Y:S05]  /*2090*/  BSYNC.RECONVERGENT B1 ;  /* 0x0000000000017941 */ /* 0x000fea0003800200 */
.L_x_2462:
        /* <DEDUP_REMOVED lines=20> */
.L_x_2465:
[----:B------:R-:W-:Y:S05]  /*21e0*/  BSYNC.RECONVERGENT B1 ;  /* 0x0000000000017941 */ /* 0x000fea0003800200 */
.L_x_2464:
        /* <DEDUP_REMOVED lines=20> */
.L_x_2467:
[----:B------:R-:W-:Y:S05]  /*2330*/  BSYNC.RECONVERGENT B1 ;  /* 0x0000000000017941 */ /* 0x000fea0003800200 */
.L_x_2466:
        /* <DEDUP_REMOVED lines=19> */
.L_x_2461:
        /* <DEDUP_REMOVED lines=44> */
.L_x_2470:
[----:B------:R-:W-:Y:S05]  /*2730*/  BSYNC.RECONVERGENT B1 ;  /* 0x0000000000017941 */ /* 0x000fea0003800200 */
.L_x_2469:
        /* <DEDUP_REMOVED lines=30> */
.L_x_2472:
[----:B------:R-:W-:Y:S05]  /*2920*/  BSYNC.RECONVERGENT B1 ;  /* 0x0000000000017941 */ /* 0x000fea0003800200 */
.L_x_2471:
        /* <DEDUP_REMOVED lines=30> */
.L_x_2474:
[----:B------:R-:W-:Y:S05]  /*2b10*/  BSYNC.RECONVERGENT B1 ;  /* 0x0000000000017941 */ /* 0x000fea0003800200 */
.L_x_2473:
        /* <DEDUP_REMOVED lines=29> */
.L_x_2468:
[----:B------:R-:W-:Y:S05]  /*2cf0*/  BSYNC.RECONVERGENT B0 ;  /* 0x0000000000007941 */ /* 0x000fea0003800200 */
.L_x_2460:
[----:B------:R-:W-:Y:S02]  /*2d00*/  IADD3 R30, PT, PT, R27, R30, RZ ;  /* 0x0000001e1b1e7210 */ /* 0x000fe40007ffe0ff */
[----:B------:R-:W-:Y:S02]  /*2d10*/  IADD3 R31, PT, PT, R31, 0x1, RZ ;  /* 0x000000011f1f7810 */ /* 0x000fe40007ffe0ff */
[----:B------:R-:W-:-:S13]  /*2d20*/  ISETP.GE.AND P1, PT, R30, UR5, PT ;  /* 0x000000051e007c0c */ /* 0x000fda000bf26270 */
[----:B------:R-:W-:Y:S05]  /*2d30*/  @!P1 BRA `(.L_x_2475) ;  /* 0xffffffd4000c9947 */ /* 0x000fea000383ffff */
[----:B------:R-:W-:Y:S05]  /*2d40*/  EXIT ;  /* 0x000000000000794d */ /* 0x000fea0003800000 */
.L_x_2476:
        /* <DEDUP_REMOVED lines=11> */
.L_x_4537:


//--------------------- .text._Z35group_norm_nhwc_fwd_one_pass_kernelI11Bf16IOFp16WLi128ELi96ELi768EEv26Group_norm_nhwc_fwd_params --------------------------
	.section	.text._Z35group_norm_nhwc_fwd_one_pass_kernelI11Bf16IOFp16WLi128ELi96ELi768EEv26Group_norm_nhwc_fwd_params,"ax",@progbits
	.align	128
        .global         _Z35group_norm_nhwc_fwd_one_pass_kernelI11Bf16IOFp16WLi128ELi96ELi768EEv26Group_norm_nhwc_fwd_params
        .type           _Z35group_norm_nhwc_fwd_one_pass_kernelI11Bf16IOFp16WLi128ELi96ELi768EEv26Group_norm_nhwc_fwd_params,@function
        .size           _Z35group_norm_nhwc_fwd_one_pass_kernelI11Bf16IOFp16WLi128ELi96ELi768EEv26Group_norm_nhwc_fwd_params,(.L_x_4538 - _Z35group_norm_nhwc_fwd_one_pass_kernelI11Bf16IOFp16WLi128ELi96ELi768EEv26Group_norm_nhwc_fwd_params)
        .other          _Z35group_norm_nhwc_fwd_one_pass_kernelI11Bf16IOFp16WLi128ELi96ELi768EEv26Group_norm_nhwc_fwd_params,@"STO_CUDA_ENTRY STV_DEFAULT"
_Z35group_norm_nhwc_fwd_one_pass_kernelI11Bf16IOFp16WLi128ELi96ELi768EEv26Group_norm_nhwc_fwd_params:
.text._Z35group_norm_nhwc_fwd_one_pass_kernelI11Bf16IOFp16WLi128ELi96ELi768EEv26Group_norm_nhwc_fwd_params:
        /* <DEDUP_REMOVED lines=45> */
.L_x_2520:
        /* <DEDUP_REMOVED lines=250> */
.L_x_2478:
[----:B------:R-:W-:Y:S05]  /*1270*/  BSYNC.RECONVERGENT B0 ;  /* 0x0000000000007941 */ /* 0x000fea0003800200 */
.L_x_2477:
        /* <DEDUP_REMOVED lines=66> */
.L_x_2480:
[----:B------:R-:W-:Y:S05]  /*16a0*/  BSYNC.RECONVERGENT B0 ;  /* 0x0000000000007941 */ /* 0x000fea0003800200 */
.L_x_2479:
        /* <DEDUP_REMOVED lines=24> */
.L_x_2483:
[----:B---3--:R-:W3:Y:S04]  /*1830*/  LDG.E.STRONG.GPU R22, desc[UR6][R20.64] ;  /* 0x0000000614167981 */ /* 0x008ee8000c1ef900 */
[----:B---3--:R-:W-:Y:S01]  /*1840*/  CCTL.IVALL ;  /* 0x00000000ff00798f */ /* 0x008fe20002000000 */
[----:B------:R-:W-:Y:S05]  /*1850*/  YIELD ;  /* 0x0000000000007946 */ /* 0x000fea0003800000 */
[----:B------:R-:W-:-:S13]  /*1860*/  ISETP.NE.AND P2, PT, R22, R27, PT ;  /* 0x0000001b1600720c */ /* 0x000fda0003f45270 */
[----:B------:R-:W-:Y:S05]  /*1870*/  @P2 BRA `(.L_x_2483) ;  /* 0xfffffffc00ec2947 */ /* 0x000fea000383ffff */
.L_x_2482:
        /* <DEDUP_REMOVED lines=15> */
.L_x_2485:
        /* <DEDUP_REMOVED lines=59> */
.L_x_2484:
        /* <DEDUP_REMOVED lines=35> */
.L_x_2486:
        /* <DEDUP_REMOVED lines=18> */
.L_x_2487:
        /* <DEDUP_REMOVED lines=9> */
.L_x_2488:
[----:B------:R-:W-:Y:S05]  /*2100*/  BSYNC.RECONVERGENT B0 ;  /* 0x0000000000007941 */ /* 0x000fea0003800200 */
.L_x_2481:
        /* <DEDUP_REMOVED lines=33> */
[----:B--2---:R-:W-:Y:S02]  /*2320*/  HADD2.F32 R25, -RZ, R33.H0_H0 ;  /* 0x20000021ff197230 */ /* 0x004fe40000004100 */
[----:B---3--:R-:W-:Y:S02]  /*2330*/  HADD2.F32 R26, -RZ, R34.H0_H0 ;  /* 0x20000022ff1a7230 */ /* 0x008fe40000004100 */
[----:B0-----:R-:W-:Y:S02]  /*2340*/  HADD2.F32 R28, -RZ, R35.H0_H0 ;  /* 0x20000023ff1c7230 */ /* 0x001fe40000004100 */
[----:B----4-:R-:W-:Y:S01]  /*2350*/  HADD2.F32 R27, -RZ, R36.H0_H0 ;  /* 0x20000024ff1b7230 */ /* 0x010fe20000004100 */
        /* <DEDUP_REMOVED lines=28> */
.L_x_2492:
[----:B------:R-:W-:Y:S05]  /*2520*/  BSYNC.RECONVERGENT B1 ;  /* 0x0000000000017941 */ /* 0x000fea0003800200 */
.L_x_2491:
        /* <DEDUP_REMOVED lines=20> */
.L_x_2494:
[----:B------:R-:W-:Y:S05]  /*2670*/  BSYNC.RECONVERGENT B1 ;  /* 0x0000000000017941 */ /* 0x000fea0003800200 */
.L_x_2493:
        /* <DEDUP_REMOVED lines=30> */
.L_x_2496:
[----:B------:R-:W-:Y:S05]  /*2860*/  BSYNC.RECONVERGENT B1 ;  /* 0x0000000000017941 */ /* 0x000fea0003800200 */
.L_x_2495:
        /* <DEDUP_REMOVED lines=20> */
.L_x_2498:
[----:B------:R-:W-:Y:S05]  /*29b0*/  BSYNC.RECONVERGENT B1 ;  /* 0x0000000000017941 */ /* 0x000fea0003800200 */
.L_x_2497:
        /* <DEDUP_REMOVED lines=20> */
.L_x_2500:
[----:B------:R-:W-:Y:S05]  /*2b00*/  BSYNC.RECONVERGENT B1 ;  /* 0x0000000000017941 */ /* 0x000fea0003800200 */
.L_x_2499:
        /* <DEDUP_REMOVED lines=20> */
.L_x_2502:
[----:B------:R-:W-:Y:S05]  /*2c50*/  BSYNC.RECONVERGENT B1 ;  /* 0x0000000000017941 */ /* 0x000fea0003800200 */
.L_x_2501:
        /* <DEDUP_REMOVED lines=20> */
.L_x_2504:
[----:B------:R-:W-:Y:S05]  /*2da0*/  BSYNC.RECONVERGENT B1 ;  /* 0x0000000000017941 */ /* 0x000fea0003800200 */
.L_x_2503:
        /* <DEDUP_REMOVED lines=19> */
.L_x_2490:
        /* <DEDUP_REMOVED lines=35> */
.L_x_2507:
[----:B------:R-:W-:Y:S05]  /*3110*/  BSYNC.RECONVERGENT B1 ;  /* 0x0000000000017941 */ /* 0x000fea0003800200 */
.L_x_2506:
        /* <DEDUP_REMOVED lines=30> */
.L_x_2509:
[----:B------:R-:W-:Y:S05]  /*3300*/  BSYNC.RECONVERGENT B1 ;  /* 0x0000000000017941 */ /* 0x000fea0003800200 */
.L_x_2508:
        /* <DEDUP_REMOVED lines=40> */
.L_x_2511:
[----:B------:R-:W-:Y:S05]  /*3590*/  BSYNC.RECONVERGENT B1 ;  /* 0x0000000000017941 */ /* 0x000fea0003800200 */
.L_x_2510:
        /* <DEDUP_REMOVED lines=30> */
.L_x_2513:
[----:B------:R-:W-:Y:S05]  /*3780*/  BSYNC.RECONVERGENT B1 ;  /* 0x0000000000017941 */ /* 0x000fea0003800200 */
.L_x_2512:
        /* <DEDUP_REMOVED lines=30> */
.L_x_2515:
[----:B------:R-:W-:Y:S05]  /*3970*/  BSYNC.RECONVERGENT B1 ;  /* 0x0000000000017941 */ /* 0x000fea0003800200 */
.L_x_2514:
        /* <DEDUP_REMOVED lines=30> */
.L_x_2517:
[----:B------:R-:W-:Y:S05]  /*3b60*/  BSYNC.RECONVERGENT B1 ;  /* 0x0000000000017941 */ /* 0x000fea0003800200 */
.L_x_2516:
        /* <DEDUP_REMOVED lines=30> */
.L_x_2519:
[----:B------:R-:W-:Y:S05]  /*3d50*/  BSYNC.RECONVERGENT B1 ;  /* 0x0000000000017941 */ /* 0x000fea0003800200 */
.L_x_2518:
        /* <DEDUP_REMOVED lines=28> */
.L_x_2505:
[----:B------:R-:W-:Y:S05]  /*3f20*/  BSYNC.RECONVERGENT B0 ;  /* 0x0000000000007941 */ /* 0x000fea0003800200 */
.L_x_2489:
        /* <DEDUP_REMOVED lines=8> */
.L_x_2521:
        /* <DEDUP_REMOVED lines=13> */
.L_x_4538:


//--------------------- .text._Z35group_norm_nhwc_fwd_one_pass_kernelI11Bf16IOFp16WLi256ELi96ELi768EEv26Group_norm_nhwc_fwd_params --------------------------
	.section	.text._Z35group_norm_nhwc_fwd_one_pass_kernelI11Bf16IOFp16WLi256ELi96ELi768EEv26Group_norm_nhwc_fwd_params,"ax",@progbits
	.align	128
        .global         _Z35group_norm_nhwc_fwd_one_pass_kernelI11Bf16IOFp16WLi256ELi96ELi768EEv26Group_norm_nhwc_fwd_params
        .type           _Z35group_norm_nhwc_fwd_one_pass_kernelI11Bf16IOFp16WLi256ELi96ELi768EEv26Group_norm_nhwc_fwd_params,@function
        .size           _Z35group_norm_nhwc_fwd_one_pass_kernelI11Bf16IOFp16WLi256ELi96ELi768EEv26Group_norm_nhwc_fwd_params,(.L_x_4539 - _Z35group_norm_nhwc_fwd_one_pass_kernelI11Bf16IOFp16WLi256ELi96ELi768EEv26Group_norm_nhwc_fwd_params)
        .other          _Z35group_norm_nhwc_fwd_one_pass_kernelI11Bf16IOFp16WLi256ELi96ELi768EEv26Group_norm_nhwc_fwd_params,@"STO_CUDA_ENTRY STV_DEFAULT"
_Z35group_norm_nhwc_fwd_one_pass_kernelI11Bf16IOFp16WLi256ELi96ELi768EEv26Group_norm_nhwc_fwd_params:
.text._Z35group_norm_nhwc_fwd_one_pass_kernelI11Bf16IOFp16WLi256ELi96ELi768EEv26Group_norm_nhwc_fwd_params:
        /* <DEDUP_REMOVED lines=28> */
.L_x_2597:
        /* <DEDUP_REMOVED lines=457> */
.L_x_2523:
[----:B------:R-:W-:Y:S05]  /*1e50*/  BSYNC.RECONVERGENT B0 ;  /* 0x0000000000007941 */ /* 0x000fea0003800200 */
.L_x_2522:
        /* <DEDUP_REMOVED lines=64> */
.L_x_2525:
[----:B------:R-:W-:Y:S05]  /*2260*/  BSYNC.RECONVERGENT B0 ;  /* 0x0000000000007941 */ /* 0x000fea0003800200 */
.L_x_2524:
        /* <DEDUP_REMOVED lines=27> */
.L_x_2528:
[----:B------:R-:W3:Y:S04]  /*2420*/  LDG.E.STRONG.GPU R18, desc[UR6][R16.64] ;  /* 0x0000000610127981 */ /* 0x000ee8000c1ef900 */
[----:B---3--:R-:W-:Y:S01]  /*2430*/  CCTL.IVALL ;  /* 0x00000000ff00798f */ /* 0x008fe20002000000 */
[----:B------:R-:W-:Y:S05]  /*2440*/  YIELD ;  /* 0x0000000000007946 */ /* 0x000fea0003800000 */
[----:B------:R-:W-:-:S13]  /*2450*/  ISETP.NE.AND P1, PT, R18, R23, PT ;  /* 0x000000171200720c */ /* 0x000fda0003f25270 */
[----:B------:R-:W-:Y:S05]  /*2460*/  @P1 BRA `(.L_x_2528) ;  /* 0xfffffffc00ec1947 */ /* 0x000fea000383ffff */
.L_x_2527:
        /* <DEDUP_REMOVED lines=16> */
.L_x_2530:
        /* <DEDUP_REMOVED lines=62> */
.L_x_2529:
        /* <DEDUP_REMOVED lines=38> */
.L_x_2531:
        /* <DEDUP_REMOVED lines=19> */
.L_x_2532:
        /* <DEDUP_REMOVED lines=9> */
.L_x_2533:
[----:B------:R-:W-:Y:S05]  /*2d70*/  BSYNC.RECONVERGENT B0 ;  /* 0x0000000000007941 */ /* 0x000fea0003800200 */
.L_x_2526:
        /* <DEDUP_REMOVED lines=44> */
[----:B-----5:R-:W-:Y:S02]  /*3040*/  HADD2.F32 R31, -RZ, R31.H0_H0 ;  /* 0x2000001fff1f7230 */ /* 0x020fe40000004100 */
[----:B------:R-:W-:Y:S02]  /*3050*/  HADD2.F32 R33, -RZ, R34.H0_H0 ;  /* 0x20000022ff217230 */ /* 0x000fe40000004100 */
[----:B------:R-:W-:Y:S01]  /*3060*/  HADD2.F32 R32, -RZ, R62.H0_H0 ;  /* 0x2000003eff207230 */ /* 0x000fe20000004100 */
        /* <DEDUP_REMOVED lines=33> */
.L_x_2537:
[----:B------:R-:W-:Y:S05]  /*3280*/  BSYNC.RECONVERGENT B1 ;  /* 0x0000000000017941 */ /* 0x000fea0003800200 */
.L_x_2536:
        /* <DEDUP_REMOVED lines=20> */
.L_x_2539:
[----:B------:R-:W-:Y:S05]  /*33d0*/  BSYNC.RECONVERGENT B1 ;  /* 0x0000000000017941 */ /* 0x000fea0003800200 */
.L_x_2538:
        /* <DEDUP_REMOVED lines=22> */
.L_x_2541:
[----:B------:R-:W-:Y:S05]  /*3540*/  BSYNC.RECONVERGENT B1 ;  /* 0x0000000000017941 */ /* 0x000fea0003800200 */
.L_x_2540:
        /* <DEDUP_REMOVED lines=20> */
.L_x_2543:
[----:B------:R-:W-:Y:S05]  /*3690*/  BSYNC.RECONVERGENT B1 ;  /* 0x0000000000017941 */ /* 0x000fea0003800200 */
.L_x_2542:
        /* <DEDUP_REMOVED lines=42> */
.L_x_2545:
[----:B------:R-:W-:Y:S05]  /*3940*/  BSYNC.RECONVERGENT B1 ;  /* 0x0000000000017941 */ /* 0x000fea0003800200 */
.L_x_2544:
        /* <DEDUP_REMOVED lines=22> */
.L_x_2547:
[----:B------:R-:W-:Y:S05]  /*3ab0*/  BSYNC.RECONVERGENT B1 ;  /* 0x0000000000017941 */ /* 0x000fea0003800200 */
.L_x_2546:
        /* <DEDUP_REMOVED lines=20> */
.L_x_2549:
[----:B------:R-:W-:Y:S05]  /*3c00*/  BSYNC.RECONVERGENT B1 ;  /* 0x0000000000017941 */ /* 0x000fea0003800200 */
.L_x_2548:
        /* <DEDUP_REMOVED lines=20> */
.L_x_2551:
[----:B------:R-:W-:Y:S05]  /*3d50*/  BSYNC.RECONVERGENT B1 ;  /* 0x0000000000017941 */ /* 0x000fea0003800200 */
.L_x_2550:
        /* <DEDUP_REMOVED lines=20> */
.L_x_2553:
[----:B------:R-:W-:Y:S05]  /*3ea0*/  BSYNC.RECONVERGENT B1 ;  /* 0x0000000000017941 */ /* 0x000fea0003800200 */
.L_x_2552:
        /* <DEDUP_REMOVED lines=20> */
.L_x_2555:
[----:B------:R-:W-:Y:S05]  /*3ff0*/  BSYNC.RECONVERGENT B1 ;  /* 0x0000000000017941 */ /* 0x000fea0003800200 */
.L_x_2554:
        /* <DEDUP_REMOVED lines=38> */
.L_x_2557:
[----:B------:R-:W-:Y:S05]  /*4260*/  BSYNC.RECONVERGENT B1 ;  /* 0x0000000000017941 */ /* 0x000fea0003800200 */
.L_x_2556:
        /* <DEDUP_REMOVED lines=20> */
.L_x_2559:
[----:B------:R-:W-:Y:S05]  /*43b0*/  BSYNC.RECONVERGENT B1 ;  /* 0x0000000000017941 */ /* 0x000fea0003800200 */
.L_x_2558:
        /* <DEDUP_REMOVED lines=20> */
.L_x_2561:
[----:B------:R-:W-:Y:S05]  /*4500*/  BSYNC.RECONVERGENT B1 ;  /* 0x0000000000017941 */ /* 0x000fea0003800200 */
.L_x_2560:
        /* <DEDUP_REMOVED lines=20> */
.L_x_2563:
[----:B------:R-:W-:Y:S05]  /*4650*/  BSYNC.RECONVERGENT B1 ;  /* 0x0000000000017941 */ /* 0x000fea0003800200 */
.L_x_2562:
        /* <DEDUP_REMOVED lines=20> */
.L_x_2565:
[----:B------:R-:W-:Y:S05]  /*47a0*/  BSYNC.RECONVERGENT B1 ;  /* 0x0000000000017941 */ /* 0x000fea0003800200 */
.L_x_2564:
        /* <DEDUP_REMOVED lines=19> */
.L_x_2535:
        /* <DEDUP_REMOVED lines=42> */
.L_x_2568:
[----:B------:R-:W-:Y:S05]  /*4b80*/  BSYNC.RECONVERGENT B1 ;  /* 0x0000000000017941 */ /* 0x000fea0003800200 */
.L_x_2567:
        /* <DEDUP_REMOVED lines=30> */
.L_x_2570:
[----:B------:R-:W-:Y:S05]  /*4d70*/  BSYNC.RECONVERGENT B1 ;  /* 0x0000000000017941 */ /* 0x000fea0003800200 */
.L_x_2569:
        /* <DEDUP_REMOVED lines=32> */
.L_x_2572:
[----:B------:R-:W-:Y:S05]  /*4f80*/  BSYNC.RECONVERGENT B1 ;  /* 0x0000000000017941 */ /* 0x000fea0003800200 */
.L_x_2571:
        /* <DEDUP_REMOVED lines=30> */
.L_x_2574:
[----:B------:R-:W-:Y:S05]  /*5170*/  BSYNC.RECONVERGENT B1 ;  /* 0x0000000000017941 */ /* 0x000fea0003800200 */
.L_x_2573:
        /* <DEDUP_REMOVED lines=52> */
.L_x_2576:
[----:B------:R-:W-:Y:S05]  /*54c0*/  BSYNC.RECONVERGENT B1 ;  /* 0x0000000000017941 */ /* 0x000fea0003800200 */
.L_x_2575:
        /* <DEDUP_REMOVED lines=32> */
.L_x_2578:
[----:B------:R-:W-:Y:S05]  /*56d0*/  BSYNC.RECONVERGENT B1 ;  /* 0x0000000000017941 */ /* 0x000fea0003800200 */
.L_x_2577:
        /* <DEDUP_REMOVED lines=30> */
.L_x_2580:
[----:B------:R-:W-:Y:S05]  /*58c0*/  BSYNC.RECONVERGENT B1 ;  /* 0x0000000000017941 */ /* 0x000fea0003800200 */
.L_x_2579:
        /* <DEDUP_REMOVED lines=30> */
.L_x_2582:
[----:B------:R-:W-:Y:S05]  /*5ab0*/  BSYNC.RECONVERGENT B1 ;  /* 0x0000000000017941 */ /* 0x000fea0003800200 */
.L_x_2581:
        /* <DEDUP_REMOVED lines=30> */
.L_x_2584:
[----:B------:R-:W-:Y:S05]  /*5ca0*/  BSYNC.RECONVERGENT B1 ;  /* 0x0000000000017941 */ /* 0x000fea0003800200 */
.L_x_2583:
        /* <DEDUP_REMOVED lines=30> */
.L_x_2586:
[----:B------:R-:W-:Y:S05]  /*5e90*/  BSYNC.RECONVERGENT B1 ;  /* 0x0000000000017941 */ /* 0x000fea0003800200 */
.L_x_2585:
        /* <DEDUP_REMOVED lines=48> */
.L_x_2588:
[----:B------:R-:W-:Y:S05]  /*61a0*/  BSYNC.RECONVERGENT B1 ;  /* 0x0000000000017941 */ /* 0x000fea0003800200 */
.L_x_2587:
        /* <DEDUP_REMOVED lines=30> */
.L_x_2590:
[----:B------:R-:W-:Y:S05]  /*6390*/  BSYNC.RECONVERGENT B1 ;  /* 0x0000000000017941 */ /* 0x000fea0003800200 */
.L_x_2589:
        /* <DEDUP_REMOVED lines=30> */
.L_x_2592:
[----:B------:R-:W-:Y:S05]  /*6580*/  BSYNC.RECONVERGENT B1 ;  /* 0x0000000000017941 */ /* 0x000fea0003800200 */
.L_x_2591:
        /* <DEDUP_REMOVED lines=30> */
.L_x_2594:
[----:B------:R-:W-:Y:S05]  /*6770*/  BSYNC.RECONVERGENT B1 ;  /* 0x0000000000017941 */ /* 0x000fea0003800200 */
.L_x_2593:
        /* <DEDUP_REMOVED lines=30> */
.L_x_2596:
[----:B------:R-:W-:Y:S05]  /*6960*/  BSYNC.RECONVERGENT B1 ;  /* 0x0000000000017941 */ /* 0x000fea0003800200 */
.L_x_2595:
        /* <DEDUP_REMOVED lines=28> */
.L_x_2566:
[----:B------:R-:W-:Y:S05]  /*6b30*/  BSYNC.RECONVERGENT B0 ;  /* 0x0000000000007941 */ /* 0x000fea0003800200 */
.L_x_2534:
        /* <DEDUP_REMOVED lines=8> */
.L_x_2598:
        /* <DEDUP_REMOVED lines=12> */
.L_x_4539:


//--------------------- .text._Z35group_norm_nhwc_fwd_one_pass_kernelI11Bf16IOFp16WLi512ELi96ELi768EEv26Group_norm_nhwc_fwd_params --------------------------
	.section	.text._Z35group_norm_nhwc_fwd_one_pass_kernelI11Bf16IOFp16WLi512ELi96ELi768EEv26Group_norm_nhwc_fwd_params,"ax",@progbits
	.align	128
        .global         _Z35group_norm_nhwc_fwd_one_pass_kernelI11Bf16IOFp16WLi512ELi96ELi768EEv26Group_norm_nhwc_fwd_params
        .type           _Z35group_norm_nhwc_fwd_one_pass_kernelI11Bf16IOFp16WLi512ELi96ELi768EEv26Group_norm_nhwc_fwd_params,@function
        .size           _Z35group_norm_nhwc_fwd_one_pass_kernelI11Bf16IOFp16WLi512ELi96ELi768EEv26Group_norm_nhwc_fwd_params,(.L_x_4540 - _Z35group_norm_nhwc_fwd_one_pass_kernelI11Bf16IOFp16WLi512ELi96ELi768EEv26Group_norm_nhwc_fwd_params)
        .other          _Z35group_norm_nhwc_fwd_one_pass_kernelI11Bf16IOFp16WLi512ELi96ELi768EEv26Group_norm_nhwc_fwd_params,@"STO_CUDA_ENTRY STV_DEFAULT"
_Z35group_norm_nhwc_fwd_one_pass_kernelI11Bf16IOFp16WLi512ELi96ELi768EEv26Group_norm_nhwc_fwd_params:
.text._Z35group_norm_nhwc_fwd_one_pass_kernelI11Bf16IOFp16WLi512ELi96ELi768EEv26Group_norm_nhwc_fwd_params:
        /* <DEDUP_REMOVED lines=26> */
.L_x_2738:
        /* <DEDUP_REMOVED lines=510> */
[----:B------:R-:W-:Y:S01]  /*2180*/  @!P4 IMAD.WIDE.U32 R26, R29, R26, R8 ;  /* 0x0000001a1d1ac225 */ /* 0x000fe200078e0008 */
[----:B------:R-:W-:Y:S01]  /*2190*/  @!P5 MOV R29, R19 ;  /* 0x00000013001dd202 */ /* 0x000fe20000000f00 */
[----:B------:R1:W5:Y:S02]  /*21a0*/  @!P3 LDG.E R61, desc[UR12][R2.64] ;  /* 0x0000000c023db981 */ /* 0x000364000c1e1900 */
[----:B------:R-:W-:Y:S01]  /*21b0*/  @!P5 IMAD R35, R31, R15, R28 ;  /* 0x0000000f1f23d224 */ /* 0x000fe200078e021c */
[----:B------:R-:W-:Y:S02]  /*21c0*/  @!P5 MOV R28, R16 ;  /* 0x00000010001cd202 */ /* 0x000fe40000000f00 */
[----:B------:R-:W0:Y:S01]  /*21d0*/  @!P2 LDC.64 R8, c[0x0][0x390] ;  /* 0x0000e400ff08ab82 */ /* 0x000e220000000a00 */
[----:B------:R-:W-:Y:S02]  /*21e0*/  @!P4 IADD3 R27, PT, PT, R27, R33, RZ ;  /* 0x000000211b1bc210 */ /* 0x000fe40007ffe0ff */
[----:B-1----:R-:W-:Y:S01]  /*21f0*/  @!P4 LEA R10, P1, R26, R10, 0x1 ;  /* 0x0000000a1a0ac211 */ /* 0x002fe200078208ff */
[----:B------:R-:W-:-:S04]  /*2200*/  @!P5 IMAD.WIDE.U32 R14, R31, R14, R28 ;  /* 0x0000000e1f0ed225 */ /* 0x000fc800078e001c */
        /* <DEDUP_REMOVED lines=326> */
.L_x_2600:
[----:B------:R-:W-:Y:S05]  /*3670*/  BSYNC.RECONVERGENT B0 ;  /* 0x0000000000007941 */ /* 0x000fea0003800200 */
.L_x_2599:
        /* <DEDUP_REMOVED lines=64> */
.L_x_2602:
[----:B------:R-:W-:Y:S05]  /*3a80*/  BSYNC.RECONVERGENT B0 ;  /* 0x0000000000007941 */ /* 0x000fea0003800200 */
.L_x_2601:
        /* <DEDUP_REMOVED lines=35> */
.L_x_2605:
        /* <DEDUP_REMOVED lines=10> */
.L_x_2604:
        /* <DEDUP_REMOVED lines=18> */
.L_x_2607:
        /* <DEDUP_REMOVED lines=153> */
.L_x_2606:
        /* <DEDUP_REMOVED lines=81> */
.L_x_2608:
        /* <DEDUP_REMOVED lines=42> */
.L_x_2609:
        /* <DEDUP_REMOVED lines=21> */
.L_x_2610:
[----:B------:R-:W-:Y:S05]  /*5110*/  BSYNC.RECONVERGENT B0 ;  /* 0x0000000000007941 */ /* 0x000fea0003800200 */
.L_x_2603:
        /* <DEDUP_REMOVED lines=52> */
[----:B---3--:R-:W-:Y:S02]  /*5460*/  HADD2.F32 R40, -RZ, R40.H0_H0 ;  /* 0x20000028ff287230 */ /* 0x008fe40000004100 */
[----:B----4-:R-:W-:Y:S02]  /*5470*/  HADD2.F32 R43, -RZ, R43.H0_H0 ;  /* 0x2000002bff2b7230 */ /* 0x010fe40000004100 */
[----:B------:R-:W-:Y:S02]  /*5480*/  HADD2.F32 R41, -RZ, R22.H0_H0 ;  /* 0x20000016ff297230 */ /* 0x000fe40000004100 */
[----:B------:R-:W-:Y:S01]  /*5490*/  HADD2.F32 R42, -RZ, R42.H0_H0 ;  /* 0x2000002aff2a7230 */ /* 0x000fe20000004100 */
        /* <DEDUP_REMOVED lines=27> */
.L_x_2614:
[----:B------:R-:W-:Y:S05]  /*5650*/  BSYNC.RECONVERGENT B1 ;  /* 0x0000000000017941 */ /* 0x000fea0003800200 */
.L_x_2613:
        /* <DEDUP_REMOVED lines=24> */
.L_x_2616:
[----:B------:R-:W-:Y:S05]  /*57e0*/  BSYNC.RECONVERGENT B1 ;  /* 0x0000000000017941 */ /* 0x000fea0003800200 */
.L_x_2615:
        /* <DEDUP_REMOVED lines=24> */
.L_x_2618:
[----:B------:R-:W-:Y:S05]  /*5970*/  BSYNC.RECONVERGENT B1 ;  /* 0x0000000000017941 */ /* 0x000fea0003800200 */
.L_x_2617:
        /* <DEDUP_REMOVED lines=28> */
.L_x_2620:
[----:B------:R-:W-:Y:S05]  /*5b40*/  BSYNC.RECONVERGENT B1 ;  /* 0x0000000000017941 */ /* 0x000fea0003800200 */
.L_x_2619:
        /* <DEDUP_REMOVED lines=21> */
.L_x_2622:
[----:B------:R-:W-:Y:S05]  /*5ca0*/  BSYNC.RECONVERGENT B1 ;  /* 0x0000000000017941 */ /* 0x000fea0003800200 */
.L_x_2621:
        /* <DEDUP_REMOVED lines=31> */
.L_x_2624:
[----:B------:R-:W-:Y:S05]  /*5ea0*/  BSYNC.RECONVERGENT B1 ;  /* 0x0000000000017941 */ /* 0x000fea0003800200 */
.L_x_2623:
        /* <DEDUP_REMOVED lines=22> */
.L_x_2626:
[----:B------:R-:W-:Y:S05]  /*6010*/  BSYNC.RECONVERGENT B1 ;  /* 0x0000000000017941 */ /* 0x000fea0003800200 */
.L_x_2625:
        /* <DEDUP_REMOVED lines=20> */
.L_x_2628:
[----:B------:R-:W-:Y:S05]  /*6160*/  BSYNC.RECONVERGENT B1 ;  /* 0x0000000000017941 */ /* 0x000fea0003800200 */
.L_x_2627:
        /* <DEDUP_REMOVED lines=42> */
.L_x_2630:
[----:B------:R-:W-:Y:S05]  /*6410*/  BSYNC.RECONVERGENT B1 ;  /* 0x0000000000017941 */ /* 0x000fea0003800200 */
.L_x_2629:
        /* <DEDUP_REMOVED lines=22> */
.L_x_2632:
[----:B------:R-:W-:Y:S05]  /*6580*/  BSYNC.RECONVERGENT B1 ;  /* 0x0000000000017941 */ /* 0x000fea0003800200 */
.L_x_2631:
        /* <DEDUP_REMOVED lines=20> */
.L_x_2634:
[----:B------:R-:W-:Y:S05]  /*66d0*/  BSYNC.RECONVERGENT B1 ;  /* 0x0000000000017941 */ /* 0x000fea0003800200 */
.L_x_2633:
        /* <DEDUP_REMOVED lines=20> */
.L_x_2636:
[----:B------:R-:W-:Y:S05]  /*6820*/  BSYNC.RECONVERGENT B1 ;  /* 0x0000000000017941 */ /* 0x000fea0003800200 */
.L_x_2635:
        /* <DEDUP_REMOVED lines=20> */
.L_x_2638:
[----:B------:R-:W-:Y:S05]  /*6970*/  BSYNC.RECONVERGENT B1 ;  /* 0x0000000000017941 */ /* 0x000fea0003800200 */
.L_x_2637:
        /* <DEDUP_REMOVED lines=20> */
.L_x_2640:
[----:B------:R-:W-:Y:S05]  /*6ac0*/  BSYNC.RECONVERGENT B1 ;  /* 0x0000000000017941 */ /* 0x000fea0003800200 */
.L_x_2639:
        /* <DEDUP_REMOVED lines=44> */
.L_x_2642:
[----:B------:R-:W-:Y:S05]  /*6d90*/  BSYNC.RECONVERGENT B1 ;  /* 0x0000000000017941 */ /* 0x000fea0003800200 */
.L_x_2641:
        /* <DEDUP_REMOVED lines=20> */
.L_x_2644:
[----:B------:R-:W-:Y:S05]  /*6ee0*/  BSYNC.RECONVERGENT B1 ;  /* 0x0000000000017941 */ /* 0x000fea0003800200 */
.L_x_2643:
        /* <DEDUP_REMOVED lines=21> */
.L_x_2646:
[----:B------:R-:W-:Y:S05]  /*7040*/  BSYNC.RECONVERGENT B1 ;  /* 0x0000000000017941 */ /* 0x000fea0003800200 */
.L_x_2645:
        /* <DEDUP_REMOVED lines=20> */
.L_x_2648:
[----:B------:R-:W-:Y:S05]  /*7190*/  BSYNC.RECONVERGENT B1 ;  /* 0x0000000000017941 */ /* 0x000fea0003800200 */
.L_x_2647:
        /* <DEDUP_REMOVED lines=20> */
.L_x_2650:
[----:B------:R-:W-:Y:S05]  /*72e0*/  BSYNC.RECONVERGENT B1 ;  /* 0x0000000000017941 */ /* 0x000fea0003800200 */
.L_x_2649:
        /* <DEDUP_REMOVED lines=21> */
.L_x_2652:
[----:B------:R-:W-:Y:S05]  /*7440*/  BSYNC.RECONVERGENT B1 ;  /* 0x0000000000017941 */ /* 0x000fea0003800200 */
.L_x_2651:
        /* <DEDUP_REMOVED lines=45> */
.L_x_2654:
[----:B------:R-:W-:Y:S05]  /*7720*/  BSYNC.RECONVERGENT B1 ;  /* 0x0000000000017941 */ /* 0x000fea0003800200 */
.L_x_2653:
        /* <DEDUP_REMOVED lines=21> */
.L_x_2656:
[----:B------:R-:W-:Y:S05]  /*7880*/  BSYNC.RECONVERGENT B1 ;  /* 0x0000000000017941 */ /* 0x000fea0003800200 */
.L_x_2655:
        /* <DEDUP_REMOVED lines=20> */
.L_x_2658:
[----:B------:R-:W-:Y:S05]  /*79d0*/  BSYNC.RECONVERGENT B1 ;  /* 0x0000000000017941 */ /* 0x000fea0003800200 */
.L_x_2657:
        /* <DEDUP_REMOVED lines=20> */
.L_x_2660:
[----:B------:R-:W-:Y:S05]  /*7b20*/  BSYNC.RECONVERGENT B1 ;  /* 0x0000000000017941 */ /* 0x000fea0003800200 */
.L_x_2659:
        /* <DEDUP_REMOVED lines=20> */
.L_x_2662:
[----:B------:R-:W-:Y:S05]  /*7c70*/  BSYNC.RECONVERGENT B1 ;  /* 0x0000000000017941 */ /* 0x000fea0003800200 */
.L_x_2661:
        /* <DEDUP_REMOVED lines=20> */
.L_x_2664:
[----:B------:R-:W-:Y:S05]  /*7dc0*/  BSYNC.RECONVERGENT B1 ;  /* 0x0000000000017941 */ /* 0x000fea0003800200 */
.L_x_2663:
        /* <DEDUP_REMOVED lines=42> */
.L_x_2666:
[----:B------:R-:W-:Y:S05]  /*8070*/  BSYNC.RECONVERGENT B1 ;  /* 0x0000000000017941 */ /* 0x000fea0003800200 */
.L_x_2665:
        /* <DEDUP_REMOVED lines=20> */
.L_x_2668:
[----:B------:R-:W-:Y:S05]  /*81c0*/  BSYNC.RECONVERGENT B1 ;  /* 0x0000000000017941 */ /* 0x000fea0003800200 */
.L_x_2667:
        /* <DEDUP_REMOVED lines=20> */
.L_x_2670:
[----:B------:R-:W-:Y:S05]  /*8310*/  BSYNC.RECONVERGENT B1 ;  /* 0x0000000000017941 */ /* 0x000fea0003800200 */
.L_x_2669:
        /* <DEDUP_REMOVED lines=20> */
.L_x_2672:
[----:B------:R-:W-:Y:S05]  /*8460*/  BSYNC.RECONVERGENT B1 ;  /* 0x0000000000017941 */ /* 0x000fea0003800200 */
.L_x_2671:
        /* <DEDUP_REMOVED lines=20> */
.L_x_2674:
[----:B------:R-:W-:Y:S05]  /*85b0*/  BSYNC.RECONVERGENT B1 ;  /* 0x0000000000017941 */ /* 0x000fea0003800200 */
.L_x_2673:
        /* <DEDUP_REMOVED lines=19> */
.L_x_2612:
        /* <DEDUP_REMOVED lines=36> */
.L_x_2677:
[----:B------:R-:W-:Y:S05]  /*8930*/  BSYNC.RECONVERGENT B1 ;  /* 0x0000000000017941 */ /* 0x000fea0003800200 */
.L_x_2676:
        /* <DEDUP_REMOVED lines=34> */
.L_x_2679:
[----:B------:R-:W-:Y:S05]  /*8b60*/  BSYNC.RECONVERGENT B1 ;  /* 0x0000000000017941 */ /* 0x000fea0003800200 */
.L_x_2678:
        /* <DEDUP_REMOVED lines=34> */
.L_x_2681:
[----:B------:R-:W-:Y:S05]  /*8d90*/  BSYNC.RECONVERGENT B1 ;  /* 0x0000000000017941 */ /* 0x000fea0003800200 */
.L_x_2680:
        /* <DEDUP_REMOVED lines=38> */
.L_x_2683:
[----:B------:R-:W-:Y:S05]  /*9000*/  BSYNC.RECONVERGENT B1 ;  /* 0x0000000000017941 */ /* 0x000fea0003800200 */
.L_x_2682:
        /* <DEDUP_REMOVED lines=31> */
.L_x_2685:
[----:B------:R-:W-:Y:S05]  /*9200*/  BSYNC.RECONVERGENT B1 ;  /* 0x0000000000017941 */ /* 0x000fea0003800200 */
.L_x_2684:
        /* <DEDUP_REMOVED lines=41> */
.L_x_2687:
[----:B------:R-:W-:Y:S05]  /*94a0*/  BSYNC.RECONVERGENT B1 ;  /* 0x0000000000017941 */ /* 0x000fea0003800200 */
.L_x_2686:
        /* <DEDUP_REMOVED lines=32> */
.L_x_2689:
[----:B------:R-:W-:Y:S05]  /*96b0*/  BSYNC.RECONVERGENT B1 ;  /* 0x0000000000017941 */ /* 0x000fea0003800200 */
.L_x_2688:
        /* <DEDUP_REMOVED lines=30> */
.L_x_2691:
[----:B------:R-:W-:Y:S05]  /*98a0*/  BSYNC.RECONVERGENT B1 ;  /* 0x0000000000017941 */ /* 0x000fea0003800200 */
.L_x_2690:
        /* <DEDUP_REMOVED lines=52> */
.L_x_2693:
[----:B------:R-:W-:Y:S05]  /*9bf0*/  BSYNC.RECONVERGENT B1 ;  /* 0x0000000000017941 */ /* 0x000fea0003800200 */
.L_x_2692:
        /* <DEDUP_REMOVED lines=32> */
.L_x_2695:
[----:B------:R-:W-:Y:S05]  /*9e00*/  BSYNC.RECONVERGENT B1 ;  /* 0x0000000000017941 */ /* 0x000fea0003800200 */
.L_x_2694:
        /* <DEDUP_REMOVED lines=30> */
.L_x_2697:
[----:B------:R-:W-:Y:S05]  /*9ff0*/  BSYNC.RECONVERGENT B1 ;  /* 0x0000000000017941 */ /* 0x000fea0003800200 */
.L_x_2696:
        /* <DEDUP_REMOVED lines=30> */
.L_x_2699:
[----:B------:R-:W-:Y:S05]  /*a1e0*/  BSYNC.RECONVERGENT B1 ;  /* 0x0000000000017941 */ /* 0x000fea0003800200 */
.L_x_2698:
        /* <DEDUP_REMOVED lines=30> */
.L_x_2701:
[----:B------:R-:W-:Y:S05]  /*a3d0*/  BSYNC.RECONVERGENT B1 ;  /* 0x0000000000017941 */ /* 0x000fea0003800200 */
.L_x_2700:
        /* <DEDUP_REMOVED lines=30> */
.L_x_2703:
[----:B------:R-:W-:Y:S05]  /*a5c0*/  BSYNC.RECONVERGENT B1 ;  /* 0x0000000000017941 */ /* 0x000fea0003800200 */
.L_x_2702:
        /* <DEDUP_REMOVED lines=54> */
.L_x_2705:
[----:B------:R-:W-:Y:S05]  /*a930*/  BSYNC.RECONVERGENT B1 ;  /* 0x0000000000017941 */ /* 0x000fea0003800200 */
.L_x_2704:
        /* <DEDUP_REMOVED lines=30> */
.L_x_2707:
[----:B------:R-:W-:Y:S05]  /*ab20*/  BSYNC.RECONVERGENT B1 ;  /* 0x0000000000017941 */ /* 0x000fea0003800200 */
.L_x_2706:
        /* <DEDUP_REMOVED lines=31> */
.L_x_2709:
[----:B------:R-:W-:Y:S05]  /*ad20*/  BSYNC.RECONVERGENT B1 ;  /* 0x0000000000017941 */ /* 0x000fea0003800200 */
.L_x_2708:
        /* <DEDUP_REMOVED lines=30> */
.L_x_2711:
[----:B------:R-:W-:Y:S05]  /*af10*/  BSYNC.RECONVERGENT B1 ;  /* 0x0000000000017941 */ /* 0x000fea0003800200 */
.L_x_2710:
        /* <DEDUP_REMOVED lines=30> */
.L_x_2713:
[----:B------:R-:W-:Y:S05]  /*b100*/  BSYNC.RECONVERGENT B1 ;  /* 0x0000000000017941 */ /* 0x000fea0003800200 */
.L_x_2712:
        /* <DEDUP_REMOVED lines=31> */
.L_x_2715:
[----:B------:R-:W-:Y:S05]  /*b300*/  BSYNC.RECONVERGENT B1 ;  /* 0x0000000000017941 */ /* 0x000fea0003800200 */
.L_x_2714:
        /* <DEDUP_REMOVED lines=55> */
.L_x_2717:
[----:B------:R-:W-:Y:S05]  /*b680*/  BSYNC.RECONVERGENT B1 ;  /* 0x0000000000017941 */ /* 0x000fea0003800200 */
.L_x_2716:
        /* <DEDUP_REMOVED lines=31> */
.L_x_2719:
[----:B------:R-:W-:Y:S05]  /*b880*/  BSYNC.RECONVERGENT B1 ;  /* 0x0000000000017941 */ /* 0x000fea0003800200 */
.L_x_2718:
        /* <DEDUP_REMOVED lines=30> */
.L_x_2721:
[----:B------:R-:W-:Y:S05]  /*ba70*/  BSYNC.RECONVERGENT B1 ;  /* 0x0000000000017941 */ /* 0x000fea0003800200 */
.L_x_2720:
        /* <DEDUP_REMOVED lines=30> */
.L_x_2723:
[----:B------:R-:W-:Y:S05]  /*bc60*/  BSYNC.RECONVERGENT B1 ;  /* 0x0000000000017941 */ /* 0x000fea0003800200 */
.L_x_2722:
        /* <DEDUP_REMOVED lines=30> */
.L_x_2725:
[----:B------:R-:W-:Y:S05]  /*be50*/  BSYNC.RECONVERGENT B1 ;  /* 0x0000000000017941 */ /* 0x000fea0003800200 */
.L_x_2724:
        /* <DEDUP_REMOVED lines=30> */
.L_x_2727:
[----:B------:R-:W-:Y:S05]  /*c040*/  BSYNC.RECONVERGENT B1 ;  /* 0x0000000000017941 */ /* 0x000fea0003800200 */
.L_x_2726:
        /* <DEDUP_REMOVED lines=52> */
.L_x_2729:
[----:B------:R-:W-:Y:S05]  /*c390*/  BSYNC.RECONVERGENT B1 ;  /* 0x0000000000017941 */ /* 0x000fea0003800200 */
.L_x_2728:
        /* <DEDUP_REMOVED lines=30> */
.L_x_2731:
[----:B------:R-:W-:Y:S05]  /*c580*/  BSYNC.RECONVERGENT B1 ;  /* 0x0000000000017941 */ /* 0x000fea0003800200 */
.L_x_2730:
        /* <DEDUP_REMOVED lines=30> */
.L_x_2733:
[----:B------:R-:W-:Y:S05]  /*c770*/  BSYNC.RECONVERGENT B1 ;  /* 0x0000000000017941 */ /* 0x000fea0003800200 */
.L_x_2732:
        /* <DEDUP_REMOVED lines=30> */
.L_x_2735:
[----:B------:R-:W-:Y:S05]  /*c960*/  BSYNC.RECONVERGENT B1 ;  /* 0x0000000000017941 */ /* 0x000fea0003800200 */
.L_x_2734:
        /* <DEDUP_REMOVED lines=30> */
.L_x_2737:
[----:B------:R-:W-:Y:S05]  /*cb50*/  BSYNC.RECONVERGENT B1 ;  /* 0x0000000000017941 */ /* 0x000fea0003800200 */
.L_x_2736:
        /* <DEDUP_REMOVED lines=28> */
.L_x_2675:
[----:B------:R-:W-:Y:S05]  /*cd20*/  BSYNC.RECONVERGENT B0 ;  /* 0x0000000000007941 */ /* 0x000fea0003800200 */
.L_x_2611:
        /* <DEDUP_REMOVED lines=9> */
.L_x_2739:
        /* <DEDUP_REMOVED lines=12> */
.L_x_4540:


//--------------------- .text._Z35group_norm_nhwc_fwd_one_pass_kernelI11Fp16IOFp32WLi64ELi96ELi768EEv26Group_norm_nhwc_fwd_params --------------------------
	.section	.text._Z35group_norm_nhwc_fwd_one_pass_kernelI11Fp16IOFp32WLi64ELi96ELi768EEv26Group_norm_nhwc_fwd_params,"ax",@progbits
	.align	128
        .global         _Z35group_norm_nhwc_fwd_one_pass_kernelI11Fp16IOFp32WLi64ELi96ELi768EEv26Group_norm_nhwc_fwd_params
        .type           _Z35group_norm_nhwc_fwd_one_pass_kernelI11Fp16IOFp32WLi64ELi96ELi768EEv26Group_norm_nhwc_fwd_params,@function
        .size           _Z35group_norm_nhwc_fwd_one_pass_kernelI11Fp16IOFp32WLi64ELi96ELi768EEv26Group_norm_nhwc_fwd_params,(.L_x_4541 - _Z35group_norm_nhwc_fwd_one_pass_kernelI11Fp16IOFp32WLi64ELi96ELi768EEv26Group_norm_nhwc_fwd_params)
        .other          _Z35group_norm_nhwc_fwd_one_pass_kernelI11Fp16IOFp32WLi64ELi96ELi768EEv26Group_norm_nhwc_fwd_params,@"STO_CUDA_ENTRY STV_DEFAULT"
_Z35group_norm_nhwc_fwd_one_pass_kernelI11Fp16IOFp32WLi64ELi96ELi768EEv26Group_norm_nhwc_fwd_params:
.text._Z35group_norm_nhwc_fwd_one_pass_kernelI11Fp16IOFp32WLi64ELi96ELi768EEv26Group_norm_nhwc_fwd_params:
        /* <DEDUP_REMOVED lines=23> */
.L_x_2767:
[----:B0---4-:R-:W0:Y:S01]  /*0170*/  LDC R3, c[0x0][0x3f8] ;  /* 0x0000fe00ff037b82 */ /* 0x011e220000000800 */
[----:B-1---5:R-:W1:Y:S01]  /*0180*/  S2R R8, SR_TID.X ;  /* 0x0000000000087919 */ /* 0x022e620000002100 */
[----:B---3--:R-:W3:Y:S01]  /*0190*/  LDCU.64 UR6, c[0x0][0x3e8] ;  /* 0x00007d00ff0677ac */ /* 0x008ee20008000a00 */
[C---:B------:R-:W-:Y:S02]  /*01a0*/  IADD3 R19, PT, PT, R32.reuse, 0x10, RZ ;  /* 0x0000001020137810 */ /* 0x040fe40007ffe0ff */
[----:B------:R-:W-:Y:S01]  /*01b0*/  SHF.R.S32.HI R21, RZ, 0x1f, R32 ;  /* 0x0000001fff157819 */ /* 0x000fe20000011420 */
[----:B------:R-:W4:Y:S01]  /*01c0*/  LDCU.64 UR10, c[0x0][0x3f0] ;  /* 0x00007e00ff0a77ac */ /* 0x000f220008000a00 */
[----:B------:R-:W-:Y:S02]  /*01d0*/  SHF.R.S32.HI R11, RZ, 0x1f, R19 ;  /* 0x0000001fff0b7819 */ /* 0x000fe40000011413 */
[----:B------:R-:W-:Y:S02]  /*01e0*/  IADD3 R16, PT, PT, R32, 0x20, RZ ;  /* 0x0000002020107810 */ /* 0x000fe40007ffe0ff */
[----:B------:R-:W-:-:S02]  /*01f0*/  MOV R24, RZ ;  /* 0x000000ff00187202 */ /* 0x000fc40000000f00 */
[----:B------:R-:W-:Y:S02]  /*0200*/  SHF.R.S32.HI R17, RZ, 0x1f, R16 ;  /* 0x0000001fff117819 */ /* 0x000fe40000011410 */
[----:B0-----:R-:W-:Y:S02]  /*0210*/  IABS R9, R3 ;  /* 0x0000000300097213 */ /* 0x001fe40000000000 */
[----:B------:R-:W-:Y:S02]  /*0220*/  ISETP.NE.AND P3, PT, R3, RZ, PT ;  /* 0x000000ff0300720c */ /* 0x000fe40003f65270 */
[----:B------:R-:W0:Y:S08]  /*0230*/  I2F.RP R0, R9 ;  /* 0x0000000900007306 */ /* 0x000e300000209400 */
[----:B0-----:R-:W0:Y:S02]  /*0240*/  MUFU.RCP R0, R0 ;  /* 0x0000000000007308 */ /* 0x001e240000001000 */
[----:B0-----:R-:W-:-:S06]  /*0250*/  IADD3 R4, PT, PT, R0, 0xffffffe, RZ ;  /* 0x0ffffffe00047810 */ /* 0x001fcc0007ffe0ff */
[----:B--2---:R0:W5:Y:S02]  /*0260*/  F2I.FTZ.U32.TRUNC.NTZ R5, R4 ;  /* 0x0000000400057305 */ /* 0x004164000021f000 */
[----:B0-----:R-:W-:Y:S02]  /*0270*/  MOV R4, RZ ;  /* 0x000000ff00047202 */ /* 0x001fe40000000f00 */
[----:B-----5:R-:W-:-:S05]  /*0280*/  IADD3 R2, PT, PT, RZ, -R5, RZ ;  /* 0x80000005ff027210 */ /* 0x020fca0007ffe0ff */
[----:B------:R-:W-:Y:S01]  /*0290*/  IMAD R7, R2, R9, RZ ;  /* 0x0000000902077224 */ /* 0x000fe200078e02ff */
[----:B------:R-:W-:-:S03]  /*02a0*/  IABS R2, R30 ;  /* 0x0000001e00027213 */ /* 0x000fc60000000000 */
[----:B------:R-:W-:-:S06]  /*02b0*/  IMAD.HI.U32 R5, R5, R7, R4 ;  /* 0x0000000705057227 */ /* 0x000fcc00078e0004 */
        /* <DEDUP_REMOVED lines=8> */
[----:B------:R-:W-:Y:S02]  /*0340*/  ISETP.GE.U32.AND P1, PT, R0, R9, PT ;  /* 0x000000090000720c */ /* 0x000fe40003f26070 */
[----:B-1----:R-:W-:Y:S02]  /*0350*/  LOP3.LUT R0, R8, 0xffff, RZ, 0xc0, !PT ;  /* 0x0000ffff08007812 */ /* 0x002fe400078ec0ff */
[----:B---3--:R-:W-:Y:S02]  /*0360*/  ISETP.GE.U32.AND P2, PT, R19, UR6, PT ;  /* 0x0000000613007c0c */ /* 0x008fe4000bf46070 */
[----:B------:R-:W-:Y:S01]  /*0370*/  IADD3 R9, PT, PT, R32, 0x30, RZ ;  /* 0x0000003020097810 */ /* 0x000fe20007ffe0ff */
[----:B------:R-:W-:Y:S01]  /*0380*/  IMAD R0, R0, 0x556, RZ ;  /* 0x0000055600007824 */ /* 0x000fe200078e02ff */
[----:B------:R-:W-:-:S04]  /*0390*/  ISETP.GE.AND.EX P2, PT, R11, UR7, PT, P2 ;  /* 0x000000070b007c0c */ /* 0x000fc8000bf46320 */
[----:B------:R-:W-:Y:S02]  /*03a0*/  SHF.R.U32.HI R0, RZ, 0x10, R0 ;  /* 0x00000010ff007819 */ /* 0x000fe40000011600 */
[----:B------:R-:W-:Y:S02]  /*03b0*/  @P1 IADD3 R7, PT, PT, R7, 0x1, RZ ;  /* 0x0000000107071810 */ /* 0x000fe40007ffe0ff */
[----:B------:R-:W-:Y:S02]  /*03c0*/  PRMT R0, R0, 0x9910, RZ ;  /* 0x0000991000007816 */ /* 0x000fe400000000ff */
[----:B------:R-:W-:Y:S02]  /*03d0*/  @!P4 IADD3 R7, PT, PT, -R7, RZ, RZ ;  /* 0x000000ff0707c210 */ /* 0x000fe40007ffe1ff */
[----:B------:R-:W-:Y:S01]  /*03e0*/  @!P3 LOP3.LUT R7, RZ, R3, RZ, 0x33, !PT ;  /* 0x00000003ff07b212 */ /* 0x000fe200078e33ff */
[----:B------:R-:W-:Y:S01]  /*03f0*/  IMAD R0, R0, 0x30, RZ ;  /* 0x0000003000007824 */ /* 0x000fe200078e02ff */
[----:B------:R-:W-:Y:S01]  /*0400*/  ISETP.GE.U32.AND P1, PT, R32, UR6, PT ;  /* 0x0000000620007c0c */ /* 0x000fe2000bf26070 */
[----:B------:R-:W0:Y:S01]  /*0410*/  @!P2 LDC.64 R12, c[0x0][0x3e0] ;  /* 0x0000f800ff0cab82 */ /* 0x000e220000000a00 */
[----:B------:R-:W-:-:S02]  /*0420*/  IADD3 R25, PT, PT, -R7, RZ, RZ ;  /* 0x000000ff07197210 */ /* 0x000fc40007ffe1ff */
[----:B------:R-:W-:Y:S02]  /*0430*/  IADD3 R0, PT, PT, RZ, -R0, RZ ;  /* 0x80000000ff007210 */ /* 0x000fe40007ffe0ff */
[----:B------:R-:W-:Y:S01]  /*0440*/  ISETP.GE.AND.EX P1, PT, R21, UR7, PT, P1 ;  /* 0x0000000715007c0c */ /* 0x000fe2000bf26310 */
[----:B------:R-:W-:Y:S01]  /*0450*/  IMAD R25, R3, R25, R30 ;  /* 0x0000001903197224 */ /* 0x000fe200078e021e */
[----:B------:R-:W-:Y:S02]  /*0460*/  PRMT R3, R0, 0x7710, RZ ;  /* 0x0000771000037816 */ /* 0x000fe400000000ff */
[----:B------:R-:W-:Y:S01]  /*0470*/  ISETP.GE.U32.AND P3, PT, R16, UR6, PT ;  /* 0x0000000610007c0c */ /* 0x000fe2000bf66070 */
[----:B------:R-:W-:Y:S01]  /*0480*/  IMAD R25, R25, 0x60, RZ ;  /* 0x0000006019197824 */ /* 0x000fe200078e02ff */
[----:B------:R-:W-:Y:S02]  /*0490*/  IADD3 R3, PT, PT, R3, R8, RZ ;  /* 0x0000000803037210 */ /* 0x000fe40007ffe0ff */
[----:B------:R-:W-:-:S02]  /*04a0*/  ISETP.GE.AND.EX P3, PT, R17, UR7, PT, P3 ;  /* 0x0000000711007c0c */ /* 0x000fc4000bf66330 */
[----:B------:R-:W-:Y:S02]  /*04b0*/  SHF.L.U32 R3, R3, 0x1, RZ ;  /* 0x0000000103037819 */ /* 0x000fe400000006ff */
[----:B------:R-:W-:Y:S01]  /*04c0*/  SHF.R.S32.HI R4, RZ, 0x1f, R7 ;  /* 0x0000001fff047819 */ /* 0x000fe20000011407 */
[----:B------:R-:W1:Y:S01]  /*04d0*/  @!P1 LDC.64 R14, c[0x0][0x3e0] ;  /* 0x0000f800ff0e9b82 */ /* 0x000e620000000a00 */
[----:B------:R-:W-:Y:S02]  /*04e0*/  LOP3.LUT R36, R3, 0xffff, RZ, 0xc0, !PT ;  /* 0x0000ffff03247812 */ /* 0x000fe400078ec0ff */
[----:B------:R-:W-:Y:S01]  /*04f0*/  ISETP.GE.U32.AND P4, PT, R9, UR6, PT ;  /* 0x0000000609007c0c */ /* 0x000fe2000bf86070 */
[----:B----4-:R-:W-:Y:S01]  /*0500*/  IMAD R6, R4, UR10, RZ ;  /* 0x0000000a04067c24 */ /* 0x010fe2000f8e02ff */
[----:B------:R-:W-:Y:S01]  /*0510*/  IADD3 R36, P5, PT, R25, R36, RZ ;  /* 0x0000002419247210 */ /* 0x000fe20007fbe0ff */
[----:B0-----:R-:W-:Y:S01]  /*0520*/  @!P2 IMAD R18, R11, R12, RZ ;  /* 0x0000000c0b12a224 */ /* 0x001fe200078e02ff */
[----:B------:R-:W-:Y:S01]  /*0530*/  SHF.R.S32.HI R0, RZ, 0x1f, R9 ;  /* 0x0000001fff007819 */ /* 0x000fe20000011409 */
[----:B------:R-:W0:Y:S01]  /*0540*/  @!P2 LDC.64 R2, c[0x0][0x390] ;  /* 0x0000e400ff02ab82 */ /* 0x000e220000000a00 */
[----:B------:R-:W-:Y:S01]  /*0550*/  LEA.HI.X.SX32 R37, R25, RZ, 0x1, P5 ;  /* 0x000000ff19257211 */ /* 0x000fe200028f0eff */
[C---:B------:R-:W-:Y:S01]  /*0560*/  IMAD R35, R7.reuse, UR11, R6 ;  /* 0x0000000b07237c24 */ /* 0x040fe2000f8e0206 */
[----:B------:R-:W-:Y:S01]  /*0570*/  ISETP.GE.AND.EX P4, PT, R0, UR7, PT, P4 ;  /* 0x0000000700007c0c */ /* 0x000fe2000bf86340 */
[----:B------:R-:W-:-:S04]  /*0580*/  IMAD.WIDE.U32 R36, R7, UR10, R36 ;  /* 0x0000000a07247c25 */ /* 0x000fc8000f8e0024 */
[----:B------:R-:W3:Y:S01]  /*0590*/  @!P3 LDC.64 R4, c[0x0][0x3e0] ;  /* 0x0000f800ff04bb82 */ /* 0x000ee20000000a00 */
[----:B------:R-:W-:Y:S02]  /*05a0*/  IADD3 R35, PT, PT, R37, R35, RZ ;  /* 0x0000002325237210 */ /* 0x000fe40007ffe0ff */
[----:B------:R-:W-:-:S05]  /*05b0*/  @!P2 MOV R34, R36 ;  /* 0x000000240022a202 */ /* 0x000fca0000000f00 */
[----:B------:R-:W4:Y:S01]  /*05c0*/  @!P1 LDC.64 R6, c[0x0][0x390] ;  /* 0x0000e400ff069b82 */ /* 0x000f220000000a00 */
[----:B-1----:R-:W-:Y:S02]  /*05d0*/  @!P1 IMAD R20, R21, R14, RZ ;  /* 0x0000000e15149224 */ /* 0x002fe400078e02ff */
[C---:B------:R-:W-:Y:S01]  /*05e0*/  @!P2 IMAD R21, R19.reuse, R13, R18 ;  /* 0x0000000d1315a224 */ /* 0x040fe200078e0212 */
[----:B------:R-:W-:Y:S01]  /*05f0*/  @!P1 MOV R18, R36 ;  /* 0x0000002400129202 */ /* 0x000fe20000000f00 */
[----:B------:R-:W-:Y:S01]  /*0600*/  @!P2 IMAD.WIDE.U32 R12, R19, R12, R34 ;  /* 0x0000000c130ca225 */ /* 0x000fe200078e0022 */
[----:B------:R-:W-:Y:S02]  /*0610*/  @!P1 MOV R19, R35 ;  /* 0x0000002300139202 */ /* 0x000fe40000000f00 */
[----:B------:R-:W1:Y:S01]  /*0620*/  @!P4 LDC.64 R10, c[0x0][0x3e0] ;  /* 0x0000f800ff0acb82 */ /* 0x000e620000000a00 */
[C---:B------:R-:W-:Y:S01]  /*0630*/  @!P1 IMAD R20, R32.reuse, R15, R20 ;  /* 0x0000000f20149224 */ /* 0x040fe200078e0214 */
[----:B------:R-:W-:Y:S01]  /*0640*/  @!P2 IADD3 R21, PT, PT, R13, R21, RZ ;  /* 0x000000150d15a210 */ /* 0x000fe20007ffe0ff */
[----:B------:R-:W-:Y:S01]  /*0650*/  @!P1 IMAD.WIDE.U32 R18, R32, R14, R18 ;  /* 0x0000000e20129225 */ /* 0x000fe200078e0012 */
[----:B0-----:R-:W-:-:S04]  /*0660*/  @!P2 LEA R2, P5, R12, R2, 0x1 ;  /* 0x000000020c02a211 */ /* 0x001fc800078a08ff */
[----:B------:R-:W0:Y:S01]  /*0670*/  @!P3 LDC.64 R14, c[0x0][0x390] ;  /* 0x0000e400ff0ebb82 */ /* 0x000e220000000a00 */
[----:B---3--:R-:W-:Y:S01]  /*0680*/  @!P3 IMAD R17, R17, R4, RZ ;  /* 0x000000041111b224 */ /* 0x008fe200078e02ff */
[----:B------:R-:W-:Y:S02]  /*0690*/  @!P2 LEA.HI.X R3, R12, R3, R21, 0x1, P5 ;  /* 0x000000030c03a211 */ /* 0x000fe400028f0c15 */
[----:B------:R-:W-:Y:S01]  /*06a0*/  @!P3 MOV R21, R35 ;  /* 0x000000230015b202 */ /* 0x000fe20000000f00 */
[----:B------:R-:W-:Y:S01]  /*06b0*/  @!P3 IMAD R5, R16, R5, R17 ;  /* 0x000000051005b224 */ /* 0x000fe200078e0211 */
[----:B------:R-:W-:Y:S02]  /*06c0*/  @!P1 IADD3 R17, PT, PT, R19, R20, RZ ;  /* 0x0000001413119210 */ /* 0x000fe40007ffe0ff */
[----:B------:R-:W3:Y:S01]  /*06d0*/  @!P4 LDC.64 R12, c[0x0][0x390] ;  /* 0x0000e400ff0ccb82 */ /* 0x000ee20000000a00 */
[----:B------:R-:W-:Y:S02]  /*06e0*/  @!P3 MOV R20, R36 ;  /* 0x000000240014b202 */ /* 0x000fe40000000f00 */
[----:B----4-:R-:W-:-:S03]  /*06f0*/  @!P1 LEA R6, P5, R18, R6, 0x1 ;  /* 0x0000000612069211 */ /* 0x010fc600078a08ff */
[----:B------:R-:W-:Y:S01]  /*0700*/  @!P3 IMAD.WIDE.U32 R20, R16, R4, R20 ;  /* 0x000000041014b225 */ /* 0x000fe200078e0014 */
[----:B------:R-:W-:Y:S02]  /*0710*/  MOV R4, RZ ;  /* 0x000000ff00047202 */ /* 0x000fe40000000f00 */
[----:B------:R-:W-:Y:S01]  /*0720*/  @!P1 LEA.HI.X R7, R18, R7, R17, 0x1, P5 ;  /* 0x0000000712079211 */ /* 0x000fe200028f0c11 */
[----:B-1----:R-:W-:-:S03]  /*0730*/  @!P4 IMAD R0, R0, R10, RZ ;  /* 0x0000000a0000c224 */ /* 0x002fc600078e02ff */
[----:B------:R1:W4:Y:S01]  /*0740*/  @!P2 LDG.E R4, desc[UR8][R2.64] ;  /* 0x000000080204a981 */ /* 0x000322000c1e1900 */
[----:B------:R-:W-:Y:S01]  /*0750*/  @!P4 IMAD R17, R9, R11, R0 ;  /* 0x0000000b0911c224 */ /* 0x000fe200078e0200 */
[----:B------:R-:W-:Y:S02]  /*0760*/  @!P3 IADD3 R5, PT, PT, R21, R5, RZ ;  /* 0x000000051505b210 */ /* 0x000fe40007ffe0ff */
[----:B------:R-:W5:Y:S01]  /*0770*/  @!P1 LDG.E R24, desc[UR8][R6.64] ;  /* 0x0000000806189981 */ /* 0x000f62000c1e1900 */
[----:B0-----:R-:W-:-:S04]  /*0780*/  @!P3 LEA R14, P2, R20, R14, 0x1 ;  /* 0x0000000e140eb211 */ /* 0x001fc800078408ff */
[----:B------:R-:W-:Y:S02]  /*0790*/  @!P3 LEA.HI.X R15, R20, R15, R5, 0x1, P2 ;  /* 0x0000000f140fb211 */ /* 0x000fe400010f0c05 */
[----:B-1----:R-:W-:Y:S02]  /*07a0*/  @!P4 MOV R2, R36 ;  /* 0x000000240002c202 */ /* 0x002fe40000000f00 */
[----:B------:R-:W-:-:S03]  /*07b0*/  @!P4 MOV R3, R35 ;  /* 0x000000230003c202 */ /* 0x000fc60000000f00 */
[----:B------:R-:W-:Y:S01]  /*07c0*/  @!P4 IMAD.WIDE.U32 R10, R9, R10, R2 ;  /* 0x0000000a090ac225 */ /* 0x000fe200078e0002 */
[----:B------:R-:W-:-:S04]  /*07d0*/  MOV R9, RZ ;  /* 0x000000ff00097202 */ /* 0x000fc80000000f00 */
[----:B------:R-:W-:Y:S02]  /*07e0*/  @!P4 IADD3 R0, PT, PT, R11, R17, RZ ;  /* 0x000000110b00c210 */ /* 0x000fe40007ffe0ff */
[C---:B---3--:R-:W-:Y:S01]  /*07f0*/  @!P4 LEA R12, P2, R10.reuse, R12, 0x1 ;  /* 0x0000000c0a0cc211 */ /* 0x048fe200078408ff */
[----:B------:R0:W3:Y:S03]  /*0800*/  @!P3 LDG.E R9, desc[UR8][R14.64] ;  /* 0x000000080e09b981 */ /* 0x0000e6000c1e1900 */
[----:B------:R-:W-:Y:S02]  /*0810*/  @!P4 LEA.HI.X R13, R10, R13, R0, 0x1, P2 ;  /* 0x0000000d0a0dc211 */ /* 0x000fe400010f0c00 */
[----:B------:R-:W-:-:S06]  /*0820*/  MOV R10, RZ ;  /* 0x000000ff000a7202 */ /* 0x000fcc0000000f00 */
[----:B------:R1:W2:Y:S01]  /*0830*/  @!P4 LDG.E R10, desc[UR8][R12.64] ;  /* 0x000000080c0ac981 */ /* 0x0002a2000c1e1900 */
[----:B------:R-:W-:Y:S01]  /*0840*/  BSSY.RECONVERGENT B0, `(.L_x_2740) ;  /* 0x0000042000007945 */ /* 0x000fe20003800200 */
[----:B0-----:R-:W0:Y:S02]  /*0850*/  S2R R14, SR_LANEID ;  /* 0x00000000000e7919 */ /* 0x001e240000000000 */
[C---:B0-----:R-:W-:Y:S02]  /*0860*/  ISETP.GT.AND P2, PT, R14.reuse, 0x1e, PT ;  /* 0x0000001e0e00780c */ /* 0x041fe40003f44270 */
[----:B------:R-:W-:Y:S01]  /*0870*/  ISETP.GT.AND P3, PT, R14, 0xf, PT ;  /* 0x0000000f0e00780c */ /* 0x000fe20003f64270 */
[--C-:B----4-:R-:W-:Y:S02]  /*0880*/  HADD2.F32 R5, -RZ, R4.reuse.H1_H1 ;  /* 0x30000004ff057230 */ /* 0x110fe40000004100 */
[----:B------:R-:W-:Y:S02]  /*0890*/  HADD2.F32 R6, -RZ, R4.H0_H0 ;  /* 0x20000004ff067230 */ /* 0x000fe40000004100 */
[----:B-----5:R-:W-:-:S02]  /*08a0*/  HADD2.F32 R7, -RZ, R24.H1_H1 ;  /* 0x30000018ff077230 */ /* 0x020fc40000004100 */
[----:B------:R-:W-:Y:S01]  /*08b0*/  FMUL.FTZ R15, R5, R5 ;  /* 0x00000005050f7220 */ /* 0x000fe20000410000 */
[----:B------:R-:W-:Y:S02]  /*08c0*/  HADD2.F32 R24, -RZ, R24.H0_H0 ;  /* 0x20000018ff187230 */ /* 0x000fe40000004100 */
[C---:B------:R-:W-:Y:S01]  /*08d0*/  FADD.FTZ R11, R6.reuse, R5 ;  /* 0x00000005060b7221 */ /* 0x040fe20000010000 */
[----:B------:R-:W-:Y:S01]  /*08e0*/  FMUL.FTZ R3, R7, R7 ;  /* 0x0000000707037220 */ /* 0x000fe20000410000 */
[----:B------:R-:W-:Y:S01]  /*08f0*/  FFMA.FTZ R4, R6, R6, R15 ;  /* 0x0000000606047223 */ /* 0x000fe2000001000f */
[C---:B------:R-:W-:Y:S02]  /*0900*/  FADD.FTZ R0, R24.reuse, R7 ;  /* 0x0000000718007221 */ /* 0x040fe40000010000 */
[----:B------:R-:W-:Y:S02]  /*0910*/  FFMA.FTZ R3, R24, R24, R3 ;  /* 0x0000001818037223 */ /* 0x000fe40000010003 */
[----:B------:R-:W-:-:S02]  /*0920*/  FADD.FTZ R2, RZ, R0 ;  /* 0x00000000ff027221 */ /* 0x000fc40000010000 */
[----:B------:R-:W-:Y:S02]  /*0930*/  FADD.FTZ R3, RZ, R3 ;  /* 0x00000003ff037221 */ /* 0x000fe40000010000 */
[----:B------:R-:W-:Y:S01]  /*0940*/  FADD.FTZ R11, R2, R11 ;  /* 0x0000000b020b7221 */ /* 0x000fe20000010000 */
[--C-:B---3--:R-:W-:Y:S02]  /*0950*/  HADD2.F32 R0, -RZ, R9.reuse.H1_H1 ;  /* 0x30000009ff007230 */ /* 0x108fe40000004100 */
[----:B------:R-:W-:Y:S02]  /*0960*/  HADD2.F32 R2, -RZ, R9.H0_H0 ;  /* 0x20000009ff027230 */ /* 0x000fe40000004100 */
[----:B------:R-:W-:Y:S01]  /*0970*/  FADD.FTZ R9, R3, R4 ;  /* 0x0000000403097221 */ /* 0x000fe20000010000 */
[----:B-1----:R-:W-:-:S04]  /*0980*/  FMUL.FTZ R13, R0, R0 ;  /* 0x00000000000d7220 */ /* 0x002fc80000410000 */
[C---:B------:R-:W-:Y:S01]  /*0990*/  FFMA.FTZ R12, R2.reuse, R2, R13 ;  /* 0x00000002020c7223 */ /* 0x040fe2000001000d */
[--C-:B--2---:R-:W-:Y:S02]  /*09a0*/  HADD2.F32 R3, -RZ, R10.reuse.H1_H1 ;  /* 0x3000000aff037230 */ /* 0x104fe40000004100 */
[----:B------:R-:W-:Y:S02]  /*09b0*/  HADD2.F32 R4, -RZ, R10.H0_H0 ;  /* 0x2000000aff047230 */ /* 0x000fe40000004100 */
[----:B------:R-:W-:Y:S01]  /*09c0*/  FADD.FTZ R10, R2, R0 ;  /* 0x00000000020a7221 */ /* 0x000fe20000010000 */
[----:B------:R-:W-:Y:S01]  /*09d0*/  FADD.FTZ R9, R9, R12 ;  /* 0x0000000c09097221 */ /* 0x000fe20000010000 */
[----:B------:R-:W-:Y:S02]  /*09e0*/  FMUL.FTZ R13, R3, R3 ;  /* 0x00000003030d7220 */ /* 0x000fe40000410000 */
        /* <DEDUP_REMOVED lines=39> */
.L_x_2741:
[----:B------:R-:W-:Y:S05]  /*0c60*/  BSYNC.RECONVERGENT B0 ;  /* 0x0000000000007941 */ /* 0x000fea0003800200 */
.L_x_2740:
        /* <DEDUP_REMOVED lines=66> */
.L_x_2743:
[----:B------:R-:W-:Y:S05]  /*1090*/  BSYNC.RECONVERGENT B0 ;  /* 0x0000000000007941 */ /* 0x000fea0003800200 */
.L_x_2742:
        /* <DEDUP_REMOVED lines=24> */
.L_x_2746:
[----:B---3--:R-:W2:Y:S04]  /*1220*/  LDG.E.STRONG.GPU R10, desc[UR8][R8.64] ;  /* 0x00000008080a7981 */ /* 0x008ea8000c1ef900 */
[----:B--2---:R-:W-:Y:S01]  /*1230*/  CCTL.IVALL ;  /* 0x00000000ff00798f */ /* 0x004fe20002000000 */
[----:B------:R-:W-:Y:S05]  /*1240*/  YIELD ;  /* 0x0000000000007946 */ /* 0x000fea0003800000 */
[----:B------:R-:W-:-:S13]  /*1250*/  ISETP.NE.AND P2, PT, R10, R15, PT ;  /* 0x0000000f0a00720c */ /* 0x000fda0003f45270 */
[----:B------:R-:W-:Y:S05]  /*1260*/  @P2 BRA `(.L_x_2746) ;  /* 0xfffffffc00ec2947 */ /* 0x000fea000383ffff */
.L_x_2745:
        /* <DEDUP_REMOVED lines=15> */
.L_x_2748:
        /* <DEDUP_REMOVED lines=60> */
.L_x_2747:
        /* <DEDUP_REMOVED lines=34> */
.L_x_2749:
        /* <DEDUP_REMOVED lines=19> */
.L_x_2750:
        /* <DEDUP_REMOVED lines=9> */
.L_x_2751:
[----:B------:R-:W-:Y:S05]  /*1b00*/  BSYNC.RECONVERGENT B0 ;  /* 0x0000000000007941 */ /* 0x000fea0003800200 */
.L_x_2744:
        /* <DEDUP_REMOVED lines=76> */
[----:B------:R-:W-:-:S05]  /*1fd0*/  F2FP.F16.F32.PACK_AB R7, R12, R7 ;  /* 0x000000070c07723e */ /* 0x000fca00000000ff */
[----:B------:R0:W-:Y:S02]  /*1fe0*/  STG.E desc[UR8][R14.64], R7 ;  /* 0x000000070e007986 */ /* 0x0001e4000c101908 */
.L_x_2755:
[----:B------:R-:W-:Y:S05]  /*1ff0*/  BSYNC.RECONVERGENT B1 ;  /* 0x0000000000017941 */ /* 0x000fea0003800200 */
.L_x_2754:
        /* <DEDUP_REMOVED lines=12> */
[----:B------:R-:W-:Y:S01]  /*20c0*/  F2FP.F16.F32.PACK_AB R5, R14, R5 ;  /* 0x000000050e05723e */ /* 0x000fe200000000ff */
[----:B--2---:R-:W-:Y:S02]  /*20d0*/  IMAD R23, R23, UR6, RZ ;  /* 0x0000000617177c24 */ /* 0x004fe4000f8e02ff */
[----:B------:R-:W-:-:S04]  /*20e0*/  IMAD.WIDE.U32 R6, R22, UR6, R6 ;  /* 0x0000000616067c25 */ /* 0x000fc8000f8e0006 */
[----:B------:R-:W-:Y:S01]  /*20f0*/  IMAD R23, R22, UR7, R23 ;  /* 0x0000000716177c24 */ /* 0x000fe2000f8e0217 */
[----:B0-----:R-:W-:-:S04]  /*2100*/  LEA R12, P2, R6, UR12, 0x1 ;  /* 0x0000000c060c7c11 */ /* 0x001fc8000f8408ff */
[----:B------:R-:W-:-:S04]  /*2110*/  IADD3 R23, PT, PT, R7, R23, RZ ;  /* 0x0000001707177210 */ /* 0x000fc80007ffe0ff */
[----:B------:R-:W-:-:S05]  /*2120*/  LEA.HI.X R13, R6, UR13, R23, 0x1, P2 ;  /* 0x0000000d060d7c11 */ /* 0x000fca00090f0c17 */
[----:B------:R2:W-:Y:S02]  /*2130*/  STG.E desc[UR8][R12.64], R5 ;  /* 0x000000050c007986 */ /* 0x0005e4000c101908 */
.L_x_2757:
[----:B------:R-:W-:Y:S05]  /*2140*/  BSYNC.RECONVERGENT B1 ;  /* 0x0000000000017941 */ /* 0x000fea0003800200 */
.L_x_2756:
        /* <DEDUP_REMOVED lines=13> */
[----:B------:R-:W-:Y:S01]  /*2220*/  F2FP.F16.F32.PACK_AB R5, R0, R5 ;  /* 0x000000050005723e */ /* 0x000fe200000000ff */
[----:B------:R-:W-:-:S04]  /*2230*/  IMAD.WIDE.U32 R6, R18, UR6, R6 ;  /* 0x0000000612067c25 */ /* 0x000fc8000f8e0006 */
[----:B------:R-:W-:Y:S01]  /*2240*/  IMAD R13, R18, UR7, R13 ;  /* 0x00000007120d7c24 */ /* 0x000fe2000f8e020d */
[----:B0-----:R-:W-:-:S04]  /*2250*/  LEA R12, P2, R6, UR12, 0x1 ;  /* 0x0000000c060c7c11 */ /* 0x001fc8000f8408ff */
[----:B------:R-:W-:-:S04]  /*2260*/  IADD3 R13, PT, PT, R7, R13, RZ ;  /* 0x0000000d070d7210 */ /* 0x000fc80007ffe0ff */
[----:B------:R-:W-:-:S05]  /*2270*/  LEA.HI.X R13, R6, UR13, R13, 0x1, P2 ;  /* 0x0000000d060d7c11 */ /* 0x000fca00090f0c0d */
[----:B------:R3:W-:Y:S02]  /*2280*/  STG.E desc[UR8][R12.64], R5 ;  /* 0x000000050c007986 */ /* 0x0007e4000c101908 */
.L_x_2759:
[----:B------:R-:W-:Y:S05]  /*2290*/  BSYNC.RECONVERGENT B1 ;  /* 0x0000000000017941 */ /* 0x000fea0003800200 */
.L_x_2758:
        /* <DEDUP_REMOVED lines=16> */
[----:B------:R-:W-:Y:S02]  /*23a0*/  F2FP.F16.F32.PACK_AB R3, R9, R8 ;  /* 0x000000080903723e */ /* 0x000fe400000000ff */
[----:B------:R-:W-:-:S05]  /*23b0*/  LEA.HI.X R5, R2, UR11, R19, 0x1, P1 ;  /* 0x0000000b02057c11 */ /* 0x000fca00088f0c13 */
[----:B------:R4:W-:Y:S01]  /*23c0*/  STG.E desc[UR8][R4.64], R3 ;  /* 0x0000000304007986 */ /* 0x0009e2000c101908 */
[----:B------:R-:W-:Y:S05]  /*23d0*/  BRA `(.L_x_2760) ;  /* 0x0000000800207947 */ /* 0x000fea0003800000 */
.L_x_2753:
        /* <DEDUP_REMOVED lines=41> */
[----:B------:R-:W-:Y:S02]  /*2670*/  F2FP.F16.F32.PACK_AB R7, R25, R7 ;  /* 0x000000071907723e */ /* 0x000fe400000000ff */
[----:B------:R-:W-:-:S05]  /*2680*/  LEA.HI.X R13, R14, UR11, R13, 0x1, P1 ;  /* 0x0000000b0e0d7c11 */ /* 0x000fca00088f0c0d */
[----:B------:R0:W-:Y:S04]  /*2690*/  STG.E desc[UR8][R12.64], R7 ;  /* 0x000000070c007986 */ /* 0x0001e8000c101908 */
.L_x_2762:
[----:B------:R-:W-:Y:S05]  /*26a0*/  BSYNC.RECONVERGENT B1 ;  /* 0x0000000000017941 */ /* 0x000fea0003800200 */
.L_x_2761:
        /* <DEDUP_REMOVED lines=28> */
[----:B------:R-:W-:-:S05]  /*2870*/  F2FP.F16.F32.PACK_AB R5, R5, R22 ;  /* 0x000000160505723e */ /* 0x000fca00000000ff */
[----:B------:R2:W-:Y:S02]  /*2880*/  STG.E desc[UR8][R12.64], R5 ;  /* 0x000000050c007986 */ /* 0x0005e4000c101908 */
.L_x_2764:
[----:B------:R-:W-:Y:S05]  /*2890*/  BSYNC.RECONVERGENT B1 ;  /* 0x0000000000017941 */ /* 0x000fea0003800200 */
.L_x_2763:
        /* <DEDUP_REMOVED lines=28> */
[----:B------:R-:W-:-:S05]  /*2a60*/  F2FP.F16.F32.PACK_AB R5, R5, R2 ;  /* 0x000000020505723e */ /* 0x000fca00000000ff */
[----:B------:R3:W-:Y:S02]  /*2a70*/  STG.E desc[UR8][R12.64], R5 ;  /* 0x000000050c007986 */ /* 0x0007e4000c101908 */
.L_x_2766:
[----:B------:R-:W-:Y:S05]  /*2a80*/  BSYNC.RECONVERGENT B1 ;  /* 0x0000000000017941 */ /* 0x000fea0003800200 */
.L_x_2765:
        /* <DEDUP_REMOVED lines=27> */
[----:B------:R-:W-:-:S05]  /*2c40*/  F2FP.F16.F32.PACK_AB R9, R9, R0 ;  /* 0x000000000909723e */ /* 0x000fca00000000ff */
[----:B------:R0:W-:Y:S02]  /*2c50*/  STG.E desc[UR8][R4.64], R9 ;  /* 0x0000000904007986 */ /* 0x0001e4000c101908 */
.L_x_2760:
[----:B------:R-:W-:Y:S05]  /*2c60*/  BSYNC.RECONVERGENT B0 ;  /* 0x0000000000007941 */ /* 0x000fea0003800200 */
.L_x_2752:
[----:B------:R-:W-:Y:S02]  /*2c70*/  IADD3 R30, PT, PT, R27, R30, RZ ;  /* 0x0000001e1b1e7210 */ /* 0x000fe40007ffe0ff */
[----:B------:R-:W-:Y:S02]  /*2c80*/  IADD3 R31, PT, PT, R31, 0x1, RZ ;  /* 0x000000011f1f7810 */ /* 0x000fe40007ffe0ff */
[----:B------:R-:W-:-:S13]  /*2c90*/  ISETP.GE.AND P1, PT, R30, UR5, PT ;  /* 0x000000051e007c0c */ /* 0x000fda000bf26270 */
[----:B------:R-:W-:Y:S05]  /*2ca0*/  @!P1 BRA `(.L_x_2767) ;  /* 0xffffffd400309947 */ /* 0x000fea000383ffff */
[----:B------:R-:W-:Y:S05]  /*2cb0*/  EXIT ;  /* 0x000000000000794d */ /* 0x000fea0003800000 */
.L_x_2768:
        /* <DEDUP_REMOVED lines=12> */
.L_x_4541:


//--------------------- .text._Z35group_norm_nhwc_fwd_one_pass_kernelI11Fp16IOFp32WLi128ELi96ELi768EEv26Group_norm_nhwc_fwd_params --------------------------
	.section	.text._Z35group_norm_nhwc_fwd_one_pass_kernelI11Fp16IOFp32WLi128ELi96ELi768EEv26Group_norm_nhwc_fwd_params,"ax",@progbits
	.align	128
        .global         _Z35group_norm_nhwc_fwd_one_pass_kernelI11Fp16IOFp32WLi128ELi96ELi768EEv26Group_norm_nhwc_fwd_params
        .type           _Z35group_norm_nhwc_fwd_one_pass_kernelI11Fp16IOFp32WLi128ELi96ELi768EEv26Group_norm_nhwc_fwd_params,@function
        .size           _Z35group_norm_nhwc_fwd_one_pass_kernelI11Fp16IOFp32WLi128ELi96ELi768EEv26Group_norm_nhwc_fwd_params,(.L_x_4542 - _Z35group_norm_nhwc_fwd_one_pass_kernelI11Fp16IOFp32WLi128ELi96ELi768EEv26Group_norm_nhwc_fwd_params)
        .other          _Z35group_norm_nhwc_fwd_one_pass_kernelI11Fp16IOFp32WLi128ELi96ELi768EEv26Group_norm_nhwc_fwd_params,@"STO_CUDA_ENTRY STV_DEFAULT"
_Z35group_norm_nhwc_fwd_one_pass_kernelI11Fp16IOFp32WLi128ELi96ELi768EEv26Group_norm_nhwc_fwd_params:
.text._Z35group_norm_nhwc_fwd_one_pass_kernelI11Fp16IOFp32WLi128ELi96ELi768EEv26Group_norm_nhwc_fwd_params:
        /* <DEDUP_REMOVED lines=45> */
.L_x_2812:
[----:B0-----:R-:W0:Y:S01]  /*02d0*/  LDC R10, c[0x0][0x3f8] ;  /* 0x0000fe00ff0a7b82 */ /* 0x001e220000000800 */
[----:B---3--:R-:W3:Y:S01]  /*02e0*/  LDCU.64 UR4, c[0x0][0x3e8] ;  /* 0x00007d00ff0477ac */ /* 0x008ee20008000a00 */
[----:B------:R-:W-:Y:S02]  /*02f0*/  LOP3.LUT R71, R48, 0xffff, RZ, 0xc0, !PT ;  /* 0x0000ffff30477812 */ /* 0x000fe400078ec0ff */
[----:B------:R-:W-:Y:S01]  /*0300*/  MOV R49, RZ ;  /* 0x000000ff00317202 */ /* 0x000fe20000000f00 */
[----:B----4-:R-:W4:Y:S01]  /*0310*/  LDCU.64 UR8, c[0x0][0x3f0] ;  /* 0x00007e00ff0877ac */ /* 0x010f220008000a00 */
[----:B---3--:R-:W-:Y:S02]  /*0320*/  ISETP.GE.U32.AND P4, PT, R62, UR4, PT ;  /* 0x000000043e007c0c */ /* 0x008fe4000bf86070 */
[----:B------:R-:W-:Y:S02]  /*0330*/  ISETP.GE.U32.AND P5, PT, R60, UR4, PT ;  /* 0x000000043c007c0c */ /* 0x000fe4000bfa6070 */
[----:B------:R-:W-:-:S02]  /*0340*/  ISETP.GE.AND.EX P4, PT, R9, UR5, PT, P4 ;  /* 0x0000000509007c0c */ /* 0x000fc4000bf86340 */
[----:B0----5:R-:W-:Y:S02]  /*0350*/  IABS R23, R10 ;  /* 0x0000000a00177213 */ /* 0x021fe40000000000 */
[----:B------:R-:W-:Y:S02]  /*0360*/  ISETP.GE.AND.EX P5, PT, R11, UR5, PT, P5 ;  /* 0x000000050b007c0c */ /* 0x000fe4000bfa6350 */
[----:B------:R-:W0:Y:S07]  /*0370*/  I2F.RP R6, R23 ;  /* 0x0000001700067306 */ /* 0x000e2e0000209400 */
[----:B--2---:R-:W3:Y:S01]  /*0380*/  @!P4 LDC.64 R26, c[0x0][0x390] ;  /* 0x0000e400ff1acb82 */ /* 0x004ee20000000a00 */
        /* <DEDUP_REMOVED lines=11> */
[----:B------:R-:W-:Y:S02]  /*0440*/  IMAD R6, R23, R6, R8 ;  /* 0x0000000617067224 */ /* 0x000fe400078e0208 */
[----:B-----5:R-:W-:-:S03]  /*0450*/  @!P5 IMAD R8, R11, R28, RZ ;  /* 0x0000001c0b08d224 */ /* 0x020fc600078e02ff */
[----:B------:R-:W-:-:S13]  /*0460*/  ISETP.GT.U32.AND P2, PT, R23, R6, PT ;  /* 0x000000061700720c */ /* 0x000fda0003f44070 */
[-C--:B------:R-:W-:Y:S02]  /*0470*/  @!P2 IADD3 R6, PT, PT, R6, -R23.reuse, RZ ;  /* 0x800000170606a210 */ /* 0x080fe40007ffe0ff */
[----:B------:R-:W-:Y:S02]  /*0480*/  @!P2 IADD3 R21, PT, PT, R21, 0x1, RZ ;  /* 0x000000011515a810 */ /* 0x000fe40007ffe0ff */
[----:B------:R-:W-:Y:S02]  /*0490*/  ISETP.GE.U32.AND P1, PT, R6, R23, PT ;  /* 0x000000170600720c */ /* 0x000fe40003f26070 */
[----:B------:R-:W-:Y:S02]  /*04a0*/  LOP3.LUT R6, R65, R10, RZ, 0x3c, !PT ;  /* 0x0000000a41067212 */ /* 0x000fe400078e3cff */
[----:B------:R-:W-:Y:S02]  /*04b0*/  ISETP.NE.AND P2, PT, R10, RZ, PT ;  /* 0x000000ff0a00720c */ /* 0x000fe40003f45270 */
[----:B------:R-:W-:-:S07]  /*04c0*/  ISETP.GE.AND P3, PT, R6, RZ, PT ;  /* 0x000000ff0600720c */ /* 0x000fce0003f66270 */
[----:B------:R-:W-:-:S04]  /*04d0*/  @P1 IADD3 R21, PT, PT, R21, 0x1, RZ ;  /* 0x0000000115151810 */ /* 0x000fc80007ffe0ff */
[----:B------:R-:W-:Y:S02]  /*04e0*/  MOV R23, R21 ;  /* 0x0000001500177202 */ /* 0x000fe40000000f00 */
[----:B------:R-:W0:Y:S02]  /*04f0*/  @!P4 LDC.64 R20, c[0x0][0x3e0] ;  /* 0x0000f800ff14cb82 */ /* 0x000e240000000a00 */
[----:B------:R-:W-:Y:S02]  /*0500*/  @!P3 IADD3 R23, PT, PT, -R23, RZ, RZ ;  /* 0x000000ff1717b210 */ /* 0x000fe40007ffe1ff */
[----:B------:R-:W-:Y:S02]  /*0510*/  @!P2 LOP3.LUT R23, RZ, R10, RZ, 0x33, !PT ;  /* 0x0000000aff17a212 */ /* 0x000fe400078e33ff */
[----:B------:R-:W-:Y:S02]  /*0520*/  ISETP.GE.U32.AND P2, PT, R58, UR4, PT ;  /* 0x000000043a007c0c */ /* 0x000fe4000bf46070 */
[----:B------:R-:W-:-:S02]  /*0530*/  IADD3 R66, PT, PT, -R23, RZ, RZ ;  /* 0x000000ff17427210 */ /* 0x000fc40007ffe1ff */
[----:B------:R-:W-:Y:S02]  /*0540*/  SHF.R.S32.HI R6, RZ, 0x1f, R23 ;  /* 0x0000001fff067819 */ /* 0x000fe40000011417 */
[----:B------:R-:W-:Y:S01]  /*0550*/  ISETP.GE.AND.EX P2, PT, R13, UR5, PT, P2 ;  /* 0x000000050d007c0c */ /* 0x000fe2000bf46320 */
[----:B------:R-:W-:Y:S02]  /*0560*/  IMAD R66, R10, R66, R65 ;  /* 0x000000420a427224 */ /* 0x000fe400078e0241 */
[----:B----4-:R-:W-:Y:S02]  /*0570*/  IMAD R6, R6, UR8, RZ ;  /* 0x0000000806067c24 */ /* 0x010fe4000f8e02ff */
[----:B------:R-:W-:Y:S02]  /*0580*/  IMAD R66, R66, 0x60, RZ ;  /* 0x0000006042427824 */ /* 0x000fe400078e02ff */
[----:B------:R-:W-:-:S03]  /*0590*/  IMAD R69, R23, UR9, R6 ;  /* 0x0000000917457c24 */ /* 0x000fc6000f8e0206 */
[C---:B------:R-:W-:Y:S01]  /*05a0*/  IADD3 R70, P1, PT, R66.reuse, R71, RZ ;  /* 0x0000004742467210 */ /* 0x040fe20007f3e0ff */
[----:B0-----:R-:W-:Y:S02]  /*05b0*/  @!P4 IMAD R6, R9, R20, RZ ;  /* 0x000000140906c224 */ /* 0x001fe400078e02ff */
[----:B------:R-:W0:Y:S01]  /*05c0*/  @!P2 LDC.64 R24, c[0x0][0x3e0] ;  /* 0x0000f800ff18ab82 */ /* 0x000e220000000a00 */
[----:B------:R-:W-:Y:S02]  /*05d0*/  LEA.HI.X.SX32 R71, R66, RZ, 0x1, P1 ;  /* 0x000000ff42477211 */ /* 0x000fe400008f0eff */
[----:B------:R-:W-:Y:S01]  /*05e0*/  ISETP.GE.U32.AND P1, PT, R64, UR4, PT ;  /* 0x0000000440007c0c */ /* 0x000fe2000bf26070 */
[----:B------:R-:W-:Y:S02]  /*05f0*/  @!P4 IMAD R33, R62, R21, R6 ;  /* 0x000000153e21c224 */ /* 0x000fe400078e0206 */
[----:B------:R-:W-:Y:S01]  /*0600*/  IMAD.WIDE.U32 R70, R23, UR8, R70 ;  /* 0x0000000817467c25 */ /* 0x000fe2000f8e0046 */
[----:B------:R-:W-:Y:S01]  /*0610*/  ISETP.GE.AND.EX P1, PT, R7, UR5, PT, P1 ;  /* 0x0000000507007c0c */ /* 0x000fe2000bf26310 */
[----:B------:R-:W2:Y:S03]  /*0620*/  @!P5 LDC.64 R22, c[0x0][0x390] ;  /* 0x0000e400ff16db82 */ /* 0x000ea60000000a00 */
[----:B------:R-:W-:-:S02]  /*0630*/  IADD3 R69, PT, PT, R71, R69, RZ ;  /* 0x0000004547457210 */ /* 0x000fc40007ffe0ff */
[----:B------:R-:W-:-:S03]  /*0640*/  @!P4 MOV R68, R70 ;  /* 0x000000460044c202 */ /* 0x000fc60000000f00 */
[----:B------:R-:W4:Y:S02]  /*0650*/  @!P2 LDC.64 R34, c[0x0][0x390] ;  /* 0x0000e400ff22ab82 */ /* 0x000f240000000a00 */
[----:B------:R-:W-:-:S05]  /*0660*/  @!P4 IMAD.WIDE.U32 R30, R62, R20, R68 ;  /* 0x000000143e1ec225 */ /* 0x000fca00078e0044 */
[----:B------:R-:W-:Y:S01]  /*0670*/  @!P4 IADD3 R6, PT, PT, R31, R33, RZ ;  /* 0x000000211f06c210 */ /* 0x000fe20007ffe0ff */
[----:B------:R-:W5:Y:S01]  /*0680*/  @!P1 LDC.64 R20, c[0x0][0x3e0] ;  /* 0x0000f800ff149b82 */ /* 0x000f620000000a00 */
[----:B---3--:R-:W-:Y:S01]  /*0690*/  @!P4 LEA R26, P3, R30, R26, 0x1 ;  /* 0x0000001a1e1ac211 */ /* 0x008fe200078608ff */
[----:B------:R-:W-:Y:S01]  /*06a0*/  @!P5 IMAD R33, R60, R29, R8 ;  /* 0x0000001d3c21d224 */ /* 0x000fe200078e0208 */
[----:B------:R-:W-:Y:S01]  /*06b0*/  @!P5 MOV R31, R69 ;  /* 0x00000045001fd202 */ /* 0x000fe20000000f00 */
[----:B0-----:R-:W-:Y:S01]  /*06c0*/  @!P2 IMAD R8, R13, R24, RZ ;  /* 0x000000180d08a224 */ /* 0x001fe200078e02ff */
[----:B------:R-:W-:Y:S02]  /*06d0*/  @!P4 LEA.HI.X R27, R30, R27, R6, 0x1, P3 ;  /* 0x0000001b1e1bc211 */ /* 0x000fe400018f0c06 */
[----:B------:R-:W-:Y:S01]  /*06e0*/  @!P5 MOV R30, R70 ;  /* 0x00000046001ed202 */ /* 0x000fe20000000f00 */
[----:B------:R-:W0:Y:S01]  /*06f0*/  @!P1 LDC.64 R36, c[0x0][0x390] ;  /* 0x0000e400ff249b82 */ /* 0x000e220000000a00 */
[----:B------:R-:W-:Y:S01]  /*0700*/  ISETP.GE.U32.AND P3, PT, R56, UR4, PT ;  /* 0x0000000438007c0c */ /* 0x000fe2000bf66070 */
[----:B------:R3:W4:Y:S02]  /*0710*/  @!P4 LDG.E R49, desc[UR6][R26.64] ;  /* 0x000000061a31c981 */ /* 0x000724000c1e1900 */
[----:B------:R-:W-:Y:S01]  /*0720*/  @!P5 IMAD.WIDE.U32 R28, R60, R28, R30 ;  /* 0x0000001c3c1cd225 */ /* 0x000fe200078e001e */
[----:B------:R-:W-:-:S02]  /*0730*/  ISETP.GE.AND.EX P3, PT, R15, UR5, PT, P3 ;  /* 0x000000050f007c0c */ /* 0x000fc4000bf66330 */
[----:B------:R-:W-:Y:S02]  /*0740*/  ISETP.GE.U32.AND P4, PT, R54, UR4, PT ;  /* 0x0000000436007c0c */ /* 0x000fe4000bf86070 */
[----:B------:R-:W-:Y:S02]  /*0750*/  @!P5 IADD3 R6, PT, PT, R29, R33, RZ ;  /* 0x000000211d06d210 */ /* 0x000fe40007ffe0ff */
[----:B--2---:R-:W-:Y:S02]  /*0760*/  @!P5 LEA R22, P6, R28, R22, 0x1 ;  /* 0x000000161c16d211 */ /* 0x004fe400078c08ff */
[----:B---3--:R-:W-:Y:S02]  /*0770*/  @!P2 MOV R26, R70 ;  /* 0x00000046001aa202 */ /* 0x008fe40000000f00 */
[----:B------:R-:W-:Y:S01]  /*0780*/  @!P2 MOV R27, R69 ;  /* 0x00000045001ba202 */ /* 0x000fe20000000f00 */
[----:B------:R-:W-:Y:S01]  /*0790*/  @!P2 IMAD R31, R58, R25, R8 ;  /* 0x000000193a1fa224 */ /* 0x000fe200078e0208 */
[----:B------:R-:W-:-:S02]  /*07a0*/  ISETP.GE.AND.EX P4, PT, R17, UR5, PT, P4 ;  /* 0x0000000511007c0c */ /* 0x000fc4000bf86340 */
[----:B------:R-:W-:Y:S01]  /*07b0*/  @!P5 LEA.HI.X R23, R28, R23, R6, 0x1, P6 ;  /* 0x000000171c17d211 */ /* 0x000fe200030f0c06 */
[----:B------:R-:W-:Y:S01]  /*07c0*/  @!P2 IMAD.WIDE.U32 R24, R58, R24, R26 ;  /* 0x000000183a18a225 */ /* 0x000fe200078e001a */
[----:B------:R-:W-:Y:S01]  /*07d0*/  @!P1 MOV R26, R70 ;  /* 0x00000046001a9202 */ /* 0x000fe20000000f00 */
[----:B------:R-:W2:Y:S01]  /*07e0*/  @!P3 LDC.64 R28, c[0x0][0x3e0] ;  /* 0x0000f800ff1cbb82 */ /* 0x000ea20000000a00 */
[----:B------:R-:W-:Y:S01]  /*07f0*/  @!P1 MOV R27, R69 ;  /* 0x00000045001b9202 */ /* 0x000fe20000000f00 */
[----:B-----5:R-:W-:Y:S01]  /*0800*/  @!P1 IMAD R6, R7, R20, RZ ;  /* 0x0000001407069224 */ /* 0x020fe200078e02ff */
[----:B------:R-:W-:Y:S02]  /*0810*/  MOV R51, RZ ;  /* 0x000000ff00337202 */ /* 0x000fe40000000f00 */
[----:B----4-:R-:W-:Y:S01]  /*0820*/  @!P2 LEA R34, P6, R24, R34, 0x1 ;  /* 0x000000221822a211 */ /* 0x010fe200078c08ff */
[C---:B------:R-:W-:Y:S01]  /*0830*/  @!P1 IMAD R33, R64.reuse, R21, R6 ;  /* 0x0000001540219224 */ /* 0x040fe200078e0206 */
[----:B------:R-:W-:Y:S01]  /*0840*/  @!P2 IADD3 R6, PT, PT, R25, R31, RZ ;  /* 0x0000001f1906a210 */ /* 0x000fe20007ffe0ff */
[----:B------:R-:W-:Y:S01]  /*0850*/  @!P1 IMAD.WIDE.U32 R20, R64, R20, R26 ;  /* 0x0000001440149225 */ /* 0x000fe200078e001a */
[----:B------:R3:W4:Y:S01]  /*0860*/  @!P5 LDG.E R51, desc[UR6][R22.64] ;  /* 0x000000061633d981 */ /* 0x000722000c1e1900 */
[----:B------:R-:W5:Y:S01]  /*0870*/  @!P4 LDC.64 R30, c[0x0][0x3e0] ;  /* 0x0000f800ff1ecb82 */ /* 0x000f620000000a00 */
[----:B------:R-:W-:-:S02]  /*0880*/  @!P2 LEA.HI.X R35, R24, R35, R6, 0x1, P6 ;  /* 0x000000231823a211 */ /* 0x000fc400030f0c06 */
[----:B------:R-:W-:Y:S02]  /*0890*/  @!P1 IADD3 R6, PT, PT, R21, R33, RZ ;  /* 0x0000002115069210 */ /* 0x000fe40007ffe0ff */
[----:B0-----:R-:W-:Y:S02]  /*08a0*/  @!P1 LEA R36, P6, R20, R36, 0x1 ;  /* 0x0000002414249211 */ /* 0x001fe400078c08ff */
[----:B------:R-:W-:Y:S02]  /*08b0*/  ISETP.GE.U32.AND P5, PT, R52, UR4, PT ;  /* 0x0000000434007c0c */ /* 0x000fe4000bfa6070 */
[----:B------:R-:W-:Y:S01]  /*08c0*/  @!P1 LEA.HI.X R37, R20, R37, R6, 0x1, P6 ;  /* 0x0000002514259211 */ /* 0x000fe200030f0c06 */
[----:B---3--:R-:W0:Y:S01]  /*08d0*/  @!P4 LDC.64 R22, c[0x0][0x390] ;  /* 0x0000e400ff16cb82 */ /* 0x008e220000000a00 */
[----:B------:R-:W-:Y:S02]  /*08e0*/  ISETP.GE.AND.EX P5, PT, R19, UR5, PT, P5 ;  /* 0x0000000513007c0c */ /* 0x000fe4000bfa6350 */
[----:B------:R-:W-:-:S05]  /*08f0*/  ISETP.GE.U32.AND P6, PT, R50, UR4, PT ;  /* 0x0000000432007c0c */ /* 0x000fca000bfc6070 */
[----:B------:R-:W3:Y:S01]  /*0900*/  @!P3 LDC.64 R20, c[0x0][0x390] ;  /* 0x0000e400ff14bb82 */ /* 0x000ee20000000a00 */
[----:B------:R-:W-:Y:S01]  /*0910*/  ISETP.GE.AND.EX P6, PT, R45, UR5, PT, P6 ;  /* 0x000000052d007c0c */ /* 0x000fe2000bfc6360 */
[----:B--2---:R-:W-:Y:S01]  /*0920*/  @!P3 IMAD R6, R15, R28, RZ ;  /* 0x0000001c0f06b224 */ /* 0x004fe200078e02ff */
[----:B------:R-:W-:Y:S02]  /*0930*/  MOV R47, RZ ;  /* 0x000000ff002f7202 */ /* 0x000fe40000000f00 */
[----:B------:R-:W-:Y:S02]  /*0940*/  @!P3 MOV R32, R70 ;  /* 0x000000460020b202 */ /* 0x000fe40000000f00 */
[----:B------:R-:W-:Y:S01]  /*0950*/  @!P3 MOV R33, R69 ;  /* 0x000000450021b202 */ /* 0x000fe20000000f00 */
[----:B------:R-:W2:Y:S01]  /*0960*/  @!P5 LDC.64 R24, c[0x0][0x3e0] ;  /* 0x0000f800ff18db82 */ /* 0x000ea20000000a00 */
[----:B------:R-:W-:Y:S01]  /*0970*/  MOV R53, RZ ;  /* 0x000000ff00357202 */ /* 0x000fe20000000f00 */
[----:B------:R-:W-:Y:S01]  /*0980*/  @!P3 IMAD R39, R56, R29, R6 ;  /* 0x0000001d3827b224 */ /* 0x000fe200078e0206 */
[----:B------:R-:W4:Y:S01]  /*0990*/  @!P1 LDG.E R47, desc[UR6][R36.64] ;  /* 0x00000006242f9981 */ /* 0x000f22000c1e1900 */
[----:B-----5:R-:W-:-:S02]  /*09a0*/  @!P4 IMAD R6, R17, R30, RZ ;  /* 0x0000001e1106c224 */ /* 0x020fc400078e02ff */
[----:B------:R-:W-:Y:S01]  /*09b0*/  @!P3 IMAD.WIDE.U32 R28, R56, R28, R32 ;  /* 0x0000001c381cb225 */ /* 0x000fe200078e0020 */
[----:B------:R5:W4:Y:S01]  /*09c0*/  @!P2 LDG.E R53, desc[UR6][R34.64] ;  /* 0x000000062235a981 */ /* 0x000b22000c1e1900 */
[----:B------:R-:W1:Y:S02]  /*09d0*/  @!P6 LDC.64 R26, c[0x0][0x3e0] ;  /* 0x0000f800ff1aeb82 */ /* 0x000e640000000a00 */
[----:B------:R-:W-:Y:S01]  /*09e0*/  @!P4 IMAD R41, R54, R31, R6 ;  /* 0x0000001f3629c224 */ /* 0x000fe200078e0206 */
[----:B------:R-:W-:-:S05]  /*09f0*/  @!P3 IADD3 R6, PT, PT, R29, R39, RZ ;  /* 0x000000271d06b210 */ /* 0x000fca0007ffe0ff */
[----:B------:R-:W1:Y:S01]  /*0a00*/  @!P5 LDC.64 R32, c[0x0][0x390] ;  /* 0x0000e400ff20db82 */ /* 0x000e620000000a00 */
[C---:B---3--:R-:W-:Y:S02]  /*0a10*/  @!P3 LEA R20, P2, R28.reuse, R20, 0x1 ;  /* 0x000000141c14b211 */ /* 0x048fe400078408ff */
[----:B-----5:R-:W-:Y:S02]  /*0a20*/  @!P4 MOV R34, R70 ;  /* 0x000000460022c202 */ /* 0x020fe40000000f00 */
[----:B------:R-:W-:Y:S02]  /*0a30*/  @!P4 MOV R35, R69 ;  /* 0x000000450023c202 */ /* 0x000fe40000000f00 */
[----:B------:R-:W-:Y:S02]  /*0a40*/  @!P3 LEA.HI.X R21, R28, R21, R6, 0x1, P2 ;  /* 0x000000151c15b211 */ /* 0x000fe400010f0c06 */
[----:B------:R-:W3:Y:S01]  /*0a50*/  @!P6 LDC.64 R28, c[0x0][0x390] ;  /* 0x0000e400ff1ceb82 */ /* 0x000ee20000000a00 */
[----:B------:R-:W-:Y:S01]  /*0a60*/  MOV R55, RZ ;  /* 0x000000ff00377202 */ /* 0x000fe20000000f00 */
[----:B------:R-:W-:-:S04]  /*0a70*/  @!P4 IMAD.WIDE.U32 R30, R54, R30, R34 ;  /* 0x0000001e361ec225 */ /* 0x000fc800078e0022 */
[----:B--2---:R-:W-:Y:S01]  /*0a80*/  @!P5 IMAD R8, R19, R24, RZ ;  /* 0x000000181308d224 */ /* 0x004fe200078e02ff */
[----:B------:R2:W5:Y:S01]  /*0a90*/  @!P3 LDG.E R55, desc[UR6][R20.64] ;  /* 0x000000061437b981 */ /* 0x000562000c1e1900 */
[----:B------:R-:W-:Y:S02]  /*0aa0*/  @!P4 IADD3 R6, PT, PT, R31, R41, RZ ;  /* 0x000000291f06c210 */ /* 0x000fe40007ffe0ff */
[----:B0-----:R-:W-:Y:S01]  /*0ab0*/  @!P4 LEA R22, P2, R30, R22, 0x1 ;  /* 0x000000161e16c211 */ /* 0x001fe200078408ff */
[----:B------:R-:W-:Y:S01]  /*0ac0*/  @!P5 IMAD R31, R52, R25, R8 ;  /* 0x00000019341fd224 */ /* 0x000fe200078e0208 */
[----:B--2---:R-:W-:Y:S02]  /*0ad0*/  @!P5 MOV R20, R70 ;  /* 0x000000460014d202 */ /* 0x004fe40000000f00 */
[----:B------:R-:W-:Y:S02]  /*0ae0*/  @!P5 MOV R21, R69 ;  /* 0x000000450015d202 */ /* 0x000fe40000000f00 */
[----:B------:R-:W-:Y:S01]  /*0af0*/  @!P4 LEA.HI.X R23, R30, R23, R6, 0x1, P2 ;  /* 0x000000171e17c211 */ /* 0x000fe200010f0c06 */
[----:B-1----:R-:W-:Y:S01]  /*0b00*/  @!P6 IMAD R6, R45, R26, RZ ;  /* 0x0000001a2d06e224 */ /* 0x002fe200078e02ff */
[----:B------:R-:W-:Y:S01]  /*0b10*/  MOV R57, RZ ;  /* 0x000000ff00397202 */ /* 0x000fe20000000f00 */
[----:B------:R-:W-:Y:S01]  /*0b20*/  @!P5 IMAD.WIDE.U32 R24, R52, R24, R20 ;  /* 0x000000183418d225 */ /* 0x000fe200078e0014 */
[----:B------:R-:W-:-:S02]  /*0b30*/  @!P6 MOV R20, R70 ;  /* 0x000000460014e202 */ /* 0x000fc40000000f00 */
[----:B------:R-:W-:Y:S01]  /*0b40*/  @!P6 MOV R21, R69 ;  /* 0x000000450015e202 */ /* 0x000fe20000000f00 */
[----:B------:R-:W-:Y:S01]  /*0b50*/  @!P6 IMAD R27, R50, R27, R6 ;  /* 0x0000001b321be224 */ /* 0x000fe200078e0206 */
[----:B------:R-:W-:Y:S01]  /*0b60*/  @!P5 IADD3 R6, PT, PT, R25, R31, RZ ;  /* 0x0000001f1906d210 */ /* 0x000fe20007ffe0ff */
[----:B------:R0:W2:Y:S01]  /*0b70*/  @!P4 LDG.E R57, desc[UR6][R22.64] ;  /* 0x000000061639c981 */ /* 0x0000a2000c1e1900 */
[----:B------:R-:W-:Y:S01]  /*0b80*/  @!P5 LEA R32, P2, R24, R32, 0x1 ;  /* 0x000000201820d211 */ /* 0x000fe200078408ff */
[----:B------:R-:W-:Y:S01]  /*0b90*/  @!P6 IMAD.WIDE.U32 R20, R50, R26, R20 ;  /* 0x0000001a3214e225 */ /* 0x000fe200078e0014 */
[----:B------:R-:W-:Y:S02]  /*0ba0*/  MOV R59, RZ ;  /* 0x000000ff003b7202 */ /* 0x000fe40000000f00 */
[----:B------:R-:W-:Y:S02]  /*0bb0*/  @!P5 LEA.HI.X R33, R24, R33, R6, 0x1, P2 ;  /* 0x000000211821d211 */ /* 0x000fe400010f0c06 */
[----:B------:R-:W-:-:S02]  /*0bc0*/  @!P6 IADD3 R6, PT, PT, R21, R27, RZ ;  /* 0x0000001b1506e210 */ /* 0x000fc40007ffe0ff */
[C---:B---3--:R-:W-:Y:S01]  /*0bd0*/  @!P6 LEA R28, P2, R20.reuse, R28, 0x1 ;  /* 0x0000001c141ce211 */ /* 0x048fe200078408ff */
[----:B------:R-:W3:Y:S01]  /*0be0*/  @!P5 LDG.E R59, desc[UR6][R32.64] ;  /* 0x00000006203bd981 */ /* 0x000ee2000c1e1900 */
[----:B------:R-:W-:Y:S02]  /*0bf0*/  MOV R61, RZ ;  /* 0x000000ff003d7202 */ /* 0x000fe40000000f00 */
[----:B------:R-:W-:-:S05]  /*0c00*/  @!P6 LEA.HI.X R29, R20, R29, R6, 0x1, P2 ;  /* 0x0000001d141de211 */ /* 0x000fca00010f0c06 */
[----:B------:R-:W3:Y:S01]  /*0c10*/  @!P6 LDG.E R61, desc[UR6][R28.64] ;  /* 0x000000061c3de981 */ /* 0x000ee2000c1e1900 */
[C---:B------:R-:W-:Y:S02]  /*0c20*/  ISETP.GT.AND P2, PT, R4.reuse, 0x1e, PT ;  /* 0x0000001e0400780c */ /* 0x040fe40003f44270 */
[----:B------:R-:W-:Y:S01]  /*0c30*/  ISETP.GT.AND P3, PT, R4, 0xf, PT ;  /* 0x0000000f0400780c */ /* 0x000fe20003f64270 */
[--C-:B------:R-:W-:Y:S02]  /*0c40*/  HADD2.F32 R8, -RZ, R49.reuse.H0_H0 ;  /* 0x20000031ff087230 */ /* 0x100fe40000004100 */
[----:B------:R-:W-:-:S05]  /*0c50*/  HADD2.F32 R49, -RZ, R49.H1_H1 ;  /* 0x30000031ff317230 */ /* 0x000fca0000004100 */
[----:B------:R-:W-:Y:S01]  /*0c60*/  FMUL.FTZ R25, R49, R49 ;  /* 0x0000003131197220 */ /* 0x000fe20000410000 */
[----:B0-----:R-:W-:-:S03]  /*0c70*/  FADD.FTZ R23, R8, R49 ;  /* 0x0000003108177221 */ /* 0x001fc60000010000 */
[----:B------:R-:W-:Y:S01]  /*0c80*/  FFMA.FTZ R14, R8, R8, R25 ;  /* 0x00000008080e7223 */ /* 0x000fe20000010019 */
[--C-:B----4-:R-:W-:Y:S02]  /*0c90*/  HADD2.F32 R6, -RZ, R47.reuse.H0_H0 ;  /* 0x2000002fff067230 */ /* 0x110fe40000004100 */
[----:B------:R-:W-:-:S05]  /*0ca0*/  HADD2.F32 R47, -RZ, R47.H1_H1 ;  /* 0x3000002fff2f7230 */ /* 0x000fca0000004100 */
[----:B------:R-:W-:Y:S01]  /*0cb0*/  FADD.FTZ R10, R6, R47 ;  /* 0x0000002f060a7221 */ /* 0x000fe20000010000 */
[----:B------:R-:W-:-:S03]  /*0cc0*/  FMUL.FTZ R21, R47, R47 ;  /* 0x0000002f2f157220 */ /* 0x000fc60000410000 */
[----:B------:R-:W-:Y:S01]  /*0cd0*/  FADD.FTZ R12, RZ, R10 ;  /* 0x0000000aff0c7221 */ /* 0x000fe20000010000 */
[--C-:B------:R-:W-:Y:S02]  /*0ce0*/  HADD2.F32 R10, -RZ, R51.reuse.H1_H1 ;  /* 0x30000033ff0a7230 */ /* 0x100fe40000004100 */
[----:B------:R-:W-:Y:S01]  /*0cf0*/  FFMA.FTZ R21, R6, R6, R21 ;  /* 0x0000000606157223 */ /* 0x000fe20000010015 */
[----:B------:R-:W-:-:S03]  /*0d00*/  HADD2.F32 R51, -RZ, R51.H0_H0 ;  /* 0x20000033ff337230 */ /* 0x000fc60000004100 */
[----:B------:R-:W-:Y:S01]  /*0d10*/  FADD.FTZ R21, RZ, R21 ;  /* 0x00000015ff157221 */ /* 0x000fe20000010000 */
[----:B------:R-:W-:Y:S01]  /*0d20*/  FMUL.FTZ R18, R10, R10 ;  /* 0x0000000a0a127220 */ /* 0x000fe20000410000 */
[----:B------:R-:W-:Y:S01]  /*0d30*/  FADD.FTZ R23, R12, R23 ;  /* 0x000000170c177221 */ /* 0x000fe20000010000 */
[--C-:B------:R-:W-:Y:S02]  /*0d40*/  HADD2.F32 R12, -RZ, R53.reuse.H1_H1 ;  /* 0x30000035ff0c7230 */ /* 0x100fe40000004100 */
[----:B------:R-:W-:Y:S01]  /*0d50*/  FADD.FTZ R14, R21, R14 ;  /* 0x0000000e150e7221 */ /* 0x000fe20000010000 */
[C---:B------:R-:W-:Y:S01]  /*0d60*/  FADD.FTZ R16, R51.reuse, R10 ;  /* 0x0000000a33107221 */ /* 0x040fe20000010000 */
[----:B------:R-:W-:Y:S01]  /*0d70*/  FFMA.FTZ R21, R51, R51, R18 ;  /* 0x0000003333157223 */ /* 0x000fe20000010012 */
[----:B------:R-:W-:Y:S02]  /*0d80*/  HADD2.F32 R53, -RZ, R53.H0_H0 ;  /* 0x20000035ff357230 */ /* 0x000fe40000004100 */
[----:B------:R-:W-:Y:S01]  /*0d90*/  FMUL.FTZ R18, R12, R12 ;  /* 0x0000000c0c127220 */ /* 0x000fe20000410000 */
[----:B------:R-:W-:Y:S01]  /*0da0*/  FADD.FTZ R16, R23, R16 ;  /* 0x0000001017107221 */ /* 0x000fe20000010000 */
[----:B------:R-:W-:Y:S01]  /*0db0*/  FADD.FTZ R21, R14, R21 ;  /* 0x000000150e157221 */ /* 0x000fe20000010000 */
[----:B-----5:R-:W-:-:S02]  /*0dc0*/  HADD2.F32 R14, -RZ, R55.H1_H1 ;  /* 0x30000037ff0e7230 */ /* 0x020fc40000004100 */
[C---:B------:R-:W-:Y:S01]  /*0dd0*/  FADD.FTZ R23, R53.reuse, R12 ;  /* 0x0000000c35177221 */ /* 0x040fe20000010000 */
[----:B------:R-:W-:Y:S01]  /*0de0*/  FFMA.FTZ R18, R53, R53, R18 ;  /* 0x0000003535127223 */ /* 0x000fe20000010012 */
[----:B------:R-:W-:Y:S02]  /*0df0*/  HADD2.F32 R55, -RZ, R55.H0_H0 ;  /* 0x20000037ff377230 */ /* 0x000fe40000004100 */
[----:B------:R-:W-:Y:S01]  /*0e00*/  FADD.FTZ R23, R16, R23 ;  /* 0x0000001710177221 */ /* 0x000fe20000010000 */
[----:B------:R-:W-:Y:S01]  /*0e10*/  FMUL.FTZ R22, R14, R14 ;  /* 0x0000000e0e167220 */ /* 0x000fe20000410000 */
[----:B------:R-:W-:-:S03]  /*0e20*/  FADD.FTZ R18, R21, R18 ;  /* 0x0000001215127221 */ /* 0x000fc60000010000 */
[C---:B------:R-:W-:Y:S01]  /*0e30*/  FFMA.FTZ R21, R55.reuse, R55, R22 ;  /* 0x0000003737157223 */ /* 0x040fe20000010016 */
[----:B------:R-:W-:-:S03]  /*0e40*/  FADD.FTZ R20, R55, R14 ;  /* 0x0000000e37147221 */ /* 0x000fc60000010000 */
[----:B------:R-:W-:Y:S01]  /*0e50*/  FADD.FTZ R21, R18, R21 ;  /* 0x0000001512157221 */ /* 0x000fe20000010000 */
[--C-:B--2---:R-:W-:Y:S02]  /*0e60*/  HADD2.F32 R16, -RZ, R57.reuse.H1_H1 ;  /* 0x30000039ff107230 */ /* 0x104fe40000004100 */
[----:B------:R-:W-:-:S03]  /*0e70*/  HADD2.F32 R57, -RZ, R57.H0_H0 ;  /* 0x20000039ff397230 */ /* 0x000fc60000004100 */
[----:B------:R-:W-:Y:S01]  /*0e80*/  FMUL.FTZ R22, R16, R16 ;  /* 0x0000001010167220 */ /* 0x000fe20000410000 */
[----:B------:R-:W-:-:S03]  /*0e90*/  FADD.FTZ R20, R23, R20 ;  /* 0x0000001417147221 */ /* 0x000fc60000010000 */
[C---:B------:R-:W-:Y:S01]  /*0ea0*/  FFMA.FTZ R22, R57.reuse, R57, R22 ;  /* 0x0000003939167223 */ /* 0x040fe20000010016 */
[--C-:B---3--:R-:W-:Y:S02]  /*0eb0*/  HADD2.F32 R18, -RZ, R59.reuse.H1_H1 ;  /* 0x3000003bff127230 */ /* 0x108fe40000004100 */
[----:B------:R-:W-:Y:S01]  /*0ec0*/  FADD.FTZ R23, R57, R16 ;  /* 0x0000001039177221 */ /* 0x000fe20000010000 */
[----:B------:R-:W-:Y:S02]  /*0ed0*/  HADD2.F32 R59, -RZ, R59.H0_H0 ;  /* 0x2000003bff3b7230 */ /* 0x000fe40000004100 */
[----:B------:R-:W-:Y:S01]  /*0ee0*/  FADD.FTZ R21, R21, R22 ;  /* 0x0000001615157221 */ /* 0x000fe20000010000 */
[----:B------:R-:W-:Y:S01]  /*0ef0*/  FMUL.FTZ R22, R18, R18 ;  /* 0x0000001212167220 */ /* 0x000fe20000410000 */
[--C-:B------:R-:W-:Y:S02]  /*0f00*/  HADD2.F32 R44, -RZ, R61.reuse.H1_H1 ;  /* 0x3000003dff2c7230 */ /* 0x100fe40000004100 */
[----:B------:R-:W-:Y:S01]  /*0f10*/  FADD.FTZ R20, R20, R23 ;  /* 0x0000001714147221 */ /* 0x000fe20000010000 */
[----:B------:R-:W-:-:S02]  /*0f20*/  HADD2.F32 R61, -RZ, R61.H0_H0 ;  /* 0x2000003dff3d7230 */ /* 0x000fc40000004100 */
        /* <DEDUP_REMOVED lines=44> */
.L_x_2770:
[----:B------:R-:W-:Y:S05]  /*11f0*/  BSYNC.RECONVERGENT B0 ;  /* 0x0000000000007941 */ /* 0x000fea0003800200 */
.L_x_2769:
        /* <DEDUP_REMOVED lines=66> */
.L_x_2772:
[----:B------:R-:W-:Y:S05]  /*1620*/  BSYNC.RECONVERGENT B0 ;  /* 0x0000000000007941 */ /* 0x000fea0003800200 */
.L_x_2771:
        /* <DEDUP_REMOVED lines=12> */
[----:B--2---:R-:W-:Y:S01]  /*16f0*/  IMAD R25, R3, R2, R63 ;  /* 0x0000000203197224 */ /* 0x004fe200078e023f */
        /* <DEDUP_REMOVED lines=11> */
.L_x_2775:
[----:B---3--:R-:W2:Y:S04]  /*17b0*/  LDG.E.STRONG.GPU R22, desc[UR6][R20.64] ;  /* 0x0000000614167981 */ /* 0x008ea8000c1ef900 */
[----:B--2---:R-:W-:Y:S01]  /*17c0*/  CCTL.IVALL ;  /* 0x00000000ff00798f */ /* 0x004fe20002000000 */
[----:B------:R-:W-:Y:S05]  /*17d0*/  YIELD ;  /* 0x0000000000007946 */ /* 0x000fea0003800000 */
[----:B------:R-:W-:-:S13]  /*17e0*/  ISETP.NE.AND P2, PT, R22, R27, PT ;  /* 0x0000001b1600720c */ /* 0x000fda0003f45270 */
[----:B------:R-:W-:Y:S05]  /*17f0*/  @P2 BRA `(.L_x_2775) ;  /* 0xfffffffc00ec2947 */ /* 0x000fea000383ffff */
.L_x_2774:
        /* <DEDUP_REMOVED lines=15> */
.L_x_2777:
        /* <DEDUP_REMOVED lines=10> */
[--C-:B--2---:R-:W-:Y:S02]  /*1990*/  @!P2 IMAD.WIDE.U32 R24, R43, 0x8, R30.reuse ;  /* 0x000000082b18a825 */ /* 0x104fe400078e001e */
[----:B------:R-:W2:Y:S02]  /*19a0*/  @!P6 LDG.E.64 R22, desc[UR6][R22.64] ;  /* 0x000000061616e981 */ /* 0x000ea4000c1e1b00 */
[----:B-1----:R-:W-:Y:S02]  /*19b0*/  @!P4 IMAD.WIDE.U32 R26, R33, 0x8, R30 ;  /* 0x00000008211ac825 */ /* 0x002fe400078e001e */
[----:B------:R-:W3:Y:S04]  /*19c0*/  @!P2 LDG.E.64 R24, desc[UR6][R24.64] ;  /* 0x000000061818a981 */ /* 0x000ee8000c1e1b00 */
[----:B------:R-:W4:Y:S01]  /*19d0*/  @!P4 LDG.E.64 R26, desc[UR6][R26.64] ;  /* 0x000000061a1ac981 */ /* 0x000f22000c1e1b00 */
[----:B------:R-:W-:-:S02]  /*19e0*/  UIADD3 UR5, UPT, UPT, UR4, 0x4, URZ ;  /* 0x0000000404057890 */ /* 0x000fc4000fffe0ff */
[----:B------:R-:W-:Y:S01]  /*19f0*/  UIADD3 UR8, UPT, UPT, UR4, 0x5, URZ ;  /* 0x0000000504087890 */ /* 0x000fe2000fffe0ff */
[----:B0-----:R-:W-:Y:S01]  /*1a00*/  @!P5 FADD.FTZ R28, R28, R20 ;  /* 0x000000141c1cd221 */ /* 0x001fe20000010000 */
[----:B------:R-:W-:Y:S02]  /*1a10*/  @!P5 FADD.FTZ R29, R29, R21 ;  /* 0x000000151d1dd221 */ /* 0x000fe40000010000 */
[----:B------:R-:W-:Y:S01]  /*1a20*/  ISETP.EQ.OR P5, PT, R3, UR5, P3 ;  /* 0x0000000503007c0c */ /* 0x000fe20009fa2670 */
[----:B------:R-:W-:Y:S01]  /*1a30*/  UIADD3 UR5, UPT, UPT, UR4, 0x6, URZ ;  /* 0x0000000604057890 */ /* 0x000fe2000fffe0ff */
[----:B--2---:R-:W-:Y:S01]  /*1a40*/  @!P6 FADD.FTZ R28, R28, R22 ;  /* 0x000000161c1ce221 */ /* 0x004fe20000010000 */
[----:B------:R-:W-:Y:S01]  /*1a50*/  @!P6 FADD.FTZ R29, R29, R23 ;  /* 0x000000171d1de221 */ /* 0x000fe20000010000 */
[----:B------:R-:W-:Y:S01]  /*1a60*/  ISETP.EQ.OR P6, PT, R3, UR8, P3 ;  /* 0x0000000803007c0c */ /* 0x000fe20009fc2670 */
[----:B------:R-:W-:Y:S01]  /*1a70*/  UIADD3 UR8, UPT, UPT, UR4, 0x7, URZ ;  /* 0x0000000704087890 */ /* 0x000fe2000fffe0ff */
[----:B---3--:R-:W-:Y:S01]  /*1a80*/  @!P2 FADD.FTZ R28, R28, R24 ;  /* 0x000000181c1ca221 */ /* 0x008fe20000010000 */
        /* <DEDUP_REMOVED lines=33> */
.L_x_2776:
        /* <DEDUP_REMOVED lines=14> */
[----:B-1----:R-:W-:Y:S02]  /*1d80*/  IADD3 R26, PT, PT, R32, 0x3, RZ ;  /* 0x00000003201a7810 */ /* 0x002fe40007ffe0ff */
[----:B------:R-:W-:-:S09]  /*1d90*/  ISETP.EQ.OR P4, PT, R24, R3, P3 ;  /* 0x000000031800720c */ /* 0x000fd20001f82670 */
[----:B------:R-:W-:-:S04]  /*1da0*/  @!P5 IMAD R23, R22, R2, R63 ;  /* 0x000000021617d224 */ /* 0x000fc800078e023f */
[----:B--2---:R-:W-:Y:S02]  /*1db0*/  @!P4 IMAD R25, R24, R2, R63 ;  /* 0x000000021819c224 */ /* 0x004fe400078e023f */
        /* <DEDUP_REMOVED lines=17> */
.L_x_2778:
        /* <DEDUP_REMOVED lines=18> */
.L_x_2779:
        /* <DEDUP_REMOVED lines=9> */
.L_x_2780:
[----:B------:R-:W-:Y:S05]  /*2080*/  BSYNC.RECONVERGENT B0 ;  /* 0x0000000000007941 */ /* 0x000fea0003800200 */
.L_x_2773:
[----:B------:R-:W4:Y:S01]  /*2090*/  S2UR UR5, SR_CgaCtaId ;  /* 0x00000000000579c3 */ /* 0x000f220000008800 */
[----:B------:R-:W1:Y:S01]  /*20a0*/  LDCU UR8, c[0x0][0x414] ;  /* 0x00008280ff0877ac */ /* 0x000e620008000800 */
[----:B--23--:R-:W-:Y:S01]  /*20b0*/  LOP3.LUT R25, R48, 0xffff, RZ, 0xc0, !PT ;  /* 0x0000ffff30197812 */ /* 0x00cfe200078ec0ff */
[----:B------:R-:W-:-:S03]  /*20c0*/  UMOV UR4, 0x400 ;  /* 0x0000040000047882 */ /* 0x000fc60000000000 */
[----:B------:R-:W-:Y:S02]  /*20d0*/  IADD3 R25, PT, PT, R66, R25, RZ ;  /* 0x0000001942197210 */ /* 0x000fe40007ffe0ff */
[----:B------:R-:W2:Y:S08]  /*20e0*/  @P0 LDC.64 R30, c[0x0][0x388] ;  /* 0x0000e200ff1e0b82 */ /* 0x000eb00000000a00 */
[----:B------:R-:W3:Y:S01]  /*20f0*/  LDC.64 R22, c[0x0][0x398] ;  /* 0x0000e600ff167b82 */ /* 0x000ee20000000a00 */
[----:B-1----:R-:W-:Y:S01]  /*2100*/  @P0 FMUL.FTZ R26, R28, UR8 ;  /* 0x000000081c1a0c20 */ /* 0x002fe20008410000 */
[----:B------:R-:W-:Y:S01]  /*2110*/  @P0 FMUL.FTZ R27, R29, UR8 ;  /* 0x000000081d1b0c20 */ /* 0x000fe20008410000 */
[----:B----4-:R-:W-:-:S05]  /*2120*/  ULEA UR4, UR5, UR4, 0x18 ;  /* 0x0000000405047291 */ /* 0x010fca000f8ec0ff */
[----:B------:R-:W1:Y:S01]  /*2130*/  LDC.64 R20, c[0x0][0x3a0] ;  /* 0x0000e800ff147b82 */ /* 0x000e620000000a00 */
[----:B--2---:R-:W-:-:S03]  /*2140*/  @P0 IMAD.WIDE R30, R65, 0x8, R30 ;  /* 0x00000008411e0825 */ /* 0x004fc600078e021e */
[----:B------:R0:W-:Y:S04]  /*2150*/  @!P3 STS.64 [UR4+0xe0], R28 ;  /* 0x0000e01cff00b988 */ /* 0x0001e80008000a04 */
[----:B------:R-:W-:Y:S01]  /*2160*/  @P0 STG.E.64 desc[UR6][R30.64], R26 ;  /* 0x0000001a1e000986 */ /* 0x000fe2000c101b06 */
[----:B---3--:R-:W-:-:S04]  /*2170*/  IMAD.WIDE R32, R25, 0x4, R22 ;  /* 0x0000000419207825 */ /* 0x008fc800078e0216 */
[----:B-1----:R-:W-:Y:S01]  /*2180*/  IMAD.WIDE R22, R25, 0x4, R20 ;  /* 0x0000000419167825 */ /* 0x002fe200078e0214 */
        /* <DEDUP_REMOVED lines=40> */
[----:B------:R-:W-:Y:S02]  /*2410*/  F2FP.F16.F32.PACK_AB R25, R6, R29 ;  /* 0x0000001d0619723e */ /* 0x000fe400000000ff */
[----:B------:R-:W-:-:S05]  /*2420*/  LEA.HI.X R27, R24, UR5, R31, 0x1, P2 ;  /* 0x00000005181b7c11 */ /* 0x000fca00090f0c1f */
[----:B------:R2:W-:Y:S02]  /*2430*/  STG.E desc[UR6][R26.64], R25 ;  /* 0x000000191a007986 */ /* 0x0005e4000c101906 */
.L_x_2784:
[----:B------:R-:W-:Y:S05]  /*2440*/  BSYNC.RECONVERGENT B1 ;  /* 0x0000000000017941 */ /* 0x000fea0003800200 */
.L_x_2783:
        /* <DEDUP_REMOVED lines=17> */
[----:B------:R-:W-:Y:S02]  /*2560*/  F2FP.F16.F32.PACK_AB R25, R29, R8 ;  /* 0x000000081d19723e */ /* 0x000fe400000000ff */
[----:B------:R-:W-:-:S05]  /*2570*/  LEA.HI.X R27, R24, UR11, R31, 0x1, P2 ;  /* 0x0000000b181b7c11 */ /* 0x000fca00090f0c1f */
[----:B------:R3:W-:Y:S02]  /*2580*/  STG.E desc[UR6][R26.64], R25 ;  /* 0x000000191a007986 */ /* 0x0007e4000c101906 */
.L_x_2786:
[----:B------:R-:W-:Y:S05]  /*2590*/  BSYNC.RECONVERGENT B1 ;  /* 0x0000000000017941 */ /* 0x000fea0003800200 */
.L_x_2785:
        /* <DEDUP_REMOVED lines=27> */
[----:B------:R-:W-:Y:S02]  /*2750*/  F2FP.F16.F32.PACK_AB R25, R6, R51 ;  /* 0x000000330619723e */ /* 0x000fe400000000ff */
[----:B------:R-:W-:-:S05]  /*2760*/  LEA.HI.X R27, R24, UR11, R29, 0x1, P5 ;  /* 0x0000000b181b7c11 */ /* 0x000fca000a8f0c1d */
[----:B------:R4:W-:Y:S02]  /*2770*/  STG.E desc[UR6][R26.64], R25 ;  /* 0x000000191a007986 */ /* 0x0009e4000c101906 */
.L_x_2788:
[----:B------:R-:W-:Y:S05]  /*2780*/  BSYNC.RECONVERGENT B1 ;  /* 0x0000000000017941 */ /* 0x000fea0003800200 */
.L_x_2787:
        /* <DEDUP_REMOVED lines=17> */
[----:B------:R-:W-:Y:S02]  /*28a0*/  F2FP.F16.F32.PACK_AB R25, R6, R53 ;  /* 0x000000350619723e */ /* 0x000fe400000000ff */
[----:B------:R-:W-:-:S05]  /*28b0*/  LEA.HI.X R27, R24, UR11, R29, 0x1, P1 ;  /* 0x0000000b181b7c11 */ /* 0x000fca00088f0c1d */
[----:B------:R0:W-:Y:S02]  /*28c0*/  STG.E desc[UR6][R26.64], R25 ;  /* 0x000000191a007986 */ /* 0x0001e4000c101906 */
.L_x_2790:
[----:B------:R-:W-:Y:S05]  /*28d0*/  BSYNC.RECONVERGENT B1 ;  /* 0x0000000000017941 */ /* 0x000fea0003800200 */
.L_x_2789:
        /* <DEDUP_REMOVED lines=17> */
[----:B------:R-:W-:Y:S02]  /*29f0*/  F2FP.F16.F32.PACK_AB R25, R6, R55 ;  /* 0x000000370619723e */ /* 0x000fe400000000ff */
[----:B------:R-:W-:-:S05]  /*2a00*/  LEA.HI.X R27, R24, UR11, R29, 0x1, P1 ;  /* 0x0000000b181b7c11 */ /* 0x000fca00088f0c1d */
[----:B------:R0:W-:Y:S02]  /*2a10*/  STG.E desc[UR6][R26.64], R25 ;  /* 0x000000191a007986 */ /* 0x0001e4000c101906 */
.L_x_2792:
[----:B------:R-:W-:Y:S05]  /*2a20*/  BSYNC.RECONVERGENT B1 ;  /* 0x0000000000017941 */ /* 0x000fea0003800200 */
.L_x_2791:
        /* <DEDUP_REMOVED lines=20> */
.L_x_2794:
[----:B------:R-:W-:Y:S05]  /*2b70*/  BSYNC.RECONVERGENT B1 ;  /* 0x0000000000017941 */ /* 0x000fea0003800200 */
.L_x_2793:
        /* <DEDUP_REMOVED lines=20> */
.L_x_2796:
[----:B------:R-:W-:Y:S05]  /*2cc0*/  BSYNC.RECONVERGENT B1 ;  /* 0x0000000000017941 */ /* 0x000fea0003800200 */
.L_x_2795:
        /* <DEDUP_REMOVED lines=10> */
[----:B------:R-:W-:Y:S01]  /*2d70*/  F2FP.F16.F32.PACK_AB R23, R28, R61 ;  /* 0x0000003d1c17723e */ /* 0x000fe200000000ff */
        /* <DEDUP_REMOVED lines=8> */
.L_x_2782:
        /* <DEDUP_REMOVED lines=33> */
[----:B------:R-:W-:-:S05]  /*3010*/  F2FP.F16.F32.PACK_AB R31, R31, R6 ;  /* 0x000000061f1f723e */ /* 0x000fca00000000ff */
[----:B------:R2:W-:Y:S02]  /*3020*/  STG.E desc[UR6][R24.64], R31 ;  /* 0x0000001f18007986 */ /* 0x0005e4000c101906 */
.L_x_2799:
[----:B------:R-:W-:Y:S05]  /*3030*/  BSYNC.RECONVERGENT B1 ;  /* 0x0000000000017941 */ /* 0x000fea0003800200 */
.L_x_2798:
        /* <DEDUP_REMOVED lines=28> */
[----:B------:R-:W-:-:S05]  /*3200*/  F2FP.F16.F32.PACK_AB R31, R31, R6 ;  /* 0x000000061f1f723e */ /* 0x000fca00000000ff */
[----:B------:R3:W-:Y:S02]  /*3210*/  STG.E desc[UR6][R24.64], R31 ;  /* 0x0000001f18007986 */ /* 0x0007e4000c101906 */
.L_x_2801:
[----:B------:R-:W-:Y:S05]  /*3220*/  BSYNC.RECONVERGENT B1 ;  /* 0x0000000000017941 */ /* 0x000fea0003800200 */
.L_x_2800:
        /* <DEDUP_REMOVED lines=38> */
[----:B------:R-:W-:-:S05]  /*3490*/  F2FP.F16.F32.PACK_AB R31, R31, R6 ;  /* 0x000000061f1f723e */ /* 0x000fca00000000ff */
[----:B------:R4:W-:Y:S02]  /*34a0*/  STG.E desc[UR6][R24.64], R31 ;  /* 0x0000001f18007986 */ /* 0x0009e4000c101906 */
.L_x_2803:
[----:B------:R-:W-:Y:S05]  /*34b0*/  BSYNC.RECONVERGENT B1 ;  /* 0x0000000000017941 */ /* 0x000fea0003800200 */
.L_x_2802:
        /* <DEDUP_REMOVED lines=28> */
[----:B------:R-:W-:-:S05]  /*3680*/  F2FP.F16.F32.PACK_AB R29, R29, R6 ;  /* 0x000000061d1d723e */ /* 0x000fca00000000ff */
[----:B------:R0:W-:Y:S02]  /*3690*/  STG.E desc[UR6][R24.64], R29 ;  /* 0x0000001d18007986 */ /* 0x0001e4000c101906 */
.L_x_2805:
[----:B------:R-:W-:Y:S05]  /*36a0*/  BSYNC.RECONVERGENT B1 ;  /* 0x0000000000017941 */ /* 0x000fea0003800200 */
.L_x_2804:
        /* <DEDUP_REMOVED lines=28> */
[----:B------:R-:W-:-:S05]  /*3870*/  F2FP.F16.F32.PACK_AB R29, R29, R6 ;  /* 0x000000061d1d723e */ /* 0x000fca00000000ff */
[----:B------:R0:W-:Y:S02]  /*3880*/  STG.E desc[UR6][R24.64], R29 ;  /* 0x0000001d18007986 */ /* 0x0001e4000c101906 */
.L_x_2807:
[----:B------:R-:W-:Y:S05]  /*3890*/  BSYNC.RECONVERGENT B1 ;  /* 0x0000000000017941 */ /* 0x000fea0003800200 */
.L_x_2806:
        /* <DEDUP_REMOVED lines=30> */
.L_x_2809:
[----:B------:R-:W-:Y:S05]  /*3a80*/  BSYNC.RECONVERGENT B1 ;  /* 0x0000000000017941 */ /* 0x000fea0003800200 */
.L_x_2808:
        /* <DEDUP_REMOVED lines=30> */
.L_x_2811:
[----:B------:R-:W-:Y:S05]  /*3c70*/  BSYNC.RECONVERGENT B1 ;  /* 0x0000000000017941 */ /* 0x000fea0003800200 */
.L_x_2810:
        /* <DEDUP_REMOVED lines=26> */
[----:B------:R-:W-:-:S05]  /*3e20*/  F2FP.F16.F32.PACK_AB R23, R23, R6 ;  /* 0x000000061717723e */ /* 0x000fca00000000ff */
[----:B------:R0:W-:Y:S02]  /*3e30*/  STG.E desc[UR6][R20.64], R23 ;  /* 0x0000001714007986 */ /* 0x0001e4000c101906 */
.L_x_2797:
[----:B------:R-:W-:Y:S05]  /*3e40*/  BSYNC.RECONVERGENT B0 ;  /* 0x0000000000007941 */ /* 0x000fea0003800200 */
.L_x_2781:
        /* <DEDUP_REMOVED lines=8> */
.L_x_2813:
        /* <DEDUP_REMOVED lines=11> */
.L_x_4542:


//--------------------- .text._Z35group_norm_nhwc_fwd_one_pass_kernelI11Fp16IOFp32WLi256ELi96ELi768EEv26Group_norm_nhwc_fwd_params --------------------------
	.section	.text._Z35group_norm_nhwc_fwd_one_pass_kernelI11Fp16IOFp32WLi256ELi96ELi768EEv26Group_norm_nhwc_fwd_params,"ax",@progbits
	.align	128
        .global         _Z35group_norm_nhwc_fwd_one_pass_kernelI11Fp16IOFp32WLi256ELi96ELi768EEv26Group_norm_nhwc_fwd_params
        .type           _Z35group_norm_nhwc_fwd_one_pass_kernelI11Fp16IOFp32WLi256ELi96ELi768EEv26Group_norm_nhwc_fwd_params,@function
        .size           _Z35group_norm_nhwc_fwd_one_pass_kernelI11Fp16IOFp32WLi256ELi96ELi768EEv26Group_norm_nhwc_fwd_params,(.L_x_4543 - _Z35group_norm_nhwc_fwd_one_pass_kernelI11Fp16IOFp32WLi256ELi96ELi768EEv26Group_norm_nhwc_fwd_params)
        .other          _Z35group_norm_nhwc_fwd_one_pass_kernelI11Fp16IOFp32WLi256ELi96ELi768EEv26Group_norm_nhwc_fwd_params,@"STO_CUDA_ENTRY STV_DEFAULT"
_Z35group_norm_nhwc_fwd_one_pass_kernelI11Fp16IOFp32WLi256ELi96ELi768EEv26Group_norm_nhwc_fwd_params:
.text._Z35group_norm_nhwc_fwd_one_pass_kernelI11Fp16IOFp32WLi256ELi96ELi768EEv26Group_norm_nhwc_fwd_params:
        /* <DEDUP_REMOVED lines=28> */
.L_x_2889:
[----:B0-----:R-:W0:Y:S01]  /*01c0*/  LDC R13, c[0x0][0x3f8] ;  /* 0x0000fe00ff0d7b82 */ /* 0x001e220000000800 */
[----:B------:R-:W1:Y:S01]  /*01d0*/  LDCU UR4, c[0x0][0x404] ;  /* 0x00008080ff0477ac */ /* 0x000e620008000800 */
[----:B------:R-:W-:Y:S01]  /*01e0*/  MOV R50, RZ ;  /* 0x000000ff00327202 */ /* 0x000fe20000000f00 */
[----:B--2---:R-:W2:Y:S01]  /*01f0*/  LDCU.64 UR8, c[0x0][0x3e8] ;  /* 0x00007d00ff0877ac */ /* 0x004ea20008000a00 */
[----:B0-----:R-:W-:Y:S02]  /*0200*/  IABS R5, R13 ;  /* 0x0000000d00057213 */ /* 0x001fe40000000000 */
[----:B------:R-:W-:Y:S02]  /*0210*/  ISETP.NE.AND P3, PT, R13, RZ, PT ;  /* 0x000000ff0d00720c */ /* 0x000fe40003f65270 */
[----:B------:R-:W0:Y:S08]  /*0220*/  I2F.RP R0, R5 ;  /* 0x0000000500007306 */ /* 0x000e300000209400 */
[----:B0-----:R-:W0:Y:S02]  /*0230*/  MUFU.RCP R0, R0 ;  /* 0x0000000000007308 */ /* 0x001e240000001000 */
[----:B0-----:R-:W-:-:S06]  /*0240*/  IADD3 R2, PT, PT, R0, 0xffffffe, RZ ;  /* 0x0ffffffe00027810 */ /* 0x001fcc0007ffe0ff */
[----:B---3--:R0:W3:Y:S02]  /*0250*/  F2I.FTZ.U32.TRUNC.NTZ R3, R2 ;  /* 0x0000000200037305 */ /* 0x0080e4000021f000 */
[----:B0-----:R-:W-:Y:S02]  /*0260*/  MOV R2, RZ ;  /* 0x000000ff00027202 */ /* 0x001fe40000000f00 */
[----:B---3--:R-:W-:-:S05]  /*0270*/  IADD3 R4, PT, PT, RZ, -R3, RZ ;  /* 0x80000003ff047210 */ /* 0x008fca0007ffe0ff */
[----:B------:R-:W-:Y:S01]  /*0280*/  IMAD R7, R4, R5, RZ ;  /* 0x0000000504077224 */ /* 0x000fe200078e02ff */
[----:B------:R-:W-:-:S03]  /*0290*/  IABS R4, R58 ;  /* 0x0000003a00047213 */ /* 0x000fc60000000000 */
[----:B------:R-:W-:-:S06]  /*02a0*/  IMAD.HI.U32 R3, R3, R7, R2 ;  /* 0x0000000703037227 */ /* 0x000fcc00078e0002 */
[----:B------:R-:W-:-:S05]  /*02b0*/  IMAD.HI.U32 R3, R3, R4, RZ ;  /* 0x0000000403037227 */ /* 0x000fca00078e00ff */
[----:B------:R-:W-:-:S05]  /*02c0*/  IADD3 R0, PT, PT, -R3, RZ, RZ ;  /* 0x000000ff03007210 */ /* 0x000fca0007ffe1ff */
[----:B------:R-:W-:-:S05]  /*02d0*/  IMAD R0, R5, R0, R4 ;  /* 0x0000000005007224 */ /* 0x000fca00078e0204 */
[----:B------:R-:W-:-:S13]  /*02e0*/  ISETP.GT.U32.AND P2, PT, R5, R0, PT ;  /* 0x000000000500720c */ /* 0x000fda0003f44070 */
[-C--:B------:R-:W-:Y:S02]  /*02f0*/  @!P2 IADD3 R0, PT, PT, R0, -R5.reuse, RZ ;  /* 0x800000050000a210 */ /* 0x080fe40007ffe0ff */
[----:B------:R-:W-:Y:S02]  /*0300*/  @!P2 IADD3 R3, PT, PT, R3, 0x1, RZ ;  /* 0x000000010303a810 */ /* 0x000fe40007ffe0ff */
[----:B------:R-:W-:Y:S01]  /*0310*/  ISETP.GE.U32.AND P1, PT, R0, R5, PT ;  /* 0x000000050000720c */ /* 0x000fe20003f26070 */
[----:B-1----:R-:W-:Y:S01]  /*0320*/  IMAD R5, R52, UR4, R61 ;  /* 0x0000000434057c24 */ /* 0x002fe2000f8e023d */
[----:B------:R-:W-:Y:S01]  /*0330*/  LOP3.LUT R0, R58, R13, RZ, 0x3c, !PT ;  /* 0x0000000d3a007212 */ /* 0x000fe200078e3cff */
[----:B------:R-:W0:Y:S03]  /*0340*/  LDCU.64 UR4, c[0x0][0x3f0] ;  /* 0x00007e00ff0477ac */ /* 0x000e260008000a00 */
[----:B------:R-:W-:-:S02]  /*0350*/  ISETP.GE.AND P4, PT, R0, RZ, PT ;  /* 0x000000ff0000720c */ /* 0x000fc40003f86270 */
[C---:B--2---:R-:W-:Y:S02]  /*0360*/  ISETP.GE.U32.AND P2, PT, R5.reuse, UR8, PT ;  /* 0x0000000805007c0c */ /* 0x044fe4000bf46070 */
[----:B------:R-:W-:Y:S02]  /*0370*/  SHF.R.S32.HI R9, RZ, 0x1f, R5 ;  /* 0x0000001fff097819 */ /* 0x000fe40000011405 */
[----:B------:R-:W-:Y:S02]  /*0380*/  IADD3 R11, PT, PT, R5, 0x10, RZ ;  /* 0x00000010050b7810 */ /* 0x000fe40007ffe0ff */
[----:B------:R-:W-:Y:S02]  /*0390*/  @P1 IADD3 R3, PT, PT, R3, 0x1, RZ ;  /* 0x0000000103031810 */ /* 0x000fe40007ffe0ff */
[----:B------:R-:W-:Y:S02]  /*03a0*/  ISETP.GE.AND.EX P2, PT, R9, UR9, PT, P2 ;  /* 0x0000000909007c0c */ /* 0x000fe4000bf46320 */
[----:B------:R-:W-:-:S02]  /*03b0*/  MOV R7, R3 ;  /* 0x0000000300077202 */ /* 0x000fc40000000f00 */
[----:B------:R-:W-:Y:S02]  /*03c0*/  ISETP.GE.U32.AND P1, PT, R11, UR8, PT ;  /* 0x000000080b007c0c */ /* 0x000fe4000bf26070 */
[----:B------:R-:W-:Y:S02]  /*03d0*/  @!P4 IADD3 R7, PT, PT, -R7, RZ, RZ ;  /* 0x000000ff0707c210 */ /* 0x000fe40007ffe1ff */
[----:B------:R-:W-:Y:S02]  /*03e0*/  @!P3 LOP3.LUT R7, RZ, R13, RZ, 0x33, !PT ;  /* 0x0000000dff07b212 */ /* 0x000fe400078e33ff */
[----:B------:R-:W-:Y:S02]  /*03f0*/  SHF.R.S32.HI R15, RZ, 0x1f, R11 ;  /* 0x0000001fff0f7819 */ /* 0x000fe4000001140b */
[----:B------:R-:W-:Y:S01]  /*0400*/  IADD3 R3, PT, PT, -R7, RZ, RZ ;  /* 0x000000ff07037210 */ /* 0x000fe20007ffe1ff */
[----:B-----5:R-:W1:Y:S01]  /*0410*/  @!P2 LDC.64 R16, c[0x0][0x3e0] ;  /* 0x0000f800ff10ab82 */ /* 0x020e620000000a00 */
[----:B------:R-:W-:-:S02]  /*0420*/  ISETP.GE.AND.EX P1, PT, R15, UR9, PT, P1 ;  /* 0x000000090f007c0c */ /* 0x000fc4000bf26310 */
[----:B----4-:R-:W-:Y:S01]  /*0430*/  IADD3 R21, PT, PT, R5, 0x20, RZ ;  /* 0x0000002005157810 */ /* 0x010fe20007ffe0ff */
[----:B------:R-:W-:Y:S01]  /*0440*/  IMAD R62, R13, R3, R58 ;  /* 0x000000030d3e7224 */ /* 0x000fe200078e023a */
[----:B------:R-:W-:Y:S02]  /*0450*/  SHF.R.S32.HI R0, RZ, 0x1f, R7 ;  /* 0x0000001fff007819 */ /* 0x000fe40000011407 */
[----:B------:R-:W-:Y:S01]  /*0460*/  ISETP.GE.U32.AND P6, PT, R21, UR8, PT ;  /* 0x0000000815007c0c */ /* 0x000fe2000bfc6070 */
[----:B------:R-:W-:Y:S01]  /*0470*/  IMAD R62, R62, 0x60, RZ ;  /* 0x000000603e3e7824 */ /* 0x000fe200078e02ff */
[----:B------:R-:W-:Y:S01]  /*0480*/  SHF.R.S32.HI R19, RZ, 0x1f, R21 ;  /* 0x0000001fff137819 */ /* 0x000fe20000011415 */
[----:B------:R-:W2:Y:S01]  /*0490*/  @!P2 LDC.64 R26, c[0x0][0x390] ;  /* 0x0000e400ff1aab82 */ /* 0x000ea20000000a00 */
[----:B0-----:R-:W-:Y:S01]  /*04a0*/  IMAD R0, R0, UR4, RZ ;  /* 0x0000000400007c24 */ /* 0x001fe2000f8e02ff */
[----:B------:R-:W-:Y:S02]  /*04b0*/  IADD3 R23, PT, PT, R5, 0x30, RZ ;  /* 0x0000003005177810 */ /* 0x000fe40007ffe0ff */
[----:B------:R-:W-:Y:S01]  /*04c0*/  IADD3 R64, P3, PT, R62, R25, RZ ;  /* 0x000000193e407210 */ /* 0x000fe20007f7e0ff */
[----:B------:R-:W-:Y:S01]  /*04d0*/  IMAD R67, R7, UR5, R0 ;  /* 0x0000000507437c24 */ /* 0x000fe2000f8e0200 */
[----:B------:R-:W-:-:S02]  /*04e0*/  ISETP.GE.AND.EX P6, PT, R19, UR9, PT, P6 ;  /* 0x0000000913007c0c */ /* 0x000fc4000bfc6360 */
[----:B------:R-:W0:Y:S01]  /*04f0*/  @!P1 LDC.64 R2, c[0x0][0x3e0] ;  /* 0x0000f800ff029b82 */ /* 0x000e220000000a00 */
[----:B------:R-:W-:Y:S02]  /*0500*/  LEA.HI.X.SX32 R65, R62, RZ, 0x1, P3 ;  /* 0x000000ff3e417211 */ /* 0x000fe400018f0eff */
[----:B------:R-:W-:Y:S02]  /*0510*/  ISETP.GE.U32.AND P3, PT, R23, UR8, PT ;  /* 0x0000000817007c0c */ /* 0x000fe4000bf66070 */
[----:B------:R-:W-:Y:S01]  /*0520*/  SHF.R.S32.HI R25, RZ, 0x1f, R23 ;  /* 0x0000001fff197819 */ /* 0x000fe20000011417 */
[----:B------:R-:W-:Y:S01]  /*0530*/  IMAD.WIDE.U32 R64, R7, UR4, R64 ;  /* 0x0000000407407c25 */ /* 0x000fe2000f8e0040 */
[----:B------:R-:W-:Y:S01]  /*0540*/  IADD3 R4, PT, PT, R5, 0x40, RZ ;  /* 0x0000004005047810 */ /* 0x000fe20007ffe0ff */
[----:B------:R-:W3:Y:S01]  /*0550*/  @!P1 LDC.64 R6, c[0x0][0x390] ;  /* 0x0000e400ff069b82 */ /* 0x000ee20000000a00 */
[----:B------:R-:W-:Y:S01]  /*0560*/  ISETP.GE.AND.EX P3, PT, R25, UR9, PT, P3 ;  /* 0x0000000919007c0c */ /* 0x000fe2000bf66330 */
[----:B-1----:R-:W-:Y:S01]  /*0570*/  @!P2 IMAD R0, R9, R16, RZ ;  /* 0x000000100900a224 */ /* 0x002fe200078e02ff */
[----:B------:R-:W-:-:S02]  /*0580*/  IADD3 R67, PT, PT, R65, R67, RZ ;  /* 0x0000004341437210 */ /* 0x000fc40007ffe0ff */
[----:B------:R-:W-:Y:S01]  /*0590*/  @!P2 MOV R66, R64 ;  /* 0x000000400042a202 */ /* 0x000fe20000000f00 */
[C---:B------:R-:W-:Y:S01]  /*05a0*/  @!P2 IMAD R17, R5.reuse, R17, R0 ;  /* 0x000000110511a224 */ /* 0x040fe200078e0200 */
[----:B------:R-:W-:Y:S01]  /*05b0*/  ISETP.GE.U32.AND P5, PT, R4, UR8, PT ;  /* 0x0000000804007c0c */ /* 0x000fe2000bfa6070 */
[----:B------:R-:W1:Y:S02]  /*05c0*/  @!P6 LDC.64 R12, c[0x0][0x3e0] ;  /* 0x0000f800ff0ceb82 */ /* 0x000e640000000a00 */
[----:B------:R-:W-:Y:S01]  /*05d0*/  @!P2 IMAD.WIDE.U32 R8, R5, R16, R66 ;  /* 0x000000100508a225 */ /* 0x000fe200078e0042 */
[----:B------:R-:W-:-:S04]  /*05e0*/  @!P1 MOV R16, R64 ;  /* 0x0000004000109202 */ /* 0x000fc80000000f00 */
[----:B------:R-:W-:Y:S01]  /*05f0*/  @!P2 IADD3 R0, PT, PT, R9, R17, RZ ;  /* 0x000000110900a210 */ /* 0x000fe20007ffe0ff */
[----:B0-----:R-:W-:Y:S01]  /*0600*/  @!P1 IMAD R10, R15, R2, RZ ;  /* 0x000000020f0a9224 */ /* 0x001fe200078e02ff */
[C---:B--2---:R-:W-:Y:S02]  /*0610*/  @!P2 LEA R14, P4, R8.reuse, R26, 0x1 ;  /* 0x0000001a080ea211 */ /* 0x044fe400078808ff */
[----:B------:R-:W-:Y:S01]  /*0620*/  @!P1 MOV R17, R67 ;  /* 0x0000004300119202 */ /* 0x000fe20000000f00 */
[C---:B------:R-:W-:Y:S01]  /*0630*/  @!P1 IMAD R3, R11.reuse, R3, R10 ;  /* 0x000000030b039224 */ /* 0x040fe200078e020a */
[----:B------:R-:W-:Y:S02]  /*0640*/  @!P2 LEA.HI.X R15, R8, R27, R0, 0x1, P4 ;  /* 0x0000001b080fa211 */ /* 0x000fe400020f0c00 */
[----:B------:R-:W-:Y:S01]  /*0650*/  SHF.R.S32.HI R27, RZ, 0x1f, R4 ;  /* 0x0000001fff1b7819 */ /* 0x000fe20000011404 */
[----:B------:R-:W0:Y:S01]  /*0660*/  @!P3 LDC.64 R8, c[0x0][0x3e0] ;  /* 0x0000f800ff08bb82 */ /* 0x000e220000000a00 */
[----:B------:R-:W-:Y:S01]  /*0670*/  @!P1 IMAD.WIDE.U32 R16, R11, R2, R16 ;  /* 0x000000020b109225 */ /* 0x000fe200078e0010 */
[----:B------:R2:W4:Y:S01]  /*0680*/  @!P2 LDG.E R50, desc[UR6][R14.64] ;  /* 0x000000060e32a981 */ /* 0x000522000c1e1900 */
[----:B------:R-:W-:-:S02]  /*0690*/  ISETP.GE.AND.EX P5, PT, R27, UR9, PT, P5 ;  /* 0x000000091b007c0c */ /* 0x000fc4000bfa6350 */
[----:B---3--:R-:W-:-:S03]  /*06a0*/  @!P1 LEA R18, P2, R16, R6, 0x1 ;  /* 0x0000000610129211 */ /* 0x008fc600078408ff */
[----:B------:R-:W3:Y:S01]  /*06b0*/  @!P6 LDC.64 R10, c[0x0][0x390] ;  /* 0x0000e400ff0aeb82 */ /* 0x000ee20000000a00 */
[----:B------:R-:W-:Y:S01]  /*06c0*/  @!P1 IADD3 R17, PT, PT, R17, R3, RZ ;  /* 0x0000000311119210 */ /* 0x000fe20007ffe0ff */
[----:B-1----:R-:W-:Y:S01]  /*06d0*/  @!P6 IMAD R6, R19, R12, RZ ;  /* 0x0000000c1306e224 */ /* 0x002fe200078e02ff */
[----:B------:R-:W-:Y:S02]  /*06e0*/  IADD3 R0, PT, PT, R5, 0x50, RZ ;  /* 0x0000005005007810 */ /* 0x000fe40007ffe0ff */
[----:B------:R-:W-:Y:S01]  /*06f0*/  @!P1 LEA.HI.X R19, R16, R7, R17, 0x1, P2 ;  /* 0x0000000710139211 */ /* 0x000fe200010f0c11 */
[----:B------:R-:W-:Y:S02]  /*0700*/  @!P6 IMAD R17, R21, R13, R6 ;  /* 0x0000000d1511e224 */ /* 0x000fe400078e0206 */
[----:B------:R-:W1:Y:S01]  /*0710*/  @!P3 LDC.64 R2, c[0x0][0x390] ;  /* 0x0000e400ff02bb82 */ /* 0x000e620000000a00 */
[----:B--2---:R-:W-:Y:S02]  /*0720*/  @!P6 MOV R14, R64 ;  /* 0x00000040000ee202 */ /* 0x004fe40000000f00 */
[----:B------:R-:W-:-:S02]  /*0730*/  @!P6 MOV R15, R67 ;  /* 0x00000043000fe202 */ /* 0x000fc40000000f00 */
[----:B------:R-:W-:-:S03]  /*0740*/  ISETP.GE.U32.AND P4, PT, R0, UR8, PT ;  /* 0x0000000800007c0c */ /* 0x000fc6000bf86070 */
[----:B------:R-:W2:Y:S01]  /*0750*/  @!P5 LDC.64 R6, c[0x0][0x3e0] ;  /* 0x0000f800ff06db82 */ /* 0x000ea20000000a00 */
[----:B------:R-:W-:Y:S01]  /*0760*/  SHF.R.S32.HI R29, RZ, 0x1f, R0 ;  /* 0x0000001fff1d7819 */ /* 0x000fe20000011400 */
[----:B------:R-:W-:Y:S01]  /*0770*/  @!P6 IMAD.WIDE.U32 R12, R21, R12, R14 ;  /* 0x0000000c150ce225 */ /* 0x000fe200078e000e */
[----:B------:R-:W-:Y:S02]  /*0780*/  @!P3 MOV R20, R64 ;  /* 0x000000400014b202 */ /* 0x000fe40000000f00 */
[----:B------:R-:W-:Y:S01]  /*0790*/  ISETP.GE.AND.EX P4, PT, R29, UR9, PT, P4 ;  /* 0x000000091d007c0c */ /* 0x000fe2000bf86340 */
[----:B0-----:R-:W-:Y:S01]  /*07a0*/  @!P3 IMAD R16, R25, R8, RZ ;  /* 0x000000081910b224 */ /* 0x001fe200078e02ff */
[----:B------:R-:W-:Y:S02]  /*07b0*/  @!P3 MOV R21, R67 ;  /* 0x000000430015b202 */ /* 0x000fe40000000f00 */
[----:B------:R-:W-:Y:S02]  /*07c0*/  MOV R48, RZ ;  /* 0x000000ff00307202 */ /* 0x000fe40000000f00 */
[----:B------:R-:W-:Y:S01]  /*07d0*/  @!P6 IADD3 R13, PT, PT, R13, R17, RZ ;  /* 0x000000110d0de210 */ /* 0x000fe20007ffe0ff */
[----:B------:R-:W-:-:S02]  /*07e0*/  @!P3 IMAD R17, R23, R9, R16 ;  /* 0x000000091711b224 */ /* 0x000fc400078e0210 */
[----:B------:R-:W-:Y:S01]  /*07f0*/  @!P3 IMAD.WIDE.U32 R20, R23, R8, R20 ;  /* 0x000000081714b225 */ /* 0x000fe200078e0014 */
[----:B------:R0:W5:Y:S01]  /*0800*/  @!P1 LDG.E R48, desc[UR6][R18.64] ;  /* 0x0000000612309981 */ /* 0x000162000c1e1900 */
[----:B------:R-:W0:Y:S01]  /*0810*/  @!P5 LDC.64 R8, c[0x0][0x390] ;  /* 0x0000e400ff08db82 */ /* 0x000e220000000a00 */
[----:B---3--:R-:W-:-:S04]  /*0820*/  @!P6 LEA R14, P1, R12, R10, 0x1 ;  /* 0x0000000a0c0ee211 */ /* 0x008fc800078208ff */
[----:B------:R-:W-:-:S03]  /*0830*/  @!P6 LEA.HI.X R15, R12, R11, R13, 0x1, P1 ;  /* 0x0000000b0c0fe211 */ /* 0x000fc600008f0c0d */
[----:B------:R-:W3:Y:S01]  /*0840*/  @!P4 LDC.64 R10, c[0x0][0x3e0] ;  /* 0x0000f800ff0acb82 */ /* 0x000ee20000000a00 */
[----:B------:R-:W-:Y:S02]  /*0850*/  @!P3 IADD3 R13, PT, PT, R21, R17, RZ ;  /* 0x00000011150db210 */ /* 0x000fe40007ffe0ff */
[----:B-1----:R-:W-:Y:S01]  /*0860*/  @!P3 LEA R12, P1, R20, R2, 0x1 ;  /* 0x00000002140cb211 */ /* 0x002fe200078208ff */
[----:B--2---:R-:W-:Y:S01]  /*0870*/  @!P5 IMAD R2, R27, R6, RZ ;  /* 0x000000061b02d224 */ /* 0x004fe200078e02ff */
[----:B------:R-:W-:Y:S02]  /*0880*/  IADD3 R17, PT, PT, R5, 0x70, RZ ;  /* 0x0000007005117810 */ /* 0x000fe40007ffe0ff */
[----:B0-----:R-:W-:Y:S02]  /*0890*/  @!P5 MOV R18, R64 ;  /* 0x000000400012d202 */ /* 0x001fe40000000f00 */
[----:B------:R-:W-:Y:S01]  /*08a0*/  @!P5 MOV R19, R67 ;  /* 0x000000430013d202 */ /* 0x000fe20000000f00 */
[----:B------:R-:W-:Y:S01]  /*08b0*/  @!P5 IMAD R7, R4, R7, R2 ;  /* 0x000000070407d224 */ /* 0x000fe200078e0202 */
[----:B------:R-:W-:-:S02]  /*08c0*/  ISETP.GE.U32.AND P2, PT, R17, UR8, PT ;  /* 0x0000000811007c0c */ /* 0x000fc4000bf46070 */
[----:B------:R-:W-:Y:S02]  /*08d0*/  SHF.R.S32.HI R31, RZ, 0x1f, R17 ;  /* 0x0000001fff1f7819 */ /* 0x000fe40000011411 */
[----:B------:R-:W-:Y:S02]  /*08e0*/  IADD3 R16, PT, PT, R5, 0x60, RZ ;  /* 0x0000006005107810 */ /* 0x000fe40007ffe0ff */
[----:B------:R-:W-:Y:S02]  /*08f0*/  @!P3 LEA.HI.X R13, R20, R3, R13, 0x1, P1 ;  /* 0x00000003140db211 */ /* 0x000fe400008f0c0d */
[----:B------:R-:W-:Y:S01]  /*0900*/  MOV R44, RZ ;  /* 0x000000ff002c7202 */ /* 0x000fe20000000f00 */
[----:B------:R-:W0:Y:S01]  /*0910*/  @!P4 LDC.64 R2, c[0x0][0x390] ;  /* 0x0000e400ff02cb82 */ /* 0x000e220000000a00 */
[----:B------:R-:W-:Y:S01]  /*0920*/  MOV R46, RZ ;  /* 0x000000ff002e7202 */ /* 0x000fe20000000f00 */
[----:B------:R-:W-:Y:S01]  /*0930*/  @!P5 IMAD.WIDE.U32 R18, R4, R6, R18 ;  /* 0x000000060412d225 */ /* 0x000fe200078e0012 */
[----:B------:R-:W-:-:S02]  /*0940*/  ISETP.GE.AND.EX P2, PT, R31, UR9, PT, P2 ;  /* 0x000000091f007c0c */ /* 0x000fc4000bf46320 */
[----:B------:R-:W-:Y:S01]  /*0950*/  ISETP.GE.U32.AND P1, PT, R16, UR8, PT ;  /* 0x0000000810007c0c */ /* 0x000fe2000bf26070 */
[----:B------:R1:W2:Y:S01]  /*0960*/  @!P3 LDG.E R44, desc[UR6][R12.64] ;  /* 0x000000060c2cb981 */ /* 0x0002a2000c1e1900 */
[----:B------:R-:W-:Y:S02]  /*0970*/  SHF.R.S32.HI R27, RZ, 0x1f, R16 ;  /* 0x0000001fff1b7819 */ /* 0x000fe40000011410 */
[----:B------:R-:W-:Y:S01]  /*0980*/  @!P5 IADD3 R4, PT, PT, R19, R7, RZ ;  /* 0x000000071304d210 */ /* 0x000fe20007ffe0ff */
[----:B------:R1:W2:Y:S01]  /*0990*/  @!P6 LDG.E R46, desc[UR6][R14.64] ;  /* 0x000000060e2ee981 */ /* 0x0002a2000c1e1900 */
[----:B------:R-:W-:Y:S02]  /*09a0*/  ISETP.GE.AND.EX P1, PT, R27, UR9, PT, P1 ;  /* 0x000000091b007c0c */ /* 0x000fe4000bf26310 */
[----:B------:R-:W-:Y:S01]  /*09b0*/  @!P5 LEA R22, P3, R18, R8, 0x1 ;  /* 0x000000081216d211 */ /* 0x000fe200078608ff */
[----:B---3--:R-:W-:-:S03]  /*09c0*/  @!P4 IMAD R29, R29, R10, RZ ;  /* 0x0000000a1d1dc224 */ /* 0x008fc600078e02ff */
[----:B------:R-:W-:Y:S02]  /*09d0*/  @!P5 LEA.HI.X R23, R18, R9, R4, 0x1, P3 ;  /* 0x000000091217d211 */ /* 0x000fe400018f0c04 */
[----:B-1----:R-:W-:Y:S01]  /*09e0*/  @!P4 MOV R12, R64 ;  /* 0x00000040000cc202 */ /* 0x002fe20000000f00 */
[----:B------:R-:W1:Y:S01]  /*09f0*/  @!P2 LDC.64 R8, c[0x0][0x3e0] ;  /* 0x0000f800ff08ab82 */ /* 0x000e620000000a00 */
[----:B------:R-:W-:Y:S02]  /*0a00*/  IADD3 R14, PT, PT, R5, 0x80, RZ ;  /* 0x00000080050e7810 */ /* 0x000fe40007ffe0ff */
[----:B------:R-:W-:Y:S02]  /*0a10*/  @!P4 MOV R13, R67 ;  /* 0x00000043000dc202 */ /* 0x000fe40000000f00 */
[----:B------:R-:W-:Y:S02]  /*0a20*/  ISETP.GE.U32.AND P3, PT, R14, UR8, PT ;  /* 0x000000080e007c0c */ /* 0x000fe4000bf66070 */
[----:B------:R-:W-:Y:S01]  /*0a30*/  SHF.R.S32.HI R21, RZ, 0x1f, R14 ;  /* 0x0000001fff157819 */ /* 0x000fe2000001140e */
[C---:B------:R-:W-:Y:S01]  /*0a40*/  @!P4 IMAD R29, R0.reuse, R11, R29 ;  /* 0x0000000b001dc224 */ /* 0x040fe200078e021d */
[----:B------:R-:W3:Y:S02]  /*0a50*/  @!P1 LDC.64 R6, c[0x0][0x3e0] ;  /* 0x0000f800ff069b82 */ /* 0x000ee40000000a00 */
[----:B------:R-:W-:Y:S01]  /*0a60*/  ISETP.GE.AND.EX P3, PT, R21, UR9, PT, P3 ;  /* 0x0000000915007c0c */ /* 0x000fe2000bf66330 */
[----:B------:R-:W-:Y:S01]  /*0a70*/  @!P4 IMAD.WIDE.U32 R10, R0, R10, R12 ;  /* 0x0000000a000ac225 */ /* 0x000fe200078e000c */
[----:B------:R-:W-:-:S04]  /*0a80*/  MOV R42, RZ ;  /* 0x000000ff002a7202 */ /* 0x000fc80000000f00 */
[----:B------:R-:W-:Y:S01]  /*0a90*/  @!P4 IADD3 R4, PT, PT, R11, R29, RZ ;  /* 0x0000001d0b04c210 */ /* 0x000fe20007ffe0ff */
[----:B------:R-:W3:Y:S01]  /*0aa0*/  @!P1 LDC.64 R12, c[0x0][0x390] ;  /* 0x0000e400ff0c9b82 */ /* 0x000ee20000000a00 */
[C---:B0-----:R-:W-:Y:S01]  /*0ab0*/  @!P4 LEA R24, P6, R10.reuse, R2, 0x1 ;  /* 0x000000020a18c211 */ /* 0x041fe200078c08ff */
[----:B------:R0:W2:Y:S01]  /*0ac0*/  @!P5 LDG.E R42, desc[UR6][R22.64] ;  /* 0x00000006162ad981 */ /* 0x0000a2000c1e1900 */
[----:B------:R-:W-:Y:S02]  /*0ad0*/  IADD3 R0, PT, PT, R5, 0x90, RZ ;  /* 0x0000009005007810 */ /* 0x000fe40007ffe0ff */
[----:B------:R-:W-:-:S03]  /*0ae0*/  @!P4 LEA.HI.X R25, R10, R3, R4, 0x1, P6 ;  /* 0x000000030a19c211 */ /* 0x000fc600030f0c04 */
[----:B------:R-:W3:Y:S01]  /*0af0*/  @!P3 LDC.64 R2, c[0x0][0x3e0] ;  /* 0x0000f800ff02bb82 */ /* 0x000ee20000000a00 */
[----:B------:R-:W-:Y:S02]  /*0b00*/  ISETP.GE.U32.AND P5, PT, R0, UR8, PT ;  /* 0x0000000800007c0c */ /* 0x000fe4000bfa6070 */
[----:B------:R-:W-:Y:S01]  /*0b10*/  SHF.R.S32.HI R15, RZ, 0x1f, R0 ;  /* 0x0000001fff0f7819 */ /* 0x000fe20000011400 */
[----:B-1----:R-:W-:Y:S01]  /*0b20*/  @!P2 IMAD R4, R31, R8, RZ ;  /* 0x000000081f04a224 */ /* 0x002fe200078e02ff */
[-C--:B0-----:R-:W-:Y:S02]  /*0b30*/  @!P2 MOV R22, R64.reuse ;  /* 0x000000400016a202 */ /* 0x081fe40000000f00 */
[----:B------:R-:W-:Y:S01]  /*0b40*/  ISETP.GE.AND.EX P5, PT, R15, UR9, PT, P5 ;  /* 0x000000090f007c0c */ /* 0x000fe2000bfa6350 */
[----:B------:R-:W0:Y:S01]  /*0b50*/  @!P2 LDC.64 R10, c[0x0][0x390] ;  /* 0x0000e400ff0aab82 */ /* 0x000e220000000a00 */
[----:B------:R-:W-:Y:S01]  /*0b60*/  @!P2 MOV R23, R67 ;  /* 0x000000430017a202 */ /* 0x000fe20000000f00 */
[----:B------:R-:W-:Y:S01]  /*0b70*/  @!P2 IMAD R29, R17, R9, R4 ;  /* 0x00000009111da224 */ /* 0x000fe200078e0204 */
[----:B------:R-:W-:Y:S01]  /*0b80*/  @!P1 MOV R18, R64 ;  /* 0x0000004000129202 */ /* 0x000fe20000000f00 */
[----:B---3--:R-:W-:Y:S01]  /*0b90*/  @!P1 IMAD R27, R27, R6, RZ ;  /* 0x000000061b1b9224 */ /* 0x008fe200078e02ff */
[----:B------:R-:W-:Y:S01]  /*0ba0*/  @!P1 MOV R19, R67 ;  /* 0x0000004300139202 */ /* 0x000fe20000000f00 */
[----:B------:R-:W-:-:S02]  /*0bb0*/  @!P2 IMAD.WIDE.U32 R22, R17, R8, R22 ;  /* 0x000000081116a225 */ /* 0x000fc400078e0016 */
[----:B------:R-:W1:Y:S01]  /*0bc0*/  @!P3 LDC.64 R8, c[0x0][0x390] ;  /* 0x0000e400ff08bb82 */ /* 0x000e620000000a00 */
[----:B------:R-:W-:Y:S01]  /*0bd0*/  MOV R40, RZ ;  /* 0x000000ff00287202 */ /* 0x000fe20000000f00 */
[C---:B------:R-:W-:Y:S02]  /*0be0*/  @!P1 IMAD R27, R16.reuse, R7, R27 ;  /* 0x00000007101b9224 */ /* 0x040fe400078e021b */
[----:B------:R-:W-:Y:S01]  /*0bf0*/  @!P1 IMAD.WIDE.U32 R18, R16, R6, R18 ;  /* 0x0000000610129225 */ /* 0x000fe200078e0012 */
[----:B------:R-:W-:Y:S02]  /*0c00*/  IADD3 R4, PT, PT, R5, 0xa0, RZ ;  /* 0x000000a005047810 */ /* 0x000fe40007ffe0ff */
[----:B------:R3:W2:Y:S01]  /*0c10*/  @!P4 LDG.E R40, desc[UR6][R24.64] ;  /* 0x000000061828c981 */ /* 0x0006a2000c1e1900 */
[----:B------:R-:W1:Y:S01]  /*0c20*/  @!P5 LDC.64 R6, c[0x0][0x3e0] ;  /* 0x0000f800ff06db82 */ /* 0x000e620000000a00 */
[----:B------:R-:W-:Y:S01]  /*0c30*/  @!P1 IADD3 R16, PT, PT, R19, R27, RZ ;  /* 0x0000001b13109210 */ /* 0x000fe20007ffe0ff */
[----:B------:R-:W-:Y:S01]  /*0c40*/  @!P3 IMAD R21, R21, R2, RZ ;  /* 0x000000021515b224 */ /* 0x000fe200078e02ff */
[----:B------:R-:W-:-:S02]  /*0c50*/  ISETP.GE.U32.AND P4, PT, R4, UR8, PT ;  /* 0x0000000804007c0c */ /* 0x000fc4000bf86070 */
[----:B------:R-:W-:Y:S02]  /*0c60*/  SHF.R.S32.HI R19, RZ, 0x1f, R4 ;  /* 0x0000001fff137819 */ /* 0x000fe40000011404 */
[----:B------:R-:W-:Y:S01]  /*0c70*/  @!P2 IADD3 R17, PT, PT, R23, R29, RZ ;  /* 0x0000001d1711a210 */ /* 0x000fe20007ffe0ff */
[----:B------:R-:W-:Y:S01]  /*0c80*/  @!P3 IMAD R23, R14, R3, R21 ;  /* 0x000000030e17b224 */ /* 0x000fe200078e0215 */
[----:B------:R-:W-:Y:S02]  /*0c90*/  @!P1 LEA R12, P6, R18, R12, 0x1 ;  /* 0x0000000c120c9211 */ /* 0x000fe400078c08ff */
[----:B------:R-:W-:Y:S02]  /*0ca0*/  ISETP.GE.AND.EX P4, PT, R19, UR9, PT, P4 ;  /* 0x0000000913007c0c */ /* 0x000fe4000bf86340 */
[----:B------:R-:W-:Y:S02]  /*0cb0*/  @!P3 MOV R20, R64 ;  /* 0x000000400014b202 */ /* 0x000fe40000000f00 */
[----:B------:R-:W-:-:S02]  /*0cc0*/  @!P3 MOV R21, R67 ;  /* 0x000000430015b202 */ /* 0x000fc40000000f00 */
[----:B------:R-:W-:Y:S02]  /*0cd0*/  MOV R38, RZ ;  /* 0x000000ff00267202 */ /* 0x000fe40000000f00 */
[----:B------:R-:W-:Y:S01]  /*0ce0*/  @!P1 LEA.HI.X R13, R18, R13, R16, 0x1, P6 ;  /* 0x0000000d120d9211 */ /* 0x000fe200030f0c10 */
[----:B------:R-:W-:Y:S01]  /*0cf0*/  @!P3 IMAD.WIDE.U32 R20, R14, R2, R20 ;  /* 0x000000020e14b225 */ /* 0x000fe200078e0014 */
[C---:B0-----:R-:W-:Y:S02]  /*0d00*/  @!P2 LEA R16, P6, R22.reuse, R10, 0x1 ;  /* 0x0000000a1610a211 */ /* 0x041fe400078c08ff */
[----:B---3--:R-:W-:Y:S01]  /*0d10*/  IADD3 R25, PT, PT, R5, 0xb0, RZ ;  /* 0x000000b005197810 */ /* 0x008fe20007ffe0ff */
[----:B------:R0:W3:Y:S01]  /*0d20*/  @!P1 LDG.E R38, desc[UR6][R12.64] ;  /* 0x000000060c269981 */ /* 0x0000e2000c1e1900 */
[----:B------:R-:W-:Y:S01]  /*0d30*/  @!P2 LEA.HI.X R17, R22, R11, R17, 0x1, P6 ;  /* 0x0000000b1611a211 */ /* 0x000fe200030f0c11 */
[----:B------:R-:W4:Y:S01]  /*0d40*/  @!P4 LDC.64 R2, c[0x0][0x3e0] ;  /* 0x0000f800ff02cb82 */ /* 0x000f220000000a00 */
[----:B-1----:R-:W-:-:S02]  /*0d50*/  @!P3 LEA R8, P6, R20, R8, 0x1 ;  /* 0x000000081408b211 */ /* 0x002fc400078c08ff */
[----:B------:R-:W-:Y:S02]  /*0d60*/  ISETP.GE.U32.AND P1, PT, R25, UR8, PT ;  /* 0x0000000819007c0c */ /* 0x000fe4000bf26070 */
[----:B------:R-:W-:Y:S02]  /*0d70*/  SHF.R.S32.HI R27, RZ, 0x1f, R25 ;  /* 0x0000001fff1b7819 */ /* 0x000fe40000011419 */
[----:B0-----:R-:W-:Y:S01]  /*0d80*/  @!P3 IADD3 R12, PT, PT, R21, R23, RZ ;  /* 0x00000017150cb210 */ /* 0x001fe20007ffe0ff */
[----:B------:R-:W0:Y:S01]  /*0d90*/  @!P5 LDC.64 R10, c[0x0][0x390] ;  /* 0x0000e400ff0adb82 */ /* 0x000e220000000a00 */
[----:B------:R-:W-:Y:S02]  /*0da0*/  @!P5 MOV R21, R67 ;  /* 0x000000430015d202 */ /* 0x000fe40000000f00 */
[----:B------:R-:W-:Y:S01]  /*0db0*/  @!P3 LEA.HI.X R9, R20, R9, R12, 0x1, P6 ;  /* 0x000000091409b211 */ /* 0x000fe200030f0c0c */
[----:B------:R-:W-:Y:S01]  /*0dc0*/  @!P5 IMAD R15, R15, R6, RZ ;  /* 0x000000060f0fd224 */ /* 0x000fe200078e02ff */
[----:B------:R-:W-:-:S02]  /*0dd0*/  @!P5 MOV R20, R64 ;  /* 0x000000400014d202 */ /* 0x000fc40000000f00 */
[----:B------:R-:W-:Y:S02]  /*0de0*/  ISETP.GE.AND.EX P1, PT, R27, UR9, PT, P1 ;  /* 0x000000091b007c0c */ /* 0x000fe4000bf26310 */
[----:B------:R-:W-:Y:S01]  /*0df0*/  MOV R36, RZ ;  /* 0x000000ff00247202 */ /* 0x000fe20000000f00 */
[C---:B------:R-:W-:Y:S01]  /*0e00*/  @!P5 IMAD R7, R0.reuse, R7, R15 ;  /* 0x000000070007d224 */ /* 0x040fe200078e020f */
[----:B------:R-:W-:Y:S01]  /*0e10*/  MOV R14, RZ ;  /* 0x000000ff000e7202 */ /* 0x000fe20000000f00 */
[----:B------:R-:W-:Y:S01]  /*0e20*/  @!P5 IMAD.WIDE.U32 R20, R0, R6, R20 ;  /* 0x000000060014d225 */ /* 0x000fe200078e0014 */
[C---:B------:R-:W-:Y:S01]  /*0e30*/  IADD3 R0, PT, PT, R5.reuse, 0xc0, RZ ;  /* 0x000000c005007810 */ /* 0x040fe20007ffe0ff */
[----:B------:R-:W1:Y:S01]  /*0e40*/  @!P4 LDC.64 R22, c[0x0][0x390] ;  /* 0x0000e400ff16cb82 */ /* 0x000e620000000a00 */
[----:B------:R-:W3:Y:S01]  /*0e50*/  @!P2 LDG.E R36, desc[UR6][R16.64] ;  /* 0x000000061024a981 */ /* 0x000ee2000c1e1900 */
[----:B------:R-:W-:Y:S02]  /*0e60*/  IADD3 R13, PT, PT, R5, 0xd0, RZ ;  /* 0x000000d0050d7810 */ /* 0x000fe40007ffe0ff */
[----:B------:R-:W-:Y:S01]  /*0e70*/  ISETP.GE.U32.AND P2, PT, R0, UR8, PT ;  /* 0x0000000800007c0c */ /* 0x000fe2000bf46070 */
[----:B------:R4:W3:Y:S01]  /*0e80*/  @!P3 LDG.E R14, desc[UR6][R8.64] ;  /* 0x00000006080eb981 */ /* 0x0008e2000c1e1900 */
[----:B------:R-:W-:-:S02]  /*0e90*/  SHF.R.S32.HI R33, RZ, 0x1f, R0 ;  /* 0x0000001fff217819 */ /* 0x000fc40000011400 */
[----:B------:R-:W-:Y:S02]  /*0ea0*/  @!P5 IADD3 R12, PT, PT, R21, R7, RZ ;  /* 0x00000007150cd210 */ /* 0x000fe40007ffe0ff */
[----:B------:R-:W-:Y:S01]  /*0eb0*/  ISETP.GE.U32.AND P3, PT, R13, UR8, PT ;  /* 0x000000080d007c0c */ /* 0x000fe2000bf66070 */
[----:B------:R-:W1:Y:S01]  /*0ec0*/  @!P1 LDC.64 R6, c[0x0][0x3e0] ;  /* 0x0000f800ff069b82 */ /* 0x000e620000000a00 */
[----:B------:R-:W-:Y:S02]  /*0ed0*/  SHF.R.S32.HI R29, RZ, 0x1f, R13 ;  /* 0x0000001fff1d7819 */ /* 0x000fe4000001140d */
[----:B------:R-:W-:Y:S02]  /*0ee0*/  ISETP.GE.AND.EX P2, PT, R33, UR9, PT, P2 ;  /* 0x0000000921007c0c */ /* 0x000fe4000bf46320 */
[----:B------:R-:W-:Y:S02]  /*0ef0*/  ISETP.GE.AND.EX P3, PT, R29, UR9, PT, P3 ;  /* 0x000000091d007c0c */ /* 0x000fe4000bf66330 */
[----:B0-----:R-:W-:Y:S01]  /*0f00*/  @!P5 LEA R30, P6, R20, R10, 0x1 ;  /* 0x0000000a141ed211 */ /* 0x001fe200078c08ff */
[----:B----4-:R-:W-:Y:S01]  /*0f10*/  @!P4 IMAD R19, R19, R2, RZ ;  /* 0x000000021313c224 */ /* 0x010fe200078e02ff */
[----:B------:R-:W-:Y:S01]  /*0f20*/  @!P4 MOV R8, R64 ;  /* 0x000000400008c202 */ /* 0x000fe20000000f00 */
[----:B------:R-:W0:Y:S01]  /*0f30*/  @!P1 LDC.64 R16, c[0x0][0x390] ;  /* 0x0000e400ff109b82 */ /* 0x000e220000000a00 */
[----:B------:R-:W-:-:S02]  /*0f40*/  @!P4 MOV R9, R67 ;  /* 0x000000430009c202 */ /* 0x000fc40000000f00 */
[----:B------:R-:W-:Y:S01]  /*0f50*/  @!P5 LEA.HI.X R31, R20, R11, R12, 0x1, P6 ;  /* 0x0000000b141fd211 */ /* 0x000fe200030f0c0c */
[C---:B------:R-:W-:Y:S01]  /*0f60*/  @!P4 IMAD R19, R4.reuse, R3, R19 ;  /* 0x000000030413c224 */ /* 0x040fe200078e0213 */
[----:B------:R-:W-:Y:S01]  /*0f70*/  MOV R12, RZ ;  /* 0x000000ff000c7202 */ /* 0x000fe20000000f00 */
[----:B------:R-:W-:Y:S01]  /*0f80*/  @!P4 IMAD.WIDE.U32 R8, R4, R2, R8 ;  /* 0x000000020408c225 */ /* 0x000fe200078e0008 */
[----:B------:R-:W-:Y:S01]  /*0f90*/  IADD3 R11, PT, PT, R5, 0xe0, RZ ;  /* 0x000000e0050b7810 */ /* 0x000fe20007ffe0ff */
[----:B------:R-:W4:Y:S03]  /*0fa0*/  @!P2 LDC.64 R20, c[0x0][0x3e0] ;  /* 0x0000f800ff14ab82 */ /* 0x000f260000000a00 */
[----:B------:R1:W3:Y:S01]  /*0fb0*/  @!P5 LDG.E R12, desc[UR6][R30.64] ;  /* 0x000000061e0cd981 */ /* 0x0002e2000c1e1900 */
[----:B------:R-:W-:Y:S02]  /*0fc0*/  @!P4 IADD3 R4, PT, PT, R9, R19, RZ ;  /* 0x000000130904c210 */ /* 0x000fe40007ffe0ff */
[----:B------:R-:W-:-:S02]  /*0fd0*/  ISETP.GE.U32.AND P5, PT, R11, UR8, PT ;  /* 0x000000080b007c0c */ /* 0x000fc4000bfa6070 */
[----:B------:R-:W5:Y:S01]  /*0fe0*/  @!P3 LDC.64 R2, c[0x0][0x3e0] ;  /* 0x0000f800ff02bb82 */ /* 0x000f620000000a00 */
[----:B------:R-:W-:Y:S02]  /*0ff0*/  SHF.R.S32.HI R15, RZ, 0x1f, R11 ;  /* 0x0000001fff0f7819 */ /* 0x000fe4000001140b */
[C---:B-1----:R-:W-:Y:S02]  /*1000*/  @!P4 LEA R22, P6, R8.reuse, R22, 0x1 ;  /* 0x000000160816c211 */ /* 0x042fe400078c08ff */
[----:B------:R-:W-:Y:S02]  /*1010*/  IADD3 R26, PT, PT, R5, 0xf0, RZ ;  /* 0x000000f0051a7810 */ /* 0x000fe40007ffe0ff */
[----:B------:R-:W-:Y:S02]  /*1020*/  ISETP.GE.AND.EX P5, PT, R15, UR9, PT, P5 ;  /* 0x000000090f007c0c */ /* 0x000fe4000bfa6350 */
[----:B------:R-:W-:Y:S01]  /*1030*/  @!P4 LEA.HI.X R23, R8, R23, R4, 0x1, P6 ;  /* 0x000000170817c211 */ /* 0x000fe200030f0c04 */
[----:B------:R-:W-:Y:S01]  /*1040*/  @!P1 IMAD R10, R27, R6, RZ ;  /* 0x000000061b0a9224 */ /* 0x000fe200078e02ff */
[----:B------:R-:W1:Y:S01]  /*1050*/  @!P2 LDC.64 R4, c[0x0][0x390] ;  /* 0x0000e400ff04ab82 */ /* 0x000e620000000a00 */
[----:B------:R-:W-:-:S02]  /*1060*/  ISETP.GE.U32.AND P6, PT, R26, UR8, PT ;  /* 0x000000081a007c0c */ /* 0x000fc4000bfc6070 */
[----:B------:R-:W-:Y:S02]  /*1070*/  SHF.R.S32.HI R27, RZ, 0x1f, R26 ;  /* 0x0000001fff1b7819 */ /* 0x000fe4000001141a */
[----:B------:R-:W-:Y:S02]  /*1080*/  @!P1 MOV R18, R64 ;  /* 0x0000004000129202 */ /* 0x000fe40000000f00 */
[----:B------:R-:W-:Y:S01]  /*1090*/  @!P1 MOV R19, R67 ;  /* 0x0000004300139202 */ /* 0x000fe20000000f00 */
[----:B------:R-:W-:Y:S01]  /*10a0*/  @!P1 IMAD R31, R25, R7, R10 ;  /* 0x00000007191f9224 */ /* 0x000fe200078e020a */
[----:B------:R-:W-:Y:S01]  /*10b0*/  MOV R10, RZ ;  /* 0x000000ff000a7202 */ /* 0x000fe20000000f00 */
[----:B------:R-:W1:Y:S01]  /*10c0*/  @!P3 LDC.64 R8, c[0x0][0x390] ;  /* 0x0000e400ff08bb82 */ /* 0x000e620000000a00 */
[----:B------:R-:W-:Y:S01]  /*10d0*/  ISETP.GE.AND.EX P6, PT, R27, UR9, PT, P6 ;  /* 0x000000091b007c0c */ /* 0x000fe2000bfc6360 */
[----:B------:R-:W-:-:S03]  /*10e0*/  @!P1 IMAD.WIDE.U32 R18, R25, R6, R18 ;  /* 0x0000000619129225 */ /* 0x000fc600078e0012 */
[----:B------:R5:W3:Y:S01]  /*10f0*/  @!P4 LDG.E R10, desc[UR6][R22.64] ;  /* 0x00000006160ac981 */ /* 0x000ae2000c1e1900 */
[----:B----4-:R-:W-:Y:S01]  /*1100*/  @!P2 IMAD R33, R33, R20, RZ ;  /* 0x000000142121a224 */ /* 0x010fe200078e02ff */
[----:B------:R-:W-:Y:S01]  /*1110*/  @!P1 IADD3 R19, PT, PT, R19, R31, RZ ;  /* 0x0000001f13139210 */ /* 0x000fe20007ffe0ff */
[----:B------:R-:W4:Y:S01]  /*1120*/  @!P5 LDC.64 R6, c[0x0][0x3e0] ;  /* 0x0000f800ff06db82 */ /* 0x000f220000000a00 */
[----:B0-----:R-:W-:Y:S01]  /*1130*/  @!P1 LEA R16, P4, R18, R16, 0x1 ;  /* 0x0000001012109211 */ /* 0x001fe200078808ff */
[----:B-----5:R-:W-:Y:S01]  /*1140*/  @!P3 IMAD R24, R29, R2, RZ ;  /* 0x000000021d18b224 */ /* 0x020fe200078e02ff */
[----:B------:R-:W-:Y:S02]  /*1150*/  @!P2 MOV R22, R64 ;  /* 0x000000400016a202 */ /* 0x000fe40000000f00 */
[----:B------:R-:W-:Y:S01]  /*1160*/  @!P2 MOV R23, R67 ;  /* 0x000000430017a202 */ /* 0x000fe20000000f00 */
[----:B------:R-:W-:Y:S01]  /*1170*/  @!P2 IMAD R33, R0, R21, R33 ;  /* 0x000000150021a224 */ /* 0x000fe200078e0221 */
[----:B------:R-:W-:-:S02]  /*1180*/  @!P1 LEA.HI.X R17, R18, R17, R19, 0x1, P4 ;  /* 0x0000001112119211 */ /* 0x000fc400020f0c13 */
[----:B------:R-:W0:Y:S01]  /*1190*/  @!P6 LDC.64 R18, c[0x0][0x3e0] ;  /* 0x0000f800ff12eb82 */ /* 0x000e220000000a00 */
[----:B------:R-:W-:Y:S01]  /*11a0*/  @!P2 IMAD.WIDE.U32 R22, R0, R20, R22 ;  /* 0x000000140016a225 */ /* 0x000fe200078e0016 */
[----:B------:R-:W-:-:S03]  /*11b0*/  @!P3 MOV R25, R67 ;  /* 0x000000430019b202 */ /* 0x000fc60000000f00 */
[----:B------:R-:W-:Y:S01]  /*11c0*/  @!P3 IMAD R29, R13, R3, R24 ;  /* 0x000000030d1db224 */ /* 0x000fe200078e0218 */
[----:B------:R-:W-:Y:S02]  /*11d0*/  @!P3 MOV R24, R64 ;  /* 0x000000400018b202 */ /* 0x000fe40000000f00 */
[----:B------:R-:W5:Y:S01]  /*11e0*/  @!P5 LDC.64 R20, c[0x0][0x390] ;  /* 0x0000e400ff14db82 */ /* 0x000f620000000a00 */
[----:B------:R-:W-:Y:S02]  /*11f0*/  @!P2 IADD3 R23, PT, PT, R23, R33, RZ ;  /* 0x000000211717a210 */ /* 0x000fe40007ffe0ff */
[C---:B-1----:R-:W-:Y:S01]  /*1200*/  @!P2 LEA R4, P4, R22.reuse, R4, 0x1 ;  /* 0x000000041604a211 */ /* 0x042fe200078808ff */
[----:B------:R-:W-:Y:S01]  /*1210*/  @!P3 IMAD.WIDE.U32 R2, R13, R2, R24 ;  /* 0x000000020d02b225 */ /* 0x000fe200078e0018 */
[----:B------:R-:W-:Y:S02]  /*1220*/  MOV R0, RZ ;  /* 0x000000ff00007202 */ /* 0x000fe40000000f00 */
[----:B------:R-:W-:-:S02]  /*1230*/  @!P2 LEA.HI.X R5, R22, R5, R23, 0x1, P4 ;  /* 0x000000051605a211 */ /* 0x000fc400020f0c17 */
[----:B------:R-:W-:Y:S01]  /*1240*/  MOV R24, RZ ;  /* 0x000000ff00187202 */ /* 0x000fe20000000f00 */
[----:B------:R-:W1:Y:S01]  /*1250*/  @!P6 LDC.64 R22, c[0x0][0x390] ;  /* 0x0000e400ff16eb82 */ /* 0x000e620000000a00 */
[----:B------:R-:W3:Y:S01]  /*1260*/  @!P1 LDG.E R0, desc[UR6][R16.64] ;  /* 0x0000000610009981 */ /* 0x000ee2000c1e1900 */
[----:B------:R-:W-:Y:S01]  /*1270*/  @!P3 IADD3 R3, PT, PT, R3, R29, RZ ;  /* 0x0000001d0303b210 */ /* 0x000fe20007ffe0ff */
[----:B----4-:R-:W-:Y:S01]  /*1280*/  @!P5 IMAD R28, R15, R6, RZ ;  /* 0x000000060f1cd224 */ /* 0x010fe200078e02ff */
[C---:B------:R-:W-:Y:S01]  /*1290*/  @!P3 LEA R8, P1, R2.reuse, R8, 0x1 ;  /* 0x000000080208b211 */ /* 0x040fe200078208ff */
[----:B------:R4:W3:Y:S03]  /*12a0*/  @!P2 LDG.E R24, desc[UR6][R4.64] ;  /* 0x000000060418a981 */ /* 0x0008e6000c1e1900 */
[----:B------:R-:W-:Y:S01]  /*12b0*/  @!P3 LEA.HI.X R9, R2, R9, R3, 0x1, P1 ;  /* 0x000000090209b211 */ /* 0x000fe200008f0c03 */
[----:B------:R-:W-:Y:S01]  /*12c0*/  @!P5 IMAD R3, R11, R7, R28 ;  /* 0x000000070b03d224 */ /* 0x000fe200078e021c */
[----:B----4-:R-:W-:-:S02]  /*12d0*/  @!P5 MOV R4, R64 ;  /* 0x000000400004d202 */ /* 0x010fc40000000f00 */
[-C--:B------:R-:W-:Y:S01]  /*12e0*/  @!P5 MOV R5, R67.reuse ;  /* 0x000000430005d202 */ /* 0x080fe20000000f00 */
[----:B0-----:R-:W-:Y:S02]  /*12f0*/  @!P6 IMAD R27, R27, R18, RZ ;  /* 0x000000121b1be224 */ /* 0x001fe400078e02ff */
[----:B------:R-:W-:Y:S01]  /*1300*/  @!P5 IMAD.WIDE.U32 R6, R11, R6, R4 ;  /* 0x000000060b06d225 */ /* 0x000fe200078e0004 */
[----:B------:R-:W-:Y:S02]  /*1310*/  @!P6 MOV R4, R64 ;  /* 0x000000400004e202 */ /* 0x000fe40000000f00 */
[----:B------:R-:W-:Y:S02]  /*1320*/  @!P6 MOV R5, R67 ;  /* 0x000000430005e202 */ /* 0x000fe40000000f00 */
[----:B------:R-:W-:Y:S01]  /*1330*/  MOV R2, RZ ;  /* 0x000000ff00027202 */ /* 0x000fe20000000f00 */
[----:B------:R-:W-:Y:S01]  /*1340*/  @!P6 IMAD R27, R26, R19, R27 ;  /* 0x000000131a1be224 */ /* 0x000fe200078e021b */
[----:B------:R-:W-:-:S02]  /*1350*/  @!P5 IADD3 R3, PT, PT, R7, R3, RZ ;  /* 0x000000030703d210 */ /* 0x000fc40007ffe0ff */
[----:B-----5:R-:W-:Y:S01]  /*1360*/  @!P5 LEA R20, P1, R6, R20, 0x1 ;  /* 0x000000140614d211 */ /* 0x020fe200078208ff */
[----:B------:R-:W-:Y:S01]  /*1370*/  @!P6 IMAD.WIDE.U32 R18, R26, R18, R4 ;  /* 0x000000121a12e225 */ /* 0x000fe200078e0004 */
[----:B------:R0:W4:Y:S02]  /*1380*/  @!P3 LDG.E R2, desc[UR6][R8.64] ;  /* 0x000000060802b981 */ /* 0x000124000c1e1900 */
[----:B------:R-:W-:Y:S02]  /*1390*/  @!P5 LEA.HI.X R21, R6, R21, R3, 0x1, P1 ;  /* 0x000000150615d211 */ /* 0x000fe400008f0c03 */
[----:B------:R-:W-:Y:S02]  /*13a0*/  MOV R3, RZ ;  /* 0x000000ff00037202 */ /* 0x000fe40000000f00 */
[----:B------:R-:W-:Y:S02]  /*13b0*/  @!P6 IADD3 R4, PT, PT, R19, R27, RZ ;  /* 0x0000001b1304e210 */ /* 0x000fe40007ffe0ff */
[----:B-1----:R-:W-:-:S02]  /*13c0*/  @!P6 LEA R22, P1, R18, R22, 0x1 ;  /* 0x000000161216e211 */ /* 0x002fc400078208ff */
[----:B------:R-:W-:Y:S01]  /*13d0*/  MOV R16, RZ ;  /* 0x000000ff00107202 */ /* 0x000fe20000000f00 */
[----:B------:R1:W5:Y:S01]  /*13e0*/  @!P5 LDG.E R3, desc[UR6][R20.64] ;  /* 0x000000061403d981 */ /* 0x000362000c1e1900 */
[----:B------:R-:W-:-:S05]  /*13f0*/  @!P6 LEA.HI.X R23, R18, R23, R4, 0x1, P1 ;  /* 0x000000171217e211 */ /* 0x000fca00008f0c04 */
[----:B------:R-:W5:Y:S01]  /*1400*/  @!P6 LDG.E R16, desc[UR6][R22.64] ;  /* 0x000000061610e981 */ /* 0x000f62000c1e1900 */
[--C-:B------:R-:W-:Y:S02]  /*1410*/  HADD2.F32 R53, -RZ, R50.reuse.H0_H0 ;  /* 0x20000032ff357230 */ /* 0x100fe40000004100 */
[----:B------:R-:W-:Y:S02]  /*1420*/  HADD2.F32 R50, -RZ, R50.H1_H1 ;  /* 0x30000032ff327230 */ /* 0x000fe40000004100 */
[--C-:B------:R-:W-:Y:S02]  /*1430*/  HADD2.F32 R51, -RZ, R48.reuse.H0_H0 ;  /* 0x20000030ff337230 */ /* 0x100fe40000004100 */
[----:B------:R-:W-:Y:S02]  /*1440*/  HADD2.F32 R48, -RZ, R48.H1_H1 ;  /* 0x30000030ff307230 */ /* 0x000fe40000004100 */
[----:B------:R-:W-:Y:S01]  /*1450*/  FADD.FTZ R4, R53, R50 ;  /* 0x0000003235047221 */ /* 0x000fe20000010000 */
[----:B------:R-:W-:-:S02]  /*1460*/  FMUL.FTZ R6, R50, R50 ;  /* 0x0000003232067220 */ /* 0x000fc40000410000 */
[----:B------:R-:W-:Y:S01]  /*1470*/  FADD.FTZ R5, R51, R48 ;  /* 0x0000003033057221 */ /* 0x000fe20000010000 */
[----:B------:R-:W-:Y:S01]  /*1480*/  FADD.FTZ R4, RZ, R4 ;  /* 0x00000004ff047221 */ /* 0x000fe20000010000 */
[----:B0-----:R-:W-:Y:S01]  /*1490*/  FMUL.FTZ R8, R48, R48 ;  /* 0x0000003030087220 */ /* 0x001fe20000410000 */
[----:B------:R-:W-:Y:S02]  /*14a0*/  FFMA.FTZ R6, R53, R53, R6 ;  /* 0x0000003535067223 */ /* 0x000fe40000010006 */
[----:B------:R-:W-:Y:S01]  /*14b0*/  FADD.FTZ R4, R4, R5 ;  /* 0x0000000504047221 */ /* 0x000fe20000010000 */
[----:B------:R-:W-:Y:S01]  /*14c0*/  FFMA.FTZ R5, R51, R51, R8 ;  /* 0x0000003333057223 */ /* 0x000fe20000010008 */
[----:B------:R-:W-:-:S04]  /*14d0*/  FADD.FTZ R6, RZ, R6 ;  /* 0x00000006ff067221 */ /* 0x000fc80000010000 */
[----:B------:R-:W-:Y:S01]  /*14e0*/  FADD.FTZ R5, R6, R5 ;  /* 0x0000000506057221 */ /* 0x000fe20000010000 */
[----:B--2---:R-:W-:Y:S02]  /*14f0*/  HADD2.F32 R47, -RZ, R44.H0_H0 ;  /* 0x2000002cff2f7230 */ /* 0x004fe40000004100 */
[--C-:B------:R-:W-:Y:S02]  /*1500*/  HADD2.F32 R49, -RZ, R46.reuse.H0_H0 ;  /* 0x2000002eff317230 */ /* 0x100fe40000004100 */
[----:B------:R-:W-:Y:S02]  /*1510*/  HADD2.F32 R46, -RZ, R46.H1_H1 ;  /* 0x3000002eff2e7230 */ /* 0x000fe40000004100 */
[----:B------:R-:W-:-:S03]  /*1520*/  HADD2.F32 R44, -RZ, R44.H1_H1 ;  /* 0x3000002cff2c7230 */ /* 0x000fc60000004100 */
[C---:B------:R-:W-:Y:S01]  /*1530*/  FADD.FTZ R7, R49.reuse, R46 ;  /* 0x0000002e31077221 */ /* 0x040fe20000010000 */
[----:B------:R-:W-:Y:S01]  /*1540*/  FMUL.FTZ R8, R46, R46 ;  /* 0x0000002e2e087220 */ /* 0x000fe20000410000 */
[----:B------:R-:W-:Y:S02]  /*1550*/  FMUL.FTZ R6, R44, R44 ;  /* 0x0000002c2c067220 */ /* 0x000fe40000410000 */
[----:B------:R-:W-:Y:S01]  /*1560*/  FADD.FTZ R4, R4, R7 ;  /* 0x0000000704047221 */ /* 0x000fe20000010000 */
[----:B------:R-:W-:Y:S01]  /*1570*/  FFMA.FTZ R8, R49, R49, R8 ;  /* 0x0000003131087223 */ /* 0x000fe20000010008 */
[C---:B------:R-:W-:Y:S01]  /*1580*/  FADD.FTZ R7, R47.reuse, R44 ;  /* 0x0000002c2f077221 */ /* 0x040fe20000010000 */
[----:B------:R-:W-:Y:S02]  /*1590*/  FFMA.FTZ R6, R47, R47, R6 ;  /* 0x0000002f2f067223 */ /* 0x000fe40000010006 */
[----:B------:R-:W-:Y:S01]  /*15a0*/  FADD.FTZ R5, R5, R8 ;  /* 0x0000000805057221 */ /* 0x000fe20000010000 */
[----:B------:R-:W-:-:S03]  /*15b0*/  FADD.FTZ R4, R4, R7 ;  /* 0x0000000704047221 */ /* 0x000fc60000010000 */
[----:B------:R-:W-:Y:S01]  /*15c0*/  FADD.FTZ R5, R5, R6 ;  /* 0x0000000605057221 */ /* 0x000fe20000010000 */
[--C-:B------:R-:W-:Y:S02]  /*15d0*/  HADD2.F32 R45, -RZ, R42.reuse.H0_H0 ;  /* 0x2000002aff2d7230 */ /* 0x100fe40000004100 */
[----:B------:R-:W-:-:S05]  /*15e0*/  HADD2.F32 R42, -RZ, R42.H1_H1 ;  /* 0x3000002aff2a7230 */ /* 0x000fca0000004100 */
[----:B------:R-:W-:Y:S01]  /*15f0*/  FMUL.FTZ R8, R42, R42 ;  /* 0x0000002a2a087220 */ /* 0x000fe20000410000 */
[----:B------:R-:W-:-:S03]  /*1600*/  FADD.FTZ R7, R45, R42 ;  /* 0x0000002a2d077221 */ /* 0x000fc60000010000 */
[----:B------:R-:W-:Y:S01]  /*1610*/  FFMA.FTZ R8, R45, R45, R8 ;  /* 0x0000002d2d087223 */ /* 0x000fe20000010008 */
        /* <DEDUP_REMOVED lines=9> */
[--C-:B---3--:R-:W-:Y:S02]  /*16b0*/  HADD2.F32 R41, -RZ, R38.reuse.H0_H0 ;  /* 0x20000026ff297230 */ /* 0x108fe40000004100 */
[----:B------:R-:W-:-:S05]  /*16c0*/  HADD2.F32 R38, -RZ, R38.H1_H1 ;  /* 0x30000026ff267230 */ /* 0x000fca0000004100 */
[----:B------:R-:W-:Y:S01]  /*16d0*/  FMUL.FTZ R8, R38, R38 ;  /* 0x0000002626087220 */ /* 0x000fe20000410000 */
[----:B------:R-:W-:-:S03]  /*16e0*/  FADD.FTZ R7, R41, R38 ;  /* 0x0000002629077221 */ /* 0x000fc60000010000 */
[----:B------:R-:W-:Y:S01]  /*16f0*/  FFMA.FTZ R8, R41, R41, R8 ;  /* 0x0000002929087223 */ /* 0x000fe20000010008 */
[----:B------:R-:W-:-:S03]  /*1700*/  FADD.FTZ R4, R4, R7 ;  /* 0x0000000704047221 */ /* 0x000fc60000010000 */
[----:B------:R-:W-:Y:S01]  /*1710*/  FADD.FTZ R5, R5, R8 ;  /* 0x0000000805057221 */ /* 0x000fe20000010000 */
[--C-:B------:R-:W-:Y:S02]  /*1720*/  HADD2.F32 R39, -RZ, R36.reuse.H0_H0 ;  /* 0x20000024ff277230 */ /* 0x100fe40000004100 */
[----:B------:R-:W-:Y:S02]  /*1730*/  HADD2.F32 R36, -RZ, R36.H1_H1 ;  /* 0x30000024ff247230 */ /* 0x000fe40000004100 */
[--C-:B------:R-:W-:Y:S02]  /*1740*/  HADD2.F32 R37, -RZ, R14.reuse.H0_H0 ;  /* 0x2000000eff257230 */ /* 0x100fe40000004100 */
[----:B------:R-:W-:Y:S02]  /*1750*/  HADD2.F32 R14, -RZ, R14.H1_H1 ;  /* 0x3000000eff0e7230 */ /* 0x000fe40000004100 */
[----:B------:R-:W-:Y:S01]  /*1760*/  FMUL.FTZ R6, R36, R36 ;  /* 0x0000002424067220 */ /* 0x000fe20000410000 */
[----:B------:R-:W-:-:S03]  /*1770*/  FADD.FTZ R7, R39, R36 ;  /* 0x0000002427077221 */ /* 0x000fc60000010000 */
[----:B------:R-:W-:Y:S01]  /*1780*/  FFMA.FTZ R6, R39, R39, R6 ;  /* 0x0000002727067223 */ /* 0x000fe20000010006 */
[----:B------:R-:W-:Y:S01]  /*1790*/  FMUL.FTZ R8, R14, R14 ;  /* 0x0000000e0e087220 */ /* 0x000fe20000410000 */
[----:B------:R-:W-:Y:S01]  /*17a0*/  FADD.FTZ R4, R4, R7 ;  /* 0x0000000704047221 */ /* 0x000fe20000010000 */
[----:B------:R-:W-:Y:S01]  /*17b0*/  FADD.FTZ R7, R37, R14 ;  /* 0x0000000e25077221 */ /* 0x000fe20000010000 */
[----:B------:R-:W-:Y:S01]  /*17c0*/  FADD.FTZ R5, R5, R6 ;  /* 0x0000000605057221 */ /* 0x000fe20000010000 */
[----:B------:R-:W-:Y:S02]  /*17d0*/  FFMA.FTZ R8, R37, R37, R8 ;  /* 0x0000002525087223 */ /* 0x000fe40000010008 */
[----:B------:R-:W-:Y:S02]  /*17e0*/  FADD.FTZ R4, R4, R7 ;  /* 0x0000000704047221 */ /* 0x000fe40000010000 */
[----:B------:R-:W-:Y:S01]  /*17f0*/  FADD.FTZ R5, R5, R8 ;  /* 0x0000000805057221 */ /* 0x000fe20000010000 */
[----:B------:R-:W-:-:S02]  /*1800*/  HADD2.F32 R15, -RZ, R12.H0_H0 ;  /* 0x2000000cff0f7230 */ /* 0x000fc40000004100 */
[----:B------:R-:W-:-:S05]  /*1810*/  HADD2.F32 R12, -RZ, R12.H1_H1 ;  /* 0x3000000cff0c7230 */ /* 0x000fca0000004100 */
[----:B------:R-:W-:Y:S01]  /*1820*/  FMUL.FTZ R6, R12, R12 ;  /* 0x0000000c0c067220 */ /* 0x000fe20000410000 */
[----:B------:R-:W-:-:S03]  /*1830*/  FADD.FTZ R7, R15, R12 ;  /* 0x0000000c0f077221 */ /* 0x000fc60000010000 */
[----:B------:R-:W-:Y:S01]  /*1840*/  FFMA.FTZ R6, R15, R15, R6 ;  /* 0x0000000f0f067223 */ /* 0x000fe20000010006 */
[----:B------:R-:W-:-:S03]  /*1850*/  FADD.FTZ R4, R4, R7 ;  /* 0x0000000704047221 */ /* 0x000fc60000010000 */
[----:B------:R-:W-:Y:S01]  /*1860*/  FADD.FTZ R5, R5, R6 ;  /* 0x0000000605057221 */ /* 0x000fe20000010000 */
[--C-:B------:R-:W-:Y:S02]  /*1870*/  HADD2.F32 R13, -RZ, R10.reuse.H1_H1 ;  /* 0x3000000aff0d7230 */ /* 0x100fe40000004100 */
[----:B------:R-:W-:-:S03]  /*1880*/  HADD2.F32 R10, -RZ, R10.H0_H0 ;  /* 0x2000000aff0a7230 */ /* 0x000fc60000004100 */
[----:B------:R-:W-:Y:S02]  /*1890*/  FMUL.FTZ R9, R13, R13 ;  /* 0x0000000d0d097220 */ /* 0x000fe40000410000 */
[C---:B------:R-:W-:Y:S02]  /*18a0*/  FADD.FTZ R7, R10.reuse, R13 ;  /* 0x0000000d0a077221 */ /* 0x040fe40000010000 */
[----:B------:R-:W-:Y:S02]  /*18b0*/  FFMA.FTZ R6, R10, R10, R9 ;  /* 0x0000000a0a067223 */ /* 0x000fe40000010009 */
[----:B------:R-:W-:Y:S02]  /*18c0*/  FADD.FTZ R4, R4, R7 ;  /* 0x0000000704047221 */ /* 0x000fe40000010000 */
[----:B------:R-:W-:Y:S01]  /*18d0*/  FADD.FTZ R5, R5, R6 ;  /* 0x0000000605057221 */ /* 0x000fe20000010000 */
[--C-:B------:R-:W-:Y:S02]  /*18e0*/  HADD2.F32 R11, -RZ, R0.reuse.H1_H1 ;  /* 0x30000000ff0b7230 */ /* 0x100fe40000004100 */
[----:B------:R-:W-:-:S02]  /*18f0*/  HADD2.F32 R8, -RZ, R0.H0_H0 ;  /* 0x20000000ff087230 */ /* 0x000fc40000004100 */
[--C-:B------:R-:W-:Y:S02]  /*1900*/  HADD2.F32 R9, -RZ, R24.reuse.H1_H1 ;  /* 0x30000018ff097230 */ /* 0x100fe40000004100 */
[----:B------:R-:W-:Y:S01]  /*1910*/  FMUL.FTZ R17, R11, R11 ;  /* 0x0000000b0b117220 */ /* 0x000fe20000410000 */
[----:B------:R-:W-:Y:S02]  /*1920*/  HADD2.F32 R6, -RZ, R24.H0_H0 ;  /* 0x20000018ff067230 */ /* 0x000fe40000004100 */
[C---:B------:R-:W-:Y:S01]  /*1930*/  FADD.FTZ R7, R8.reuse, R11 ;  /* 0x0000000b08077221 */ /* 0x040fe20000010000 */
[----:B------:R-:W-:Y:S01]  /*1940*/  FFMA.FTZ R18, R8, R8, R17 ;  /* 0x0000000808127223 */ /* 0x000fe20000010011 */
[----:B------:R-:W-:Y:S02]  /*1950*/  FMUL.FTZ R19, R9, R9 ;  /* 0x0000000909137220 */ /* 0x000fe40000410000 */
[----:B------:R-:W-:Y:S01]  /*1960*/  FADD.FTZ R0, R4, R7 ;  /* 0x0000000704007221 */ /* 0x000fe20000010000 */
[----:B------:R-:W-:Y:S01]  /*1970*/  FADD.FTZ R17, R6, R9 ;  /* 0x0000000906117221 */ /* 0x000fe20000010000 */
[----:B------:R-:W-:-:S03]  /*1980*/  FADD.FTZ R5, R5, R18 ;  /* 0x0000001205057221 */ /* 0x000fc60000010000 */
[----:B------:R-:W-:Y:S01]  /*1990*/  FADD.FTZ R0, R0, R17 ;  /* 0x0000001100007221 */ /* 0x000fe20000010000 */
[--C-:B----4-:R-:W-:Y:S02]  /*19a0*/  HADD2.F32 R7, -RZ, R2.reuse.H1_H1 ;  /* 0x30000002ff077230 */ /* 0x110fe40000004100 */
[----:B------:R-:W-:Y:S02]  /*19b0*/  HADD2.F32 R4, -RZ, R2.H0_H0 ;  /* 0x20000002ff047230 */ /* 0x000fe40000004100 */
[----:B------:R-:W-:Y:S01]  /*19c0*/  FFMA.FTZ R2, R6, R6, R19 ;  /* 0x0000000606027223 */ /* 0x000fe20000010013 */
[----:B-1----:R-:W-:-:S03]  /*19d0*/  FMUL.FTZ R21, R7, R7 ;  /* 0x0000000707157220 */ /* 0x002fc60000410000 */
[----:B------:R-:W-:Y:S01]  /*19e0*/  FADD.FTZ R17, R5, R2 ;  /* 0x0000000205117221 */ /* 0x000fe20000010000 */
[C---:B------:R-:W-:Y:S01]  /*19f0*/  FADD.FTZ R19, R4.reuse, R7 ;  /* 0x0000000704137221 */ /* 0x040fe20000010000 */
[--C-:B-----5:R-:W-:Y:S02]  /*1a00*/  HADD2.F32 R5, -RZ, R3.reuse.H1_H1 ;  /* 0x30000003ff057230 */ /* 0x120fe40000004100 */
[----:B------:R-:W-:Y:S01]  /*1a10*/  FFMA.FTZ R18, R4, R4, R21 ;  /* 0x0000000404127223 */ /* 0x000fe20000010015 */
        /* <DEDUP_REMOVED lines=53> */
.L_x_2815:
[----:B------:R-:W-:Y:S05]  /*1d70*/  BSYNC.RECONVERGENT B0 ;  /* 0x0000000000007941 */ /* 0x000fea0003800200 */
.L_x_2814:
        /* <DEDUP_REMOVED lines=64> */
.L_x_2817:
[----:B------:R-:W-:Y:S05]  /*2180*/  BSYNC.RECONVERGENT B0 ;  /* 0x0000000000007941 */ /* 0x000fea0003800200 */
.L_x_2816:
        /* <DEDUP_REMOVED lines=13> */
[----:B------:R-:W-:Y:S01]  /*2260*/  LOP3.LUT P1, R20, R59, 0x2, RZ, 0xc0, !PT ;  /* 0x000000023b147812 */ /* 0x000fe2000782c0ff */
[----:B--2---:R-:W-:Y:S02]  /*2270*/  IMAD R21, R55, R52, R56 ;  /* 0x0000003437157224 */ /* 0x004fe400078e0238 */
[----:B---3--:R-:W-:-:S04]  /*2280*/  IMAD.WIDE.U32 R16, R19, 0x4, R16 ;  /* 0x0000000413107825 */ /* 0x008fc800078e0010 */
        /* <DEDUP_REMOVED lines=11> */
.L_x_2820:
[----:B------:R-:W2:Y:S04]  /*2340*/  LDG.E.STRONG.GPU R18, desc[UR6][R16.64] ;  /* 0x0000000610127981 */ /* 0x000ea8000c1ef900 */
[----:B--2---:R-:W-:Y:S01]  /*2350*/  CCTL.IVALL ;  /* 0x00000000ff00798f */ /* 0x004fe20002000000 */
[----:B------:R-:W-:Y:S05]  /*2360*/  YIELD ;  /* 0x0000000000007946 */ /* 0x000fea0003800000 */
[----:B------:R-:W-:-:S13]  /*2370*/  ISETP.NE.AND P1, PT, R18, R23, PT ;  /* 0x000000171200720c */ /* 0x000fda0003f25270 */
[----:B------:R-:W-:Y:S05]  /*2380*/  @P1 BRA `(.L_x_2820) ;  /* 0xfffffffc00ec1947 */ /* 0x000fea000383ffff */
.L_x_2819:
        /* <DEDUP_REMOVED lines=16> */
.L_x_2822:
        /* <DEDUP_REMOVED lines=12> */
[----:B--2---:R-:W-:-:S06]  /*2550*/  @!P1 IMAD.WIDE.U32 R20, R31, 0x8, R24 ;  /* 0x000000081f149825 */ /* 0x004fcc00078e0018 */
[----:B------:R-:W2:Y:S02]  /*2560*/  @!P1 LDG.E.64 R20, desc[UR6][R20.64] ;  /* 0x0000000614149981 */ /* 0x000ea4000c1e1b00 */
[----:B-1----:R-:W-:-:S06]  /*2570*/  @!P3 IMAD.WIDE.U32 R22, R26, 0x8, R24 ;  /* 0x000000081a16b825 */ /* 0x002fcc00078e0018 */
[----:B------:R-:W4:Y:S01]  /*2580*/  @!P3 LDG.E.64 R22, desc[UR6][R22.64] ;  /* 0x000000061616b981 */ /* 0x000f22000c1e1b00 */
        /* <DEDUP_REMOVED lines=10> */
[----:B--2---:R-:W-:Y:S01]  /*2630*/  @!P1 FADD.FTZ R32, R32, R20 ;  /* 0x0000001420209221 */ /* 0x004fe20000010000 */
[----:B------:R-:W-:Y:S01]  /*2640*/  @!P1 FADD.FTZ R33, R33, R21 ;  /* 0x0000001521219221 */ /* 0x000fe20000010000 */
[----:B------:R-:W-:Y:S01]  /*2650*/  ISETP.EQ.OR P1, PT, R52, UR8, P2 ;  /* 0x0000000834007c0c */ /* 0x000fe20009722670 */
[----:B------:R-:W-:Y:S01]  /*2660*/  UIADD3 UR5, UPT, UPT, UR4, 0x7, URZ ;  /* 0x0000000704057890 */ /* 0x000fe2000fffe0ff */
[----:B----4-:R-:W-:Y:S01]  /*2670*/  @!P3 FADD.FTZ R32, R32, R22 ;  /* 0x000000162020b221 */ /* 0x010fe20000010000 */
        /* <DEDUP_REMOVED lines=31> */
.L_x_2821:
        /* <DEDUP_REMOVED lines=12> */
[----:B--2---:R-:W-:Y:S02]  /*2930*/  IADD3 R21, PT, PT, R27, 0x2, RZ ;  /* 0x000000021b157810 */ /* 0x004fe40007ffe0ff */
        /* <DEDUP_REMOVED lines=11> */
[--C-:B------:R-:W-:Y:S01]  /*29f0*/  @!P4 IMAD.WIDE.U32 R20, R21, 0x8, R24.reuse ;  /* 0x000000081514c825 */ /* 0x100fe200078e0018 */
[----:B------:R-:W2:Y:S03]  /*2a00*/  @!P3 LDG.E.64 R18, desc[UR6][R18.64] ;  /* 0x000000061212b981 */ /* 0x000ea6000c1e1b00 */
[----:B-1----:R-:W-:-:S02]  /*2a10*/  @!P5 IMAD.WIDE.U32 R22, R23, 0x8, R24 ;  /* 0x000000081716d825 */ /* 0x002fc400078e0018 */
        /* <DEDUP_REMOVED lines=11> */
.L_x_2823:
[----:B------:R-:W-:Y:S05]  /*2ad0*/  BRA.U !UP1, `(.L_x_2818) ;  /* 0x0000000109707547 */ /* 0x000fea000b800000 */
[----:B------:R-:W3:Y:S01]  /*2ae0*/  LDC R20, c[0x0][0x370] ;  /* 0x0000dc00ff147b82 */ /* 0x000ee20000000800 */
[----:B------:R-:W-:Y:S01]  /*2af0*/  UISETP.NE.AND UP0, UPT, UR5, 0x1, UPT ;  /* 0x000000010500788c */ /* 0x000fe2000bf05270 */
[----:B---3--:R-:W-:-:S08]  /*2b00*/  LOP3.LUT R20, R20, 0x1, RZ, 0xc0, !PT ;  /* 0x0000000114147812 */ /* 0x008fd000078ec0ff */
        /* <DEDUP_REMOVED lines=15> */
.L_x_2824:
        /* <DEDUP_REMOVED lines=9> */
.L_x_2825:
[----:B------:R-:W-:Y:S05]  /*2c90*/  BSYNC.RECONVERGENT B0 ;  /* 0x0000000000007941 */ /* 0x000fea0003800200 */
.L_x_2818:
[----:B------:R-:W4:Y:S01]  /*2ca0*/  S2UR UR5, SR_CgaCtaId ;  /* 0x00000000000579c3 */ /* 0x000f220000008800 */
[----:B------:R-:W1:Y:S01]  /*2cb0*/  LDCU UR8, c[0x0][0x414] ;  /* 0x00008280ff0877ac */ /* 0x000e620008000800 */
[----:B------:R-:W-:Y:S01]  /*2cc0*/  LOP3.LUT R25, R60, 0xffff, RZ, 0xc0, !PT ;  /* 0x0000ffff3c197812 */ /* 0x000fe200078ec0ff */
[----:B------:R-:W-:-:S03]  /*2cd0*/  UMOV UR4, 0x400 ;  /* 0x0000040000047882 */ /* 0x000fc60000000000 */
[----:B--2---:R-:W-:Y:S02]  /*2ce0*/  IADD3 R21, PT, PT, R62, R25, RZ ;  /* 0x000000193e157210 */ /* 0x004fe40007ffe0ff */
[----:B------:R-:W2:Y:S08]  /*2cf0*/  @P0 LDC.64 R26, c[0x0][0x388] ;  /* 0x0000e200ff1a0b82 */ /* 0x000eb00000000a00 */
[----:B------:R-:W0:Y:S01]  /*2d00*/  LDC.64 R18, c[0x0][0x398] ;  /* 0x0000e600ff127b82 */ /* 0x000e220000000a00 */
[----:B-1----:R-:W-:Y:S01]  /*2d10*/  @P0 FMUL.FTZ R22, R32, UR8 ;  /* 0x0000000820160c20 */ /* 0x002fe20008410000 */
[----:B------:R-:W-:Y:S01]  /*2d20*/  @P0 FMUL.FTZ R23, R33, UR8 ;  /* 0x0000000821170c20 */ /* 0x000fe20008410000 */
[----:B----4-:R-:W-:-:S05]  /*2d30*/  ULEA UR4, UR5, UR4, 0x18 ;  /* 0x0000000405047291 */ /* 0x010fca000f8ec0ff */
[----:B---3--:R-:W1:Y:S01]  /*2d40*/  LDC.64 R16, c[0x0][0x3a0] ;  /* 0x0000e800ff107b82 */ /* 0x008e620000000a00 */
[----:B------:R-:W3:Y:S01]  /*2d50*/  LDCU UR5, c[0x0][0x404] ;  /* 0x00008080ff0577ac */ /* 0x000ee20008000800 */
[----:B--2---:R-:W-:Y:S02]  /*2d60*/  @P0 IMAD.WIDE R26, R58, 0x8, R26 ;  /* 0x000000083a1a0825 */ /* 0x004fe400078e021a */
[----:B------:R-:W-:Y:S04]  /*2d70*/  @!P2 STS.64 [UR4+0xe0], R32 ;  /* 0x0000e020ff00a988 */ /* 0x000fe80008000a04 */
[----:B------:R2:W-:Y:S01]  /*2d80*/  @P0 STG.E.64 desc[UR6][R26.64], R22 ;  /* 0x000000161a000986 */ /* 0x0005e2000c101b06 */
[----:B0-----:R-:W-:-:S04]  /*2d90*/  IMAD.WIDE R28, R21, 0x4, R18 ;  /* 0x00000004151c7825 */ /* 0x001fc800078e0212 */
[----:B-1----:R-:W-:Y:S01]  /*2da0*/  IMAD.WIDE R18, R21, 0x4, R16 ;  /* 0x0000000415127825 */ /* 0x002fe200078e0210 */
[----:B------:R-:W-:Y:S06]  /*2db0*/  BAR.SYNC.DEFER_BLOCKING 0x0 ;  /* 0x0000000000007b1d */ /* 0x000fec0000010000 */
[----:B------:R-:W5:Y:S04]  /*2dc0*/  LDG.E.64 R18, desc[UR6][R18.64] ;  /* 0x0000000612127981 */ /* 0x000f68000c1e1b00 */
[----:B------:R-:W0:Y:S01]  /*2dd0*/  LDS.64 R20, [UR4+0xe0] ;  /* 0x0000e004ff147984 */ /* 0x000e220008000a00 */
[----:B------:R-:W1:Y:S01]  /*2de0*/  LDCU.U8 UR4, c[0x0][0x3fc] ;  /* 0x00007f80ff0477ac */ /* 0x000e620008000000 */
[----:B--2---:R-:W-:-:S02]  /*2df0*/  HFMA2 R26, -RZ, RZ, 1.875, 0 ;  /* 0x3f800000ff1a7431 */ /* 0x004fc400000001ff */
[----:B---3--:R-:W-:Y:S01]  /*2e00*/  IMAD R27, R52, UR5, R61 ;  /* 0x00000005341b7c24 */ /* 0x008fe2000f8e023d */
[----:B------:R2:W5:Y:S01]  /*2e10*/  LDG.E.64 R16, desc[UR6][R28.64] ;  /* 0x000000061c107981 */ /* 0x000562000c1e1b00 */
[----:B0-----:R-:W-:-:S04]  /*2e20*/  FMUL.FTZ R24, R20, UR8 ;  /* 0x0000000814187c20 */ /* 0x001fc80008410000 */
[----:B------:R-:W-:-:S04]  /*2e30*/  FMUL.FTZ R20, R24, R24 ;  /* 0x0000001818147220 */ /* 0x000fc80000410000 */
[----:B------:R-:W-:-:S05]  /*2e40*/  FFMA.FTZ R20, R21, UR8, -R20 ;  /* 0x0000000815147c23 */ /* 0x000fca0008010814 */
[----:B------:R-:W-:-:S13]  /*2e50*/  FSETP.GTU.FTZ.AND P1, PT, R20, RZ, PT ;  /* 0x000000ff1400720b */ /* 0x000fda0003f3c000 */
[----:B------:R-:W0:Y:S01]  /*2e60*/  @P1 LDC R21, c[0x0][0x3a8] ;  /* 0x0000ea00ff151b82 */ /* 0x000e220000000800 */
[----:B-1----:R-:W-:Y:S01]  /*2e70*/  UISETP.NE.AND UP0, UPT, UR4, URZ, UPT ;  /* 0x000000ff0400728c */ /* 0x002fe2000bf05270 */
[C---:B--2---:R-:W-:Y:S02]  /*2e80*/  IADD3 R28, PT, PT, R27.reuse, 0xb0, RZ ;  /* 0x000000b01b1c7810 */ /* 0x044fe40007ffe0ff */
[C---:B------:R-:W-:Y:S02]  /*2e90*/  IADD3 R29, PT, PT, R27.reuse, 0xe0, RZ ;  /* 0x000000e01b1d7810 */ /* 0x040fe40007ffe0ff */
[C---:B------:R-:W-:Y:S02]  /*2ea0*/  IADD3 R30, PT, PT, R27.reuse, 0x90, RZ ;  /* 0x000000901b1e7810 */ /* 0x040fe40007ffe0ff */
[----:B------:R-:W-:Y:S01]  /*2eb0*/  IADD3 R31, PT, PT, R27, 0xc0, RZ ;  /* 0x000000c01b1f7810 */ /* 0x000fe20007ffe0ff */
[----:B------:R-:W-:Y:S01]  /*2ec0*/  BSSY.RECONVERGENT B0, `(.L_x_2826) ;  /* 0x00003b3000007945 */ /* 0x000fe20003800200 */
[----:B0-----:R-:W-:-:S04]  /*2ed0*/  @P1 FADD.FTZ R20, R20, R21 ;  /* 0x0000001514141221 */ /* 0x001fc80000010000 */
        /* <DEDUP_REMOVED lines=32> */
[----:B------:R-:W-:-:S05]  /*30e0*/  F2FP.F16.F32.PACK_AB R21, R20, R21 ;  /* 0x000000151415723e */ /* 0x000fca00000000ff */
[----:B------:R0:W-:Y:S02]  /*30f0*/  STG.E desc[UR6][R22.64], R21 ;  /* 0x0000001516007986 */ /* 0x0001e4000c101906 */
.L_x_2829:
[----:B------:R-:W-:Y:S05]  /*3100*/  BSYNC.RECONVERGENT B1 ;  /* 0x0000000000017941 */ /* 0x000fea0003800200 */
.L_x_2828:
        /* <DEDUP_REMOVED lines=20> */
.L_x_2831:
[----:B------:R-:W-:Y:S05]  /*3250*/  BSYNC.RECONVERGENT B1 ;  /* 0x0000000000017941 */ /* 0x000fea0003800200 */
.L_x_2830:
        /* <DEDUP_REMOVED lines=25> */
[----:B------:R-:W-:Y:S02]  /*33f0*/  F2FP.F16.F32.PACK_AB R21, R46, R49 ;  /* 0x000000312e15723e */ /* 0x000fe400000000ff */
[----:B------:R-:W-:-:S05]  /*3400*/  LEA.HI.X R23, R20, UR11, R63, 0x1, P1 ;  /* 0x0000000b14177c11 */ /* 0x000fca00088f0c3f */
[----:B------:R3:W-:Y:S04]  /*3410*/  STG.E desc[UR6][R22.64], R21 ;  /* 0x0000001516007986 */ /* 0x0007e8000c101906 */
.L_x_2833:
[----:B------:R-:W-:Y:S05]  /*3420*/  BSYNC.RECONVERGENT B1 ;  /* 0x0000000000017941 */ /* 0x000fea0003800200 */
.L_x_2832:
[----:B------:R-:W-:Y:S01]  /*3430*/  BSSY.RECONVERGENT B1, `(.L_x_2834) ;  /* 0x0000016000017945 */ /* 0x000fe20003800200 */
[C---:B------:R-:W-:Y:S02]  /*3440*/  IADD3 R63, PT, PT, R27.reuse, 0x40, RZ ;  /* 0x000000401b3f7810 */ /* 0x040fe40007ffe0ff */
[----:B------:R-:W-:Y:S01]  /*3450*/  IADD3 R51, PT, PT, R27, 0x50, RZ ;  /* 0x000000501b337810 */ /* 0x000fe20007ffe0ff */
[----:B------:R-:W-:Y:S06]  /*3460*/  @P2 BRA `(.L_x_2835) ;  /* 0x0000000000482947 */ /* 0x000fec0003800000 */
[----:B------:R-:W4:Y:S01]  /*3470*/  LDCU.64 UR4, c[0x0][0x3e0] ;  /* 0x00007c00ff0477ac */ /* 0x000f220008000a00 */
[----:B------:R-:W-:Y:S01]  /*3480*/  MOV R20, R64 ;  /* 0x0000004000147202 */ /* 0x000fe20000000f00 */
[--C-:B------:R-:W-:Y:S01]  /*3490*/  FADD.FTZ R47, R47, -R24.reuse ;  /* 0x800000182f2f7221 */ /* 0x100fe20000010000 */
[----:B0-23--:R-:W-:Y:S01]  /*34a0*/  MOV R21, R67 ;  /* 0x0000004300157202 */ /* 0x00dfe20000000f00 */
        /* <DEDUP_REMOVED lines=13> */
[----:B------:R4:W-:Y:S02]  /*3580*/  STG.E desc[UR6][R22.64], R21 ;  /* 0x0000001516007986 */ /* 0x0009e4000c101906 */
.L_x_2835:
[----:B------:R-:W-:Y:S05]  /*3590*/  BSYNC.RECONVERGENT B1 ;  /* 0x0000000000017941 */ /* 0x000fea0003800200 */
.L_x_2834:
        /* <DEDUP_REMOVED lines=25> */
[----:B------:R-:W0:Y:S03]  /*3730*/  LDCU.64 UR10, c[0x0][0x380] ;  /* 0x00007000ff0a77ac */ /* 0x000e260008000a00 */
[----:B-1----:R-:W-:Y:S01]  /*3740*/  FMUL.FTZ R45, R45, R26 ;  /* 0x0000001a2d2d7220 */ /* 0x002fe20000410000 */
[----:B------:R-:W-:-:S04]  /*3750*/  IMAD R20, R20, UR4, RZ ;  /* 0x0000000414147c24 */ /* 0x000fc8000f8e02ff */
[----:B------:R-:W-:Y:S01]  /*3760*/  IMAD R23, R63, UR5, R20 ;  /* 0x000000053f177c24 */ /* 0x000fe2000f8e0214 */
[----:B------:R-:W-:-:S05]  /*3770*/  MOV R20, R64 ;  /* 0x0000004000147202 */ /* 0x000fca0000000f00 */
[----:B------:R-:W-:-:S05]  /*3780*/  IMAD.WIDE.U32 R20, R63, UR4, R20 ;  /* 0x000000043f147c25 */ /* 0x000fca000f8e0014 */
[----:B------:R-:W-:Y:S01]  /*3790*/  IADD3 R23, PT, PT, R21, R23, RZ ;  /* 0x0000001715177210 */ /* 0x000fe20007ffe0ff */
[----:B------:R-:W-:Y:S01]  /*37a0*/  FADD.FTZ R21, R42, -R24 ;  /* 0x800000182a157221 */ /* 0x000fe20000010000 */
[----:B0-----:R-:W-:-:S04]  /*37b0*/  LEA R22, P5, R20, UR10, 0x1 ;  /* 0x0000000a14167c11 */ /* 0x001fc8000f8a08ff */
[----:B------:R-:W-:Y:S01]  /*37c0*/  LEA.HI.X R23, R20, UR11, R23, 0x1, P5 ;  /* 0x0000000b14177c11 */ /* 0x000fe2000a8f0c17 */
[----:B------:R-:W-:Y:S01]  /*37d0*/  FMUL.FTZ R20, R21, R26 ;  /* 0x0000001a15147220 */ /* 0x000fe20000410000 */
[----:B-----5:R-:W-:-:S03]  /*37e0*/  FFMA.FTZ R21, R16, R45, R18 ;  /* 0x0000002d10157223 */ /* 0x020fc60000010012 */
[----:B------:R-:W-:-:S05]  /*37f0*/  FFMA.FTZ R20, R17, R20, R19 ;  /* 0x0000001411147223 */ /* 0x000fca0000010013 */
[----:B------:R-:W-:-:S05]  /*3800*/  F2FP.F16.F32.PACK_AB R21, R20, R21 ;  /* 0x000000151415723e */ /* 0x000fca00000000ff */
[----:B------:R0:W-:Y:S02]  /*3810*/  STG.E desc[UR6][R22.64], R21 ;  /* 0x0000001516007986 */ /* 0x0001e4000c101906 */
.L_x_2837:
[----:B------:R-:W-:Y:S05]  /*3820*/  BSYNC.RECONVERGENT B1 ;  /* 0x0000000000017941 */ /* 0x000fea0003800200 */
.L_x_2836:
        /* <DEDUP_REMOVED lines=22> */
.L_x_2839:
[----:B------:R-:W-:Y:S05]  /*3990*/  BSYNC.RECONVERGENT B1 ;  /* 0x0000000000017941 */ /* 0x000fea0003800200 */
.L_x_2838:
        /* <DEDUP_REMOVED lines=20> */
.L_x_2841:
[----:B------:R-:W-:Y:S05]  /*3ae0*/  BSYNC.RECONVERGENT B1 ;  /* 0x0000000000017941 */ /* 0x000fea0003800200 */
.L_x_2840:
        /* <DEDUP_REMOVED lines=20> */
.L_x_2843:
[----:B------:R-:W-:Y:S05]  /*3c30*/  BSYNC.RECONVERGENT B1 ;  /* 0x0000000000017941 */ /* 0x000fea0003800200 */
.L_x_2842:
        /* <DEDUP_REMOVED lines=20> */
.L_x_2845:
[----:B------:R-:W-:Y:S05]  /*3d80*/  BSYNC.RECONVERGENT B1 ;  /* 0x0000000000017941 */ /* 0x000fea0003800200 */
.L_x_2844:
        /* <DEDUP_REMOVED lines=20> */
.L_x_2847:
[----:B------:R-:W-:Y:S05]  /*3ed0*/  BSYNC.RECONVERGENT B1 ;  /* 0x0000000000017941 */ /* 0x000fea0003800200 */
.L_x_2846:
        /* <DEDUP_REMOVED lines=33> */
[----:B------:R-:W-:Y:S02]  /*40f0*/  F2FP.F16.F32.PACK_AB R13, R23, R22 ;  /* 0x00000016170d723e */ /* 0x000fe400000000ff */
[----:B------:R-:W-:-:S05]  /*4100*/  LEA.HI.X R21, R12, UR11, R37, 0x1, P5 ;  /* 0x0000000b0c157c11 */ /* 0x000fca000a8f0c25 */
[----:B------:R0:W-:Y:S02]  /*4110*/  STG.E desc[UR6][R20.64], R13 ;  /* 0x0000000d14007986 */ /* 0x0001e4000c101906 */
.L_x_2849:
[----:B------:R-:W-:Y:S05]  /*4120*/  BSYNC.RECONVERGENT B1 ;  /* 0x0000000000017941 */ /* 0x000fea0003800200 */
.L_x_2848:
        /* <DEDUP_REMOVED lines=20> */
.L_x_2851:
[----:B------:R-:W-:Y:S05]  /*4270*/  BSYNC.RECONVERGENT B1 ;  /* 0x0000000000017941 */ /* 0x000fea0003800200 */
.L_x_2850:
[----:B------:R-:W-:Y:S04]  /*4280*/  BSSY.RECONVERGENT B1, `(.L_x_2852) ;  /* 0x0000014000017945 */ /* 0x000fe80003800200 */
[----:B------:R-:W-:Y:S05]  /*4290*/  @P1 BRA `(.L_x_2853) ;  /* 0x0000000000481947 */ /* 0x000fea0003800000 */
[----:B------:R-:W1:Y:S01]  /*42a0*/  LDCU.64 UR4, c[0x0][0x3e0] ;  /* 0x00007c00ff0477ac */ /* 0x000e620008000a00 */
[--C-:B0-234-:R-:W-:Y:S01]  /*42b0*/  FADD.FTZ R21, R9, -R24.reuse ;  /* 0x8000001809157221 */ /* 0x11dfe20000010000 */
        /* <DEDUP_REMOVED lines=16> */
.L_x_2853:
[----:B------:R-:W-:Y:S05]  /*43c0*/  BSYNC.RECONVERGENT B1 ;  /* 0x0000000000017941 */ /* 0x000fea0003800200 */
.L_x_2852:
        /* <DEDUP_REMOVED lines=20> */
.L_x_2855:
[----:B------:R-:W-:Y:S05]  /*4510*/  BSYNC.RECONVERGENT B1 ;  /* 0x0000000000017941 */ /* 0x000fea0003800200 */
.L_x_2854:
        /* <DEDUP_REMOVED lines=20> */
.L_x_2857:
[----:B------:R-:W-:Y:S05]  /*4660*/  BSYNC.RECONVERGENT B1 ;  /* 0x0000000000017941 */ /* 0x000fea0003800200 */
.L_x_2856:
        /* <DEDUP_REMOVED lines=19> */
.L_x_2827:
        /* <DEDUP_REMOVED lines=35> */
[----:B------:R-:W-:Y:S02]  /*49d0*/  F2FP.F16.F32.PACK_AB R53, R70, R53 ;  /* 0x000000354635723e */ /* 0x000fe400000000ff */
[----:B------:R-:W-:-:S05]  /*49e0*/  LEA.HI.X R21, R22, UR11, R21, 0x1, P1 ;  /* 0x0000000b16157c11 */ /* 0x000fca00088f0c15 */
[----:B------:R0:W-:Y:S04]  /*49f0*/  STG.E desc[UR6][R20.64], R53 ;  /* 0x0000003514007986 */ /* 0x0001e8000c101906 */
.L_x_2860:
[----:B------:R-:W-:Y:S05]  /*4a00*/  BSYNC.RECONVERGENT B1 ;  /* 0x0000000000017941 */ /* 0x000fea0003800200 */
.L_x_2859:
        /* <DEDUP_REMOVED lines=28> */
[----:B------:R-:W-:-:S05]  /*4bd0*/  F2FP.F16.F32.PACK_AB R51, R51, R48 ;  /* 0x000000303333723e */ /* 0x000fca00000000ff */
[----:B------:R2:W-:Y:S02]  /*4be0*/  STG.E desc[UR6][R20.64], R51 ;  /* 0x0000003314007986 */ /* 0x0005e4000c101906 */
.L_x_2862:
[----:B------:R-:W-:Y:S05]  /*4bf0*/  BSYNC.RECONVERGENT B1 ;  /* 0x0000000000017941 */ /* 0x000fea0003800200 */
.L_x_2861:
        /* <DEDUP_REMOVED lines=36> */
[----:B------:R-:W-:-:S05]  /*4e40*/  F2FP.F16.F32.PACK_AB R49, R62, R49 ;  /* 0x000000313e31723e */ /* 0x000fca00000000ff */
[----:B------:R0:W-:Y:S02]  /*4e50*/  STG.E desc[UR6][R20.64], R49 ;  /* 0x0000003114007986 */ /* 0x0001e4000c101906 */
.L_x_2864:
[----:B------:R-:W-:Y:S05]  /*4e60*/  BSYNC.RECONVERGENT B1 ;  /* 0x0000000000017941 */ /* 0x000fea0003800200 */
.L_x_2863:
[----:B------:R-:W-:Y:S01]  /*4e70*/  BSSY.RECONVERGENT B1, `(.L_x_2865) ;  /* 0x0000020000017945 */ /* 0x000fe20003800200 */
[C---:B------:R-:W-:Y:S02]  /*4e80*/  IADD3 R63, PT, PT, R27.reuse, 0x40, RZ ;  /* 0x000000401b3f7810 */ /* 0x040fe40007ffe0ff */
[----:B------:R-:W-:Y:S01]  /*4e90*/  IADD3 R51, PT, PT, R27, 0x50, RZ ;  /* 0x000000501b337810 */ /* 0x000fe20007ffe0ff */
[----:B------:R-:W-:Y:S06]  /*4ea0*/  @P2 BRA `(.L_x_2866) ;  /* 0x0000000000702947 */ /* 0x000fec0003800000 */
        /* <DEDUP_REMOVED lines=26> */
[----:B------:R-:W-:-:S05]  /*5050*/  F2FP.F16.F32.PACK_AB R49, R49, R46 ;  /* 0x0000002e3131723e */ /* 0x000fca00000000ff */
[----:B------:R2:W-:Y:S02]  /*5060*/  STG.E desc[UR6][R20.64], R49 ;  /* 0x0000003114007986 */ /* 0x0005e4000c101906 */
.L_x_2866:
[----:B------:R-:W-:Y:S05]  /*5070*/  BSYNC.RECONVERGENT B1 ;  /* 0x0000000000017941 */ /* 0x000fea0003800200 */
.L_x_2865:
        /* <DEDUP_REMOVED lines=48> */
[----:B------:R-:W-:-:S05]  /*5380*/  F2FP.F16.F32.PACK_AB R45, R68, R45 ;  /* 0x0000002d442d723e */ /* 0x000fca00000000ff */
[----:B------:R0:W-:Y:S02]  /*5390*/  STG.E desc[UR6][R20.64], R45 ;  /* 0x0000002d14007986 */ /* 0x0001e4000c101906 */
.L_x_2868:
[----:B------:R-:W-:Y:S05]  /*53a0*/  BSYNC.RECONVERGENT B1 ;  /* 0x0000000000017941 */ /* 0x000fea0003800200 */
.L_x_2867:
        /* <DEDUP_REMOVED lines=32> */
.L_x_2870:
[----:B------:R-:W-:Y:S05]  /*55b0*/  BSYNC.RECONVERGENT B1 ;  /* 0x0000000000017941 */ /* 0x000fea0003800200 */
.L_x_2869:
        /* <DEDUP_REMOVED lines=30> */
.L_x_2872:
[----:B------:R-:W-:Y:S05]  /*57a0*/  BSYNC.RECONVERGENT B1 ;  /* 0x0000000000017941 */ /* 0x000fea0003800200 */
.L_x_2871:
        /* <DEDUP_REMOVED lines=30> */
.L_x_2874:
[----:B------:R-:W-:Y:S05]  /*5990*/  BSYNC.RECONVERGENT B1 ;  /* 0x0000000000017941 */ /* 0x000fea0003800200 */
.L_x_2873:
        /* <DEDUP_REMOVED lines=30> */
.L_x_2876:
[----:B------:R-:W-:Y:S05]  /*5b80*/  BSYNC.RECONVERGENT B1 ;  /* 0x0000000000017941 */ /* 0x000fea0003800200 */
.L_x_2875:
        /* <DEDUP_REMOVED lines=28> */
[----:B------:R-:W-:-:S05]  /*5d50*/  F2FP.F16.F32.PACK_AB R37, R37, R12 ;  /* 0x0000000c2525723e */ /* 0x000fca00000000ff */
[----:B------:R0:W-:Y:S02]  /*5d60*/  STG.E desc[UR6][R20.64], R37 ;  /* 0x0000002514007986 */ /* 0x0001e4000c101906 */
.L_x_2878:
[----:B------:R-:W-:Y:S05]  /*5d70*/  BSYNC.RECONVERGENT B1 ;  /* 0x0000000000017941 */ /* 0x000fea0003800200 */
.L_x_2877:
        /* <DEDUP_REMOVED lines=46> */
.L_x_2880:
[----:B------:R-:W-:Y:S05]  /*6060*/  BSYNC.RECONVERGENT B1 ;  /* 0x0000000000017941 */ /* 0x000fea0003800200 */
.L_x_2879:
        /* <DEDUP_REMOVED lines=30> */
.L_x_2882:
[----:B------:R-:W-:Y:S05]  /*6250*/  BSYNC.RECONVERGENT B1 ;  /* 0x0000000000017941 */ /* 0x000fea0003800200 */
.L_x_2881:
[----:B------:R-:W-:Y:S04]  /*6260*/  BSSY.RECONVERGENT B1, `(.L_x_2883) ;  /* 0x000001e000017945 */ /* 0x000fe80003800200 */
[----:B------:R-:W-:Y:S05]  /*6270*/  @P1 BRA `(.L_x_2884) ;  /* 0x0000000000701947 */ /* 0x000fea0003800000 */
[--C-:B------:R-:W-:Y:S01]  /*6280*/  FADD.FTZ R11, R6, -R24.reuse ;  /* 0x80000018060b7221 */ /* 0x100fe20000010000 */
[----:B------:R-:W-:Y:S01]  /*6290*/  FADD.FTZ R9, R9, -R24 ;  /* 0x8000001809097221 */ /* 0x000fe20000010000 */
[----:B------:R-:W4:Y:S02]  /*62a0*/  LDCU.64 UR8, c[0x0][0x3e0] ;  /* 0x00007c00ff0877ac */ /* 0x000f240008000a00 */
[-C--:B-1----:R-:W-:Y:S01]  /*62b0*/  FMUL.FTZ R11, R11, R26.reuse ;  /* 0x0000001a0b0b7220 */ /* 0x082fe20000410000 */
[----:B------:R-:W-:Y:S01]  /*62c0*/  FMUL.FTZ R8, R9, R26 ;  /* 0x0000001a09087220 */ /* 0x000fe20000410000 */
[----:B------:R-:W1:Y:S01]  /*62d0*/  LDCU.64 UR10, c[0x0][0x380] ;  /* 0x00007000ff0a77ac */ /* 0x000e620008000a00 */
[----:B------:R-:W-:Y:S01]  /*62e0*/  MOV R9, R67 ;  /* 0x0000004300097202 */ /* 0x000fe20000000f00 */
[----:B-----5:R-:W-:Y:S01]  /*62f0*/  FFMA.FTZ R11, R16, R11, R18 ;  /* 0x0000000b100b7223 */ /* 0x020fe20000010012 */
[----:B0-23--:R-:W-:Y:S01]  /*6300*/  FFMA.FTZ R20, R17, R8, R19 ;  /* 0x0000000811147223 */ /* 0x00dfe20000010013 */
[----:B------:R-:W-:-:S02]  /*6310*/  MOV R8, R64 ;  /* 0x0000004000087202 */ /* 0x000fc40000000f00 */
[----:B------:R-:W-:Y:S01]  /*6320*/  FMUL.FTZ R6, R11, -1.4426950216293334961 ;  /* 0xbfb8aa3b0b067820 */ /* 0x000fe20000410000 */
[----:B------:R-:W-:-:S05]  /*6330*/  FMUL.FTZ R10, R20, -1.4426950216293334961 ;  /* 0xbfb8aa3b140a7820 */ /* 0x000fca0000410000 */
        /* <DEDUP_REMOVED lines=14> */
[----:B------:R-:W-:-:S05]  /*6420*/  F2FP.F16.F32.PACK_AB R21, R21, R6 ;  /* 0x000000061515723e */ /* 0x000fca00000000ff */
[----:B------:R0:W-:Y:S02]  /*6430*/  STG.E desc[UR6][R10.64], R21 ;  /* 0x000000150a007986 */ /* 0x0001e4000c101906 */
.L_x_2884:
[----:B------:R-:W-:Y:S05]  /*6440*/  BSYNC.RECONVERGENT B1 ;  /* 0x0000000000017941 */ /* 0x000fea0003800200 */
.L_x_2883:
        /* <DEDUP_REMOVED lines=30> */
.L_x_2886:
[----:B------:R-:W-:Y:S05]  /*6630*/  BSYNC.RECONVERGENT B1 ;  /* 0x0000000000017941 */ /* 0x000fea0003800200 */
.L_x_2885:
        /* <DEDUP_REMOVED lines=30> */
.L_x_2888:
[----:B------:R-:W-:Y:S05]  /*6820*/  BSYNC.RECONVERGENT B1 ;  /* 0x0000000000017941 */ /* 0x000fea0003800200 */
.L_x_2887:
        /* <DEDUP_REMOVED lines=26> */
[----:B------:R-:W-:-:S05]  /*69d0*/  F2FP.F16.F32.PACK_AB R7, R7, R0 ;  /* 0x000000000707723e */ /* 0x000fca00000000ff */
[----:B------:R0:W-:Y:S02]  /*69e0*/  STG.E desc[UR6][R2.64], R7 ;  /* 0x0000000702007986 */ /* 0x0001e4000c101906 */
.L_x_2858:
[----:B------:R-:W-:Y:S05]  /*69f0*/  BSYNC.RECONVERGENT B0 ;  /* 0x0000000000007941 */ /* 0x000fea0003800200 */
.L_x_2826:
        /* <DEDUP_REMOVED lines=8> */
.L_x_2890:
        /* <DEDUP_REMOVED lines=16> */
.L_x_4543:


//--------------------- .text._Z35group_norm_nhwc_fwd_one_pass_kernelI11Fp16IOFp32WLi512ELi96ELi768EEv26Group_norm_nhwc_fwd_params --------------------------
	.section	.text._Z35group_norm_nhwc_fwd_one_pass_kernelI11Fp16IOFp32WLi512ELi96ELi768EEv26Group_norm_nhwc_fwd_params,"ax",@progbits
	.align	128
        .global         _Z35group_norm_nhwc_fwd_one_pass_kernelI11Fp16IOFp32WLi512ELi96ELi768EEv26Group_norm_nhwc_fwd_params
        .type           _Z35group_norm_nhwc_fwd_one_pass_kernelI11Fp16IOFp32WLi512ELi96ELi768EEv26Group_norm_nhwc_fwd_params,@function
        .size           _Z35group_norm_nhwc_fwd_one_pass_kernelI11Fp16IOFp32WLi512ELi96ELi768EEv26Group_norm_nhwc_fwd_params,(.L_x_4544 - _Z35group_norm_nhwc_fwd_one_pass_kernelI11Fp16IOFp32WLi512ELi96ELi768EEv26Group_norm_nhwc_fwd_params)
        .other          _Z35group_norm_nhwc_fwd_one_pass_kernelI11Fp16IOFp32WLi512ELi96ELi768EEv26Group_norm_nhwc_fwd_params,@"STO_CUDA_ENTRY STV_DEFAULT"
_Z35group_norm_nhwc_fwd_one_pass_kernelI11Fp16IOFp32WLi512ELi96ELi768EEv26Group_norm_nhwc_fwd_params:
.text._Z35group_norm_nhwc_fwd_one_pass_kernelI11Fp16IOFp32WLi512ELi96ELi768EEv26Group_norm_nhwc_fwd_params:
        /* <DEDUP_REMOVED lines=26> */
.L_x_3030:
[----:B0-----:R-:W0:Y:S01]  /*01a0*/  LDCU UR11, c[0x0][0x3f8] ;  /* 0x00007f00ff0b77ac */ /* 0x001e220008000800 */
[----:B----4-:R-:W-:Y:S01]  /*01b0*/  IABS R3, UR5 ;  /* 0x0000000500037c13 */ /* 0x010fe20008000000 */
[----:B------:R-:W1:Y:S01]  /*01c0*/  S2R R4, SR_TID.X ;  /* 0x0000000000047919 */ /* 0x000e620000002100 */
[----:B--2---:R-:W2:Y:S01]  /*01d0*/  LDC R27, c[0x0][0x404] ;  /* 0x00010100ff1b7b82 */ /* 0x004ea20000000800 */
[----:B------:R-:W-:Y:S01]  /*01e0*/  UMOV UR6, URZ ;  /* 0x000000ff00067c82 */ /* 0x000fe20008000000 */
[----:B------:R-:W-:Y:S01]  /*01f0*/  R2UR UR10, R3 ;  /* 0x00000000030a72ca */ /* 0x000fe200000e0000 */
[----:B---3--:R-:W3:Y:S01]  /*0200*/  LDCU.64 UR14, c[0x0][0x3e8] ;  /* 0x00007d00ff0e77ac */ /* 0x008ee20008000a00 */
[----:B------:R-:W-:Y:S01]  /*0210*/  HFMA2 R48, -RZ, RZ, 0, 0 ;  /* 0x00000000ff307431 */ /* 0x000fe200000001ff */
        /* <DEDUP_REMOVED lines=88> */
[----:B------:R-:W-:Y:S01]  /*07a0*/  ISETP.GE.AND.EX P1, PT, R25, UR15, PT, P1 ;  /* 0x0000000f19007c0c */ /* 0x000fe2000bf26310 */
[----:B------:R-:W-:Y:S01]  /*07b0*/  HFMA2 R47, -RZ, RZ, 0, 0 ;  /* 0x00000000ff2f7431 */ /* 0x000fe200000001ff */
[----:B------:R-:W-:Y:S01]  /*07c0*/  @!P2 IADD3 R7, PT, PT, R9, R29, RZ ;  /* 0x0000001d0907a210 */ /* 0x000fe20007ffe0ff */
[----:B------:R-:W-:Y:S01]  /*07d0*/  @!P3 IMAD.WIDE.U32 R12, R11, R30, R12 ;  /* 0x0000001e0b0cb225 */ /* 0x000fe200078e000c */
[C---:B----4-:R-:W-:Y:S01]  /*07e0*/  @!P2 LEA R10, P6, R8.reuse, R32, 0x1 ;  /* 0x00000020080aa211 */ /* 0x050fe200078c08ff */
[----:B-1----:R-:W1:Y:S03]  /*07f0*/  @!P5 LDC.64 R4, c[0x0][0x3e0] ;  /* 0x0000f800ff04db82 */ /* 0x002e660000000a00 */
[----:B------:R-:W-:-:S02]  /*0800*/  @!P2 LEA.HI.X R11, R8, R33, R7, 0x1, P6 ;  /* 0x00000021080ba211 */ /* 0x000fc400030f0c07 */
[----:B------:R-:W-:Y:S02]  /*0810*/  IADD3 R7, PT, PT, R27, 0x60, RZ ;  /* 0x000000601b077810 */ /* 0x000fe40007ffe0ff */
[----:B------:R-:W-:Y:S01]  /*0820*/  @!P3 IADD3 R8, PT, PT, R13, R31, RZ ;  /* 0x0000001f0d08b210 */ /* 0x000fe20007ffe0ff */
[----:B------:R4:W2:Y:S01]  /*0830*/  @!P2 LDG.E R47, desc[UR12][R10.64] ;  /* 0x0000000c0a2fa981 */ /* 0x0008a2000c1e1900 */
[C---:B-----5:R-:W-:Y:S01]  /*0840*/  @!P3 LEA R14, P6, R12.reuse, R34, 0x1 ;  /* 0x000000220c0eb211 */ /* 0x060fe200078c08ff */
[----:B---3--:R-:W-:Y:S01]  /*0850*/  @!P4 IMAD R20, R15, R2, RZ ;  /* 0x000000020f14c224 */ /* 0x008fe200078e02ff */
[----:B------:R-:W-:Y:S02]  /*0860*/  ISETP.GE.U32.AND P2, PT, R7, UR14, PT ;  /* 0x0000000e07007c0c */ /* 0x000fe4000bf46070 */
[----:B------:R-:W-:Y:S02]  /*0870*/  CS2R R38, SRZ ;  /* 0x0000000000267805 */ /* 0x000fe4000001ff00 */
[----:B------:R-:W-:Y:S01]  /*0880*/  SHF.R.S32.HI R29, RZ, 0x1f, R7 ;  /* 0x0000001fff1d7819 */ /* 0x000fe20000011407 */
[----:B------:R-:W3:Y:S01]  /*0890*/  @!P5 LDC.64 R30, c[0x0][0x390] ;  /* 0x0000e400ff1edb82 */ /* 0x000ee20000000a00 */
[----:B------:R-:W-:-:S02]  /*08a0*/  @!P3 LEA.HI.X R15, R12, R35, R8, 0x1, P6 ;  /* 0x000000230c0fb211 */ /* 0x000fc400030f0c08 */
[----:B----4-:R-:W-:Y:S02]  /*08b0*/  @!P4 MOV R10, R16 ;  /* 0x00000010000ac202 */ /* 0x010fe40000000f00 */
[----:B------:R-:W-:Y:S01]  /*08c0*/  @!P4 MOV R11, R19 ;  /* 0x00000013000bc202 */ /* 0x000fe20000000f00 */
[----:B------:R-:W-:Y:S02]  /*08d0*/  @!P4 IMAD R13, R21, R3, R20 ;  /* 0x00000003150dc224 */ /* 0x000fe400078e0214 */
[----:B------:R-:W4:Y:S01]  /*08e0*/  @!P1 LDC.64 R8, c[0x0][0x3e0] ;  /* 0x0000f800ff089b82 */ /* 0x000f220000000a00 */
[----:B------:R-:W-:Y:S01]  /*08f0*/  ISETP.GE.AND.EX P2, PT, R29, UR15, PT, P2 ;  /* 0x0000000f1d007c0c */ /* 0x000fe2000bf46320 */
[----:B------:R5:W2:Y:S01]  /*0900*/  @!P3 LDG.E R39, desc[UR12][R14.64] ;  /* 0x0000000c0e27b981 */ /* 0x000aa2000c1e1900 */
[----:B------:R-:W-:-:S05]  /*0910*/  @!P4 IMAD.WIDE.U32 R2, R21, R2, R10 ;  /* 0x000000021502c225 */ /* 0x000fca00078e000a */
[----:B------:R-:W-:Y:S02]  /*0920*/  @!P4 IADD3 R3, PT, PT, R3, R13, RZ ;  /* 0x0000000d0303c210 */ /* 0x000fe40007ffe0ff */
[C---:B0-----:R-:W-:Y:S01]  /*0930*/  @!P4 LEA R20, P3, R2.reuse, R36, 0x1 ;  /* 0x000000240214c211 */ /* 0x041fe200078608ff */
[----:B------:R-:W0:Y:S03]  /*0940*/  @!P1 LDC.64 R12, c[0x0][0x390] ;  /* 0x0000e400ff0c9b82 */ /* 0x000e260000000a00 */
[----:B------:R-:W-:Y:S01]  /*0950*/  @!P4 LEA.HI.X R21, R2, R37, R3, 0x1, P3 ;  /* 0x000000250215c211 */ /* 0x000fe200018f0c03 */
[----:B-1----:R-:W-:Y:S01]  /*0960*/  @!P5 IMAD R23, R23, R4, RZ ;  /* 0x000000041717d224 */ /* 0x002fe200078e02ff */
[----:B-----5:R-:W-:-:S03]  /*0970*/  @!P5 MOV R14, R16 ;  /* 0x00000010000ed202 */ /* 0x020fc60000000f00 */
[----:B------:R-:W1:Y:S01]  /*0980*/  @!P2 LDC.64 R2, c[0x0][0x3e0] ;  /* 0x0000f800ff02ab82 */ /* 0x000e620000000a00 */
[----:B------:R-:W-:Y:S01]  /*0990*/  @!P5 MOV R15, R19 ;  /* 0x00000013000fd202 */ /* 0x000fe20000000f00 */
[C---:B------:R-:W-:Y:S01]  /*09a0*/  @!P5 IMAD R23, R0.reuse, R5, R23 ;  /* 0x000000050017d224 */ /* 0x040fe200078e0217 */
[----:B------:R-:W-:Y:S01]  /*09b0*/  IADD3 R10, PT, PT, R27, 0x70, RZ ;  /* 0x000000701b0a7810 */ /* 0x000fe20007ffe0ff */
[----:B------:R5:W2:Y:S01]  /*09c0*/  @!P4 LDG.E R38, desc[UR12][R20.64] ;  /* 0x0000000c1426c981 */ /* 0x000aa2000c1e1900 */
[----:B------:R-:W-:Y:S02]  /*09d0*/  @!P5 IMAD.WIDE.U32 R4, R0, R4, R14 ;  /* 0x000000040004d225 */ /* 0x000fe400078e000e */
[----:B------:R-:W-:Y:S02]  /*09e0*/  ISETP.GE.U32.AND P3, PT, R10, UR14, PT ;  /* 0x0000000e0a007c0c */ /* 0x000fe4000bf66070 */
[----:B------:R-:W-:Y:S01]  /*09f0*/  SHF.R.S32.HI R11, RZ, 0x1f, R10 ;  /* 0x0000001fff0b7819 */ /* 0x000fe2000001140a */
[----:B----4-:R-:W-:Y:S01]  /*0a00*/  @!P1 IMAD R25, R25, R8, RZ ;  /* 0x0000000819199224 */ /* 0x010fe200078e02ff */
[----:B------:R-:W-:-:S02]  /*0a10*/  @!P5 IADD3 R0, PT, PT, R5, R23, RZ ;  /* 0x000000170500d210 */ /* 0x000fc40007ffe0ff */
[----:B-----5:R-:W-:Y:S02]  /*0a20*/  @!P1 MOV R20, R16 ;  /* 0x0000001000149202 */ /* 0x020fe40000000f00 */
[----:B------:R-:W-:Y:S01]  /*0a30*/  @!P1 MOV R21, R19 ;  /* 0x0000001300159202 */ /* 0x000fe20000000f00 */
[----:B------:R-:W-:Y:S01]  /*0a40*/  @!P1 IMAD R25, R6, R9, R25 ;  /* 0x0000000906199224 */ /* 0x000fe200078e0219 */
[----:B---3--:R-:W-:Y:S02]  /*0a50*/  @!P5 LEA R14, P4, R4, R30, 0x1 ;  /* 0x0000001e040ed211 */ /* 0x008fe400078808ff */
[----:B------:R-:W-:Y:S01]  /*0a60*/  ISETP.GE.AND.EX P3, PT, R11, UR15, PT, P3 ;  /* 0x0000000f0b007c0c */ /* 0x000fe2000bf66330 */
[----:B------:R-:W-:Y:S01]  /*0a70*/  @!P1 IMAD.WIDE.U32 R8, R6, R8, R20 ;  /* 0x0000000806089225 */ /* 0x000fe200078e0014 */
[----:B------:R-:W-:Y:S02]  /*0a80*/  @!P5 LEA.HI.X R15, R4, R31, R0, 0x1, P4 ;  /* 0x0000001f040fd211 */ /* 0x000fe400020f0c00 */
[----:B------:R-:W3:Y:S01]  /*0a90*/  @!P2 LDC.64 R30, c[0x0][0x390] ;  /* 0x0000e400ff1eab82 */ /* 0x000ee20000000a00 */
[----:B------:R-:W-:Y:S01]  /*0aa0*/  HFMA2 R0, -RZ, RZ, 0, 0 ;  /* 0x00000000ff007431 */ /* 0x000fe200000001ff */
[----:B------:R-:W-:-:S02]  /*0ab0*/  @!P1 IADD3 R6, PT, PT, R9, R25, RZ ;  /* 0x0000001909069210 */ /* 0x000fc40007ffe0ff */
[C---:B0-----:R-:W-:Y:S02]  /*0ac0*/  @!P1 LEA R20, P4, R8.reuse, R12, 0x1 ;  /* 0x0000000c08149211 */ /* 0x041fe400078808ff */
[----:B------:R-:W-:Y:S02]  /*0ad0*/  @!P2 MOV R9, R19 ;  /* 0x000000130009a202 */ /* 0x000fe40000000f00 */
[----:B------:R-:W-:Y:S01]  /*0ae0*/  @!P1 LEA.HI.X R21, R8, R13, R6, 0x1, P4 ;  /* 0x0000000d08159211 */ /* 0x000fe200020f0c06 */
[----:B-1----:R-:W-:Y:S01]  /*0af0*/  @!P2 IMAD R6, R29, R2, RZ ;  /* 0x000000021d06a224 */ /* 0x002fe200078e02ff */
[----:B------:R-:W-:Y:S01]  /*0b00*/  @!P2 MOV R8, R16 ;  /* 0x000000100008a202 */ /* 0x000fe20000000f00 */
[----:B------:R-:W0:Y:S01]  /*0b10*/  @!P3 LDC.64 R4, c[0x0][0x3e0] ;  /* 0x0000f800ff04bb82 */ /* 0x000e220000000a00 */
[----:B------:R-:W-:Y:S01]  /*0b20*/  IADD3 R24, PT, PT, R27, 0x90, RZ ;  /* 0x000000901b187810 */ /* 0x000fe20007ffe0ff */
[----:B------:R-:W-:Y:S01]  /*0b30*/  @!P2 IMAD R3, R7, R3, R6 ;  /* 0x000000030703a224 */ /* 0x000fe200078e0206 */
[----:B------:R-:W-:Y:S01]  /*0b40*/  IADD3 R23, PT, PT, R27, 0x80, RZ ;  /* 0x000000801b177810 */ /* 0x000fe20007ffe0ff */
[----:B------:R1:W4:Y:S01]  /*0b50*/  @!P5 LDG.E R0, desc[UR12][R14.64] ;  /* 0x0000000c0e00d981 */ /* 0x000322000c1e1900 */
[----:B------:R-:W-:Y:S01]  /*0b60*/  @!P2 IMAD.WIDE.U32 R6, R7, R2, R8 ;  /* 0x000000020706a225 */ /* 0x000fe200078e0008 */
[----:B------:R-:W-:-:S03]  /*0b70*/  ISETP.GE.U32.AND P5, PT, R24, UR14, PT ;  /* 0x0000000e18007c0c */ /* 0x000fc6000bfa6070 */
[----:B------:R-:W-:Y:S01]  /*0b80*/  HFMA2 R2, -RZ, RZ, 0, 0 ;  /* 0x00000000ff027431 */ /* 0x000fe200000001ff */
[----:B------:R-:W-:Y:S01]  /*0b90*/  SHF.R.S32.HI R33, RZ, 0x1f, R24 ;  /* 0x0000001fff217819 */ /* 0x000fe20000011418 */
[----:B------:R-:W5:Y:S01]  /*0ba0*/  @!P3 LDC.64 R40, c[0x0][0x390] ;  /* 0x0000e400ff28bb82 */ /* 0x000f620000000a00 */
[----:B------:R-:W-:Y:S02]  /*0bb0*/  ISETP.GE.U32.AND P4, PT, R23, UR14, PT ;  /* 0x0000000e17007c0c */ /* 0x000fe4000bf86070 */
[----:B------:R-:W-:Y:S02]  /*0bc0*/  SHF.R.S32.HI R25, RZ, 0x1f, R23 ;  /* 0x0000001fff197819 */ /* 0x000fe40000011417 */
[----:B------:R-:W-:Y:S02]  /*0bd0*/  ISETP.GE.AND.EX P5, PT, R33, UR15, PT, P5 ;  /* 0x0000000f21007c0c */ /* 0x000fe4000bfa6350 */
[----:B------:R-:W-:Y:S01]  /*0be0*/  ISETP.GE.AND.EX P4, PT, R25, UR15, PT, P4 ;  /* 0x0000000f19007c0c */ /* 0x000fe2000bf86340 */
[----:B------:R0:W4:Y:S01]  /*0bf0*/  @!P1 LDG.E R2, desc[UR12][R20.64] ;  /* 0x0000000c14029981 */ /* 0x000122000c1e1900 */
[----:B------:R-:W-:-:S02]  /*0c00*/  @!P2 IADD3 R3, PT, PT, R7, R3, RZ ;  /* 0x000000030703a210 */ /* 0x000fc40007ffe0ff */
[C---:B---3--:R-:W-:Y:S02]  /*0c10*/  @!P2 LEA R28, P1, R6.reuse, R30, 0x1 ;  /* 0x0000001e061ca211 */ /* 0x048fe400078208ff */
[----:B-1----:R-:W-:Y:S02]  /*0c20*/  IADD3 R15, PT, PT, R27, 0xa0, RZ ;  /* 0x000000a01b0f7810 */ /* 0x002fe40007ffe0ff */
[----:B------:R-:W-:Y:S02]  /*0c30*/  @!P2 LEA.HI.X R29, R6, R31, R3, 0x1, P1 ;  /* 0x0000001f061da211 */ /* 0x000fe400008f0c03 */
[----:B------:R-:W-:Y:S01]  /*0c40*/  ISETP.GE.U32.AND P1, PT, R15, UR14, PT ;  /* 0x0000000e0f007c0c */ /* 0x000fe2000bf26070 */
[----:B------:R-:W1:Y:S01]  /*0c50*/  @!P5 LDC.64 R12, c[0x0][0x3e0] ;  /* 0x0000f800ff0cdb82 */ /* 0x000e620000000a00 */
[----:B------:R-:W-:Y:S01]  /*0c60*/  SHF.R.S32.HI R35, RZ, 0x1f, R15 ;  /* 0x0000001fff237819 */ /* 0x000fe2000001140f */
[----:B0-----:R-:W-:Y:S01]  /*0c70*/  @!P3 IMAD R11, R11, R4, RZ ;  /* 0x000000040b0bb224 */ /* 0x001fe200078e02ff */
[----:B------:R-:W-:-:S02]  /*0c80*/  @!P3 MOV R6, R16 ;  /* 0x000000100006b202 */ /* 0x000fc40000000f00 */
[----:B------:R-:W-:-:S03]  /*0c90*/  ISETP.GE.AND.EX P1, PT, R35, UR15, PT, P1 ;  /* 0x0000000f23007c0c */ /* 0x000fc6000bf26310 */
[----:B------:R-:W0:Y:S01]  /*0ca0*/  @!P4 LDC.64 R8, c[0x0][0x3e0] ;  /* 0x0000f800ff08cb82 */ /* 0x000e220000000a00 */
[----:B------:R-:W-:Y:S01]  /*0cb0*/  @!P3 MOV R7, R19 ;  /* 0x000000130007b202 */ /* 0x000fe20000000f00 */
[C---:B------:R-:W-:Y:S01]  /*0cc0*/  @!P3 IMAD R11, R10.reuse, R5, R11 ;  /* 0x000000050a0bb224 */ /* 0x040fe200078e020b */
[----:B------:R-:W-:Y:S01]  /*0cd0*/  MOV R3, RZ ;  /* 0x000000ff00037202 */ /* 0x000fe20000000f00 */
[----:B------:R-:W-:-:S04]  /*0ce0*/  @!P3 IMAD.WIDE.U32 R4, R10, R4, R6 ;  /* 0x000000040a04b225 */ /* 0x000fc800078e0006 */
[----:B------:R-:W3:Y:S01]  /*0cf0*/  @!P4 LDC.64 R20, c[0x0][0x390] ;  /* 0x0000e400ff14cb82 */ /* 0x000ee20000000a00 */
[----:B------:R-:W-:Y:S01]  /*0d00*/  IADD3 R22, PT, PT, R27, 0xb0, RZ ;  /* 0x000000b01b167810 */ /* 0x000fe20007ffe0ff */
[----:B------:R1:W4:Y:S01]  /*0d10*/  @!P2 LDG.E R3, desc[UR12][R28.64] ;  /* 0x0000000c1c03a981 */ /* 0x000322000c1e1900 */
[----:B------:R-:W-:Y:S02]  /*0d20*/  @!P3 IADD3 R5, PT, PT, R5, R11, RZ ;  /* 0x0000000b0505b210 */ /* 0x000fe40007ffe0ff */
[----:B-----5:R-:W-:-:S03]  /*0d30*/  @!P3 LEA R30, P6, R4, R40, 0x1 ;  /* 0x00000028041eb211 */ /* 0x020fc600078c08ff */
[----:B------:R-:W5:Y:S01]  /*0d40*/  @!P5 LDC.64 R10, c[0x0][0x390] ;  /* 0x0000e400ff0adb82 */ /* 0x000f620000000a00 */
[----:B------:R-:W-:Y:S02]  /*0d50*/  ISETP.GE.U32.AND P2, PT, R22, UR14, PT ;  /* 0x0000000e16007c0c */ /* 0x000fe4000bf46070 */
[----:B------:R-:W-:-:S05]  /*0d60*/  SHF.R.S32.HI R37, RZ, 0x1f, R22 ;  /* 0x0000001fff257819 */ /* 0x000fca0000011416 */
[----:B------:R-:W5:Y:S01]  /*0d70*/  @!P1 LDC.64 R6, c[0x0][0x3e0] ;  /* 0x0000f800ff069b82 */ /* 0x000f620000000a00 */
[----:B------:R-:W-:Y:S01]  /*0d80*/  @!P3 LEA.HI.X R31, R4, R41, R5, 0x1, P6 ;  /* 0x00000029041fb211 */ /* 0x000fe200030f0c05 */
[----:B------:R-:W-:Y:S01]  /*0d90*/  HFMA2 R4, -RZ, RZ, 0, 0 ;  /* 0x00000000ff047431 */ /* 0x000fe200000001ff */
[----:B------:R-:W-:Y:S01]  /*0da0*/  ISETP.GE.AND.EX P2, PT, R37, UR15, PT, P2 ;  /* 0x0000000f25007c0c */ /* 0x000fe2000bf46320 */
[----:B-1----:R-:W-:Y:S01]  /*0db0*/  @!P5 IMAD R33, R33, R12, RZ ;  /* 0x0000000c2121d224 */ /* 0x002fe200078e02ff */
[----:B------:R-:W-:Y:S01]  /*0dc0*/  @!P4 MOV R28, R16 ;  /* 0x00000010001cc202 */ /* 0x000fe20000000f00 */
[----:B0-----:R-:W-:Y:S01]  /*0dd0*/  @!P4 IMAD R14, R25, R8, RZ ;  /* 0x00000008190ec224 */ /* 0x001fe200078e02ff */
[----:B------:R-:W-:Y:S01]  /*0de0*/  @!P4 MOV R29, R19 ;  /* 0x00000013001dc202 */ /* 0x000fe20000000f00 */
[C---:B------:R-:W-:Y:S01]  /*0df0*/  @!P5 IMAD R25, R24.reuse, R13, R33 ;  /* 0x0000000d1819d224 */ /* 0x040fe200078e0221 */
[----:B------:R-:W-:Y:S01]  /*0e00*/  @!P5 MOV R32, R16 ;  /* 0x000000100020d202 */ /* 0x000fe20000000f00 */
[C---:B------:R-:W-:Y:S01]  /*0e10*/  @!P4 IMAD R5, R23.reuse, R9, R14 ;  /* 0x000000091705c224 */ /* 0x040fe200078e020e */
[----:B------:R-:W-:Y:S01]  /*0e20*/  @!P5 MOV R33, R19 ;  /* 0x000000130021d202 */ /* 0x000fe20000000f00 */
[----:B------:R-:W-:Y:S01]  /*0e30*/  @!P4 IMAD.WIDE.U32 R28, R23, R8, R28 ;  /* 0x00000008171cc225 */ /* 0x000fe200078e001c */
[----:B------:R-:W-:Y:S01]  /*0e40*/  IADD3 R14, PT, PT, R27, 0xc0, RZ ;  /* 0x000000c01b0e7810 */ /* 0x000fe20007ffe0ff */
[----:B------:R3:W4:Y:S02]  /*0e50*/  @!P3 LDG.E R4, desc[UR12][R30.64] ;  /* 0x0000000c1e04b981 */ /* 0x000724000c1e1900 */
[----:B------:R-:W-:Y:S01]  /*0e60*/  @!P5 IMAD.WIDE.U32 R12, R24, R12, R32 ;  /* 0x0000000c180cd225 */ /* 0x000fe200078e0020 */
[----:B------:R-:W-:Y:S01]  /*0e70*/  ISETP.GE.U32.AND P3, PT, R14, UR14, PT ;  /* 0x0000000e0e007c0c */ /* 0x000fe2000bf66070 */
[----:B------:R-:W0:Y:S01]  /*0e80*/  @!P2 LDC.64 R8, c[0x0][0x3e0] ;  /* 0x0000f800ff08ab82 */ /* 0x000e220000000a00 */
[----:B------:R-:W-:-:S02]  /*0e90*/  SHF.R.S32.HI R23, RZ, 0x1f, R14 ;  /* 0x0000001fff177819 */ /* 0x000fc4000001140e */
[----:B------:R-:W-:Y:S02]  /*0ea0*/  @!P4 IADD3 R5, PT, PT, R29, R5, RZ ;  /* 0x000000051d05c210 */ /* 0x000fe40007ffe0ff */
[C---:B---3--:R-:W-:Y:S02]  /*0eb0*/  @!P4 LEA R30, P6, R28.reuse, R20, 0x1 ;  /* 0x000000141c1ec211 */ /* 0x048fe400078c08ff */
[----:B------:R-:W-:Y:S02]  /*0ec0*/  ISETP.GE.AND.EX P3, PT, R23, UR15, PT, P3 ;  /* 0x0000000f17007c0c */ /* 0x000fe4000bf66330 */
[----:B------:R-:W-:Y:S02]  /*0ed0*/  @!P4 LEA.HI.X R31, R28, R21, R5, 0x1, P6 ;  /* 0x000000151c1fc211 */ /* 0x000fe400030f0c05 */
[----:B-----5:R-:W-:Y:S01]  /*0ee0*/  @!P5 LEA R28, P6, R12, R10, 0x1 ;  /* 0x0000000a0c1cd211 */ /* 0x020fe200078c08ff */
[----:B------:R-:W-:Y:S01]  /*0ef0*/  @!P1 IMAD R10, R35, R6, RZ ;  /* 0x00000006230a9224 */ /* 0x000fe200078e02ff */
[----:B------:R-:W1:Y:S01]  /*0f00*/  @!P1 LDC.64 R20, c[0x0][0x390] ;  /* 0x0000e400ff149b82 */ /* 0x000e620000000a00 */
[----:B------:R-:W-:-:S02]  /*0f10*/  @!P5 IADD3 R13, PT, PT, R13, R25, RZ ;  /* 0x000000190d0dd210 */ /* 0x000fc40007ffe0ff */
[----:B------:R-:W-:Y:S02]  /*0f20*/  @!P1 MOV R32, R16 ;  /* 0x0000001000209202 */ /* 0x000fe40000000f00 */
[----:B------:R-:W-:Y:S01]  /*0f30*/  @!P1 MOV R33, R19 ;  /* 0x0000001300219202 */ /* 0x000fe20000000f00 */
[C---:B------:R-:W-:Y:S01]  /*0f40*/  @!P1 IMAD R7, R15.reuse, R7, R10 ;  /* 0x000000070f079224 */ /* 0x040fe200078e020a */
[----:B------:R-:W-:Y:S01]  /*0f50*/  @!P5 LEA.HI.X R29, R12, R11, R13, 0x1, P6 ;  /* 0x0000000b0c1dd211 */ /* 0x000fe200030f0c0d */
[----:B------:R-:W-:Y:S01]  /*0f60*/  HFMA2 R5, -RZ, RZ, 0, 0 ;  /* 0x00000000ff057431 */ /* 0x000fe200000001ff */
[----:B------:R-:W3:Y:S01]  /*0f70*/  @!P2 LDC.64 R10, c[0x0][0x390] ;  /* 0x0000e400ff0aab82 */ /* 0x000ee20000000a00 */
[----:B------:R-:W-:-:S04]  /*0f80*/  @!P1 IMAD.WIDE.U32 R32, R15, R6, R32 ;  /* 0x000000060f209225 */ /* 0x000fc800078e0020 */
[----:B------:R-:W-:Y:S01]  /*0f90*/  HFMA2 R6, -RZ, RZ, 0, 0 ;  /* 0x00000000ff067431 */ /* 0x000fe200000001ff */
[----:B------:R-:W-:Y:S02]  /*0fa0*/  IADD3 R25, PT, PT, R27, 0xd0, RZ ;  /* 0x000000d01b197810 */ /* 0x000fe40007ffe0ff */
[----:B------:R-:W5:Y:S01]  /*0fb0*/  @!P3 LDC.64 R12, c[0x0][0x3e0] ;  /* 0x0000f800ff0cbb82 */ /* 0x000f620000000a00 */
[----:B------:R-:W4:Y:S01]  /*0fc0*/  @!P4 LDG.E R5, desc[UR12][R30.64] ;  /* 0x0000000c1e05c981 */ /* 0x000f22000c1e1900 */
[----:B------:R-:W-:Y:S01]  /*0fd0*/  ISETP.GE.U32.AND P4, PT, R25, UR14, PT ;  /* 0x0000000e19007c0c */ /* 0x000fe2000bf86070 */
[----:B0-----:R-:W-:Y:S01]  /*0fe0*/  @!P2 IMAD R37, R37, R8, RZ ;  /* 0x000000082525a224 */ /* 0x001fe200078e02ff */
[----:B------:R-:W-:Y:S01]  /*0ff0*/  SHF.R.S32.HI R15, RZ, 0x1f, R25 ;  /* 0x0000001fff0f7819 */ /* 0x000fe20000011419 */
[----:B------:R0:W4:Y:S01]  /*1000*/  @!P5 LDG.E R6, desc[UR12][R28.64] ;  /* 0x0000000c1c06d981 */ /* 0x000122000c1e1900 */
[----:B------:R-:W-:Y:S01]  /*1010*/  IADD3 R24, PT, PT, R27, 0xe0, RZ ;  /* 0x000000e01b187810 */ /* 0x000fe20007ffe0ff */
[----:B------:R-:W-:Y:S01]  /*1020*/  @!P2 IMAD R37, R22, R9, R37 ;  /* 0x000000091625a224 */ /* 0x000fe200078e0225 */
[----:B------:R-:W-:Y:S01]  /*1030*/  ISETP.GE.AND.EX P4, PT, R15, UR15, PT, P4 ;  /* 0x0000000f0f007c0c */ /* 0x000fe2000bf86340 */
[----:B------:R-:W5:Y:S01]  /*1040*/  @!P3 LDC.64 R34, c[0x0][0x390] ;  /* 0x0000e400ff22bb82 */ /* 0x000f620000000a00 */
[----:B------:R-:W-:-:S02]  /*1050*/  ISETP.GE.U32.AND P5, PT, R24, UR14, PT ;  /* 0x0000000e18007c0c */ /* 0x000fc4000bfa6070 */
[----:B0-----:R-:W-:Y:S02]  /*1060*/  @!P2 MOV R28, R16 ;  /* 0x00000010001ca202 */ /* 0x001fe40000000f00 */
[----:B------:R-:W-:Y:S02]  /*1070*/  @!P2 MOV R29, R19 ;  /* 0x00000013001da202 */ /* 0x000fe40000000f00 */
[----:B------:R-:W-:Y:S02]  /*1080*/  SHF.R.S32.HI R43, RZ, 0x1f, R24 ;  /* 0x0000001fff2b7819 */ /* 0x000fe40000011418 */
[----:B------:R-:W-:Y:S01]  /*1090*/  @!P1 IADD3 R7, PT, PT, R33, R7, RZ ;  /* 0x0000000721079210 */ /* 0x000fe20007ffe0ff */
[----:B------:R-:W-:Y:S01]  /*10a0*/  @!P2 IMAD.WIDE.U32 R8, R22, R8, R28 ;  /* 0x000000081608a225 */ /* 0x000fe200078e001c */
[----:B-1----:R-:W-:Y:S01]  /*10b0*/  @!P1 LEA R20, P6, R32, R20, 0x1 ;  /* 0x0000001420149211 */ /* 0x002fe200078c08ff */
[----:B------:R-:W0:Y:S01]  /*10c0*/  @!P4 LDC.64 R28, c[0x0][0x3e0] ;  /* 0x0000f800ff1ccb82 */ /* 0x000e220000000a00 */
[----:B------:R-:W-:-:S02]  /*10d0*/  ISETP.GE.AND.EX P5, PT, R43, UR15, PT, P5 ;  /* 0x0000000f2b007c0c */ /* 0x000fc4000bfa6350 */
[----:B------:R-:W-:Y:S02]  /*10e0*/  @!P1 LEA.HI.X R21, R32, R21, R7, 0x1, P6 ;  /* 0x0000001520159211 */ /* 0x000fe400030f0c07 */
[----:B------:R-:W-:Y:S02]  /*10f0*/  @!P2 IADD3 R9, PT, PT, R9, R37, RZ ;  /* 0x000000250909a210 */ /* 0x000fe40007ffe0ff */
[----:B---3--:R-:W-:Y:S01]  /*1100*/  @!P2 LEA R36, P6, R8, R10, 0x1 ;  /* 0x0000000a0824a211 */ /* 0x008fe200078c08ff */
[----:B-----5:R-:W-:-:S03]  /*1110*/  @!P3 IMAD R23, R23, R12, RZ ;  /* 0x0000000c1717b224 */ /* 0x020fc600078e02ff */
[----:B------:R-:W-:Y:S02]  /*1120*/  @!P2 LEA.HI.X R37, R8, R11, R9, 0x1, P6 ;  /* 0x0000000b0825a211 */ /* 0x000fe400030f0c09 */
[----:B------:R-:W-:Y:S01]  /*1130*/  @!P3 MOV R8, R16 ;  /* 0x000000100008b202 */ /* 0x000fe20000000f00 */
[C---:B------:R-:W-:Y:S01]  /*1140*/  @!P3 IMAD R33, R14.reuse, R13, R23 ;  /* 0x0000000d0e21b224 */ /* 0x040fe200078e0217 */
[----:B------:R-:W-:Y:S01]  /*1150*/  @!P3 MOV R9, R19 ;  /* 0x000000130009b202 */ /* 0x000fe20000000f00 */
[----:B------:R-:W1:Y:S02]  /*1160*/  @!P5 LDC.64 R10, c[0x0][0x3e0] ;  /* 0x0000f800ff0adb82 */ /* 0x000e640000000a00 */
[----:B------:R-:W-:-:S04]  /*1170*/  @!P3 IMAD.WIDE.U32 R12, R14, R12, R8 ;  /* 0x0000000c0e0cb225 */ /* 0x000fc800078e0008 */
[----:B------:R-:W-:Y:S01]  /*1180*/  HFMA2 R8, -RZ, RZ, 0, 0 ;  /* 0x00000000ff087431 */ /* 0x000fe200000001ff */
[----:B------:R-:W-:Y:S01]  /*1190*/  IADD3 R32, PT, PT, R27, 0xf0, RZ ;  /* 0x000000f01b207810 */ /* 0x000fe20007ffe0ff */
[----:B------:R-:W-:Y:S01]  /*11a0*/  HFMA2 R7, -RZ, RZ, 0, 0 ;  /* 0x00000000ff077431 */ /* 0x000fe200000001ff */
[----:B------:R-:W3:Y:S02]  /*11b0*/  @!P4 LDC.64 R22, c[0x0][0x390] ;  /* 0x0000e400ff16cb82 */ /* 0x000ee40000000a00 */
[----:B------:R-:W-:Y:S02]  /*11c0*/  ISETP.GE.U32.AND P6, PT, R32, UR14, PT ;  /* 0x0000000e20007c0c */ /* 0x000fe4000bfc6070 */
[----:B------:R-:W-:Y:S01]  /*11d0*/  SHF.R.S32.HI R45, RZ, 0x1f, R32 ;  /* 0x0000001fff2d7819 */ /* 0x000fe20000011420 */
[----:B------:R-:W5:Y:S03]  /*11e0*/  @!P2 LDG.E R8, desc[UR12][R36.64] ;  /* 0x0000000c2408a981 */ /* 0x000f66000c1e1900 */
[----:B------:R-:W-:-:S02]  /*11f0*/  ISETP.GE.AND.EX P2, PT, R45, UR15, PT, P6 ;  /* 0x0000000f2d007c0c */ /* 0x000fc4000bf46360 */
[----:B------:R-:W-:Y:S01]  /*1200*/  @!P3 IADD3 R9, PT, PT, R13, R33, RZ ;  /* 0x000000210d09b210 */ /* 0x000fe20007ffe0ff */
[----:B------:R0:W5:Y:S01]  /*1210*/  @!P1 LDG.E R7, desc[UR12][R20.64] ;  /* 0x0000000c14079981 */ /* 0x000162000c1e1900 */
[C---:B------:R-:W-:Y:S02]  /*1220*/  @!P3 LEA R34, P6, R12.reuse, R34, 0x1 ;  /* 0x000000220c22b211 */ /* 0x040fe400078c08ff */
[----:B------:R-:W-:Y:S02]  /*1230*/  IADD3 R31, PT, PT, R27, 0x100, RZ ;  /* 0x000001001b1f7810 */ /* 0x000fe40007ffe0ff */
[----:B------:R-:W-:Y:S01]  /*1240*/  @!P3 LEA.HI.X R35, R12, R35, R9, 0x1, P6 ;  /* 0x000000230c23b211 */ /* 0x000fe200030f0c09 */
[----:B------:R-:W-:Y:S01]  /*1250*/  HFMA2 R9, -RZ, RZ, 0, 0 ;  /* 0x00000000ff097431 */ /* 0x000fe200000001ff */
[----:B------:R-:W-:Y:S01]  /*1260*/  ISETP.GE.U32.AND P1, PT, R31, UR14, PT ;  /* 0x0000000e1f007c0c */ /* 0x000fe2000bf26070 */
[----:B0-----:R-:W0:Y:S01]  /*1270*/  @!P5 LDC.64 R20, c[0x0][0x390] ;  /* 0x0000e400ff14db82 */ /* 0x001e220000000a00 */
[----:B------:R-:W-:Y:S01]  /*1280*/  SHF.R.S32.HI R41, RZ, 0x1f, R31 ;  /* 0x0000001fff297819 */ /* 0x000fe2000001141f */
[----:B------:R-:W-:Y:S01]  /*1290*/  @!P4 IMAD R14, R15, R28, RZ ;  /* 0x0000001c0f0ec224 */ /* 0x000fe200078e02ff */
[----:B------:R-:W-:-:S02]  /*12a0*/  @!P4 MOV R12, R16 ;  /* 0x00000010000cc202 */ /* 0x000fc40000000f00 */
[----:B------:R-:W-:Y:S01]  /*12b0*/  @!P4 MOV R13, R19 ;  /* 0x00000013000dc202 */ /* 0x000fe20000000f00 */
[----:B-1----:R-:W-:Y:S01]  /*12c0*/  @!P5 IMAD R43, R43, R10, RZ ;  /* 0x0000000a2b2bd224 */ /* 0x002fe200078e02ff */
[----:B------:R-:W-:Y:S01]  /*12d0*/  ISETP.GE.AND.EX P1, PT, R41, UR15, PT, P1 ;  /* 0x0000000f29007c0c */ /* 0x000fe2000bf26310 */
[----:B------:R-:W-:Y:S01]  /*12e0*/  @!P4 IMAD R33, R25, R29, R14 ;  /* 0x0000001d1921c224 */ /* 0x000fe200078e020e */
[----:B------:R-:W-:Y:S01]  /*12f0*/  IADD3 R30, PT, PT, R27, 0x110, RZ ;  /* 0x000001101b1e7810 */ /* 0x000fe20007ffe0ff */
[----:B------:R-:W-:Y:S01]  /*1300*/  @!P4 IMAD.WIDE.U32 R28, R25, R28, R12 ;  /* 0x0000001c191cc225 */ /* 0x000fe200078e000c */
[----:B------:R1:W5:Y:S01]  /*1310*/  @!P3 LDG.E R9, desc[UR12][R34.64] ;  /* 0x0000000c2209b981 */ /* 0x000362000c1e1900 */
[----:B------:R-:W2:Y:S02]  /*1320*/  @!P2 LDC.64 R12, c[0x0][0x3e0] ;  /* 0x0000f800ff0cab82 */ /* 0x000ea40000000a00 */
[----:B------:R-:W-:Y:S01]  /*1330*/  @!P5 IMAD R43, R24, R11, R43 ;  /* 0x0000000b182bd224 */ /* 0x000fe200078e022b */
[----:B------:R-:W-:-:S02]  /*1340*/  @!P4 IADD3 R11, PT, PT, R29, R33, RZ ;  /* 0x000000211d0bc210 */ /* 0x000fc40007ffe0ff */
[----:B------:R-:W-:Y:S02]  /*1350*/  ISETP.GE.U32.AND P3, PT, R30, UR14, PT ;  /* 0x0000000e1e007c0c */ /* 0x000fe4000bf66070 */
[----:B------:R-:W-:Y:S01]  /*1360*/  SHF.R.S32.HI R33, RZ, 0x1f, R30 ;  /* 0x0000001fff217819 */ /* 0x000fe2000001141e */
[----:B------:R-:W2:Y:S01]  /*1370*/  @!P1 LDC.64 R14, c[0x0][0x3e0] ;  /* 0x0000f800ff0e9b82 */ /* 0x000ea20000000a00 */
[----:B-1----:R-:W-:Y:S02]  /*1380*/  @!P5 MOV R34, R16 ;  /* 0x000000100022d202 */ /* 0x002fe40000000f00 */
[----:B------:R-:W-:Y:S02]  /*1390*/  @!P5 MOV R35, R19 ;  /* 0x000000130023d202 */ /* 0x000fe40000000f00 */
[----:B---3--:R-:W-:Y:S02]  /*13a0*/  @!P4 LEA R22, P6, R28, R22, 0x1 ;  /* 0x000000161c16c211 */ /* 0x008fe400078c08ff */
[----:B------:R-:W-:Y:S01]  /*13b0*/  ISETP.GE.AND.EX P3, PT, R33, UR15, PT, P3 ;  /* 0x0000000f21007c0c */ /* 0x000fe2000bf66330 */
[----:B------:R-:W-:-:S04]  /*13c0*/  @!P5 IMAD.WIDE.U32 R24, R24, R10, R34 ;  /* 0x0000000a1818d225 */ /* 0x000fc800078e0022 */
[----:B------:R-:W-:Y:S01]  /*13d0*/  HFMA2 R10, -RZ, RZ, 0, 0 ;  /* 0x00000000ff0a7431 */ /* 0x000fe200000001ff */
[----:B------:R-:W-:Y:S02]  /*13e0*/  @!P4 LEA.HI.X R23, R28, R23, R11, 0x1, P6 ;  /* 0x000000171c17c211 */ /* 0x000fe400030f0c0b */
[----:B------:R-:W1:Y:S01]  /*13f0*/  @!P2 LDC.64 R28, c[0x0][0x390] ;  /* 0x0000e400ff1cab82 */ /* 0x000e620000000a00 */
[----:B------:R-:W-:Y:S02]  /*1400*/  @!P5 IADD3 R11, PT, PT, R25, R43, RZ ;  /* 0x0000002b190bd210 */ /* 0x000fe40007ffe0ff */
[C---:B0-----:R-:W-:Y:S02]  /*1410*/  @!P5 LEA R42, P6, R24.reuse, R20, 0x1 ;  /* 0x00000014182ad211 */ /* 0x041fe400078c08ff */
[----:B------:R-:W-:Y:S02]  /*1420*/  IADD3 R26, PT, PT, R27, 0x120, RZ ;  /* 0x000001201b1a7810 */ /* 0x000fe40007ffe0ff */
[----:B------:R-:W-:Y:S01]  /*1430*/  @!P5 LEA.HI.X R43, R24, R21, R11, 0x1, P6 ;  /* 0x00000015182bd211 */ /* 0x000fe200030f0c0b */
[----:B------:R0:W3:Y:S01]  /*1440*/  @!P4 LDG.E R10, desc[UR12][R22.64] ;  /* 0x0000000c160ac981 */ /* 0x0000e2000c1e1900 */
[----:B------:R-:W-:Y:S01]  /*1450*/  MOV R11, RZ ;  /* 0x000000ff000b7202 */ /* 0x000fe20000000f00 */
[----:B------:R-:W1:Y:S01]  /*1460*/  @!P1 LDC.64 R24, c[0x0][0x390] ;  /* 0x0000e400ff189b82 */ /* 0x000e620000000a00 */
[----:B------:R-:W-:-:S02]  /*1470*/  ISETP.GE.U32.AND P4, PT, R26, UR14, PT ;  /* 0x0000000e1a007c0c */ /* 0x000fc4000bf86070 */
[----:B------:R-:W-:Y:S02]  /*1480*/  SHF.R.S32.HI R35, RZ, 0x1f, R26 ;  /* 0x0000001fff237819 */ /* 0x000fe4000001141a */
[----:B------:R0:W3:Y:S03]  /*1490*/  @!P5 LDG.E R11, desc[UR12][R42.64] ;  /* 0x0000000c2a0bd981 */ /* 0x0000e6000c1e1900 */
[----:B------:R-:W1:Y:S01]  /*14a0*/  @!P3 LDC.64 R20, c[0x0][0x3e0] ;  /* 0x0000f800ff14bb82 */ /* 0x000e620000000a00 */
[----:B------:R-:W-:Y:S01]  /*14b0*/  ISETP.GE.AND.EX P5, PT, R35, UR15, PT, P4 ;  /* 0x0000000f23007c0c */ /* 0x000fe2000bfa6340 */
[----:B--2---:R-:W-:Y:S01]  /*14c0*/  @!P2 IMAD R45, R45, R12, RZ ;  /* 0x0000000c2d2da224 */ /* 0x004fe200078e02ff */
[----:B0-----:R-:W-:Y:S02]  /*14d0*/  @!P2 MOV R22, R16 ;  /* 0x000000100016a202 */ /* 0x001fe40000000f00 */
[----:B------:R-:W-:Y:S01]  /*14e0*/  @!P2 MOV R23, R19 ;  /* 0x000000130017a202 */ /* 0x000fe20000000f00 */
[----:B------:R-:W-:Y:S01]  /*14f0*/  @!P1 IMAD R34, R41, R14, RZ ;  /* 0x0000000e29229224 */ /* 0x000fe200078e02ff */
[----:B------:R-:W-:-:S02]  /*1500*/  @!P1 MOV R42, R16 ;  /* 0x00000010002a9202 */ /* 0x000fc40000000f00 */
[----:B------:R-:W-:Y:S01]  /*1510*/  @!P1 MOV R43, R19 ;  /* 0x00000013002b9202 */ /* 0x000fe20000000f00 */
[C---:B------:R-:W-:Y:S02]  /*1520*/  @!P2 IMAD R45, R32.reuse, R13, R45 ;  /* 0x0000000d202da224 */ /* 0x040fe400078e022d */
[----:B------:R-:W-:Y:S01]  /*1530*/  @!P2 IMAD.WIDE.U32 R12, R32, R12, R22 ;  /* 0x0000000c200ca225 */ /* 0x000fe200078e0016 */
[----:B------:R-:W-:Y:S01]  /*1540*/  IADD3 R36, PT, PT, R27, 0x130, RZ ;  /* 0x000001301b247810 */ /* 0x000fe20007ffe0ff */
[----:B------:R-:W0:Y:S02]  /*1550*/  @!P3 LDC.64 R22, c[0x0][0x390] ;  /* 0x0000e400ff16bb82 */ /* 0x000e240000000a00 */
[C---:B------:R-:W-:Y:S02]  /*1560*/  @!P1 IMAD R49, R31.reuse, R15, R34 ;  /* 0x0000000f1f319224 */ /* 0x040fe400078e0222 */
[----:B------:R-:W-:Y:S01]  /*1570*/  @!P1 IMAD.WIDE.U32 R42, R31, R14, R42 ;  /* 0x0000000e1f2a9225 */ /* 0x000fe200078e002a */
[----:B------:R-:W-:-:S03]  /*1580*/  @!P2 IADD3 R13, PT, PT, R13, R45, RZ ;  /* 0x0000002d0d0da210 */ /* 0x000fc60007ffe0ff */
[----:B------:R-:W2:Y:S01]  /*1590*/  @!P5 LDC.64 R14, c[0x0][0x3e0] ;  /* 0x0000f800ff0edb82 */ /* 0x000ea20000000a00 */
[----:B-1----:R-:W-:Y:S02]  /*15a0*/  @!P2 LEA R44, P6, R12, R28, 0x1 ;  /* 0x0000001c0c2ca211 */ /* 0x002fe400078c08ff */
[----:B------:R-:W-:Y:S02]  /*15b0*/  ISETP.GE.U32.AND P4, PT, R36, UR14, PT ;  /* 0x0000000e24007c0c */ /* 0x000fe4000bf86070 */
[----:B------:R-:W-:Y:S02]  /*15c0*/  SHF.R.S32.HI R41, RZ, 0x1f, R36 ;  /* 0x0000001fff297819 */ /* 0x000fe40000011424 */
[----:B------:R-:W-:Y:S02]  /*15d0*/  @!P2 LEA.HI.X R45, R12, R29, R13, 0x1, P6 ;  /* 0x0000001d0c2da211 */ /* 0x000fe400030f0c0d */
[----:B------:R-:W-:Y:S02]  /*15e0*/  ISETP.GE.AND.EX P4, PT, R41, UR15, PT, P4 ;  /* 0x0000000f29007c0c */ /* 0x000fe4000bf86340 */
[----:B------:R-:W-:-:S02]  /*15f0*/  @!P1 IADD3 R13, PT, PT, R43, R49, RZ ;  /* 0x000000312b0d9210 */ /* 0x000fc40007ffe0ff */
[C---:B------:R-:W-:Y:S01]  /*1600*/  @!P1 LEA R32, P6, R42.reuse, R24, 0x1 ;  /* 0x000000182a209211 */ /* 0x040fe200078c08ff */
[----:B------:R-:W-:Y:S02]  /*1610*/  @!P3 IMAD R24, R33, R20, RZ ;  /* 0x000000142118b224 */ /* 0x000fe400078e02ff */
[----:B------:R-:W-:Y:S01]  /*1620*/  HFMA2 R12, -RZ, RZ, 0, 0 ;  /* 0x00000000ff0c7431 */ /* 0x000fe200000001ff */
[----:B------:R-:W-:Y:S01]  /*1630*/  @!P1 LEA.HI.X R33, R42, R25, R13, 0x1, P6 ;  /* 0x000000192a219211 */ /* 0x000fe200030f0c0d */
[C---:B------:R-:W-:Y:S02]  /*1640*/  @!P3 IMAD R21, R30.reuse, R21, R24 ;  /* 0x000000151e15b224 */ /* 0x040fe400078e0218 */
[----:B------:R-:W-:Y:S01]  /*1650*/  HFMA2 R13, -RZ, RZ, 0, 0 ;  /* 0x00000000ff0d7431 */ /* 0x000fe200000001ff */
[----:B------:R-:W-:Y:S02]  /*1660*/  @!P3 MOV R24, R16 ;  /* 0x000000100018b202 */ /* 0x000fe40000000f00 */
[----:B------:R-:W-:Y:S01]  /*1670*/  @!P3 MOV R25, R19 ;  /* 0x000000130019b202 */ /* 0x000fe20000000f00 */
[----:B------:R-:W1:Y:S01]  /*1680*/  @!P4 LDC.64 R28, c[0x0][0x3e0] ;  /* 0x0000f800ff1ccb82 */ /* 0x000e620000000a00 */
[----:B------:R-:W-:Y:S01]  /*1690*/  IADD3 R37, PT, PT, R27, 0x140, RZ ;  /* 0x000001401b257810 */ /* 0x000fe20007ffe0ff */
[----:B------:R1:W3:Y:S01]  /*16a0*/  @!P2 LDG.E R12, desc[UR12][R44.64] ;  /* 0x0000000c2c0ca981 */ /* 0x0002e2000c1e1900 */
[----:B------:R-:W-:-:S03]  /*16b0*/  @!P3 IMAD.WIDE.U32 R24, R30, R20, R24 ;  /* 0x000000141e18b225 */ /* 0x000fc600078e0018 */
[----:B------:R1:W3:Y:S02]  /*16c0*/  @!P1 LDG.E R13, desc[UR12][R32.64] ;  /* 0x0000000c200d9981 */ /* 0x0002e4000c1e1900 */
[----:B------:R-:W1:Y:S01]  /*16d0*/  @!P5 LDC.64 R30, c[0x0][0x390] ;  /* 0x0000e400ff1edb82 */ /* 0x000e620000000a00 */
[----:B0-----:R-:W-:Y:S01]  /*16e0*/  @!P3 LEA R34, P1, R24, R22, 0x1 ;  /* 0x000000161822b211 */ /* 0x001fe200078208ff */
[----:B--2---:R-:W-:Y:S01]  /*16f0*/  @!P5 IMAD R22, R35, R14, RZ ;  /* 0x0000000e2316d224 */ /* 0x004fe200078e02ff */
[----:B------:R-:W-:Y:S02]  /*1700*/  ISETP.GE.U32.AND P2, PT, R37, UR14, PT ;  /* 0x0000000e25007c0c */ /* 0x000fe4000bf46070 */
[----:B------:R-:W-:Y:S02]  /*1710*/  SHF.R.S32.HI R49, RZ, 0x1f, R37 ;  /* 0x0000001fff317819 */ /* 0x000fe40000011425 */
[----:B------:R-:W-:Y:S01]  /*1720*/  @!P3 IADD3 R25, PT, PT, R25, R21, RZ ;  /* 0x000000151919b210 */ /* 0x000fe20007ffe0ff */
[----:B------:R-:W-:Y:S01]  /*1730*/  @!P5 IMAD R15, R26, R15, R22 ;  /* 0x0000000f1a0fd224 */ /* 0x000fe200078e0216 */
[----:B------:R-:W-:Y:S01]  /*1740*/  ISETP.GE.AND.EX P2, PT, R49, UR15, PT, P2 ;  /* 0x0000000f31007c0c */ /* 0x000fe2000bf46320 */
[----:B------:R-:W0:Y:S01]  /*1750*/  @!P4 LDC.64 R20, c[0x0][0x390] ;  /* 0x0000e400ff14cb82 */ /* 0x000e220000000a00 */
[----:B------:R-:W-:-:S02]  /*1760*/  @!P3 LEA.HI.X R35, R24, R23, R25, 0x1, P1 ;  /* 0x000000171823b211 */ /* 0x000fc400008f0c19 */
[----:B------:R-:W-:Y:S02]  /*1770*/  @!P5 MOV R22, R16 ;  /* 0x000000100016d202 */ /* 0x000fe40000000f00 */
[----:B------:R-:W-:-:S03]  /*1780*/  @!P5 MOV R23, R19 ;  /* 0x000000130017d202 */ /* 0x000fc60000000f00 */
[----:B------:R-:W-:-:S04]  /*1790*/  @!P5 IMAD.WIDE.U32 R22, R26, R14, R22 ;  /* 0x0000000e1a16d225 */ /* 0x000fc800078e0016 */
[----:B------:R-:W-:Y:S01]  /*17a0*/  HFMA2 R14, -RZ, RZ, 0, 0 ;  /* 0x00000000ff0e7431 */ /* 0x000fe200000001ff */
[----:B------:R-:W-:Y:S01]  /*17b0*/  IADD3 R43, PT, PT, R27, 0x150, RZ ;  /* 0x000001501b2b7810 */ /* 0x000fe20007ffe0ff */
[----:B------:R-:W2:Y:S01]  /*17c0*/  @!P2 LDC.64 R24, c[0x0][0x3e0] ;  /* 0x0000f800ff18ab82 */ /* 0x000ea20000000a00 */
[----:B-1----:R-:W-:Y:S02]  /*17d0*/  @!P4 IMAD R41, R41, R28, RZ ;  /* 0x0000001c2929c224 */ /* 0x002fe400078e02ff */
[----:B------:R-:W-:Y:S02]  /*17e0*/  ISETP.GE.U32.AND P1, PT, R43, UR14, PT ;  /* 0x0000000e2b007c0c */ /* 0x000fe4000bf26070 */
[----:B------:R-:W-:Y:S02]  /*17f0*/  SHF.R.S32.HI R45, RZ, 0x1f, R43 ;  /* 0x0000001fff2d7819 */ /* 0x000fe4000001142b */
[----:B------:R-:W-:Y:S01]  /*1800*/  @!P5 IADD3 R15, PT, PT, R23, R15, RZ ;  /* 0x0000000f170fd210 */ /* 0x000fe20007ffe0ff */
[----:B------:R-:W3:Y:S01]  /*1810*/  @!P3 LDG.E R14, desc[UR12][R34.64] ;  /* 0x0000000c220eb981 */ /* 0x000ee2000c1e1900 */
[----:B------:R-:W-:Y:S01]  /*1820*/  @!P5 LEA R30, P3, R22, R30, 0x1 ;  /* 0x0000001e161ed211 */ /* 0x000fe200078608ff */
[----:B------:R-:W-:Y:S01]  /*1830*/  @!P4 IMAD R33, R36, R29, R41 ;  /* 0x0000001d2421c224 */ /* 0x000fe200078e0229 */
[----:B------:R-:W-:-:S02]  /*1840*/  ISETP.GE.AND.EX P1, PT, R45, UR15, PT, P1 ;  /* 0x0000000f2d007c0c */ /* 0x000fc4000bf26310 */
[----:B------:R-:W-:Y:S02]  /*1850*/  @!P4 MOV R40, R16 ;  /* 0x000000100028c202 */ /* 0x000fe40000000f00 */
[----:B------:R-:W-:Y:S02]  /*1860*/  @!P4 MOV R41, R19 ;  /* 0x000000130029c202 */ /* 0x000fe40000000f00 */
[----:B------:R-:W-:Y:S01]  /*1870*/  @!P5 LEA.HI.X R31, R22, R31, R15, 0x1, P3 ;  /* 0x0000001f161fd211 */ /* 0x000fe200018f0c0f */
[----:B------:R-:W-:Y:S02]  /*1880*/  HFMA2 R15, -RZ, RZ, 0, 0 ;  /* 0x00000000ff0f7431 */ /* 0x000fe400000001ff */
[----:B------:R-:W-:Y:S02]  /*1890*/  @!P4 IMAD.WIDE.U32 R40, R36, R28, R40 ;  /* 0x0000001c2428c225 */ /* 0x000fe400078e0028 */
[----:B------:R-:W1:Y:S01]  /*18a0*/  @!P2 LDC.64 R28, c[0x0][0x390] ;  /* 0x0000e400ff1cab82 */ /* 0x000e620000000a00 */
[----:B------:R-:W-:-:S02]  /*18b0*/  IADD3 R44, PT, PT, R27, 0x160, RZ ;  /* 0x000001601b2c7810 */ /* 0x000fc40007ffe0ff */
[----:B------:R-:W-:Y:S02]  /*18c0*/  @!P4 IADD3 R26, PT, PT, R41, R33, RZ ;  /* 0x00000021291ac210 */ /* 0x000fe40007ffe0ff */
[C---:B0-----:R-:W-:Y:S01]  /*18d0*/  @!P4 LEA R32, P3, R40.reuse, R20, 0x1 ;  /* 0x000000142820c211 */ /* 0x041fe200078608ff */
[----:B------:R0:W3:Y:S02]  /*18e0*/  @!P5 LDG.E R15, desc[UR12][R30.64] ;  /* 0x0000000c1e0fd981 */ /* 0x0000e4000c1e1900 */
[----:B------:R-:W4:Y:S01]  /*18f0*/  @!P1 LDC.64 R22, c[0x0][0x3e0] ;  /* 0x0000f800ff169b82 */ /* 0x000f220000000a00 */
[----:B--2---:R-:W-:Y:S01]  /*1900*/  @!P2 IMAD R20, R49, R24, RZ ;  /* 0x000000183114a224 */ /* 0x004fe200078e02ff */
[----:B------:R-:W-:Y:S02]  /*1910*/  @!P4 LEA.HI.X R33, R40, R21, R26, 0x1, P3 ;  /* 0x000000152821c211 */ /* 0x000fe400018f0c1a */
[----:B0-----:R-:W-:Y:S02]  /*1920*/  @!P2 MOV R30, R16 ;  /* 0x00000010001ea202 */ /* 0x001fe40000000f00 */
[----:B------:R-:W-:-:S02]  /*1930*/  @!P2 MOV R31, R19 ;  /* 0x00000013001fa202 */ /* 0x000fc40000000f00 */
[----:B------:R-:W-:Y:S02]  /*1940*/  ISETP.GE.U32.AND P3, PT, R44, UR14, PT ;  /* 0x0000000e2c007c0c */ /* 0x000fe4000bf66070 */
[----:B------:R-:W-:Y:S01]  /*1950*/  SHF.R.S32.HI R49, RZ, 0x1f, R44 ;  /* 0x0000001fff317819 */ /* 0x000fe2000001142c */
[----:B------:R-:W-:-:S04]  /*1960*/  @!P2 IMAD.WIDE.U32 R30, R37, R24, R30 ;  /* 0x00000018251ea225 */ /* 0x000fc800078e001e */
[----:B------:R-:W-:Y:S01]  /*1970*/  HFMA2 R24, -RZ, RZ, 0, 0 ;  /* 0x00000000ff187431 */ /* 0x000fe200000001ff */
[----:B------:R-:W-:Y:S01]  /*1980*/  IADD3 R46, PT, PT, R27, 0x170, RZ ;  /* 0x000001701b2e7810 */ /* 0x000fe20007ffe0ff */
[----:B------:R-:W-:Y:S01]  /*1990*/  @!P2 IMAD R25, R37, R25, R20 ;  /* 0x000000192519a224 */ /* 0x000fe200078e0214 */
[----:B------:R-:W-:Y:S01]  /*19a0*/  ISETP.GE.AND.EX P3, PT, R49, UR15, PT, P3 ;  /* 0x0000000f31007c0c */ /* 0x000fe2000bf66330 */
[----:B------:R-:W0:Y:S01]  /*19b0*/  @!P1 LDC.64 R20, c[0x0][0x390] ;  /* 0x0000e400ff149b82 */ /* 0x000e220000000a00 */
[----:B------:R-:W-:Y:S02]  /*19c0*/  ISETP.GE.U32.AND P5, PT, R46, UR14, PT ;  /* 0x0000000e2e007c0c */ /* 0x000fe4000bfa6070 */
[----:B------:R-:W-:Y:S01]  /*19d0*/  SHF.R.S32.HI R55, RZ, 0x1f, R46 ;  /* 0x0000001fff377819 */ /* 0x000fe2000001142e */
[----:B------:R2:W3:Y:S03]  /*19e0*/  @!P4 LDG.E R24, desc[UR12][R32.64] ;  /* 0x0000000c2018c981 */ /* 0x0004e6000c1e1900 */
[----:B------:R-:W-:-:S02]  /*19f0*/  ISETP.GE.AND.EX P5, PT, R55, UR15, PT, P5 ;  /* 0x0000000f37007c0c */ /* 0x000fc4000bfa6350 */
[----:B------:R-:W-:Y:S02]  /*1a00*/  @!P2 IADD3 R25, PT, PT, R31, R25, RZ ;  /* 0x000000191f19a210 */ /* 0x000fe40007ffe0ff */
[C---:B-1----:R-:W-:Y:S01]  /*1a10*/  @!P2 LEA R36, P4, R30.reuse, R28, 0x1 ;  /* 0x0000001c1e24a211 */ /* 0x042fe200078808ff */
[----:B----4-:R-:W-:Y:S01]  /*1a20*/  @!P1 IMAD R26, R45, R22, RZ ;  /* 0x000000162d1a9224 */ /* 0x010fe200078e02ff */
[----:B------:R-:W1:Y:S01]  /*1a30*/  @!P3 LDC.64 R40, c[0x0][0x3e0] ;  /* 0x0000f800ff28bb82 */ /* 0x000e620000000a00 */
[----:B------:R-:W-:Y:S02]  /*1a40*/  @!P1 MOV R28, R16 ;  /* 0x00000010001c9202 */ /* 0x000fe40000000f00 */
[----:B------:R-:W-:Y:S02]  /*1a50*/  @!P2 LEA.HI.X R37, R30, R29, R25, 0x1, P4 ;  /* 0x0000001d1e25a211 */ /* 0x000fe400020f0c19 */
[----:B------:R-:W-:Y:S02]  /*1a60*/  @!P1 MOV R29, R19 ;  /* 0x00000013001d9202 */ /* 0x000fe40000000f00 */
[----:B------:R-:W-:Y:S01]  /*1a70*/  IADD3 R42, PT, PT, R27, 0x180, RZ ;  /* 0x000001801b2a7810 */ /* 0x000fe20007ffe0ff */
[C---:B------:R-:W-:Y:S01]  /*1a80*/  @!P1 IMAD R35, R43.reuse, R23, R26 ;  /* 0x000000172b239224 */ /* 0x040fe200078e021a */
[----:B------:R-:W4:Y:S01]  /*1a90*/  @!P5 LDC.64 R30, c[0x0][0x3e0] ;  /* 0x0000f800ff1edb82 */ /* 0x000f220000000a00 */
[----:B------:R-:W-:Y:S01]  /*1aa0*/  @!P1 IMAD.WIDE.U32 R22, R43, R22, R28 ;  /* 0x000000162b169225 */ /* 0x000fe200078e001c */
[----:B------:R-:W-:-:S02]  /*1ab0*/  ISETP.GE.U32.AND P4, PT, R42, UR14, PT ;  /* 0x0000000e2a007c0c */ /* 0x000fc4000bf86070 */
[----:B------:R-:W-:Y:S02]  /*1ac0*/  SHF.R.S32.HI R53, RZ, 0x1f, R42 ;  /* 0x0000001fff357819 */ /* 0x000fe4000001142a */
[----:B------:R-:W-:Y:S02]  /*1ad0*/  @!P1 IADD3 R23, PT, PT, R23, R35, RZ ;  /* 0x0000002317179210 */ /* 0x000fe40007ffe0ff */
[----:B------:R-:W-:Y:S01]  /*1ae0*/  ISETP.GE.AND.EX P4, PT, R53, UR15, PT, P4 ;  /* 0x0000000f35007c0c */ /* 0x000fe2000bf86340 */
[----:B------:R-:W5:Y:S01]  /*1af0*/  @!P3 LDC.64 R28, c[0x0][0x390] ;  /* 0x0000e400ff1cbb82 */ /* 0x000f620000000a00 */
[----:B0-----:R-:W-:Y:S02]  /*1b00*/  @!P1 LEA R34, P6, R22, R20, 0x1 ;  /* 0x0000001416229211 */ /* 0x001fe400078c08ff */
[----:B------:R-:W-:Y:S02]  /*1b10*/  MOV R25, RZ ;  /* 0x000000ff00197202 */ /* 0x000fe40000000f00 */
[----:B------:R-:W-:-:S02]  /*1b20*/  IADD3 R45, PT, PT, R27, 0x190, RZ ;  /* 0x000001901b2d7810 */ /* 0x000fc40007ffe0ff */
[----:B------:R-:W-:Y:S02]  /*1b30*/  @!P1 LEA.HI.X R35, R22, R21, R23, 0x1, P6 ;  /* 0x0000001516239211 */ /* 0x000fe400030f0c17 */
[----:B------:R-:W0:Y:S01]  /*1b40*/  @!P5 LDC.64 R22, c[0x0][0x390] ;  /* 0x0000e400ff16db82 */ /* 0x000e220000000a00 */
[----:B------:R4:W3:Y:S01]  /*1b50*/  @!P2 LDG.E R25, desc[UR12][R36.64] ;  /* 0x0000000c2419a981 */ /* 0x0008e2000c1e1900 */
[----:B------:R-:W-:Y:S02]  /*1b60*/  ISETP.GE.U32.AND P2, PT, R45, UR14, PT ;  /* 0x0000000e2d007c0c */ /* 0x000fe4000bf46070 */
[----:B------:R-:W-:Y:S01]  /*1b70*/  SHF.R.S32.HI R51, RZ, 0x1f, R45 ;  /* 0x0000001fff337819 */ /* 0x000fe2000001142d */
[----:B------:R-:W-:Y:S02]  /*1b80*/  HFMA2 R26, -RZ, RZ, 0, 0 ;  /* 0x00000000ff1a7431 */ /* 0x000fe400000001ff */
[----:B-1----:R-:W-:Y:S01]  /*1b90*/  @!P3 IMAD R49, R49, R40, RZ ;  /* 0x000000283131b224 */ /* 0x002fe200078e02ff */
[----:B------:R-:W1:Y:S01]  /*1ba0*/  @!P4 LDC.64 R20, c[0x0][0x3e0] ;  /* 0x0000f800ff14cb82 */ /* 0x000e620000000a00 */
[----:B------:R-:W-:-:S02]  /*1bb0*/  ISETP.GE.AND.EX P2, PT, R51, UR15, PT, P2 ;  /* 0x0000000f33007c0c */ /* 0x000fc4000bf46320 */
[----:B--2---:R-:W-:Y:S02]  /*1bc0*/  @!P3 MOV R32, R16 ;  /* 0x000000100020b202 */ /* 0x004fe40000000f00 */
[----:B------:R-:W-:Y:S01]  /*1bd0*/  @!P3 MOV R33, R19 ;  /* 0x000000130021b202 */ /* 0x000fe20000000f00 */
[C---:B------:R-:W-:Y:S01]  /*1be0*/  @!P3 IMAD R49, R44.reuse, R41, R49 ;  /* 0x000000292c31b224 */ /* 0x040fe200078e0231 */
[----:B------:R-:W-:Y:S01]  /*1bf0*/  IADD3 R43, PT, PT, R27, 0x1a0, RZ ;  /* 0x000001a01b2b7810 */ /* 0x000fe20007ffe0ff */
[----:B----4-:R-:W-:Y:S01]  /*1c00*/  @!P5 IMAD R55, R55, R30, RZ ;  /* 0x0000001e3737d224 */ /* 0x010fe200078e02ff */
[----:B------:R2:W4:Y:S01]  /*1c10*/  @!P1 LDG.E R26, desc[UR12][R34.64] ;  /* 0x0000000c221a9981 */ /* 0x000522000c1e1900 */
[----:B------:R-:W-:Y:S01]  /*1c20*/  @!P3 IMAD.WIDE.U32 R40, R44, R40, R32 ;  /* 0x000000282c28b225 */ /* 0x000fe200078e0020 */
[----:B------:R-:W-:Y:S01]  /*1c30*/  @!P5 MOV R32, R16 ;  /* 0x000000100020d202 */ /* 0x000fe20000000f00 */
[----:B------:R-:W1:Y:S01]  /*1c40*/  @!P4 LDC.64 R36, c[0x0][0x390] ;  /* 0x0000e400ff24cb82 */ /* 0x000e620000000a00 */
[----:B------:R-:W-:Y:S01]  /*1c50*/  @!P5 MOV R33, R19 ;  /* 0x000000130021d202 */ /* 0x000fe20000000f00 */
[C---:B------:R-:W-:Y:S01]  /*1c60*/  @!P5 IMAD R55, R46.reuse, R31, R55 ;  /* 0x0000001f2e37d224 */ /* 0x040fe200078e0237 */
[----:B------:R-:W-:Y:S01]  /*1c70*/  ISETP.GE.U32.AND P1, PT, R43, UR14, PT ;  /* 0x0000000e2b007c0c */ /* 0x000fe2000bf26070 */
[----:B------:R-:W-:Y:S01]  /*1c80*/  @!P5 IMAD.WIDE.U32 R30, R46, R30, R32 ;  /* 0x0000001e2e1ed225 */ /* 0x000fe200078e0020 */
[----:B--2---:R-:W-:-:S03]  /*1c90*/  @!P3 IADD3 R35, PT, PT, R41, R49, RZ ;  /* 0x000000312923b210 */ /* 0x004fc60007ffe0ff */
[----:B------:R-:W2:Y:S01]  /*1ca0*/  @!P2 LDC.64 R32, c[0x0][0x3e0] ;  /* 0x0000f800ff20ab82 */ /* 0x000ea20000000a00 */
[C---:B-----5:R-:W-:Y:S02]  /*1cb0*/  @!P3 LEA R34, P6, R40.reuse, R28, 0x1 ;  /* 0x0000001c2822b211 */ /* 0x060fe400078c08ff */
[----:B------:R-:W-:Y:S02]  /*1cc0*/  SHF.R.S32.HI R49, RZ, 0x1f, R43 ;  /* 0x0000001fff317819 */ /* 0x000fe4000001142b */
[----:B------:R-:W-:Y:S02]  /*1cd0*/  @!P3 LEA.HI.X R35, R40, R29, R35, 0x1, P6 ;  /* 0x0000001d2823b211 */ /* 0x000fe400030f0c23 */
[----:B------:R-:W-:Y:S02]  /*1ce0*/  ISETP.GE.AND.EX P1, PT, R49, UR15, PT, P1 ;  /* 0x0000000f31007c0c */ /* 0x000fe4000bf26310 */
[----:B------:R-:W-:Y:S02]  /*1cf0*/  @!P5 IADD3 R28, PT, PT, R31, R55, RZ ;  /* 0x000000371f1cd210 */ /* 0x000fe40007ffe0ff */
[----:B0-----:R-:W-:Y:S01]  /*1d00*/  @!P5 LEA R22, P6, R30, R22, 0x1 ;  /* 0x000000161e16d211 */ /* 0x001fe200078c08ff */
[----:B-1----:R-:W-:Y:S01]  /*1d10*/  @!P4 IMAD R53, R53, R20, RZ ;  /* 0x000000143535c224 */ /* 0x002fe200078e02ff */
[----:B------:R-:W-:-:S02]  /*1d20*/  @!P4 MOV R29, R19 ;  /* 0x00000013001dc202 */ /* 0x000fc40000000f00 */
[----:B------:R-:W-:Y:S02]  /*1d30*/  @!P5 LEA.HI.X R23, R30, R23, R28, 0x1, P6 ;  /* 0x000000171e17d211 */ /* 0x000fe400030f0c1c */
[----:B------:R-:W-:Y:S01]  /*1d40*/  @!P4 MOV R28, R16 ;  /* 0x00000010001cc202 */ /* 0x000fe20000000f00 */
[----:B------:R-:W-:Y:S02]  /*1d50*/  HFMA2 R72, -RZ, RZ, 0, 0 ;  /* 0x00000000ff487431 */ /* 0x000fe400000001ff */
[C---:B------:R-:W-:Y:S02]  /*1d60*/  @!P4 IMAD R53, R42.reuse, R21, R53 ;  /* 0x000000152a35c224 */ /* 0x040fe400078e0235 */
[----:B------:R-:W-:Y:S01]  /*1d70*/  HFMA2 R70, -RZ, RZ, 0, 0 ;  /* 0x00000000ff467431 */ /* 0x000fe200000001ff */
[----:B------:R-:W0:Y:S01]  /*1d80*/  @!P1 LDC.64 R30, c[0x0][0x3e0] ;  /* 0x0000f800ff1e9b82 */ /* 0x000e220000000a00 */
[----:B------:R-:W-:Y:S01]  /*1d90*/  @!P4 IMAD.WIDE.U32 R28, R42, R20, R28 ;  /* 0x000000142a1cc225 */ /* 0x000fe200078e001c */
[----:B------:R-:W-:Y:S01]  /*1da0*/  IADD3 R41, PT, PT, R27, 0x1b0, RZ ;  /* 0x000001b01b297810 */ /* 0x000fe20007ffe0ff */
[----:B------:R2:W5:Y:S05]  /*1db0*/  @!P3 LDG.E R72, desc[UR12][R34.64] ;  /* 0x0000000c2248b981 */ /* 0x00056a000c1e1900 */
[----:B------:R-:W1:Y:S01]  /*1dc0*/  @!P2 LDC.64 R20, c[0x0][0x390] ;  /* 0x0000e400ff14ab82 */ /* 0x000e620000000a00 */
[----:B------:R-:W-:Y:S01]  /*1dd0*/  @!P4 IADD3 R29, PT, PT, R29, R53, RZ ;  /* 0x000000351d1dc210 */ /* 0x000fe20007ffe0ff */
[----:B------:R2:W5:Y:S01]  /*1de0*/  @!P5 LDG.E R70, desc[UR12][R22.64] ;  /* 0x0000000c1646d981 */ /* 0x000562000c1e1900 */
[----:B------:R-:W-:-:S02]  /*1df0*/  @!P4 LEA R36, P6, R28, R36, 0x1 ;  /* 0x000000241c24c211 */ /* 0x000fc400078c08ff */
[----:B------:R-:W-:Y:S02]  /*1e00*/  ISETP.GE.U32.AND P3, PT, R41, UR14, PT ;  /* 0x0000000e29007c0c */ /* 0x000fe4000bf66070 */
[----:B------:R-:W-:Y:S01]  /*1e10*/  SHF.R.S32.HI R57, RZ, 0x1f, R41 ;  /* 0x0000001fff397819 */ /* 0x000fe20000011429 */
[----:B--2---:R-:W-:Y:S01]  /*1e20*/  @!P2 IMAD R34, R51, R32, RZ ;  /* 0x000000203322a224 */ /* 0x004fe200078e02ff */
[----:B------:R-:W-:Y:S02]  /*1e30*/  MOV R65, RZ ;  /* 0x000000ff00417202 */ /* 0x000fe40000000f00 */
[----:B------:R-:W-:Y:S02]  /*1e40*/  @!P2 MOV R22, R16 ;  /* 0x000000100016a202 */ /* 0x000fe40000000f00 */
[----:B------:R-:W-:Y:S01]  /*1e50*/  @!P2 MOV R23, R19 ;  /* 0x000000130017a202 */ /* 0x000fe20000000f00 */
[----:B------:R-:W-:Y:S01]  /*1e60*/  @!P2 IMAD R35, R45, R33, R34 ;  /* 0x000000212d23a224 */ /* 0x000fe200078e0222 */
[----:B------:R-:W-:-:S02]  /*1e70*/  @!P4 LEA.HI.X R37, R28, R37, R29, 0x1, P6 ;  /* 0x000000251c25c211 */ /* 0x000fc400030f0c1d */
[----:B------:R-:W-:Y:S01]  /*1e80*/  ISETP.GE.AND.EX P3, PT, R57, UR15, PT, P3 ;  /* 0x0000000f39007c0c */ /* 0x000fe2000bf66330 */
[----:B------:R-:W-:Y:S01]  /*1e90*/  @!P2 IMAD.WIDE.U32 R32, R45, R32, R22 ;  /* 0x000000202d20a225 */ /* 0x000fe200078e0016 */
[C---:B------:R-:W-:Y:S01]  /*1ea0*/  IADD3 R45, PT, PT, R27.reuse, 0x1c0, RZ ;  /* 0x000001c01b2d7810 */ /* 0x040fe20007ffe0ff */
[----:B------:R2:W5:Y:S01]  /*1eb0*/  @!P4 LDG.E R65, desc[UR12][R36.64] ;  /* 0x0000000c2441c981 */ /* 0x000562000c1e1900 */
[----:B------:R-:W-:Y:S01]  /*1ec0*/  IADD3 R51, PT, PT, R27, 0x1d0, RZ ;  /* 0x000001d01b337810 */ /* 0x000fe20007ffe0ff */
[----:B------:R-:W2:Y:S01]  /*1ed0*/  @!P1 LDC.64 R28, c[0x0][0x390] ;  /* 0x0000e400ff1c9b82 */ /* 0x000ea20000000a00 */
[----:B------:R-:W-:Y:S02]  /*1ee0*/  ISETP.GE.U32.AND P4, PT, R45, UR14, PT ;  /* 0x0000000e2d007c0c */ /* 0x000fe4000bf86070 */
[----:B------:R-:W-:Y:S02]  /*1ef0*/  SHF.R.S32.HI R55, RZ, 0x1f, R45 ;  /* 0x0000001fff377819 */ /* 0x000fe4000001142d */
[----:B------:R-:W-:-:S02]  /*1f00*/  ISETP.GE.U32.AND P5, PT, R51, UR14, PT ;  /* 0x0000000e33007c0c */ /* 0x000fc4000bfa6070 */
[----:B------:R-:W-:Y:S01]  /*1f10*/  SHF.R.S32.HI R53, RZ, 0x1f, R51 ;  /* 0x0000001fff357819 */ /* 0x000fe20000011433 */
[----:B------:R-:W2:Y:S01]  /*1f20*/  @!P3 LDC.64 R22, c[0x0][0x3e0] ;  /* 0x0000f800ff16bb82 */ /* 0x000ea20000000a00 */
[----:B------:R-:W-:Y:S02]  /*1f30*/  ISETP.GE.AND.EX P4, PT, R55, UR15, PT, P4 ;  /* 0x0000000f37007c0c */ /* 0x000fe4000bf86340 */
[----:B-1----:R-:W-:Y:S01]  /*1f40*/  @!P2 LEA R34, P6, R32, R20, 0x1 ;  /* 0x000000142022a211 */ /* 0x002fe200078c08ff */
[----:B0-----:R-:W-:Y:S01]  /*1f50*/  @!P1 IMAD R20, R49, R30, RZ ;  /* 0x0000001e31149224 */ /* 0x001fe200078e02ff */
[----:B------:R-:W-:Y:S02]  /*1f60*/  ISETP.GE.AND.EX P5, PT, R53, UR15, PT, P5 ;  /* 0x0000000f35007c0c */ /* 0x000fe4000bfa6350 */
[----:B------:R-:W-:Y:S01]  /*1f70*/  @!P2 IADD3 R33, PT, PT, R33, R35, RZ ;  /* 0x000000232121a210 */ /* 0x000fe20007ffe0ff */
[----:B------:R-:W-:Y:S01]  /*1f80*/  @!P1 IMAD R59, R43, R31, R20 ;  /* 0x0000001f2b3b9224 */ /* 0x000fe200078e0214 */
[----:B------:R-:W-:-:S02]  /*1f90*/  @!P1 MOV R20, R16 ;  /* 0x0000001000149202 */ /* 0x000fc40000000f00 */
[----:B------:R-:W-:Y:S02]  /*1fa0*/  @!P2 LEA.HI.X R35, R32, R21, R33, 0x1, P6 ;  /* 0x000000152023a211 */ /* 0x000fe400030f0c21 */
[----:B------:R-:W-:Y:S01]  /*1fb0*/  @!P1 MOV R21, R19 ;  /* 0x0000001300159202 */ /* 0x000fe20000000f00 */
[----:B------:R-:W-:Y:S02]  /*1fc0*/  HFMA2 R63, -RZ, RZ, 0, 0 ;  /* 0x00000000ff3f7431 */ /* 0x000fe400000001ff */
[----:B------:R-:W-:Y:S02]  /*1fd0*/  @!P1 IMAD.WIDE.U32 R30, R43, R30, R20 ;  /* 0x0000001e2b1e9225 */ /* 0x000fe400078e0014 */
[----:B--2---:R-:W0:Y:S01]  /*1fe0*/  @!P5 LDC.64 R36, c[0x0][0x3e0] ;  /* 0x0000f800ff24db82 */ /* 0x004e220000000a00 */
[----:B------:R-:W-:Y:S01]  /*1ff0*/  IADD3 R33, PT, PT, R27, 0x1e0, RZ ;  /* 0x000001e01b217810 */ /* 0x000fe20007ffe0ff */
[----:B------:R1:W2:Y:S06]  /*2000*/  @!P2 LDG.E R63, desc[UR12][R34.64] ;  /* 0x0000000c223fa981 */ /* 0x0002ac000c1e1900 */
[----:B------:R-:W0:Y:S01]  /*2010*/  @!P4 LDC.64 R42, c[0x0][0x3e0] ;  /* 0x0000f800ff2acb82 */ /* 0x000e220000000a00 */
[----:B------:R-:W-:-:S07]  /*2020*/  ISETP.GE.U32.AND P2, PT, R33, UR14, PT ;  /* 0x0000000e21007c0c */ /* 0x000fce000bf46070 */
[----:B------:R-:W0:Y:S01]  /*2030*/  @!P3 LDC.64 R20, c[0x0][0x390] ;  /* 0x0000e400ff14bb82 */ /* 0x000e220000000a00 */
[----:B------:R-:W-:Y:S02]  /*2040*/  SHF.R.S32.HI R49, RZ, 0x1f, R33 ;  /* 0x0000001fff317819 */ /* 0x000fe40000011421 */
[----:B------:R-:W-:Y:S02]  /*2050*/  @!P1 IADD3 R31, PT, PT, R31, R59, RZ ;  /* 0x0000003b1f1f9210 */ /* 0x000fe40007ffe0ff */
[C---:B------:R-:W-:Y:S02]  /*2060*/  @!P1 LEA R28, P6, R30.reuse, R28, 0x1 ;  /* 0x0000001c1e1c9211 */ /* 0x040fe400078c08ff */
[----:B------:R-:W-:Y:S01]  /*2070*/  IADD3 R27, PT, PT, R27, 0x1f0, RZ ;  /* 0x000001f01b1b7810 */ /* 0x000fe20007ffe0ff */
[----:B------:R-:W-:Y:S01]  /*2080*/  HFMA2 R61, -RZ, RZ, 0, 0 ;  /* 0x00000000ff3d7431 */ /* 0x000fe200000001ff */
[----:B------:R-:W-:Y:S01]  /*2090*/  ISETP.GE.AND.EX P2, PT, R49, UR15, PT, P2 ;  /* 0x0000000f31007c0c */ /* 0x000fe2000bf46320 */
[----:B------:R-:W-:Y:S01]  /*20a0*/  @!P3 IMAD R32, R57, R22, RZ ;  /* 0x000000163920b224 */ /* 0x000fe200078e02ff */
[----:B------:R-:W-:Y:S01]  /*20b0*/  @!P1 LEA.HI.X R29, R30, R29, R31, 0x1, P6 ;  /* 0x0000001d1e1d9211 */ /* 0x000fe200030f0c1f */
[----:B-1----:R-:W1:Y:S01]  /*20c0*/  @!P4 LDC.64 R34, c[0x0][0x390] ;  /* 0x0000e400ff22cb82 */ /* 0x002e620000000a00 */
[----:B------:R-:W-:-:S02]  /*20d0*/  ISETP.GE.U32.AND P6, PT, R27, UR14, PT ;  /* 0x0000000e1b007c0c */ /* 0x000fc4000bfc6070 */
[----:B------:R-:W-:Y:S02]  /*20e0*/  SHF.R.S32.HI R46, RZ, 0x1f, R27 ;  /* 0x0000001fff2e7819 */ /* 0x000fe4000001141b */
[----:B------:R-:W-:Y:S01]  /*20f0*/  @!P3 MOV R30, R16 ;  /* 0x00000010001eb202 */ /* 0x000fe20000000f00 */
[C---:B------:R-:W-:Y:S01]  /*2100*/  @!P3 IMAD R57, R41.reuse, R23, R32 ;  /* 0x000000172939b224 */ /* 0x040fe200078e0220 */
[----:B------:R-:W-:Y:S01]  /*2110*/  @!P3 MOV R31, R19 ;  /* 0x00000013001fb202 */ /* 0x000fe20000000f00 */
[----:B------:R0:W2:Y:S01]  /*2120*/  @!P1 LDG.E R61, desc[UR12][R28.64] ;  /* 0x0000000c1c3d9981 */ /* 0x0000a2000c1e1900 */
[----:B------:R-:W-:Y:S01]  /*2130*/  ISETP.GE.AND.EX P6, PT, R46, UR15, PT, P6 ;  /* 0x0000000f2e007c0c */ /* 0x000fe2000bfc6360 */
[----:B------:R-:W-:Y:S02]  /*2140*/  @!P3 IMAD.WIDE.U32 R22, R41, R22, R30 ;  /* 0x000000162916b225 */ /* 0x000fe400078e001e */
[----:B------:R-:W1:Y:S02]  /*2150*/  @!P5 LDC.64 R40, c[0x0][0x390] ;  /* 0x0000e400ff28db82 */ /* 0x000e640000000a00 */
[----:B0-----:R-:W-:Y:S01]  /*2160*/  @!P4 IMAD R30, R55, R42, RZ ;  /* 0x0000002a371ec224 */ /* 0x001fe200078e02ff */
[----:B------:R-:W-:Y:S01]  /*2170*/  @!P3 IADD3 R23, PT, PT, R23, R57, RZ ;  /* 0x000000391717b210 */ /* 0x000fe20007ffe0ff */
[----:B------:R-:W-:Y:S01]  /*2180*/  @!P5 IMAD R32, R53, R36, RZ ;  /* 0x000000243520d224 */ /* 0x000fe200078e02ff */
[----:B------:R-:W-:-:S03]  /*2190*/  @!P3 LEA R20, P1, R22, R20, 0x1 ;  /* 0x000000141614b211 */ /* 0x000fc600078208ff */
[----:B------:R-:W0:Y:S01]  /*21a0*/  @!P2 LDC.64 R28, c[0x0][0x3e0] ;  /* 0x0000f800ff1cab82 */ /* 0x000e220000000a00 */
[----:B------:R-:W-:Y:S01]  /*21b0*/  @!P4 IMAD R53, R45, R43, R30 ;  /* 0x0000002b2d35c224 */ /* 0x000fe200078e021e */
[----:B------:R-:W-:Y:S01]  /*21c0*/  @!P4 MOV R30, R16 ;  /* 0x00000010001ec202 */ /* 0x000fe20000000f00 */
[----:B------:R-:W-:Y:S01]  /*21d0*/  @!P5 IMAD R55, R51, R37, R32 ;  /* 0x000000253337d224 */ /* 0x000fe200078e0220 */
[----:B------:R-:W-:Y:S01]  /*21e0*/  @!P4 MOV R31, R19 ;  /* 0x00000013001fc202 */ /* 0x000fe20000000f00 */
[----:B------:R-:W-:Y:S01]  /*21f0*/  HFMA2 R32, -RZ, RZ, 0, 0 ;  /* 0x00000000ff207431 */ /* 0x000fe200000001ff */
[----:B------:R-:W-:Y:S02]  /*2200*/  @!P3 LEA.HI.X R21, R22, R21, R23, 0x1, P1 ;  /* 0x000000151615b211 */ /* 0x000fe400008f0c17 */
[----:B------:R-:W0:Y:S01]  /*2210*/  @!P6 LDC.64 R22, c[0x0][0x3e0] ;  /* 0x0000f800ff16eb82 */ /* 0x000e220000000a00 */
[----:B------:R-:W-:Y:S01]  /*2220*/  @!P4 IMAD.WIDE.U32 R42, R45, R42, R30 ;  /* 0x0000002a2d2ac225 */ /* 0x000fe200078e001e */
[----:B------:R-:W-:-:S03]  /*2230*/  @!P5 MOV R44, R16 ;  /* 0x00000010002cd202 */ /* 0x000fc60000000f00 */
[----:B------:R-:W-:Y:S01]  /*2240*/  HFMA2 R57, -RZ, RZ, 0, 0 ;  /* 0x00000000ff397431 */ /* 0x000fe200000001ff */
[----:B------:R-:W-:Y:S01]  /*2250*/  @!P5 MOV R45, R19 ;  /* 0x00000013002dd202 */ /* 0x000fe20000000f00 */
[----:B------:R1:W2:Y:S01]  /*2260*/  @!P3 LDG.E R32, desc[UR12][R20.64] ;  /* 0x0000000c1420b981 */ /* 0x0002a2000c1e1900 */
[----:B------:R-:W0:Y:S01]  /*2270*/  @!P2 LDC.64 R30, c[0x0][0x390] ;  /* 0x0000e400ff1eab82 */ /* 0x000e220000000a00 */
[----:B------:R-:W-:Y:S02]  /*2280*/  @!P4 IADD3 R43, PT, PT, R43, R53, RZ ;  /* 0x000000352b2bc210 */ /* 0x000fe40007ffe0ff */
[----:B-1----:R-:W-:Y:S01]  /*2290*/  @!P4 LEA R34, P1, R42, R34, 0x1 ;  /* 0x000000222a22c211 */ /* 0x002fe200078208ff */
[----:B------:R-:W-:-:S03]  /*22a0*/  @!P5 IMAD.WIDE.U32 R36, R51, R36, R44 ;  /* 0x000000243324d225 */ /* 0x000fc600078e002c */
[----:B------:R-:W-:Y:S01]  /*22b0*/  @!P4 LEA.HI.X R35, R42, R35, R43, 0x1, P1 ;  /* 0x000000232a23c211 */ /* 0x000fe200008f0c2b */
[----:B------:R-:W1:Y:S01]  /*22c0*/  @!P6 LDC.64 R20, c[0x0][0x390] ;  /* 0x0000e400ff14eb82 */ /* 0x000e620000000a00 */
[----:B------:R-:W-:Y:S01]  /*22d0*/  @!P5 IADD3 R37, PT, PT, R37, R55, RZ ;  /* 0x000000372525d210 */ /* 0x000fe20007ffe0ff */
[----:B0-----:R-:W-:Y:S01]  /*22e0*/  @!P2 IMAD R42, R49, R28, RZ ;  /* 0x0000001c312aa224 */ /* 0x001fe200078e02ff */
[C---:B------:R-:W-:Y:S01]  /*22f0*/  @!P5 LEA R40, P1, R36.reuse, R40, 0x1 ;  /* 0x000000282428d211 */ /* 0x040fe200078208ff */
[----:B------:R0:W2:Y:S01]  /*2300*/  @!P4 LDG.E R57, desc[UR12][R34.64] ;  /* 0x0000000c2239c981 */ /* 0x0000a2000c1e1900 */
[----:B------:R-:W-:Y:S02]  /*2310*/  MOV R54, RZ ;  /* 0x000000ff00367202 */ /* 0x000fe40000000f00 */
[----:B------:R-:W-:Y:S01]  /*2320*/  @!P5 LEA.HI.X R41, R36, R41, R37, 0x1, P1 ;  /* 0x000000292429d211 */ /* 0x000fe200008f0c25 */
[----:B------:R-:W-:Y:S02]  /*2330*/  @!P2 IMAD R37, R33, R29, R42 ;  /* 0x0000001d2125a224 */ /* 0x000fe400078e022a */
[----:B------:R-:W-:-:S02]  /*2340*/  @!P6 IMAD R46, R46, R22, RZ ;  /* 0x000000162e2ee224 */ /* 0x000fc400078e02ff */
[----:B------:R-:W-:Y:S01]  /*2350*/  HFMA2 R51, -RZ, RZ, 0, 0 ;  /* 0x00000000ff337431 */ /* 0x000fe200000001ff */
[----:B------:R-:W2:Y:S01]  /*2360*/  @!P5 LDG.E R54, desc[UR12][R40.64] ;  /* 0x0000000c2836d981 */ /* 0x000ea2000c1e1900 */
[----:B0-----:R-:W-:Y:S02]  /*2370*/  @!P2 MOV R34, R16 ;  /* 0x000000100022a202 */ /* 0x001fe40000000f00 */
        /* <DEDUP_REMOVED lines=11> */
[----:B------:R-:W2:Y:S01]  /*2430*/  @!P2 LDG.E R51, desc[UR12][R30.64] ;  /* 0x0000000c1e33a981 */ /* 0x000ea2000c1e1900 */
[----:B------:R-:W-:Y:S02]  /*2440*/  MOV R49, RZ ;  /* 0x000000ff00317202 */ /* 0x000fe40000000f00 */
[----:B------:R-:W-:-:S05]  /*2450*/  @!P6 LEA.HI.X R21, R34, R21, R22, 0x1, P1 ;  /* 0x000000152215e211 */ /* 0x000fca00008f0c16 */
[----:B------:R0:W2:Y:S01]  /*2460*/  @!P6 LDG.E R49, desc[UR12][R20.64] ;  /* 0x0000000c1431e981 */ /* 0x0000a2000c1e1900 */
[--C-:B------:R-:W-:Y:S02]  /*2470*/  HADD2.F32 R50, -RZ, R48.reuse.H0_H0 ;  /* 0x20000030ff327230 */ /* 0x100fe40000004100 */
[----:B------:R-:W-:Y:S02]  /*2480*/  HADD2.F32 R48, -RZ, R48.H1_H1 ;  /* 0x30000030ff307230 */ /* 0x000fe40000004100 */
[--C-:B------:R-:W-:Y:S02]  /*2490*/  HADD2.F32 R52, -RZ, R47.reuse.H0_H0 ;  /* 0x2000002fff347230 */ /* 0x100fe40000004100 */
[----:B------:R-:W-:Y:S02]  /*24a0*/  HADD2.F32 R47, -RZ, R47.H1_H1 ;  /* 0x3000002fff2f7230 */ /* 0x000fe40000004100 */
[----:B------:R-:W-:Y:S01]  /*24b0*/  FADD.FTZ R22, R50, R48 ;  /* 0x0000003032167221 */ /* 0x000fe20000010000 */
[----:B------:R-:W-:-:S02]  /*24c0*/  HADD2.F32 R53, -RZ, R39.H0_H0 ;  /* 0x20000027ff357230 */ /* 0x000fc40000004100 */
[----:B------:R-:W-:Y:S01]  /*24d0*/  FMUL.FTZ R23, R48, R48 ;  /* 0x0000003030177220 */ /* 0x000fe20000410000 */
[----:B------:R-:W-:Y:S02]  /*24e0*/  HADD2.F32 R39, -RZ, R39.H1_H1 ;  /* 0x30000027ff277230 */ /* 0x000fe40000004100 */
[----:B0-----:R-:W-:Y:S01]  /*24f0*/  FMUL.FTZ R21, R47, R47 ;  /* 0x0000002f2f157220 */ /* 0x001fe20000410000 */
[----:B------:R-:W-:Y:S01]  /*2500*/  FADD.FTZ R27, R52, R47 ;  /* 0x0000002f341b7221 */ /* 0x000fe20000010000 */
[----:B------:R-:W-:Y:S01]  /*2510*/  FADD.FTZ R22, RZ, R22 ;  /* 0x00000016ff167221 */ /* 0x000fe20000010000 */
[----:B------:R-:W-:Y:S01]  /*2520*/  FFMA.FTZ R23, R50, R50, R23 ;  /* 0x0000003232177223 */ /* 0x000fe20000010017 */
[--C-:B------:R-:W-:Y:S02]  /*2530*/  HADD2.F32 R55, -RZ, R38.reuse.H0_H0 ;  /* 0x20000026ff377230 */ /* 0x100fe40000004100 */
[----:B------:R-:W-:Y:S01]  /*2540*/  FFMA.FTZ R20, R52, R52, R21 ;  /* 0x0000003434147223 */ /* 0x000fe20000010015 */
[----:B------:R-:W-:Y:S01]  /*2550*/  FADD.FTZ R22, R22, R27 ;  /* 0x0000001b16167221 */ /* 0x000fe20000010000 */
[----:B------:R-:W-:Y:S01]  /*2560*/  FADD.FTZ R21, R53, R39 ;  /* 0x0000002735157221 */ /* 0x000fe20000010000 */
[----:B------:R-:W-:-:S02]  /*2570*/  HADD2.F32 R38, -RZ, R38.H1_H1 ;  /* 0x30000026ff267230 */ /* 0x000fc40000004100 */
[----:B------:R-:W-:Y:S01]  /*2580*/  FADD.FTZ R23, RZ, R23 ;  /* 0x00000017ff177221 */ /* 0x000fe20000010000 */
[----:B------:R-:W-:Y:S01]  /*2590*/  FMUL.FTZ R28, R39, R39 ;  /* 0x00000027271c7220 */ /* 0x000fe20000410000 */
[----:B------:R-:W-:Y:S01]  /*25a0*/  FADD.FTZ R21, R22, R21 ;  /* 0x0000001516157221 */ /* 0x000fe20000010000 */
[--C-:B------:R-:W-:Y:S02]  /*25b0*/  HADD2.F32 R56, -RZ, R0.reuse.H0_H0 ;  /* 0x20000000ff387230 */ /* 0x100fe40000004100 */
[----:B------:R-:W-:Y:S01]  /*25c0*/  FADD.FTZ R22, R55, R38 ;  /* 0x0000002637167221 */ /* 0x000fe20000010000 */
[----:B------:R-:W-:Y:S02]  /*25d0*/  HADD2.F32 R0, -RZ, R0.H1_H1 ;  /* 0x30000000ff007230 */ /* 0x000fe40000004100 */
[----:B------:R-:W-:Y:S01]  /*25e0*/  FADD.FTZ R20, R23, R20 ;  /* 0x0000001417147221 */ /* 0x000fe20000010000 */
[----:B------:R-:W-:Y:S01]  /*25f0*/  FFMA.FTZ R23, R53, R53, R28 ;  /* 0x0000003535177223 */ /* 0x000fe2000001001c */
[----:B------:R-:W-:Y:S01]  /*2600*/  FMUL.FTZ R28, R38, R38 ;  /* 0x00000026261c7220 */ /* 0x000fe20000410000 */
[----:B------:R-:W-:Y:S01]  /*2610*/  FADD.FTZ R21, R21, R22 ;  /* 0x0000001615157221 */ /* 0x000fe20000010000 */
[----:B------:R-:W-:-:S02]  /*2620*/  HADD2.F32 R58, -RZ, R2.H0_H0 ;  /* 0x20000002ff3a7230 */ /* 0x000fc40000004100 */
[----:B------:R-:W-:Y:S01]  /*2630*/  FADD.FTZ R22, R56, R0 ;  /* 0x0000000038167221 */ /* 0x000fe20000010000 */
[----:B------:R-:W-:Y:S02]  /*2640*/  HADD2.F32 R2, -RZ, R2.H1_H1 ;  /* 0x30000002ff027230 */ /* 0x000fe40000004100 */
[----:B------:R-:W-:Y:S01]  /*2650*/  FADD.FTZ R20, R20, R23 ;  /* 0x0000001714147221 */ /* 0x000fe20000010000 */
[----:B------:R-:W-:Y:S01]  /*2660*/  FFMA.FTZ R23, R55, R55, R28 ;  /* 0x0000003737177223 */ /* 0x000fe2000001001c */
[----:B------:R-:W-:Y:S01]  /*2670*/  FMUL.FTZ R27, R0, R0 ;  /* 0x00000000001b7220 */ /* 0x000fe20000410000 */
[----:B------:R-:W-:Y:S01]  /*2680*/  FADD.FTZ R21, R21, R22 ;  /* 0x0000001615157221 */ /* 0x000fe20000010000 */
[--C-:B------:R-:W-:Y:S02]  /*2690*/  HADD2.F32 R60, -RZ, R3.reuse.H0_H0 ;  /* 0x20000003ff3c7230 */ /* 0x100fe40000004100 */
[----:B------:R-:W-:Y:S01]  /*26a0*/  FADD.FTZ R22, R58, R2 ;  /* 0x000000023a167221 */ /* 0x000fe20000010000 */
[----:B------:R-:W-:-:S02]  /*26b0*/  HADD2.F32 R3, -RZ, R3.H1_H1 ;  /* 0x30000003ff037230 */ /* 0x000fc40000004100 */
[----:B------:R-:W-:Y:S01]  /*26c0*/  FADD.FTZ R20, R20, R23 ;  /* 0x0000001714147221 */ /* 0x000fe20000010000 */
[----:B------:R-:W-:Y:S01]  /*26d0*/  FFMA.FTZ R27, R56, R56, R27 ;  /* 0x00000038381b7223 */ /* 0x000fe2000001001b */
        /* <DEDUP_REMOVED lines=18> */
[----:B------:R-:W-:Y:S01]  /*2800*/  FADD.FTZ R22, R64, R5 ;  /* 0x0000000540167221 */ /* 0x000fe20000010000 */
[----:B------:R-:W-:-:S02]  /*2810*/  HADD2.F32 R6, -RZ, R6.H1_H1 ;  /* 0x30000006ff067230 */ /* 0x000fc40000004100 */
[----:B------:R-:W-:Y:S01]  /*2820*/  FFMA.FTZ R23, R62, R62, R23 ;  /* 0x0000003e3e177223 */ /* 0x000fe20000010017 */
[----:B------:R-:W-:Y:S01]  /*2830*/  FMUL.FTZ R27, R5, R5 ;  /* 0x00000005051b7220 */ /* 0x000fe20000410000 */
[----:B------:R-:W-:Y:S01]  /*2840*/  FADD.FTZ R21, R21, R22 ;  /* 0x0000001615157221 */ /* 0x000fe20000010000 */
[--C-:B------:R-:W-:Y:S02]  /*2850*/  HADD2.F32 R68, -RZ, R7.reuse.H0_H0 ;  /* 0x20000007ff447230 */ /* 0x100fe40000004100 */
[----:B------:R-:W-:Y:S01]  /*2860*/  FADD.FTZ R20, R20, R23 ;  /* 0x0000001714147221 */ /* 0x000fe20000010000 */
[----:B------:R-:W-:Y:S01]  /*2870*/  FFMA.FTZ R27, R64, R64, R27 ;  /* 0x00000040401b7223 */ /* 0x000fe2000001001b */
[----:B------:R-:W-:Y:S01]  /*2880*/  FADD.FTZ R22, R66, R6 ;  /* 0x0000000642167221 */ /* 0x000fe20000010000 */
[----:B------:R-:W-:Y:S02]  /*2890*/  HADD2.F32 R7, -RZ, R7.H1_H1 ;  /* 0x30000007ff077230 */ /* 0x000fe40000004100 */
[----:B------:R-:W-:Y:S01]  /*28a0*/  FMUL.FTZ R23, R6, R6 ;  /* 0x0000000606177220 */ /* 0x000fe20000410000 */
[----:B------:R-:W-:-:S02]  /*28b0*/  HADD2.F32 R69, -RZ, R8.H0_H0 ;  /* 0x20000008ff457230 */ /* 0x000fc40000004100 */
[----:B------:R-:W-:Y:S01]  /*28c0*/  FADD.FTZ R20, R20, R27 ;  /* 0x0000001b14147221 */ /* 0x000fe20000010000 */
[----:B------:R-:W-:Y:S01]  /*28d0*/  FADD.FTZ R21, R21, R22 ;  /* 0x0000001615157221 */ /* 0x000fe20000010000 */
[----:B------:R-:W-:Y:S02]  /*28e0*/  HADD2.F32 R8, -RZ, R8.H1_H1 ;  /* 0x30000008ff087230 */ /* 0x000fe40000004100 */
[----:B------:R-:W-:Y:S01]  /*28f0*/  FFMA.FTZ R23, R66, R66, R23 ;  /* 0x0000004242177223 */ /* 0x000fe20000010017 */
[----:B------:R-:W-:Y:S01]  /*2900*/  FADD.FTZ R22, R68, R7 ;  /* 0x0000000744167221 */ /* 0x000fe20000010000 */
[----:B------:R-:W-:Y:S01]  /*2910*/  FMUL.FTZ R27, R7, R7 ;  /* 0x00000007071b7220 */ /* 0x000fe20000410000 */
[--C-:B------:R-:W-:Y:S02]  /*2920*/  HADD2.F32 R67, -RZ, R9.reuse.H0_H0 ;  /* 0x20000009ff437230 */ /* 0x100fe40000004100 */
[----:B------:R-:W-:Y:S01]  /*2930*/  FADD.FTZ R20, R20, R23 ;  /* 0x0000001714147221 */ /* 0x000fe20000010000 */
[----:B------:R-:W-:Y:S01]  /*2940*/  FADD.FTZ R21, R21, R22 ;  /* 0x0000001615157221 */ /* 0x000fe20000010000 */
[----:B------:R-:W-:Y:S01]  /*2950*/  FFMA.FTZ R27, R68, R68, R27 ;  /* 0x00000044441b7223 */ /* 0x000fe2000001001b */
[----:B------:R-:W-:-:S02]  /*2960*/  HADD2.F32 R9, -RZ, R9.H1_H1 ;  /* 0x30000009ff097230 */ /* 0x000fc40000004100 */
[----:B------:R-:W-:Y:S01]  /*2970*/  FMUL.FTZ R28, R8, R8 ;  /* 0x00000008081c7220 */ /* 0x000fe20000410000 */
[C---:B------:R-:W-:Y:S01]  /*2980*/  FADD.FTZ R22, R69.reuse, R8 ;  /* 0x0000000845167221 */ /* 0x040fe20000010000 */
[----:B------:R-:W-:Y:S01]  /*2990*/  FADD.FTZ R20, R20, R27 ;  /* 0x0000001b14147221 */ /* 0x000fe20000010000 */
[--C-:B---3--:R-:W-:Y:S02]  /*29a0*/  HADD2.F32 R71, -RZ, R10.reuse.H0_H0 ;  /* 0x2000000aff477230 */ /* 0x108fe40000004100 */
[----:B------:R-:W-:Y:S01]  /*29b0*/  FFMA.FTZ R23, R69, R69, R28 ;  /* 0x0000004545177223 */ /* 0x000fe2000001001c */
[----:B------:R-:W-:Y:S01]  /*29c0*/  FADD.FTZ R21, R21, R22 ;  /* 0x0000001615157221 */ /* 0x000fe20000010000 */
[----:B------:R-:W-:Y:S02]  /*29d0*/  HADD2.F32 R10, -RZ, R10.H1_H1 ;  /* 0x3000000aff0a7230 */ /* 0x000fe40000004100 */
[----:B------:R-:W-:Y:S01]  /*29e0*/  FMUL.FTZ R28, R9, R9 ;  /* 0x00000009091c7220 */ /* 0x000fe20000410000 */
[----:B------:R-:W-:Y:S01]  /*29f0*/  FADD.FTZ R22, R67, R9 ;  /* 0x0000000943167221 */ /* 0x000fe20000010000 */
[----:B------:R-:W-:Y:S01]  /*2a00*/  FADD.FTZ R20, R20, R23 ;  /* 0x0000001714147221 */ /* 0x000fe20000010000 */
[----:B------:R-:W-:-:S02]  /*2a10*/  HADD2.F32 R75, -RZ, R11.H0_H0 ;  /* 0x2000000bff4b7230 */ /* 0x000fc40000004100 */
[----:B------:R-:W-:Y:S01]  /*2a20*/  FFMA.FTZ R23, R67, R67, R28 ;  /* 0x0000004343177223 */ /* 0x000fe2000001001c */
[----:B------:R-:W-:Y:S01]  /*2a30*/  FADD.FTZ R21, R21, R22 ;  /* 0x0000001615157221 */ /* 0x000fe20000010000 */
[----:B------:R-:W-:Y:S02]  /*2a40*/  HADD2.F32 R11, -RZ, R11.H1_H1 ;  /* 0x3000000bff0b7230 */ /* 0x000fe40000004100 */
[----:B------:R-:W-:Y:S01]  /*2a50*/  FMUL.FTZ R28, R10, R10 ;  /* 0x0000000a0a1c7220 */ /* 0x000fe20000410000 */
[C---:B------:R-:W-:Y:S01]  /*2a60*/  FADD.FTZ R22, R71.reuse, R10 ;  /* 0x0000000a47167221 */ /* 0x040fe20000010000 */
[----:B------:R-:W-:Y:S01]  /*2a70*/  FADD.FTZ R20, R20, R23 ;  /* 0x0000001714147221 */ /* 0x000fe20000010000 */
[--C-:B------:R-:W-:Y:S02]  /*2a80*/  HADD2.F32 R76, -RZ, R12.reuse.H0_H0 ;  /* 0x2000000cff4c7230 */ /* 0x100fe40000004100 */
[----:B------:R-:W-:Y:S01]  /*2a90*/  FFMA.FTZ R23, R71, R71, R28 ;  /* 0x0000004747177223 */ /* 0x000fe2000001001c */
[----:B------:R-:W-:-:S02]  /*2aa0*/  HADD2.F32 R12, -RZ, R12.H1_H1 ;  /* 0x3000000cff0c7230 */ /* 0x000fc40000004100 */
[----:B------:R-:W-:Y:S01]  /*2ab0*/  FADD.FTZ R21, R21, R22 ;  /* 0x0000001615157221 */ /* 0x000fe20000010000 */
[----:B------:R-:W-:Y:S01]  /*2ac0*/  FMUL.FTZ R28, R11, R11 ;  /* 0x0000000b0b1c7220 */ /* 0x000fe20000410000 */
[C---:B------:R-:W-:Y:S01]  /*2ad0*/  FADD.FTZ R22, R75.reuse, R11 ;  /* 0x0000000b4b167221 */ /* 0x040fe20000010000 */
[----:B------:R-:W-:Y:S01]  /*2ae0*/  FADD.FTZ R20, R20, R23 ;  /* 0x0000001714147221 */ /* 0x000fe20000010000 */
[--C-:B------:R-:W-:Y:S02]  /*2af0*/  HADD2.F32 R74, -RZ, R13.reuse.H0_H0 ;  /* 0x2000000dff4a7230 */ /* 0x100fe40000004100 */
[----:B------:R-:W-:Y:S01]  /*2b00*/  FFMA.FTZ R23, R75, R75, R28 ;  /* 0x0000004b4b177223 */ /* 0x000fe2000001001c */
[----:B------:R-:W-:Y:S02]  /*2b10*/  HADD2.F32 R13, -RZ, R13.H1_H1 ;  /* 0x3000000dff0d7230 */ /* 0x000fe40000004100 */
[----:B------:R-:W-:Y:S01]  /*2b20*/  FMUL.FTZ R27, R12, R12 ;  /* 0x0000000c0c1b7220 */ /* 0x000fe20000410000 */
[----:B------:R-:W-:Y:S01]  /*2b30*/  FADD.FTZ R21, R21, R22 ;  /* 0x0000001615157221 */ /* 0x000fe20000010000 */
[----:B------:R-:W-:Y:S01]  /*2b40*/  FADD.FTZ R22, R76, R12 ;  /* 0x0000000c4c167221 */ /* 0x000fe20000010000 */
[----:B------:R-:W-:-:S02]  /*2b50*/  HADD2.F32 R73, -RZ, R14.H0_H0 ;  /* 0x2000000eff497230 */ /* 0x000fc40000004100 */
[----:B------:R-:W-:Y:S01]  /*2b60*/  FADD.FTZ R20, R20, R23 ;  /* 0x0000001714147221 */ /* 0x000fe20000010000 */
[----:B------:R-:W-:Y:S01]  /*2b70*/  FFMA.FTZ R27, R76, R76, R27 ;  /* 0x0000004c4c1b7223 */ /* 0x000fe2000001001b */
[----:B------:R-:W-:Y:S02]  /*2b80*/  HADD2.F32 R14, -RZ, R14.H1_H1 ;  /* 0x3000000eff0e7230 */ /* 0x000fe40000004100 */
[----:B------:R-:W-:Y:S01]  /*2b90*/  FMUL.FTZ R23, R13, R13 ;  /* 0x0000000d0d177220 */ /* 0x000fe20000410000 */
[----:B------:R-:W-:Y:S01]  /*2ba0*/  FADD.FTZ R21, R21, R22 ;  /* 0x0000001615157221 */ /* 0x000fe20000010000 */
[----:B------:R-:W-:Y:S01]  /*2bb0*/  FADD.FTZ R22, R74, R13 ;  /* 0x0000000d4a167221 */ /* 0x000fe20000010000 */
[----:B------:R-:W-:Y:S01]  /*2bc0*/  FADD.FTZ R20, R20, R27 ;  /* 0x0000001b14147221 */ /* 0x000fe20000010000 */
[--C-:B------:R-:W-:Y:S02]  /*2bd0*/  HADD2.F32 R77, -RZ, R15.reuse.H0_H0 ;  /* 0x2000000fff4d7230 */ /* 0x100fe40000004100 */
[----:B------:R-:W-:Y:S01]  /*2be0*/  FFMA.FTZ R23, R74, R74, R23 ;  /* 0x0000004a4a177223 */ /* 0x000fe20000010017 */
[----:B------:R-:W-:-:S02]  /*2bf0*/  HADD2.F32 R15, -RZ, R15.H1_H1 ;  /* 0x3000000fff0f7230 */ /* 0x000fc40000004100 */
[----:B------:R-:W-:Y:S01]  /*2c00*/  FMUL.FTZ R27, R14, R14 ;  /* 0x0000000e0e1b7220 */ /* 0x000fe20000410000 */
[----:B------:R-:W-:Y:S01]  /*2c10*/  FADD.FTZ R21, R21, R22 ;  /* 0x0000001615157221 */ /* 0x000fe20000010000 */
[C---:B------:R-:W-:Y:S01]  /*2c20*/  FADD.FTZ R22, R73.reuse, R14 ;  /* 0x0000000e49167221 */ /* 0x040fe20000010000 */
[--C-:B------:R-:W-:Y:S02]  /*2c30*/  HADD2.F32 R29, -RZ, R24.reuse.H0_H0 ;  /* 0x20000018ff1d7230 */ /* 0x100fe40000004100 */
[----:B------:R-:W-:Y:S01]  /*2c40*/  FADD.FTZ R20, R20, R23 ;  /* 0x0000001714147221 */ /* 0x000fe20000010000 */
[----:B------:R-:W-:Y:S01]  /*2c50*/  FFMA.FTZ R27, R73, R73, R27 ;  /* 0x00000049491b7223 */ /* 0x000fe2000001001b */
[----:B------:R-:W-:Y:S02]  /*2c60*/  HADD2.F32 R24, -RZ, R24.H1_H1 ;  /* 0x30000018ff187230 */ /* 0x000fe40000004100 */
[----:B------:R-:W-:Y:S01]  /*2c70*/  FMUL.FTZ R28, R15, R15 ;  /* 0x0000000f0f1c7220 */ /* 0x000fe20000410000 */
[----:B------:R-:W-:Y:S01]  /*2c80*/  STL [R1+0x4], R76 ;  /* 0x0000044c01007387 */ /* 0x000fe20000100800 */
[----:B------:R-:W-:Y:S01]  /*2c90*/  FADD.FTZ R21, R21, R22 ;  /* 0x0000001615157221 */ /* 0x000fe20000010000 */
[C---:B------:R-:W-:Y:S01]  /*2ca0*/  FADD.FTZ R22, R77.reuse, R15 ;  /* 0x0000000f4d167221 */ /* 0x040fe20000010000 */
[----:B------:R-:W-:Y:S01]  /*2cb0*/  FADD.FTZ R20, R20, R27 ;  /* 0x0000001b14147221 */ /* 0x000fe20000010000 */
[----:B------:R0:W-:Y:S01]  /*2cc0*/  STL [R1+0x8], R74 ;  /* 0x0000084a01007387 */ /* 0x0001e20000100800 */
[----:B------:R-:W-:Y:S01]  /*2cd0*/  FFMA.FTZ R23, R77, R77, R28 ;  /* 0x0000004d4d177223 */ /* 0x000fe2000001001c */
[----:B------:R-:W-:Y:S01]  /*2ce0*/  FMUL.FTZ R27, R24, R24 ;  /* 0x00000018181b7220 */ /* 0x000fe20000410000 */
[----:B------:R-:W-:Y:S01]  /*2cf0*/  FADD.FTZ R21, R21, R22 ;  /* 0x0000001615157221 */ /* 0x000fe20000010000 */
[----:B------:R4:W-:Y:S01]  /*2d00*/  STL [R1], R73 ;  /* 0x0000004901007387 */ /* 0x0009e20000100800 */
[----:B------:R-:W-:Y:S01]  /*2d10*/  FADD.FTZ R22, R29, R24 ;  /* 0x000000181d167221 */ /* 0x000fe20000010000 */
[----:B0-----:R-:W-:-:S02]  /*2d20*/  HADD2.F32 R74, -RZ, R25.H0_H0 ;  /* 0x20000019ff4a7230 */ /* 0x001fc40000004100 */
[----:B------:R-:W-:Y:S02]  /*2d30*/  HADD2.F32 R25, -RZ, R25.H1_H1 ;  /* 0x30000019ff197230 */ /* 0x000fe40000004100 */
[----:B------:R-:W-:Y:S01]  /*2d40*/  FADD.FTZ R20, R20, R23 ;  /* 0x0000001714147221 */ /* 0x000fe20000010000 */
[--C-:B----4-:R-:W-:Y:S02]  /*2d50*/  HADD2.F32 R73, -RZ, R26.reuse.H0_H0 ;  /* 0x2000001aff497230 */ /* 0x110fe40000004100 */
[----:B------:R-:W-:Y:S01]  /*2d60*/  FFMA.FTZ R27, R29, R29, R27 ;  /* 0x0000001d1d1b7223 */ /* 0x000fe2000001001b */
[----:B------:R-:W-:Y:S02]  /*2d70*/  HADD2.F32 R26, -RZ, R26.H1_H1 ;  /* 0x3000001aff1a7230 */ /* 0x000fe40000004100 */
[----:B------:R-:W-:Y:S01]  /*2d80*/  FMUL.FTZ R23, R25, R25 ;  /* 0x0000001919177220 */ /* 0x000fe20000410000 */
[----:B------:R-:W-:Y:S01]  /*2d90*/  FADD.FTZ R21, R21, R22 ;  /* 0x0000001615157221 */ /* 0x000fe20000010000 */
[----:B------:R-:W-:Y:S01]  /*2da0*/  FADD.FTZ R20, R20, R27 ;  /* 0x0000001b14147221 */ /* 0x000fe20000010000 */
[C---:B------:R-:W-:Y:S01]  /*2db0*/  FADD.FTZ R22, R74.reuse, R25 ;  /* 0x000000194a167221 */ /* 0x040fe20000010000 */
[----:B------:R-:W-:Y:S01]  /*2dc0*/  FFMA.FTZ R23, R74, R74, R23 ;  /* 0x0000004a4a177223 */ /* 0x000fe20000010017 */
[----:B-----5:R-:W-:-:S02]  /*2dd0*/  HADD2.F32 R27, -RZ, R72.H1_H1 ;  /* 0x30000048ff1b7230 */ /* 0x020fc40000004100 */
[----:B------:R-:W-:Y:S01]  /*2de0*/  FMUL.FTZ R28, R26, R26 ;  /* 0x0000001a1a1c7220 */ /* 0x000fe20000410000 */
[----:B------:R0:W-:Y:S01]  /*2df0*/  STL [R1+0xc], R29 ;  /* 0x00000c1d01007387 */ /* 0x0001e20000100800 */
[----:B------:R-:W-:Y:S01]  /*2e00*/  FADD.FTZ R21, R21, R22 ;  /* 0x0000001615157221 */ /* 0x000fe20000010000 */
[----:B------:R-:W-:Y:S01]  /*2e10*/  FADD.FTZ R20, R20, R23 ;  /* 0x0000001714147221 */ /* 0x000fe20000010000 */
[----:B------:R-:W-:Y:S02]  /*2e20*/  HADD2.F32 R72, -RZ, R72.H0_H0 ;  /* 0x20000048ff487230 */ /* 0x000fe40000004100 */
[C---:B------:R-:W-:Y:S01]  /*2e30*/  FADD.FTZ R22, R73.reuse, R26 ;  /* 0x0000001a49167221 */ /* 0x040fe20000010000 */
[----:B------:R-:W-:Y:S01]  /*2e40*/  FFMA.FTZ R23, R73, R73, R28 ;  /* 0x0000004949177223 */ /* 0x000fe2000001001c */
[--C-:B------:R-:W-:Y:S02]  /*2e50*/  HADD2.F32 R28, -RZ, R70.reuse.H1_H1 ;  /* 0x30000046ff1c7230 */ /* 0x100fe40000004100 */
[----:B0-----:R-:W-:Y:S01]  /*2e60*/  FMUL.FTZ R29, R27, R27 ;  /* 0x0000001b1b1d7220 */ /* 0x001fe20000410000 */
[----:B------:R-:W-:Y:S01]  /*2e70*/  FADD.FTZ R21, R21, R22 ;  /* 0x0000001615157221 */ /* 0x000fe20000010000 */
[----:B------:R-:W-:Y:S01]  /*2e80*/  FADD.FTZ R20, R20, R23 ;  /* 0x0000001714147221 */ /* 0x000fe20000010000 */
[C---:B------:R-:W-:Y:S01]  /*2e90*/  FADD.FTZ R22, R72.reuse, R27 ;  /* 0x0000001b48167221 */ /* 0x040fe20000010000 */
[----:B------:R-:W-:Y:S01]  /*2ea0*/  FFMA.FTZ R29, R72, R72, R29 ;  /* 0x00000048481d7223 */ /* 0x000fe2000001001d */
[----:B------:R-:W-:-:S02]  /*2eb0*/  HADD2.F32 R70, -RZ, R70.H0_H0 ;  /* 0x20000046ff467230 */ /* 0x000fc40000004100 */
[----:B------:R-:W-:Y:S01]  /*2ec0*/  FADD.FTZ R21, R21, R22 ;  /* 0x0000001615157221 */ /* 0x000fe20000010000 */
[----:B------:R-:W-:Y:S01]  /*2ed0*/  FADD.FTZ R20, R20, R29 ;  /* 0x0000001d14147221 */ /* 0x000fe20000010000 */
[--C-:B------:R-:W-:Y:S02]  /*2ee0*/  HADD2.F32 R29, -RZ, R65.reuse.H1_H1 ;  /* 0x30000041ff1d7230 */ /* 0x100fe40000004100 */
[----:B------:R-:W-:Y:S01]  /*2ef0*/  FADD.FTZ R22, R70, R28 ;  /* 0x0000001c46167221 */ /* 0x000fe20000010000 */
[----:B------:R-:W-:Y:S02]  /*2f00*/  HADD2.F32 R65, -RZ, R65.H0_H0 ;  /* 0x20000041ff417230 */ /* 0x000fe40000004100 */
[----:B------:R-:W-:Y:S01]  /*2f10*/  FMUL.FTZ R23, R28, R28 ;  /* 0x0000001c1c177220 */ /* 0x000fe20000410000 */
[----:B------:R-:W-:Y:S01]  /*2f20*/  FADD.FTZ R21, R21, R22 ;  /* 0x0000001615157221 */ /* 0x000fe20000010000 */
[--C-:B--2---:R-:W-:Y:S02]  /*2f30*/  HADD2.F32 R30, -RZ, R63.reuse.H1_H1 ;  /* 0x3000003fff1e7230 */ /* 0x104fe40000004100 */
[----:B------:R-:W-:Y:S01]  /*2f40*/  FFMA.FTZ R23, R70, R70, R23 ;  /* 0x0000004646177223 */ /* 0x000fe20000010017 */
[----:B------:R-:W-:Y:S01]  /*2f50*/  FADD.FTZ R22, R65, R29 ;  /* 0x0000001d41167221 */ /* 0x000fe20000010000 */
[----:B------:R-:W-:-:S02]  /*2f60*/  HADD2.F32 R63, -RZ, R63.H0_H0 ;  /* 0x2000003fff3f7230 */ /* 0x000fc40000004100 */
[----:B------:R-:W-:Y:S01]  /*2f70*/  FMUL.FTZ R34, R29, R29 ;  /* 0x0000001d1d227220 */ /* 0x000fe20000410000 */
[----:B------:R-:W-:Y:S01]  /*2f80*/  FADD.FTZ R20, R20, R23 ;  /* 0x0000001714147221 */ /* 0x000fe20000010000 */
[----:B------:R-:W-:Y:S02]  /*2f90*/  FADD.FTZ R21, R21, R22 ;  /* 0x0000001615157221 */ /* 0x000fe40000010000 */
[----:B------:R-:W-:Y:S01]  /*2fa0*/  FFMA.FTZ R23, R65, R65, R34 ;  /* 0x0000004141177223 */ /* 0x000fe20000010022 */
[----:B------:R-:W-:Y:S01]  /*2fb0*/  FADD.FTZ R22, R63, R30 ;  /* 0x0000001e3f167221 */ /* 0x000fe20000010000 */
[----:B------:R-:W-:Y:S02]  /*2fc0*/  FMUL.FTZ R34, R30, R30 ;  /* 0x0000001e1e227220 */ /* 0x000fe40000410000 */
[----:B------:R-:W-:Y:S01]  /*2fd0*/  FADD.FTZ R20, R20, R23 ;  /* 0x0000001714147221 */ /* 0x000fe20000010000 */
[----:B------:R-:W-:Y:S01]  /*2fe0*/  FADD.FTZ R21, R21, R22 ;  /* 0x0000001615157221 */ /* 0x000fe20000010000 */
[----:B------:R-:W-:-:S04]  /*2ff0*/  FFMA.FTZ R23, R63, R63, R34 ;  /* 0x0000003f3f177223 */ /* 0x000fc80000010022 */
        /* <DEDUP_REMOVED lines=8> */
[--C-:B------:R-:W-:Y:S02]  /*3080*/  HADD2.F32 R59, -RZ, R32.reuse.H0_H0 ;  /* 0x20000020ff3b7230 */ /* 0x100fe40000004100 */
[----:B------:R-:W-:-:S05]  /*3090*/  HADD2.F32 R32, -RZ, R32.H1_H1 ;  /* 0x30000020ff207230 */ /* 0x000fca0000004100 */
[----:B------:R-:W-:Y:S01]  /*30a0*/  FADD.FTZ R22, R59, R32 ;  /* 0x000000203b167221 */ /* 0x000fe20000010000 */
[----:B------:R-:W-:Y:S01]  /*30b0*/  FMUL.FTZ R36, R32, R32 ;  /* 0x0000002020247220 */ /* 0x000fe20000410000 */
[--C-:B------:R-:W-:Y:S02]  /*30c0*/  HADD2.F32 R33, -RZ, R57.reuse.H1_H1 ;  /* 0x30000039ff217230 */ /* 0x100fe40000004100 */
[----:B------:R-:W-:Y:S02]  /*30d0*/  HADD2.F32 R57, -RZ, R57.H0_H0 ;  /* 0x20000039ff397230 */ /* 0x000fe40000004100 */
[----:B------:R-:W-:Y:S01]  /*30e0*/  FADD.FTZ R21, R21, R22 ;  /* 0x0000001615157221 */ /* 0x000fe20000010000 */
[----:B------:R-:W-:Y:S01]  /*30f0*/  FFMA.FTZ R23, R59, R59, R36 ;  /* 0x0000003b3b177223 */ /* 0x000fe20000010024 */
[----:B------:R-:W-:Y:S01]  /*3100*/  FMUL.FTZ R36, R33, R33 ;  /* 0x0000002121247220 */ /* 0x000fe20000410000 */
[----:B------:R-:W-:Y:S01]  /*3110*/  FADD.FTZ R22, R57, R33 ;  /* 0x0000002139167221 */ /* 0x000fe20000010000 */
[----:B------:R-:W-:-:S02]  /*3120*/  HADD2.F32 R34, -RZ, R54.H1_H1 ;  /* 0x30000036ff227230 */ /* 0x000fc40000004100 */
[----:B------:R-:W-:Y:S02]  /*3130*/  HADD2.F32 R54, -RZ, R54.H0_H0 ;  /* 0x20000036ff367230 */ /* 0x000fe40000004100 */
[----:B------:R-:W-:Y:S01]  /*3140*/  FADD.FTZ R20, R20, R23 ;  /* 0x0000001714147221 */ /* 0x000fe20000010000 */
[----:B------:R-:W-:Y:S01]  /*3150*/  FADD.FTZ R21, R21, R22 ;  /* 0x0000001615157221 */ /* 0x000fe20000010000 */
[----:B------:R-:W-:Y:S01]  /*3160*/  FFMA.FTZ R23, R57, R57, R36 ;  /* 0x0000003939177223 */ /* 0x000fe20000010024 */
[----:B------:R-:W-:Y:S01]  /*3170*/  FMUL.FTZ R37, R34, R34 ;  /* 0x0000002222257220 */ /* 0x000fe20000410000 */
[----:B------:R-:W-:Y:S02]  /*3180*/  FADD.FTZ R22, R54, R34 ;  /* 0x0000002236167221 */ /* 0x000fe40000010000 */
[----:B------:R-:W-:Y:S01]  /*3190*/  FADD.FTZ R23, R20, R23 ;  /* 0x0000001714177221 */ /* 0x000fe20000010000 */
[----:B------:R-:W-:Y:S01]  /*31a0*/  FFMA.FTZ R36, R54, R54, R37 ;  /* 0x0000003636247223 */ /* 0x000fe20000010025 */
[----:B------:R-:W-:-:S02]  /*31b0*/  FADD.FTZ R20, R21, R22 ;  /* 0x0000001615147221 */ /* 0x000fc40000010000 */
[----:B------:R-:W0:Y:S01]  /*31c0*/  S2R R22, SR_LANEID ;  /* 0x0000000000167919 */ /* 0x000e220000000000 */
[----:B------:R-:W-:Y:S01]  /*31d0*/  FADD.FTZ R21, R23, R36 ;  /* 0x0000002417157221 */ /* 0x000fe20000010000 */
[--C-:B------:R-:W-:Y:S02]  /*31e0*/  HADD2.F32 R35, -RZ, R51.reuse.H1_H1 ;  /* 0x30000033ff237230 */ /* 0x100fe40000004100 */
[----:B------:R-:W-:-:S03]  /*31f0*/  HADD2.F32 R51, -RZ, R51.H0_H0 ;  /* 0x20000033ff337230 */ /* 0x000fc60000004100 */
[----:B------:R-:W-:Y:S01]  /*3200*/  FMUL.FTZ R40, R35, R35 ;  /* 0x0000002323287220 */ /* 0x000fe20000410000 */
[--C-:B------:R-:W-:Y:S02]  /*3210*/  HADD2.F32 R36, -RZ, R49.reuse.H1_H1 ;  /* 0x30000031ff247230 */ /* 0x100fe40000004100 */
[C---:B------:R-:W-:Y:S01]  /*3220*/  FADD.FTZ R23, R51.reuse, R35 ;  /* 0x0000002333177221 */ /* 0x040fe20000010000 */
[----:B------:R-:W-:Y:S02]  /*3230*/  HADD2.F32 R49, -RZ, R49.H0_H0 ;  /* 0x20000031ff317230 */ /* 0x000fe40000004100 */
[----:B------:R-:W-:Y:S01]  /*3240*/  FFMA.FTZ R42, R51, R51, R40 ;  /* 0x00000033332a7223 */ /* 0x000fe20000010028 */
[----:B------:R-:W-:Y:S01]  /*3250*/  FMUL.FTZ R40, R36, R36 ;  /* 0x0000002424287220 */ /* 0x000fe20000410000 */
[----:B------:R-:W-:Y:S02]  /*3260*/  FADD.FTZ R23, R20, R23 ;  /* 0x0000001714177221 */ /* 0x000fe40000010000 */
        /* <DEDUP_REMOVED lines=45> */
.L_x_2892:
[----:B------:R-:W-:Y:S05]  /*3540*/  BSYNC.RECONVERGENT B0 ;  /* 0x0000000000007941 */ /* 0x000fea0003800200 */
.L_x_2891:
        /* <DEDUP_REMOVED lines=64> */
.L_x_2894:
[----:B------:R-:W-:Y:S05]  /*3950*/  BSYNC.RECONVERGENT B0 ;  /* 0x0000000000007941 */ /* 0x000fea0003800200 */
.L_x_2893:
        /* <DEDUP_REMOVED lines=35> */
.L_x_2897:
        /* <DEDUP_REMOVED lines=10> */
.L_x_2896:
        /* <DEDUP_REMOVED lines=18> */
.L_x_2899:
        /* <DEDUP_REMOVED lines=153> */
.L_x_2898:
        /* <DEDUP_REMOVED lines=81> */
.L_x_2900:
        /* <DEDUP_REMOVED lines=42> */
.L_x_2901:
        /* <DEDUP_REMOVED lines=21> */
.L_x_2902:
[----:B------:R-:W-:Y:S05]  /*4fe0*/  BSYNC.RECONVERGENT B0 ;  /* 0x0000000000007941 */ /* 0x000fea0003800200 */
.L_x_2895:
        /* <DEDUP_REMOVED lines=68> */
[----:B------:R-:W-:Y:S02]  /*5430*/  F2FP.F16.F32.PACK_AB R45, R48, R41 ;  /* 0x00000029302d723e */ /* 0x000fe400000000ff */
        /* <DEDUP_REMOVED lines=8> */
.L_x_2906:
[----:B------:R-:W-:Y:S05]  /*54c0*/  BSYNC.RECONVERGENT B1 ;  /* 0x0000000000017941 */ /* 0x000fea0003800200 */
.L_x_2905:
        /* <DEDUP_REMOVED lines=14> */
[----:B------:R-:W-:Y:S02]  /*55b0*/  F2FP.F16.F32.PACK_AB R45, R46, R41 ;  /* 0x000000292e2d723e */ /* 0x000fe400000000ff */
        /* <DEDUP_REMOVED lines=9> */
.L_x_2908:
[----:B------:R-:W-:Y:S05]  /*5650*/  BSYNC.RECONVERGENT B1 ;  /* 0x0000000000017941 */ /* 0x000fea0003800200 */
.L_x_2907:
        /* <DEDUP_REMOVED lines=22> */
[----:B------:R-:W-:-:S05]  /*57c0*/  F2FP.F16.F32.PACK_AB R39, R40, R39 ;  /* 0x000000272827723e */ /* 0x000fca00000000ff */
[----:B------:R0:W-:Y:S02]  /*57d0*/  STG.E desc[UR12][R42.64], R39 ;  /* 0x000000272a007986 */ /* 0x0001e4000c10190c */
.L_x_2910:
[----:B------:R-:W-:Y:S05]  /*57e0*/  BSYNC.RECONVERGENT B1 ;  /* 0x0000000000017941 */ /* 0x000fea0003800200 */
.L_x_2909:
        /* <DEDUP_REMOVED lines=26> */
[----:B------:R-:W-:-:S05]  /*5990*/  F2FP.F16.F32.PACK_AB R41, R38, R41 ;  /* 0x000000292629723e */ /* 0x000fca00000000ff */
[----:B------:R0:W-:Y:S02]  /*59a0*/  STG.E desc[UR12][R42.64], R41 ;  /* 0x000000292a007986 */ /* 0x0001e4000c10190c */
.L_x_2912:
[----:B------:R-:W-:Y:S05]  /*59b0*/  BSYNC.RECONVERGENT B1 ;  /* 0x0000000000017941 */ /* 0x000fea0003800200 */
.L_x_2911:
        /* <DEDUP_REMOVED lines=18> */
[----:B------:R-:W-:Y:S02]  /*5ae0*/  F2FP.F16.F32.PACK_AB R39, R0, R45 ;  /* 0x0000002d0027723e */ /* 0x000fe400000000ff */
[----:B------:R-:W-:-:S05]  /*5af0*/  LEA.HI.X R41, R38, UR17, R41, 0x1, P1 ;  /* 0x0000001126297c11 */ /* 0x000fca00088f0c29 */
[----:B------:R0:W-:Y:S04]  /*5b00*/  STG.E desc[UR12][R40.64], R39 ;  /* 0x0000002728007986 */ /* 0x0001e8000c10190c */
.L_x_2914:
[----:B------:R-:W-:Y:S05]  /*5b10*/  BSYNC.RECONVERGENT B1 ;  /* 0x0000000000017941 */ /* 0x000fea0003800200 */
.L_x_2913:
        /* <DEDUP_REMOVED lines=29> */
[----:B------:R-:W-:-:S05]  /*5cf0*/  F2FP.F16.F32.PACK_AB R39, R2, R39 ;  /* 0x000000270227723e */ /* 0x000fca00000000ff */
[----:B------:R1:W-:Y:S02]  /*5d00*/  STG.E desc[UR12][R40.64], R39 ;  /* 0x0000002728007986 */ /* 0x0003e4000c10190c */
.L_x_2916:
[----:B------:R-:W-:Y:S05]  /*5d10*/  BSYNC.RECONVERGENT B1 ;  /* 0x0000000000017941 */ /* 0x000fea0003800200 */
.L_x_2915:
        /* <DEDUP_REMOVED lines=19> */
[----:B------:R-:W-:Y:S02]  /*5e50*/  F2FP.F16.F32.PACK_AB R3, R41, R40 ;  /* 0x000000282903723e */ /* 0x000fe400000000ff */
[----:B------:R-:W-:-:S05]  /*5e60*/  LEA.HI.X R39, R2, UR17, R53, 0x1, P1 ;  /* 0x0000001102277c11 */ /* 0x000fca00088f0c35 */
[----:B------:R2:W-:Y:S02]  /*5e70*/  STG.E desc[UR12][R38.64], R3 ;  /* 0x0000000326007986 */ /* 0x0005e4000c10190c */
.L_x_2918:
[----:B------:R-:W-:Y:S05]  /*5e80*/  BSYNC.RECONVERGENT B1 ;  /* 0x0000000000017941 */ /* 0x000fea0003800200 */
.L_x_2917:
        /* <DEDUP_REMOVED lines=17> */
[----:B------:R-:W-:Y:S02]  /*5fa0*/  F2FP.F16.F32.PACK_AB R3, R41, R0 ;  /* 0x000000002903723e */ /* 0x000fe400000000ff */
[----:B------:R-:W-:-:S05]  /*5fb0*/  LEA.HI.X R39, R2, UR17, R45, 0x1, P1 ;  /* 0x0000001102277c11 */ /* 0x000fca00088f0c2d */
[----:B------:R3:W-:Y:S02]  /*5fc0*/  STG.E desc[UR12][R38.64], R3 ;  /* 0x0000000326007986 */ /* 0x0007e4000c10190c */
.L_x_2920:
[----:B------:R-:W-:Y:S05]  /*5fd0*/  BSYNC.RECONVERGENT B1 ;  /* 0x0000000000017941 */ /* 0x000fea0003800200 */
.L_x_2919:
        /* <DEDUP_REMOVED lines=40> */
[----:B------:R-:W-:-:S05]  /*6260*/  F2FP.F16.F32.PACK_AB R3, R2, R3 ;  /* 0x000000030203723e */ /* 0x000fca00000000ff */
[----:B------:R0:W-:Y:S02]  /*6270*/  STG.E desc[UR12][R38.64], R3 ;  /* 0x0000000326007986 */ /* 0x0001e4000c10190c */
.L_x_2922:
[----:B------:R-:W-:Y:S05]  /*6280*/  BSYNC.RECONVERGENT B1 ;  /* 0x0000000000017941 */ /* 0x000fea0003800200 */
.L_x_2921:
        /* <DEDUP_REMOVED lines=22> */
.L_x_2924:
[----:B------:R-:W-:Y:S05]  /*63f0*/  BSYNC.RECONVERGENT B1 ;  /* 0x0000000000017941 */ /* 0x000fea0003800200 */
.L_x_2923:
        /* <DEDUP_REMOVED lines=17> */
[----:B------:R-:W-:Y:S02]  /*6510*/  F2FP.F16.F32.PACK_AB R3, R7, R6 ;  /* 0x000000060703723e */ /* 0x000fe400000000ff */
[----:B------:R-:W-:-:S05]  /*6520*/  LEA.HI.X R5, R2, UR17, R43, 0x1, P1 ;  /* 0x0000001102057c11 */ /* 0x000fca00088f0c2b */
[----:B------:R1:W-:Y:S02]  /*6530*/  STG.E desc[UR12][R4.64], R3 ;  /* 0x0000000304007986 */ /* 0x0003e4000c10190c */
.L_x_2926:
[----:B------:R-:W-:Y:S05]  /*6540*/  BSYNC.RECONVERGENT B1 ;  /* 0x0000000000017941 */ /* 0x000fea0003800200 */
.L_x_2925:
        /* <DEDUP_REMOVED lines=20> */
.L_x_2928:
[----:B------:R-:W-:Y:S05]  /*6690*/  BSYNC.RECONVERGENT B1 ;  /* 0x0000000000017941 */ /* 0x000fea0003800200 */
.L_x_2927:
        /* <DEDUP_REMOVED lines=20> */
.L_x_2930:
[----:B------:R-:W-:Y:S05]  /*67e0*/  BSYNC.RECONVERGENT B1 ;  /* 0x0000000000017941 */ /* 0x000fea0003800200 */
.L_x_2929:
        /* <DEDUP_REMOVED lines=20> */
.L_x_2932:
[----:B------:R-:W-:Y:S05]  /*6930*/  BSYNC.RECONVERGENT B1 ;  /* 0x0000000000017941 */ /* 0x000fea0003800200 */
.L_x_2931:
        /* <DEDUP_REMOVED lines=44> */
.L_x_2934:
[----:B------:R-:W-:Y:S05]  /*6c00*/  BSYNC.RECONVERGENT B1 ;  /* 0x0000000000017941 */ /* 0x000fea0003800200 */
.L_x_2933:
        /* <DEDUP_REMOVED lines=18> */
[----:B------:R-:W-:Y:S02]  /*6d30*/  F2FP.F16.F32.PACK_AB R3, R12, R11 ;  /* 0x0000000b0c03723e */ /* 0x000fe400000000ff */
[----:B------:R-:W-:-:S05]  /*6d40*/  LEA.HI.X R5, R2, UR17, R39, 0x1, P2 ;  /* 0x0000001102057c11 */ /* 0x000fca00090f0c27 */
[----:B------:R1:W-:Y:S02]  /*6d50*/  STG.E desc[UR12][R4.64], R3 ;  /* 0x0000000304007986 */ /* 0x0003e4000c10190c */
.L_x_2936:
[----:B------:R-:W-:Y:S05]  /*6d60*/  BSYNC.RECONVERGENT B1 ;  /* 0x0000000000017941 */ /* 0x000fea0003800200 */
.L_x_2935:
        /* <DEDUP_REMOVED lines=18> */
[----:B------:R-:W-:Y:S02]  /*6e90*/  F2FP.F16.F32.PACK_AB R3, R12, R11 ;  /* 0x0000000b0c03723e */ /* 0x000fe400000000ff */
[----:B------:R-:W-:-:S05]  /*6ea0*/  LEA.HI.X R5, R2, UR17, R43, 0x1, P1 ;  /* 0x0000001102057c11 */ /* 0x000fca00088f0c2b */
[----:B------:R2:W-:Y:S02]  /*6eb0*/  STG.E desc[UR12][R4.64], R3 ;  /* 0x0000000304007986 */ /* 0x0005e4000c10190c */
.L_x_2938:
[----:B------:R-:W-:Y:S05]  /*6ec0*/  BSYNC.RECONVERGENT B1 ;  /* 0x0000000000017941 */ /* 0x000fea0003800200 */
.L_x_2937:
        /* <DEDUP_REMOVED lines=18> */
[----:B------:R-:W-:Y:S02]  /*6ff0*/  F2FP.F16.F32.PACK_AB R3, R14, R11 ;  /* 0x0000000b0e03723e */ /* 0x000fe400000000ff */
[----:B------:R-:W-:-:S05]  /*7000*/  LEA.HI.X R5, R2, UR17, R41, 0x1, P1 ;  /* 0x0000001102057c11 */ /* 0x000fca00088f0c29 */
[----:B------:R3:W-:Y:S02]  /*7010*/  STG.E desc[UR12][R4.64], R3 ;  /* 0x0000000304007986 */ /* 0x0007e4000c10190c */
.L_x_2940:
[----:B------:R-:W-:Y:S05]  /*7020*/  BSYNC.RECONVERGENT B1 ;  /* 0x0000000000017941 */ /* 0x000fea0003800200 */
.L_x_2939:
        /* <DEDUP_REMOVED lines=17> */
[----:B------:R-:W-:Y:S02]  /*7140*/  F2FP.F16.F32.PACK_AB R3, R10, R77 ;  /* 0x0000004d0a03723e */ /* 0x000fe400000000ff */
[----:B------:R-:W-:-:S05]  /*7150*/  LEA.HI.X R5, R2, UR17, R9, 0x1, P1 ;  /* 0x0000001102057c11 */ /* 0x000fca00088f0c09 */
[----:B------:R4:W-:Y:S02]  /*7160*/  STG.E desc[UR12][R4.64], R3 ;  /* 0x0000000304007986 */ /* 0x0009e4000c10190c */
.L_x_2942:
[----:B------:R-:W-:Y:S05]  /*7170*/  BSYNC.RECONVERGENT B1 ;  /* 0x0000000000017941 */ /* 0x000fea0003800200 */
.L_x_2941:
        /* <DEDUP_REMOVED lines=18> */
[----:B------:R-:W-:Y:S02]  /*72a0*/  F2FP.F16.F32.PACK_AB R3, R9, R0 ;  /* 0x000000000903723e */ /* 0x000fe400000000ff */
[----:B------:R-:W-:-:S05]  /*72b0*/  LEA.HI.X R5, R2, UR17, R11, 0x1, P1 ;  /* 0x0000001102057c11 */ /* 0x000fca00088f0c0b */
[----:B------:R0:W-:Y:S02]  /*72c0*/  STG.E desc[UR12][R4.64], R3 ;  /* 0x0000000304007986 */ /* 0x0001e4000c10190c */
.L_x_2944:
[----:B------:R-:W-:Y:S05]  /*72d0*/  BSYNC.RECONVERGENT B1 ;  /* 0x0000000000017941 */ /* 0x000fea0003800200 */
.L_x_2943:
        /* <DEDUP_REMOVED lines=41> */
[----:B------:R-:W-:Y:S02]  /*7570*/  F2FP.F16.F32.PACK_AB R3, R38, R7 ;  /* 0x000000072603723e */ /* 0x000fe400000000ff */
[----:B------:R-:W-:-:S05]  /*7580*/  LEA.HI.X R5, R2, UR17, R25, 0x1, P5 ;  /* 0x0000001102057c11 */ /* 0x000fca000a8f0c19 */
[----:B------:R0:W-:Y:S02]  /*7590*/  STG.E desc[UR12][R4.64], R3 ;  /* 0x0000000304007986 */ /* 0x0001e4000c10190c */
.L_x_2946:
[----:B------:R-:W-:Y:S05]  /*75a0*/  BSYNC.RECONVERGENT B1 ;  /* 0x0000000000017941 */ /* 0x000fea0003800200 */
.L_x_2945:
        /* <DEDUP_REMOVED lines=20> */
.L_x_2948:
[----:B------:R-:W-:Y:S05]  /*76f0*/  BSYNC.RECONVERGENT B1 ;  /* 0x0000000000017941 */ /* 0x000fea0003800200 */
.L_x_2947:
        /* <DEDUP_REMOVED lines=20> */
.L_x_2950:
[----:B------:R-:W-:Y:S05]  /*7840*/  BSYNC.RECONVERGENT B1 ;  /* 0x0000000000017941 */ /* 0x000fea0003800200 */
.L_x_2949:
        /* <DEDUP_REMOVED lines=20> */
.L_x_2952:
[----:B------:R-:W-:Y:S05]  /*7990*/  BSYNC.RECONVERGENT B1 ;  /* 0x0000000000017941 */ /* 0x000fea0003800200 */
.L_x_2951:
        /* <DEDUP_REMOVED lines=20> */
.L_x_2954:
[----:B------:R-:W-:Y:S05]  /*7ae0*/  BSYNC.RECONVERGENT B1 ;  /* 0x0000000000017941 */ /* 0x000fea0003800200 */
.L_x_2953:
        /* <DEDUP_REMOVED lines=17> */
[----:B------:R-:W-:Y:S02]  /*7c00*/  F2FP.F16.F32.PACK_AB R5, R30, R63 ;  /* 0x0000003f1e05723e */ /* 0x000fe400000000ff */
[----:B------:R-:W-:-:S05]  /*7c10*/  LEA.HI.X R3, R4, UR17, R9, 0x1, P1 ;  /* 0x0000001104037c11 */ /* 0x000fca00088f0c09 */
[----:B------:R0:W-:Y:S02]  /*7c20*/  STG.E desc[UR12][R2.64], R5 ;  /* 0x0000000502007986 */ /* 0x0001e4000c10190c */
.L_x_2956:
[----:B------:R-:W-:Y:S05]  /*7c30*/  BSYNC.RECONVERGENT B1 ;  /* 0x0000000000017941 */ /* 0x000fea0003800200 */
.L_x_2955:
        /* <DEDUP_REMOVED lines=42> */
.L_x_2958:
[----:B------:R-:W-:Y:S05]  /*7ee0*/  BSYNC.RECONVERGENT B1 ;  /* 0x0000000000017941 */ /* 0x000fea0003800200 */
.L_x_2957:
        /* <DEDUP_REMOVED lines=20> */
.L_x_2960:
[----:B------:R-:W-:Y:S05]  /*8030*/  BSYNC.RECONVERGENT B1 ;  /* 0x0000000000017941 */ /* 0x000fea0003800200 */
.L_x_2959:
        /* <DEDUP_REMOVED lines=20> */
.L_x_2962:
[----:B------:R-:W-:Y:S05]  /*8180*/  BSYNC.RECONVERGENT B1 ;  /* 0x0000000000017941 */ /* 0x000fea0003800200 */
.L_x_2961:
        /* <DEDUP_REMOVED lines=20> */
.L_x_2964:
[----:B------:R-:W-:Y:S05]  /*82d0*/  BSYNC.RECONVERGENT B1 ;  /* 0x0000000000017941 */ /* 0x000fea0003800200 */
.L_x_2963:
        /* <DEDUP_REMOVED lines=17> */
[----:B------:R-:W-:Y:S02]  /*83f0*/  F2FP.F16.F32.PACK_AB R3, R0, R3 ;  /* 0x000000030003723e */ /* 0x000fe400000000ff */
[----:B------:R-:W-:-:S05]  /*8400*/  LEA.HI.X R5, R6, UR17, R5, 0x1, P1 ;  /* 0x0000001106057c11 */ /* 0x000fca00088f0c05 */
[----:B------:R4:W-:Y:S02]  /*8410*/  STG.E desc[UR12][R4.64], R3 ;  /* 0x0000000304007986 */ /* 0x0009e4000c10190c */
.L_x_2966:
[----:B------:R-:W-:Y:S05]  /*8420*/  BSYNC.RECONVERGENT B1 ;  /* 0x0000000000017941 */ /* 0x000fea0003800200 */
.L_x_2965:
        /* <DEDUP_REMOVED lines=10> */
[----:B------:R-:W-:Y:S01]  /*84d0*/  F2FP.F16.F32.PACK_AB R5, R36, R5 ;  /* 0x000000052405723e */ /* 0x000fe200000000ff */
        /* <DEDUP_REMOVED lines=8> */
.L_x_2904:
        /* <DEDUP_REMOVED lines=28> */
[----:B------:R-:W-:Y:S02]  /*8720*/  F2FP.F16.F32.PACK_AB R45, R40, R41 ;  /* 0x00000029282d723e */ /* 0x000fe400000000ff */
[----:B------:R-:W-:Y:S02]  /*8730*/  MOV R40, R16 ;  /* 0x0000001000287202 */ /* 0x000fe40000000f00 */
[----:B------:R-:W-:-:S03]  /*8740*/  MOV R41, R19 ;  /* 0x0000001300297202 */ /* 0x000fc60000000f00 */
[----:B------:R-:W-:-:S05]  /*8750*/  IMAD.WIDE.U32 R40, R44, UR14, R40 ;  /* 0x0000000e2c287c25 */ /* 0x000fca000f8e0028 */
[----:B------:R-:W-:Y:S02]  /*8760*/  IADD3 R41, PT, PT, R41, R43, RZ ;  /* 0x0000002b29297210 */ /* 0x000fe40007ffe0ff */
[----:B-1----:R-:W-:-:S04]  /*8770*/  LEA R42, P1, R40, UR16, 0x1 ;  /* 0x00000010282a7c11 */ /* 0x002fc8000f8208ff */
[----:B------:R-:W-:-:S05]  /*8780*/  LEA.HI.X R43, R40, UR17, R41, 0x1, P1 ;  /* 0x00000011282b7c11 */ /* 0x000fca00088f0c29 */
[----:B------:R0:W-:Y:S04]  /*8790*/  STG.E desc[UR12][R42.64], R45 ;  /* 0x0000002d2a007986 */ /* 0x0001e8000c10190c */
.L_x_2969:
[----:B------:R-:W-:Y:S05]  /*87a0*/  BSYNC.RECONVERGENT B1 ;  /* 0x0000000000017941 */ /* 0x000fea0003800200 */
.L_x_2968:
        /* <DEDUP_REMOVED lines=28> */
[----:B------:R-:W-:Y:S01]  /*8970*/  F2FP.F16.F32.PACK_AB R45, R46, R45 ;  /* 0x0000002d2e2d723e */ /* 0x000fe200000000ff */
[----:B------:R-:W-:-:S05]  /*8980*/  IMAD.WIDE.U32 R40, R42, UR14, R40 ;  /* 0x0000000e2a287c25 */ /* 0x000fca000f8e0028 */
[----:B------:R-:W-:Y:S02]  /*8990*/  IADD3 R43, PT, PT, R41, R43, RZ ;  /* 0x0000002b292b7210 */ /* 0x000fe40007ffe0ff */
[----:B-1----:R-:W-:-:S04]  /*89a0*/  LEA R42, P1, R40, UR16, 0x1 ;  /* 0x00000010282a7c11 */ /* 0x002fc8000f8208ff */
[----:B------:R-:W-:-:S05]  /*89b0*/  LEA.HI.X R43, R40, UR17, R43, 0x1, P1 ;  /* 0x00000011282b7c11 */ /* 0x000fca00088f0c2b */
[----:B------:R0:W-:Y:S04]  /*89c0*/  STG.E desc[UR12][R42.64], R45 ;  /* 0x0000002d2a007986 */ /* 0x0001e8000c10190c */
.L_x_2971:
[----:B------:R-:W-:Y:S05]  /*89d0*/  BSYNC.RECONVERGENT B1 ;  /* 0x0000000000017941 */ /* 0x000fea0003800200 */
.L_x_2970:
        /* <DEDUP_REMOVED lines=32> */
[----:B------:R-:W-:-:S05]  /*8be0*/  F2FP.F16.F32.PACK_AB R39, R48, R39 ;  /* 0x000000273027723e */ /* 0x000fca00000000ff */
[----:B------:R0:W-:Y:S02]  /*8bf0*/  STG.E desc[UR12][R42.64], R39 ;  /* 0x000000272a007986 */ /* 0x0001e4000c10190c */
.L_x_2973:
[----:B------:R-:W-:Y:S05]  /*8c00*/  BSYNC.RECONVERGENT B1 ;  /* 0x0000000000017941 */ /* 0x000fea0003800200 */
.L_x_2972:
        /* <DEDUP_REMOVED lines=35> */
[----:B------:R-:W-:Y:S02]  /*8e40*/  F2FP.F16.F32.PACK_AB R43, R50, R43 ;  /* 0x0000002b322b723e */ /* 0x000fe400000000ff */
[----:B------:R-:W-:-:S05]  /*8e50*/  LEA.HI.X R41, R38, UR17, R47, 0x1, P1 ;  /* 0x0000001126297c11 */ /* 0x000fca00088f0c2f */
[----:B------:R0:W-:Y:S04]  /*8e60*/  STG.E desc[UR12][R40.64], R43 ;  /* 0x0000002b28007986 */ /* 0x0001e8000c10190c */
.L_x_2975:
[----:B------:R-:W-:Y:S05]  /*8e70*/  BSYNC.RECONVERGENT B1 ;  /* 0x0000000000017941 */ /* 0x000fea0003800200 */
.L_x_2974:
        /* <DEDUP_REMOVED lines=31> */
.L_x_2977:
[----:B------:R-:W-:Y:S05]  /*9070*/  BSYNC.RECONVERGENT B1 ;  /* 0x0000000000017941 */ /* 0x000fea0003800200 */
.L_x_2976:
        /* <DEDUP_REMOVED lines=39> */
[----:B------:R-:W-:-:S05]  /*92f0*/  F2FP.F16.F32.PACK_AB R47, R48, R47 ;  /* 0x0000002f302f723e */ /* 0x000fca00000000ff */
[----:B------:R1:W-:Y:S02]  /*9300*/  STG.E desc[UR12][R40.64], R47 ;  /* 0x0000002f28007986 */ /* 0x0003e4000c10190c */
.L_x_2979:
[----:B------:R-:W-:Y:S05]  /*9310*/  BSYNC.RECONVERGENT B1 ;  /* 0x0000000000017941 */ /* 0x000fea0003800200 */
.L_x_2978:
        /* <DEDUP_REMOVED lines=30> */
[----:B------:R-:W-:-:S05]  /*9500*/  F2FP.F16.F32.PACK_AB R45, R46, R45 ;  /* 0x0000002d2e2d723e */ /* 0x000fca00000000ff */
[----:B------:R0:W-:Y:S02]  /*9510*/  STG.E desc[UR12][R38.64], R45 ;  /* 0x0000002d26007986 */ /* 0x0001e4000c10190c */
.L_x_2981:
[----:B------:R-:W-:Y:S05]  /*9520*/  BSYNC.RECONVERGENT B1 ;  /* 0x0000000000017941 */ /* 0x000fea0003800200 */
.L_x_2980:
        /* <DEDUP_REMOVED lines=28> */
[----:B------:R-:W-:-:S05]  /*96f0*/  F2FP.F16.F32.PACK_AB R47, R47, R0 ;  /* 0x000000002f2f723e */ /* 0x000fca00000000ff */
[----:B------:R1:W-:Y:S02]  /*9700*/  STG.E desc[UR12][R38.64], R47 ;  /* 0x0000002f26007986 */ /* 0x0003e4000c10190c */
.L_x_2983:
[----:B------:R-:W-:Y:S05]  /*9710*/  BSYNC.RECONVERGENT B1 ;  /* 0x0000000000017941 */ /* 0x000fea0003800200 */
.L_x_2982:
        /* <DEDUP_REMOVED lines=50> */
[----:B------:R-:W-:-:S05]  /*9a40*/  F2FP.F16.F32.PACK_AB R45, R52, R45 ;  /* 0x0000002d342d723e */ /* 0x000fca00000000ff */
[----:B------:R0:W-:Y:S02]  /*9a50*/  STG.E desc[UR12][R4.64], R45 ;  /* 0x0000002d04007986 */ /* 0x0001e4000c10190c */
.L_x_2985:
[----:B------:R-:W-:Y:S05]  /*9a60*/  BSYNC.RECONVERGENT B1 ;  /* 0x0000000000017941 */ /* 0x000fea0003800200 */
.L_x_2984:
        /* <DEDUP_REMOVED lines=32> */
.L_x_2987:
[----:B------:R-:W-:Y:S05]  /*9c70*/  BSYNC.RECONVERGENT B1 ;  /* 0x0000000000017941 */ /* 0x000fea0003800200 */
.L_x_2986:
        /* <DEDUP_REMOVED lines=28> */
[----:B------:R-:W-:-:S05]  /*9e40*/  F2FP.F16.F32.PACK_AB R7, R48, R7 ;  /* 0x000000073007723e */ /* 0x000fca00000000ff */
[----:B------:R1:W-:Y:S02]  /*9e50*/  STG.E desc[UR12][R4.64], R7 ;  /* 0x0000000704007986 */ /* 0x0003e4000c10190c */
.L_x_2989:
[----:B------:R-:W-:Y:S05]  /*9e60*/  BSYNC.RECONVERGENT B1 ;  /* 0x0000000000017941 */ /* 0x000fea0003800200 */
.L_x_2988:
        /* <DEDUP_REMOVED lines=28> */
[----:B------:R-:W-:-:S05]  /*a030*/  F2FP.F16.F32.PACK_AB R7, R42, R7 ;  /* 0x000000072a07723e */ /* 0x000fca00000000ff */
[----:B------:R2:W-:Y:S02]  /*a040*/  STG.E desc[UR12][R4.64], R7 ;  /* 0x0000000704007986 */ /* 0x0005e4000c10190c */
.L_x_2991:
[----:B------:R-:W-:Y:S05]  /*a050*/  BSYNC.RECONVERGENT B1 ;  /* 0x0000000000017941 */ /* 0x000fea0003800200 */
.L_x_2990:
        /* <DEDUP_REMOVED lines=28> */
[----:B------:R-:W-:-:S05]  /*a220*/  F2FP.F16.F32.PACK_AB R7, R38, R7 ;  /* 0x000000072607723e */ /* 0x000fca00000000ff */
[----:B------:R3:W-:Y:S02]  /*a230*/  STG.E desc[UR12][R4.64], R7 ;  /* 0x0000000704007986 */ /* 0x0007e4000c10190c */
.L_x_2993:
[----:B------:R-:W-:Y:S05]  /*a240*/  BSYNC.RECONVERGENT B1 ;  /* 0x0000000000017941 */ /* 0x000fea0003800200 */
.L_x_2992:
        /* <DEDUP_REMOVED lines=28> */
[----:B------:R-:W-:-:S05]  /*a410*/  F2FP.F16.F32.PACK_AB R9, R9, R0 ;  /* 0x000000000909723e */ /* 0x000fca00000000ff */
[----:B------:R4:W-:Y:S02]  /*a420*/  STG.E desc[UR12][R4.64], R9 ;  /* 0x0000000904007986 */ /* 0x0009e4000c10190c */
.L_x_2995:
[----:B------:R-:W-:Y:S05]  /*a430*/  BSYNC.RECONVERGENT B1 ;  /* 0x0000000000017941 */ /* 0x000fea0003800200 */
.L_x_2994:
        /* <DEDUP_REMOVED lines=52> */
[----:B------:R-:W-:-:S05]  /*a780*/  F2FP.F16.F32.PACK_AB R43, R48, R43 ;  /* 0x0000002b302b723e */ /* 0x000fca00000000ff */
[----:B------:R0:W-:Y:S02]  /*a790*/  STG.E desc[UR12][R4.64], R43 ;  /* 0x0000002b04007986 */ /* 0x0001e4000c10190c */
.L_x_2997:
[----:B------:R-:W-:Y:S05]  /*a7a0*/  BSYNC.RECONVERGENT B1 ;  /* 0x0000000000017941 */ /* 0x000fea0003800200 */
.L_x_2996:
        /* <DEDUP_REMOVED lines=29> */
[----:B------:R-:W-:-:S05]  /*a980*/  F2FP.F16.F32.PACK_AB R45, R45, R12 ;  /* 0x0000000c2d2d723e */ /* 0x000fca00000000ff */
[----:B------:R1:W-:Y:S02]  /*a990*/  STG.E desc[UR12][R4.64], R45 ;  /* 0x0000002d04007986 */ /* 0x0003e4000c10190c */
.L_x_2999:
[----:B------:R-:W-:Y:S05]  /*a9a0*/  BSYNC.RECONVERGENT B1 ;  /* 0x0000000000017941 */ /* 0x000fea0003800200 */
.L_x_2998:
        /* <DEDUP_REMOVED lines=29> */
[----:B------:R-:W-:-:S05]  /*ab80*/  F2FP.F16.F32.PACK_AB R41, R41, R12 ;  /* 0x0000000c2929723e */ /* 0x000fca00000000ff */
[----:B------:R2:W-:Y:S02]  /*ab90*/  STG.E desc[UR12][R4.64], R41 ;  /* 0x0000002904007986 */ /* 0x0005e4000c10190c */
.L_x_3001:
[----:B------:R-:W-:Y:S05]  /*aba0*/  BSYNC.RECONVERGENT B1 ;  /* 0x0000000000017941 */ /* 0x000fea0003800200 */
.L_x_3000:
        /* <DEDUP_REMOVED lines=29> */
[----:B------:R-:W-:-:S05]  /*ad80*/  F2FP.F16.F32.PACK_AB R39, R39, R12 ;  /* 0x0000000c2727723e */ /* 0x000fca00000000ff */
[----:B------:R3:W-:Y:S02]  /*ad90*/  STG.E desc[UR12][R4.64], R39 ;  /* 0x0000002704007986 */ /* 0x0007e4000c10190c */
.L_x_3003:
[----:B------:R-:W-:Y:S05]  /*ada0*/  BSYNC.RECONVERGENT B1 ;  /* 0x0000000000017941 */ /* 0x000fea0003800200 */
.L_x_3002:
        /* <DEDUP_REMOVED lines=30> */
.L_x_3005:
[----:B------:R-:W-:Y:S05]  /*af90*/  BSYNC.RECONVERGENT B1 ;  /* 0x0000000000017941 */ /* 0x000fea0003800200 */
.L_x_3004:
        /* <DEDUP_REMOVED lines=29> */
[----:B------:R-:W-:-:S05]  /*b170*/  F2FP.F16.F32.PACK_AB R13, R13, R0 ;  /* 0x000000000d0d723e */ /* 0x000fca00000000ff */
[----:B------:R0:W-:Y:S02]  /*b180*/  STG.E desc[UR12][R4.64], R13 ;  /* 0x0000000d04007986 */ /* 0x0001e4000c10190c */
.L_x_3007:
[----:B------:R-:W-:Y:S05]  /*b190*/  BSYNC.RECONVERGENT B1 ;  /* 0x0000000000017941 */ /* 0x000fea0003800200 */
.L_x_3006:
        /* <DEDUP_REMOVED lines=52> */
[----:B------:R-:W-:-:S05]  /*b4e0*/  F2FP.F16.F32.PACK_AB R9, R40, R9 ;  /* 0x000000092809723e */ /* 0x000fca00000000ff */
[----:B------:R0:W-:Y:S02]  /*b4f0*/  STG.E desc[UR12][R4.64], R9 ;  /* 0x0000000904007986 */ /* 0x0001e4000c10190c */
.L_x_3009:
[----:B------:R-:W-:Y:S05]  /*b500*/  BSYNC.RECONVERGENT B1 ;  /* 0x0000000000017941 */ /* 0x000fea0003800200 */
.L_x_3008:
        /* <DEDUP_REMOVED lines=28> */
[----:B------:R-:W-:-:S05]  /*b6d0*/  F2FP.F16.F32.PACK_AB R39, R39, R10 ;  /* 0x0000000a2727723e */ /* 0x000fca00000000ff */
[----:B------:R4:W-:Y:S02]  /*b6e0*/  STG.E desc[UR12][R4.64], R39 ;  /* 0x0000002704007986 */ /* 0x0009e4000c10190c */
.L_x_3011:
[----:B------:R-:W-:Y:S05]  /*b6f0*/  BSYNC.RECONVERGENT B1 ;  /* 0x0000000000017941 */ /* 0x000fea0003800200 */
.L_x_3010:
        /* <DEDUP_REMOVED lines=28> */
[----:B------:R-:W-:-:S05]  /*b8c0*/  F2FP.F16.F32.PACK_AB R15, R15, R10 ;  /* 0x0000000a0f0f723e */ /* 0x000fca00000000ff */
[----:B------:R0:W-:Y:S02]  /*b8d0*/  STG.E desc[UR12][R4.64], R15 ;  /* 0x0000000f04007986 */ /* 0x0001e4000c10190c */
.L_x_3013:
[----:B------:R-:W-:Y:S05]  /*b8e0*/  BSYNC.RECONVERGENT B1 ;  /* 0x0000000000017941 */ /* 0x000fea0003800200 */
.L_x_3012:
        /* <DEDUP_REMOVED lines=28> */
[----:B------:R-:W-:-:S05]  /*bab0*/  F2FP.F16.F32.PACK_AB R13, R13, R10 ;  /* 0x0000000a0d0d723e */ /* 0x000fca00000000ff */
[----:B------:R0:W-:Y:S02]  /*bac0*/  STG.E desc[UR12][R4.64], R13 ;  /* 0x0000000d04007986 */ /* 0x0001e4000c10190c */
.L_x_3015:
[----:B------:R-:W-:Y:S05]  /*bad0*/  BSYNC.RECONVERGENT B1 ;  /* 0x0000000000017941 */ /* 0x000fea0003800200 */
.L_x_3014:
        /* <DEDUP_REMOVED lines=30> */
.L_x_3017:
[----:B------:R-:W-:Y:S05]  /*bcc0*/  BSYNC.RECONVERGENT B1 ;  /* 0x0000000000017941 */ /* 0x000fea0003800200 */
.L_x_3016:
        /* <DEDUP_REMOVED lines=28> */
[----:B------:R-:W-:-:S05]  /*be90*/  F2FP.F16.F32.PACK_AB R7, R8, R7 ;  /* 0x000000070807723e */ /* 0x000fca00000000ff */
[----:B------:R0:W-:Y:S02]  /*bea0*/  STG.E desc[UR12][R4.64], R7 ;  /* 0x0000000704007986 */ /* 0x0001e4000c10190c */
.L_x_3019:
[----:B------:R-:W-:Y:S05]  /*beb0*/  BSYNC.RECONVERGENT B1 ;  /* 0x0000000000017941 */ /* 0x000fea0003800200 */
.L_x_3018:
        /* <DEDUP_REMOVED lines=52> */
.L_x_3021:
[----:B------:R-:W-:Y:S05]  /*c200*/  BSYNC.RECONVERGENT B1 ;  /* 0x0000000000017941 */ /* 0x000fea0003800200 */
.L_x_3020:
        /* <DEDUP_REMOVED lines=28> */
[----:B------:R-:W-:-:S05]  /*c3d0*/  F2FP.F16.F32.PACK_AB R25, R25, R0 ;  /* 0x000000001919723e */ /* 0x000fca00000000ff */
[----:B------:R1:W-:Y:S02]  /*c3e0*/  STG.E desc[UR12][R12.64], R25 ;  /* 0x000000190c007986 */ /* 0x0003e4000c10190c */
.L_x_3023:
[----:B------:R-:W-:Y:S05]  /*c3f0*/  BSYNC.RECONVERGENT B1 ;  /* 0x0000000000017941 */ /* 0x000fea0003800200 */
.L_x_3022:
        /* <DEDUP_REMOVED lines=28> */
[----:B------:R-:W-:-:S05]  /*c5c0*/  F2FP.F16.F32.PACK_AB R15, R15, R0 ;  /* 0x000000000f0f723e */ /* 0x000fca00000000ff */
[----:B------:R2:W-:Y:S02]  /*c5d0*/  STG.E desc[UR12][R8.64], R15 ;  /* 0x0000000f08007986 */ /* 0x0005e4000c10190c */
.L_x_3025:
[----:B------:R-:W-:Y:S05]  /*c5e0*/  BSYNC.RECONVERGENT B1 ;  /* 0x0000000000017941 */ /* 0x000fea0003800200 */
.L_x_3024:
        /* <DEDUP_REMOVED lines=28> */
[----:B------:R-:W-:-:S05]  /*c7b0*/  F2FP.F16.F32.PACK_AB R5, R5, R0 ;  /* 0x000000000505723e */ /* 0x000fca00000000ff */
[----:B------:R3:W-:Y:S02]  /*c7c0*/  STG.E desc[UR12][R8.64], R5 ;  /* 0x0000000508007986 */ /* 0x0007e4000c10190c */
.L_x_3027:
[----:B------:R-:W-:Y:S05]  /*c7d0*/  BSYNC.RECONVERGENT B1 ;  /* 0x0000000000017941 */ /* 0x000fea0003800200 */
.L_x_3026:
        /* <DEDUP_REMOVED lines=28> */
[----:B------:R-:W-:-:S05]  /*c9a0*/  F2FP.F16.F32.PACK_AB R3, R3, R0 ;  /* 0x000000000303723e */ /* 0x000fca00000000ff */
[----:B------:R4:W-:Y:S02]  /*c9b0*/  STG.E desc[UR12][R6.64], R3 ;  /* 0x0000000306007986 */ /* 0x0009e4000c10190c */
.L_x_3029:
[----:B------:R-:W-:Y:S05]  /*c9c0*/  BSYNC.RECONVERGENT B1 ;  /* 0x0000000000017941 */ /* 0x000fea0003800200 */
.L_x_3028:
        /* <DEDUP_REMOVED lines=26> */
[----:B------:R-:W-:-:S05]  /*cb70*/  F2FP.F16.F32.PACK_AB R7, R7, R0 ;  /* 0x000000000707723e */ /* 0x000fca00000000ff */
[----:B------:R0:W-:Y:S02]  /*cb80*/  STG.E desc[UR12][R2.64], R7 ;  /* 0x0000000702007986 */ /* 0x0001e4000c10190c */
.L_x_2967:
[----:B------:R-:W-:Y:S05]  /*cb90*/  BSYNC.RECONVERGENT B0 ;  /* 0x0000000000007941 */ /* 0x000fea0003800200 */
.L_x_2903:
        /* <DEDUP_REMOVED lines=9> */
.L_x_3031:
        /* <DEDUP_REMOVED lines=13> */
.L_x_4544:


//--------------------- .text._Z35group_norm_nhwc_fwd_one_pass_kernelI11Fp16IOBf16WLi64ELi96ELi768EEv26Group_norm_nhwc_fwd_params --------------------------
	.section	.text._Z35group_norm_nhwc_fwd_one_pass_kernelI11Fp16IOBf16WLi64ELi96ELi768EEv26Group_norm_nhwc_fwd_params,"ax",@progbits
	.align	128
        .global         _Z35group_norm_nhwc_fwd_one_pass_kernelI11Fp16IOBf16WLi64ELi96ELi768EEv26Group_norm_nhwc_fwd_params
        .type           _Z35group_norm_nhwc_fwd_one_pass_kernelI11Fp16IOBf16WLi64ELi96ELi768EEv26Group_norm_nhwc_fwd_params,@function
        .size           _Z35group_norm_nhwc_fwd_one_pass_kernelI11Fp16IOBf16WLi64ELi96ELi768EEv26Group_norm_nhwc_fwd_params,(.L_x_4545 - _Z35group_norm_nhwc_fwd_one_pass_kernelI11Fp16IOBf16WLi64ELi96ELi768EEv26Group_norm_nhwc_fwd_params)
        .other          _Z35group_norm_nhwc_fwd_one_pass_kernelI11Fp16IOBf16WLi64ELi96ELi768EEv26Group_norm_nhwc_fwd_params,@"STO_CUDA_ENTRY STV_DEFAULT"
_Z35group_norm_nhwc_fwd_one_pass_kernelI11Fp16IOBf16WLi64ELi96ELi768EEv26Group_norm_nhwc_fwd_params:
.text._Z35group_norm_nhwc_fwd_one_pass_kernelI11Fp16IOBf16WLi64ELi96ELi768EEv26Group_norm_nhwc_fwd_params:
        /* <DEDUP_REMOVED lines=23> */
.L_x_3059:
[----:B0--3--:R-:W0:Y:S01]  /*0170*/  LDC R3, c[0x0][0x3f8] ;  /* 0x0000fe00ff037b82 */ /* 0x009e220000000800 */
[----:B-12---:R-:W1:Y:S01]  /*0180*/  S2R R8, SR_TID.X ;  /* 0x0000000000087919 */ /* 0x006e620000002100 */
[----:B------:R-:W3:Y:S01]  /*0190*/  LDCU.64 UR6, c[0x0][0x3e8] ;  /* 0x00007d00ff0677ac */ /* 0x000ee20008000a00 */
[C---:B------:R-:W-:Y:S02]  /*01a0*/  IADD3 R19, PT, PT, R32.reuse, 0x10, RZ ;  /* 0x0000001020137810 */ /* 0x040fe40007ffe0ff */
[----:B------:R-:W-:Y:S01]  /*01b0*/  SHF.R.S32.HI R21, RZ, 0x1f, R32 ;  /* 0x0000001fff157819 */ /* 0x000fe20000011420 */
[----:B----4-:R-:W4:Y:S01]  /*01c0*/  LDCU.64 UR10, c[0x0][0x3f0] ;  /* 0x00007e00ff0a77ac */ /* 0x010f220008000a00 */
        /* <DEDUP_REMOVED lines=169> */
.L_x_3033:
[----:B------:R-:W-:Y:S05]  /*0c60*/  BSYNC.RECONVERGENT B0 ;  /* 0x0000000000007941 */ /* 0x000fea0003800200 */
.L_x_3032:
        /* <DEDUP_REMOVED lines=66> */
.L_x_3035:
[----:B------:R-:W-:Y:S05]  /*1090*/  BSYNC.RECONVERGENT B0 ;  /* 0x0000000000007941 */ /* 0x000fea0003800200 */
.L_x_3034:
        /* <DEDUP_REMOVED lines=24> */
.L_x_3038:
[----:B---3--:R-:W2:Y:S04]  /*1220*/  LDG.E.STRONG.GPU R10, desc[UR8][R8.64] ;  /* 0x00000008080a7981 */ /* 0x008ea8000c1ef900 */
[----:B--2---:R-:W-:Y:S01]  /*1230*/  CCTL.IVALL ;  /* 0x00000000ff00798f */ /* 0x004fe20002000000 */
[----:B------:R-:W-:Y:S05]  /*1240*/  YIELD ;  /* 0x0000000000007946 */ /* 0x000fea0003800000 */
[----:B------:R-:W-:-:S13]  /*1250*/  ISETP.NE.AND P2, PT, R10, R15, PT ;  /* 0x0000000f0a00720c */ /* 0x000fda0003f45270 */
[----:B------:R-:W-:Y:S05]  /*1260*/  @P2 BRA `(.L_x_3038) ;  /* 0xfffffffc00ec2947 */ /* 0x000fea000383ffff */
.L_x_3037:
        /* <DEDUP_REMOVED lines=15> */
.L_x_3040:
        /* <DEDUP_REMOVED lines=60> */
.L_x_3039:
        /* <DEDUP_REMOVED lines=34> */
.L_x_3041:
        /* <DEDUP_REMOVED lines=19> */
.L_x_3042:
        /* <DEDUP_REMOVED lines=9> */
.L_x_3043:
[----:B------:R-:W-:Y:S05]  /*1b00*/  BSYNC.RECONVERGENT B0 ;  /* 0x0000000000007941 */ /* 0x000fea0003800200 */
.L_x_3036:
        /* <DEDUP_REMOVED lines=82> */
[----:B------:R-:W-:-:S05]  /*2030*/  F2FP.F16.F32.PACK_AB R7, R8, R7 ;  /* 0x000000070807723e */ /* 0x000fca00000000ff */
[----:B------:R0:W-:Y:S02]  /*2040*/  STG.E desc[UR8][R10.64], R7 ;  /* 0x000000070a007986 */ /* 0x0001e4000c101908 */
.L_x_3047:
[----:B------:R-:W-:Y:S05]  /*2050*/  BSYNC.RECONVERGENT B1 ;  /* 0x0000000000017941 */ /* 0x000fea0003800200 */
.L_x_3046:
        /* <DEDUP_REMOVED lines=20> */
.L_x_3049:
[----:B------:R-:W-:Y:S05]  /*21a0*/  BSYNC.RECONVERGENT B1 ;  /* 0x0000000000017941 */ /* 0x000fea0003800200 */
.L_x_3048:
        /* <DEDUP_REMOVED lines=13> */
[----:B------:R-:W-:Y:S01]  /*2280*/  F2FP.F16.F32.PACK_AB R5, R0, R5 ;  /* 0x000000050005723e */ /* 0x000fe200000000ff */
[----:B------:R-:W-:-:S04]  /*2290*/  IMAD.WIDE.U32 R6, R18, UR6, R6 ;  /* 0x0000000612067c25 */ /* 0x000fc8000f8e0006 */
[----:B------:R-:W-:Y:S01]  /*22a0*/  IMAD R9, R18, UR7, R9 ;  /* 0x0000000712097c24 */ /* 0x000fe2000f8e0209 */
[----:B0-----:R-:W-:-:S04]  /*22b0*/  LEA R8, P2, R6, UR12, 0x1 ;  /* 0x0000000c06087c11 */ /* 0x001fc8000f8408ff */
[----:B------:R-:W-:-:S04]  /*22c0*/  IADD3 R9, PT, PT, R7, R9, RZ ;  /* 0x0000000907097210 */ /* 0x000fc80007ffe0ff */
[----:B------:R-:W-:-:S05]  /*22d0*/  LEA.HI.X R9, R6, UR13, R9, 0x1, P2 ;  /* 0x0000000d06097c11 */ /* 0x000fca00090f0c09 */
[----:B------:R2:W-:Y:S02]  /*22e0*/  STG.E desc[UR8][R8.64], R5 ;  /* 0x0000000508007986 */ /* 0x0005e4000c101908 */
.L_x_3051:
[----:B------:R-:W-:Y:S05]  /*22f0*/  BSYNC.RECONVERGENT B1 ;  /* 0x0000000000017941 */ /* 0x000fea0003800200 */
.L_x_3050:
        /* <DEDUP_REMOVED lines=10> */
[----:B------:R-:W-:Y:S01]  /*23a0*/  F2FP.F16.F32.PACK_AB R5, R12, R5 ;  /* 0x000000050c05723e */ /* 0x000fe200000000ff */
        /* <DEDUP_REMOVED lines=8> */
.L_x_3045:
        /* <DEDUP_REMOVED lines=44> */
.L_x_3054:
[----:B------:R-:W-:Y:S05]  /*26f0*/  BSYNC.RECONVERGENT B1 ;  /* 0x0000000000017941 */ /* 0x000fea0003800200 */
.L_x_3053:
        /* <DEDUP_REMOVED lines=28> */
[----:B------:R-:W-:-:S05]  /*28c0*/  F2FP.F16.F32.PACK_AB R5, R5, R22 ;  /* 0x000000160505723e */ /* 0x000fca00000000ff */
[----:B------:R1:W-:Y:S02]  /*28d0*/  STG.E desc[UR8][R8.64], R5 ;  /* 0x0000000508007986 */ /* 0x0003e4000c101908 */
.L_x_3056:
[----:B------:R-:W-:Y:S05]  /*28e0*/  BSYNC.RECONVERGENT B1 ;  /* 0x0000000000017941 */ /* 0x000fea0003800200 */
.L_x_3055:
        /* <DEDUP_REMOVED lines=30> */
.L_x_3058:
[----:B------:R-:W-:Y:S05]  /*2ad0*/  BSYNC.RECONVERGENT B1 ;  /* 0x0000000000017941 */ /* 0x000fea0003800200 */
.L_x_3057:
        /* <DEDUP_REMOVED lines=29> */
.L_x_3052:
[----:B------:R-:W-:Y:S05]  /*2cb0*/  BSYNC.RECONVERGENT B0 ;  /* 0x0000000000007941 */ /* 0x000fea0003800200 */
.L_x_3044:
[----:B------:R-:W-:Y:S02]  /*2cc0*/  IADD3 R30, PT, PT, R27, R30, RZ ;  /* 0x0000001e1b1e7210 */ /* 0x000fe40007ffe0ff */
[----:B------:R-:W-:Y:S02]  /*2cd0*/  IADD3 R31, PT, PT, R31, 0x1, RZ ;  /* 0x000000011f1f7810 */ /* 0x000fe40007ffe0ff */
[----:B------:R-:W-:-:S13]  /*2ce0*/  ISETP.GE.AND P1, PT, R30, UR5, PT ;  /* 0x000000051e007c0c */ /* 0x000fda000bf26270 */
[----:B------:R-:W-:Y:S05]  /*2cf0*/  @!P1 BRA `(.L_x_3059) ;  /* 0xffffffd4001c9947 */ /* 0x000fea000383ffff */
[----:B------:R-:W-:Y:S05]  /*2d00*/  EXIT ;  /* 0x000000000000794d */ /* 0x000fea0003800000 */
.L_x_3060:
        /* <DEDUP_REMOVED lines=15> */
.L_x_4545:


//--------------------- .text._Z35group_norm_nhwc_fwd_one_pass_kernelI11Fp16IOBf16WLi128ELi96ELi768EEv26Group_norm_nhwc_fwd_params --------------------------
	.section	.text._Z35group_norm_nhwc_fwd_one_pass_kernelI11Fp16IOBf16WLi128ELi96ELi768EEv26Group_norm_nhwc_fwd_params,"ax",@progbits
	.align	128
        .global         _Z35group_norm_nhwc_fwd_one_pass_kernelI11Fp16IOBf16WLi128ELi96ELi768EEv26Group_norm_nhwc_fwd_params
        .type           _Z35group_norm_nhwc_fwd_one_pass_kernelI11Fp16IOBf16WLi128ELi96ELi768EEv26Group_norm_nhwc_fwd_params,@function
        .size           _Z35group_norm_nhwc_fwd_one_pass_kernelI11Fp16IOBf16WLi128ELi96ELi768EEv26Group_norm_nhwc_fwd_params,(.L_x_4546 - _Z35group_norm_nhwc_fwd_one_pass_kernelI11Fp16IOBf16WLi128ELi96ELi768EEv26Group_norm_nhwc_fwd_params)
        .other          _Z35group_norm_nhwc_fwd_one_pass_kernelI11Fp16IOBf16WLi128ELi96ELi768EEv26Group_norm_nhwc_fwd_params,@"STO_CUDA_ENTRY STV_DEFAULT"
_Z35group_norm_nhwc_fwd_one_pass_kernelI11Fp16IOBf16WLi128ELi96ELi768EEv26Group_norm_nhwc_fwd_params:
.text._Z35group_norm_nhwc_fwd_one_pass_kernelI11Fp16IOBf16WLi128ELi96ELi768EEv26Group_norm_nhwc_fwd_params:
        /* <DEDUP_REMOVED lines=45> */
.L_x_3104:
        /* <DEDUP_REMOVED lines=8> */
[----:B012---:R-:W-:Y:S02]  /*0350*/  IABS R23, R10 ;  /* 0x0000000a00177213 */ /* 0x007fe40000000000 */
        /* <DEDUP_REMOVED lines=233> */
.L_x_3062:
[----:B------:R-:W-:Y:S05]  /*11f0*/  BSYNC.RECONVERGENT B0 ;  /* 0x0000000000007941 */ /* 0x000fea0003800200 */
.L_x_3061:
        /* <DEDUP_REMOVED lines=66> */
.L_x_3064:
[----:B------:R-:W-:Y:S05]  /*1620*/  BSYNC.RECONVERGENT B0 ;  /* 0x0000000000007941 */ /* 0x000fea0003800200 */
.L_x_3063:
        /* <DEDUP_REMOVED lines=24> */
.L_x_3067:
[----:B---3--:R-:W2:Y:S04]  /*17b0*/  LDG.E.STRONG.GPU R22, desc[UR6][R20.64] ;  /* 0x0000000614167981 */ /* 0x008ea8000c1ef900 */
[----:B--2---:R-:W-:Y:S01]  /*17c0*/  CCTL.IVALL ;  /* 0x00000000ff00798f */ /* 0x004fe20002000000 */
[----:B------:R-:W-:Y:S05]  /*17d0*/  YIELD ;  /* 0x0000000000007946 */ /* 0x000fea0003800000 */
[----:B------:R-:W-:-:S13]  /*17e0*/  ISETP.NE.AND P2, PT, R22, R27, PT ;  /* 0x0000001b1600720c */ /* 0x000fda0003f45270 */
[----:B------:R-:W-:Y:S05]  /*17f0*/  @P2 BRA `(.L_x_3067) ;  /* 0xfffffffc00ec2947 */ /* 0x000fea000383ffff */
.L_x_3066:
        /* <DEDUP_REMOVED lines=15> */
.L_x_3069:
        /* <DEDUP_REMOVED lines=59> */
.L_x_3068:
        /* <DEDUP_REMOVED lines=35> */
.L_x_3070:
        /* <DEDUP_REMOVED lines=18> */
.L_x_3071:
        /* <DEDUP_REMOVED lines=9> */
.L_x_3072:
[----:B------:R-:W-:Y:S05]  /*2080*/  BSYNC.RECONVERGENT B0 ;  /* 0x0000000000007941 */ /* 0x000fea0003800200 */
.L_x_3065:
[----:B------:R-:W4:Y:S01]  /*2090*/  S2UR UR5, SR_CgaCtaId ;  /* 0x00000000000579c3 */ /* 0x000f220000008800 */
[----:B------:R-:W5:Y:S01]  /*20a0*/  LDCU UR8, c[0x0][0x414] ;  /* 0x00008280ff0877ac */ /* 0x000f620008000800 */
[----:B------:R-:W-:Y:S01]  /*20b0*/  LOP3.LUT R31, R48, 0xffff, RZ, 0xc0, !PT ;  /* 0x0000ffff301f7812 */ /* 0x000fe200078ec0ff */
[----:B------:R-:W-:-:S03]  /*20c0*/  UMOV UR4, 0x400 ;  /* 0x0000040000047882 */ /* 0x000fc60000000000 */
[----:B------:R-:W-:Y:S02]  /*20d0*/  IADD3 R31, PT, PT, R66, R31, RZ ;  /* 0x0000001f421f7210 */ /* 0x000fe40007ffe0ff */
[----:B---3--:R-:W1:Y:S08]  /*20e0*/  @P0 LDC.64 R20, c[0x0][0x388] ;  /* 0x0000e200ff140b82 */ /* 0x008e700000000a00 */
[----:B--2---:R-:W2:Y:S01]  /*20f0*/  LDC.64 R24, c[0x0][0x398] ;  /* 0x0000e600ff187b82 */ /* 0x004ea20000000a00 */
[----:B----4-:R-:W-:-:S07]  /*2100*/  ULEA UR4, UR5, UR4, 0x18 ;  /* 0x0000000405047291 */ /* 0x010fce000f8ec0ff */
[----:B------:R-:W3:Y:S01]  /*2110*/  LDC.64 R22, c[0x0][0x3a0] ;  /* 0x0000e800ff167b82 */ /* 0x000ee20000000a00 */
[----:B-1----:R-:W-:-:S04]  /*2120*/  @P0 IMAD.WIDE R26, R65, 0x8, R20 ;  /* 0x00000008411a0825 */ /* 0x002fc800078e0214 */
[----:B-----5:R-:W-:Y:S01]  /*2130*/  @P0 FMUL.FTZ R20, R28, UR8 ;  /* 0x000000081c140c20 */ /* 0x020fe20008410000 */
[----:B------:R-:W-:Y:S01]  /*2140*/  @P0 FMUL.FTZ R21, R29, UR8 ;  /* 0x000000081d150c20 */ /* 0x000fe20008410000 */
[----:B------:R-:W-:Y:S04]  /*2150*/  @!P3 STS.64 [UR4+0xe0], R28 ;  /* 0x0000e01cff00b988 */ /* 0x000fe80008000a04 */
[----:B------:R-:W-:Y:S01]  /*2160*/  @P0 STG.E.64 desc[UR6][R26.64], R20 ;  /* 0x000000141a000986 */ /* 0x000fe2000c101b06 */
[C---:B--2---:R-:W-:Y:S01]  /*2170*/  IMAD.WIDE R24, R31.reuse, 0x2, R24 ;  /* 0x000000021f187825 */ /* 0x044fe200078e0218 */
        /* <DEDUP_REMOVED lines=50> */
.L_x_3076:
[----:B------:R-:W-:Y:S05]  /*24a0*/  BSYNC.RECONVERGENT B1 ;  /* 0x0000000000017941 */ /* 0x000fea0003800200 */
.L_x_3075:
        /* <DEDUP_REMOVED lines=20> */
.L_x_3078:
[----:B------:R-:W-:Y:S05]  /*25f0*/  BSYNC.RECONVERGENT B1 ;  /* 0x0000000000017941 */ /* 0x000fea0003800200 */
.L_x_3077:
        /* <DEDUP_REMOVED lines=30> */
.L_x_3080:
[----:B------:R-:W-:Y:S05]  /*27e0*/  BSYNC.RECONVERGENT B1 ;  /* 0x0000000000017941 */ /* 0x000fea0003800200 */
.L_x_3079:
        /* <DEDUP_REMOVED lines=20> */
.L_x_3082:
[----:B------:R-:W-:Y:S05]  /*2930*/  BSYNC.RECONVERGENT B1 ;  /* 0x0000000000017941 */ /* 0x000fea0003800200 */
.L_x_3081:
[----:B------:R-:W-:Y:S04]  /*2940*/  BSSY.RECONVERGENT B1, `(.L_x_3083) ;  /* 0x0000014000017945 */ /* 0x000fe80003800200 */
[----:B------:R-:W-:Y:S05]  /*2950*/  @P6 BRA `(.L_x_3084) ;  /* 0x0000000000486947 */ /* 0x000fea0003800000 */
[----:B------:R-:W4:Y:S01]  /*2960*/  LDCU.64 UR4, c[0x0][0x3e0] ;  /* 0x00007c00ff0477ac */ /* 0x000f220008000a00 */
[----:B------:R-:W-:Y:S01]  /*2970*/  MOV R20, R70 ;  /* 0x0000004600147202 */ /* 0x000fe20000000f00 */
[--C-:B------:R-:W-:Y:S01]  /*2980*/  FADD.FTZ R55, R55, -R32.reuse ;  /* 0x8000002037377221 */ /* 0x100fe20000010000 */
[----:B0123--:R-:W-:Y:S01]  /*2990*/  MOV R21, R69 ;  /* 0x0000004500157202 */ /* 0x00ffe20000000f00 */
        /* <DEDUP_REMOVED lines=14> */
.L_x_3084:
[----:B------:R-:W-:Y:S05]  /*2a80*/  BSYNC.RECONVERGENT B1 ;  /* 0x0000000000017941 */ /* 0x000fea0003800200 */
.L_x_3083:
        /* <DEDUP_REMOVED lines=20> */
.L_x_3086:
[----:B------:R-:W-:Y:S05]  /*2bd0*/  BSYNC.RECONVERGENT B1 ;  /* 0x0000000000017941 */ /* 0x000fea0003800200 */
.L_x_3085:
        /* <DEDUP_REMOVED lines=20> */
.L_x_3088:
[----:B------:R-:W-:Y:S05]  /*2d20*/  BSYNC.RECONVERGENT B1 ;  /* 0x0000000000017941 */ /* 0x000fea0003800200 */
.L_x_3087:
        /* <DEDUP_REMOVED lines=15> */
[----:B------:R-:W-:Y:S02]  /*2e20*/  F2FP.F16.F32.PACK_AB R23, R26, R23 ;  /* 0x000000171a17723e */ /* 0x000fe400000000ff */
[----:B------:R-:W-:-:S05]  /*2e30*/  LEA.HI.X R21, R68, UR9, R29, 0x1, P1 ;  /* 0x0000000944157c11 */ /* 0x000fca00088f0c1d */
[----:B------:R0:W-:Y:S01]  /*2e40*/  STG.E desc[UR6][R20.64], R23 ;  /* 0x0000001714007986 */ /* 0x0001e2000c101906 */
[----:B------:R-:W-:Y:S05]  /*2e50*/  BRA `(.L_x_3089) ;  /* 0x0000001000107947 */ /* 0x000fea0003800000 */
.L_x_3074:
        /* <DEDUP_REMOVED lines=35> */
.L_x_3091:
[----:B------:R-:W-:Y:S05]  /*3090*/  BSYNC.RECONVERGENT B1 ;  /* 0x0000000000017941 */ /* 0x000fea0003800200 */
.L_x_3090:
        /* <DEDUP_REMOVED lines=30> */
.L_x_3093:
[----:B------:R-:W-:Y:S05]  /*3280*/  BSYNC.RECONVERGENT B1 ;  /* 0x0000000000017941 */ /* 0x000fea0003800200 */
.L_x_3092:
        /* <DEDUP_REMOVED lines=38> */
[----:B------:R-:W-:-:S05]  /*34f0*/  F2FP.F16.F32.PACK_AB R31, R31, R6 ;  /* 0x000000061f1f723e */ /* 0x000fca00000000ff */
[----:B------:R2:W-:Y:S02]  /*3500*/  STG.E desc[UR6][R20.64], R31 ;  /* 0x0000001f14007986 */ /* 0x0005e4000c101906 */
.L_x_3095:
[----:B------:R-:W-:Y:S05]  /*3510*/  BSYNC.RECONVERGENT B1 ;  /* 0x0000000000017941 */ /* 0x000fea0003800200 */
.L_x_3094:
        /* <DEDUP_REMOVED lines=28> */
[----:B------:R-:W-:-:S05]  /*36e0*/  F2FP.F16.F32.PACK_AB R29, R29, R6 ;  /* 0x000000061d1d723e */ /* 0x000fca00000000ff */
[----:B------:R3:W-:Y:S02]  /*36f0*/  STG.E desc[UR6][R20.64], R29 ;  /* 0x0000001d14007986 */ /* 0x0007e4000c101906 */
.L_x_3097:
[----:B------:R-:W-:Y:S05]  /*3700*/  BSYNC.RECONVERGENT B1 ;  /* 0x0000000000017941 */ /* 0x000fea0003800200 */
.L_x_3096:
[----:B------:R-:W-:Y:S04]  /*3710*/  BSSY.RECONVERGENT B1, `(.L_x_3098) ;  /* 0x000001e000017945 */ /* 0x000fe80003800200 */
[----:B------:R-:W-:Y:S05]  /*3720*/  @P1 BRA `(.L_x_3099) ;  /* 0x0000000000701947 */ /* 0x000fea0003800000 */
[--C-:B------:R-:W-:Y:S01]  /*3730*/  FADD.FTZ R55, R55, -R32.reuse ;  /* 0x8000002037377221 */ /* 0x100fe20000010000 */
[----:B0123--:R-:W-:Y:S01]  /*3740*/  FADD.FTZ R21, R14, -R32 ;  /* 0x800000200e157221 */ /* 0x00ffe20000010000 */
        /* <DEDUP_REMOVED lines=26> */
.L_x_3099:
[----:B------:R-:W-:Y:S05]  /*38f0*/  BSYNC.RECONVERGENT B1 ;  /* 0x0000000000017941 */ /* 0x000fea0003800200 */
.L_x_3098:
        /* <DEDUP_REMOVED lines=30> */
.L_x_3101:
[----:B------:R-:W-:Y:S05]  /*3ae0*/  BSYNC.RECONVERGENT B1 ;  /* 0x0000000000017941 */ /* 0x000fea0003800200 */
.L_x_3100:
        /* <DEDUP_REMOVED lines=30> */
.L_x_3103:
[----:B------:R-:W-:Y:S05]  /*3cd0*/  BSYNC.RECONVERGENT B1 ;  /* 0x0000000000017941 */ /* 0x000fea0003800200 */
.L_x_3102:
        /* <DEDUP_REMOVED lines=28> */
.L_x_3089:
[----:B------:R-:W-:Y:S05]  /*3ea0*/  BSYNC.RECONVERGENT B0 ;  /* 0x0000000000007941 */ /* 0x000fea0003800200 */
.L_x_3073:
        /* <DEDUP_REMOVED lines=8> */
.L_x_3105:
        /* <DEDUP_REMOVED lines=13> */
.L_x_4546:


//--------------------- .text._Z35group_norm_nhwc_fwd_one_pass_kernelI11Fp16IOBf16WLi256ELi96ELi768EEv26Group_norm_nhwc_fwd_params --------------------------
	.section	.text._Z35group_norm_nhwc_fwd_one_pass_kernelI11Fp16IOBf16WLi256ELi96ELi768EEv26Group_norm_nhwc_fwd_params,"ax",@progbits
	.align	128
        .global         _Z35group_norm_nhwc_fwd_one_pass_kernelI11Fp16IOBf16WLi256ELi96ELi768EEv26Group_norm_nhwc_fwd_params
        .type           _Z35group_norm_nhwc_fwd_one_pass_kernelI11Fp16IOBf16WLi256ELi96ELi768EEv26Group_norm_nhwc_fwd_params,@function
        .size           _Z35group_norm_nhwc_fwd_one_pass_kernelI11Fp16IOBf16WLi256ELi96ELi768EEv26Group_norm_nhwc_fwd_params,(.L_x_4547 - _Z35group_norm_nhwc_fwd_one_pass_kernelI11Fp16IOBf16WLi256ELi96ELi768EEv26Group_norm_nhwc_fwd_params)
        .other          _Z35group_norm_nhwc_fwd_one_pass_kernelI11Fp16IOBf16WLi256ELi96ELi768EEv26Group_norm_nhwc_fwd_params,@"STO_CUDA_ENTRY STV_DEFAULT"
_Z35group_norm_nhwc_fwd_one_pass_kernelI11Fp16IOBf16WLi256ELi96ELi768EEv26Group_norm_nhwc_fwd_params:
.text._Z35group_norm_nhwc_fwd_one_pass_kernelI11Fp16IOBf16WLi256ELi96ELi768EEv26Group_norm_nhwc_fwd_params:
        /* <DEDUP_REMOVED lines=28> */
.L_x_3181:
[----:B01-3--:R-:W0:Y:S01]  /*01c0*/  LDC R13, c[0x0][0x3f8] ;  /* 0x0000fe00ff0d7b82 */ /* 0x00be220000000800 */
[----:B------:R-:W1:Y:S01]  /*01d0*/  LDCU UR4, c[0x0][0x404] ;  /* 0x00008080ff0477ac */ /* 0x000e620008000800 */
[----:B------:R-:W-:Y:S01]  /*01e0*/  MOV R50, RZ ;  /* 0x000000ff00327202 */ /* 0x000fe20000000f00 */
[----:B--2---:R-:W2:Y:S01]  /*01f0*/  LDCU.64 UR8, c[0x0][0x3e8] ;  /* 0x00007d00ff0877ac */ /* 0x004ea20008000a00 */
[----:B0---4-:R-:W-:Y:S02]  /*0200*/  IABS R5, R13 ;  /* 0x0000000d00057213 */ /* 0x011fe40000000000 */
[----:B------:R-:W-:Y:S02]  /*0210*/  ISETP.NE.AND P3, PT, R13, RZ, PT ;  /* 0x000000ff0d00720c */ /* 0x000fe40003f65270 */
        /* <DEDUP_REMOVED lines=31> */
[----:B------:R-:W1:Y:S01]  /*0410*/  @!P2 LDC.64 R16, c[0x0][0x3e0] ;  /* 0x0000f800ff10ab82 */ /* 0x000e620000000a00 */
[----:B------:R-:W-:-:S02]  /*0420*/  ISETP.GE.AND.EX P1, PT, R15, UR9, PT, P1 ;  /* 0x000000090f007c0c */ /* 0x000fc4000bf26310 */
[----:B------:R-:W-:Y:S01]  /*0430*/  IADD3 R23, PT, PT, R5, 0x20, RZ ;  /* 0x0000002005177810 */ /* 0x000fe20007ffe0ff */
[----:B------:R-:W-:Y:S01]  /*0440*/  IMAD R62, R13, R3, R58 ;  /* 0x000000030d3e7224 */ /* 0x000fe200078e023a */
[----:B------:R-:W-:Y:S02]  /*0450*/  SHF.R.S32.HI R0, RZ, 0x1f, R7 ;  /* 0x0000001fff007819 */ /* 0x000fe40000011407 */
[----:B------:R-:W-:Y:S01]  /*0460*/  ISETP.GE.U32.AND P6, PT, R23, UR8, PT ;  /* 0x0000000817007c0c */ /* 0x000fe2000bfc6070 */
[----:B------:R-:W-:Y:S01]  /*0470*/  IMAD R62, R62, 0x60, RZ ;  /* 0x000000603e3e7824 */ /* 0x000fe200078e02ff */
[----:B------:R-:W2:Y:S01]  /*0480*/  @!P2 LDC.64 R26, c[0x0][0x390] ;  /* 0x0000e400ff1aab82 */ /* 0x000ea20000000a00 */
[----:B------:R-:W-:Y:S01]  /*0490*/  SHF.R.S32.HI R19, RZ, 0x1f, R23 ;  /* 0x0000001fff137819 */ /* 0x000fe20000011417 */
[----:B0-----:R-:W-:Y:S01]  /*04a0*/  IMAD R0, R0, UR4, RZ ;  /* 0x0000000400007c24 */ /* 0x001fe2000f8e02ff */
[----:B------:R-:W-:Y:S02]  /*04b0*/  IADD3 R25, PT, PT, R5, 0x30, RZ ;  /* 0x0000003005197810 */ /* 0x000fe40007ffe0ff */
[C---:B------:R-:W-:Y:S01]  /*04c0*/  IADD3 R64, P3, PT, R62.reuse, R21, RZ ;  /* 0x000000153e407210 */ /* 0x040fe20007f7e0ff */
[----:B------:R-:W-:Y:S01]  /*04d0*/  IMAD R67, R7, UR5, R0 ;  /* 0x0000000507437c24 */ /* 0x000fe2000f8e0200 */
[----:B------:R-:W-:Y:S01]  /*04e0*/  ISETP.GE.AND.EX P6, PT, R19, UR9, PT, P6 ;  /* 0x0000000913007c0c */ /* 0x000fe2000bfc6360 */
[----:B------:R-:W0:Y:S01]  /*04f0*/  @!P1 LDC.64 R2, c[0x0][0x3e0] ;  /* 0x0000f800ff029b82 */ /* 0x000e220000000a00 */
[----:B------:R-:W-:-:S02]  /*0500*/  LEA.HI.X.SX32 R65, R62, RZ, 0x1, P3 ;  /* 0x000000ff3e417211 */ /* 0x000fc400018f0eff */
[----:B------:R-:W-:Y:S02]  /*0510*/  ISETP.GE.U32.AND P3, PT, R25, UR8, PT ;  /* 0x0000000819007c0c */ /* 0x000fe4000bf66070 */
[----:B------:R-:W-:Y:S01]  /*0520*/  SHF.R.S32.HI R21, RZ, 0x1f, R25 ;  /* 0x0000001fff157819 */ /* 0x000fe20000011419 */
[----:B------:R-:W-:Y:S01]  /*0530*/  IMAD.WIDE.U32 R64, R7, UR4, R64 ;  /* 0x0000000407407c25 */ /* 0x000fe2000f8e0040 */
[----:B------:R-:W-:Y:S01]  /*0540*/  IADD3 R4, PT, PT, R5, 0x40, RZ ;  /* 0x0000004005047810 */ /* 0x000fe20007ffe0ff */
[----:B------:R-:W3:Y:S01]  /*0550*/  @!P1 LDC.64 R6, c[0x0][0x390] ;  /* 0x0000e400ff069b82 */ /* 0x000ee20000000a00 */
[----:B------:R-:W-:Y:S01]  /*0560*/  ISETP.GE.AND.EX P3, PT, R21, UR9, PT, P3 ;  /* 0x0000000915007c0c */ /* 0x000fe2000bf66330 */
[----:B-1----:R-:W-:Y:S01]  /*0570*/  @!P2 IMAD R0, R9, R16, RZ ;  /* 0x000000100900a224 */ /* 0x002fe200078e02ff */
[----:B------:R-:W-:Y:S02]  /*0580*/  IADD3 R67, PT, PT, R65, R67, RZ ;  /* 0x0000004341437210 */ /* 0x000fe40007ffe0ff */
        /* <DEDUP_REMOVED lines=12> */
[----:B------:R-:W0:Y:S01]  /*0650*/  @!P3 LDC.64 R8, c[0x0][0x3e0] ;  /* 0x0000f800ff08bb82 */ /* 0x000e220000000a00 */
[----:B------:R-:W-:Y:S01]  /*0660*/  SHF.R.S32.HI R27, RZ, 0x1f, R4 ;  /* 0x0000001fff1b7819 */ /* 0x000fe20000011404 */
[----:B------:R-:W-:Y:S01]  /*0670*/  @!P1 IMAD.WIDE.U32 R16, R11, R2, R16 ;  /* 0x000000020b109225 */ /* 0x000fe200078e0010 */
[----:B------:R2:W4:Y:S02]  /*0680*/  @!P2 LDG.E R50, desc[UR6][R14.64] ;  /* 0x000000060e32a981 */ /* 0x000524000c1e1900 */
[----:B------:R-:W-:-:S03]  /*0690*/  ISETP.GE.AND.EX P5, PT, R27, UR9, PT, P5 ;  /* 0x000000091b007c0c */ /* 0x000fc6000bfa6350 */
[----:B------:R-:W5:Y:S01]  /*06a0*/  @!P6 LDC.64 R10, c[0x0][0x390] ;  /* 0x0000e400ff0aeb82 */ /* 0x000f620000000a00 */
[C---:B---3--:R-:W-:Y:S01]  /*06b0*/  @!P1 LEA R18, P2, R16.reuse, R6, 0x1 ;  /* 0x0000000610129211 */ /* 0x048fe200078408ff */
[----:B-1----:R-:W-:Y:S01]  /*06c0*/  @!P6 IMAD R6, R19, R12, RZ ;  /* 0x0000000c1306e224 */ /* 0x002fe200078e02ff */
[----:B------:R-:W-:Y:S02]  /*06d0*/  @!P1 IADD3 R17, PT, PT, R17, R3, RZ ;  /* 0x0000000311119210 */ /* 0x000fe40007ffe0ff */
[----:B------:R-:W-:Y:S02]  /*06e0*/  IADD3 R0, PT, PT, R5, 0x50, RZ ;  /* 0x0000005005007810 */ /* 0x000fe40007ffe0ff */
[----:B------:R-:W-:Y:S01]  /*06f0*/  @!P1 LEA.HI.X R19, R16, R7, R17, 0x1, P2 ;  /* 0x0000000710139211 */ /* 0x000fe200010f0c11 */
[----:B------:R-:W1:Y:S01]  /*0700*/  @!P3 LDC.64 R2, c[0x0][0x390] ;  /* 0x0000e400ff02bb82 */ /* 0x000e620000000a00 */
[----:B------:R-:W-:Y:S01]  /*0710*/  @!P6 IMAD R17, R23, R13, R6 ;  /* 0x0000000d1711e224 */ /* 0x000fe200078e0206 */
[----:B--2---:R-:W-:-:S02]  /*0720*/  @!P6 MOV R14, R64 ;  /* 0x00000040000ee202 */ /* 0x004fc40000000f00 */
[----:B------:R-:W-:-:S04]  /*0730*/  @!P6 MOV R15, R67 ;  /* 0x00000043000fe202 */ /* 0x000fc80000000f00 */
[----:B------:R-:W2:Y:S01]  /*0740*/  @!P5 LDC.64 R6, c[0x0][0x3e0] ;  /* 0x0000f800ff06db82 */ /* 0x000ea20000000a00 */
[----:B------:R-:W-:Y:S02]  /*0750*/  ISETP.GE.U32.AND P4, PT, R0, UR8, PT ;  /* 0x0000000800007c0c */ /* 0x000fe4000bf86070 */
[----:B------:R-:W-:Y:S01]  /*0760*/  SHF.R.S32.HI R29, RZ, 0x1f, R0 ;  /* 0x0000001fff1d7819 */ /* 0x000fe20000011400 */
[----:B------:R-:W-:Y:S01]  /*0770*/  @!P6 IMAD.WIDE.U32 R12, R23, R12, R14 ;  /* 0x0000000c170ce225 */ /* 0x000fe200078e000e */
[----:B------:R-:W-:Y:S02]  /*0780*/  @!P3 MOV R20, R64 ;  /* 0x000000400014b202 */ /* 0x000fe40000000f00 */
[----:B------:R-:W-:Y:S01]  /*0790*/  ISETP.GE.AND.EX P4, PT, R29, UR9, PT, P4 ;  /* 0x000000091d007c0c */ /* 0x000fe2000bf86340 */
[----:B0-----:R-:W-:Y:S01]  /*07a0*/  @!P3 IMAD R16, R21, R8, RZ ;  /* 0x000000081510b224 */ /* 0x001fe200078e02ff */
[----:B------:R-:W-:Y:S02]  /*07b0*/  @!P3 MOV R21, R67 ;  /* 0x000000430015b202 */ /* 0x000fe40000000f00 */
[----:B------:R-:W-:-:S02]  /*07c0*/  MOV R48, RZ ;  /* 0x000000ff00307202 */ /* 0x000fc40000000f00 */
[----:B------:R-:W-:Y:S01]  /*07d0*/  @!P6 IADD3 R13, PT, PT, R13, R17, RZ ;  /* 0x000000110d0de210 */ /* 0x000fe20007ffe0ff */
[C---:B------:R-:W-:Y:S02]  /*07e0*/  @!P3 IMAD R17, R25.reuse, R9, R16 ;  /* 0x000000091911b224 */ /* 0x040fe400078e0210 */
[----:B------:R-:W-:Y:S01]  /*07f0*/  @!P3 IMAD.WIDE.U32 R20, R25, R8, R20 ;  /* 0x000000081914b225 */ /* 0x000fe200078e0014 */
[----:B------:R0:W3:Y:S01]  /*0800*/  @!P1 LDG.E R48, desc[UR6][R18.64] ;  /* 0x0000000612309981 */ /* 0x0000e2000c1e1900 */
[----:B------:R-:W0:Y:S01]  /*0810*/  @!P5 LDC.64 R8, c[0x0][0x390] ;  /* 0x0000e400ff08db82 */ /* 0x000e220000000a00 */
[----:B-----5:R-:W-:-:S04]  /*0820*/  @!P6 LEA R14, P1, R12, R10, 0x1 ;  /* 0x0000000a0c0ee211 */ /* 0x020fc800078208ff */
[----:B------:R-:W-:-:S03]  /*0830*/  @!P6 LEA.HI.X R15, R12, R11, R13, 0x1, P1 ;  /* 0x0000000b0c0fe211 */ /* 0x000fc600008f0c0d */
[----:B------:R-:W5:Y:S01]  /*0840*/  @!P4 LDC.64 R10, c[0x0][0x3e0] ;  /* 0x0000f800ff0acb82 */ /* 0x000f620000000a00 */
        /* <DEDUP_REMOVED lines=23> */
[----:B-----5:R-:W-:-:S03]  /*09c0*/  @!P4 IMAD R29, R29, R10, RZ ;  /* 0x0000000a1d1dc224 */ /* 0x020fc600078e02ff */
        /* <DEDUP_REMOVED lines=8> */
[----:B------:R-:W5:Y:S02]  /*0a50*/  @!P1 LDC.64 R6, c[0x0][0x3e0] ;  /* 0x0000f800ff069b82 */ /* 0x000f640000000a00 */
[----:B------:R-:W-:Y:S01]  /*0a60*/  ISETP.GE.AND.EX P3, PT, R21, UR9, PT, P3 ;  /* 0x0000000915007c0c */ /* 0x000fe2000bf66330 */
[----:B------:R-:W-:Y:S01]  /*0a70*/  @!P4 IMAD.WIDE.U32 R10, R0, R10, R12 ;  /* 0x0000000a000ac225 */ /* 0x000fe200078e000c */
[----:B------:R-:W-:-:S04]  /*0a80*/  MOV R42, RZ ;  /* 0x000000ff002a7202 */ /* 0x000fc80000000f00 */
[----:B------:R-:W-:Y:S01]  /*0a90*/  @!P4 IADD3 R4, PT, PT, R11, R29, RZ ;  /* 0x0000001d0b04c210 */ /* 0x000fe20007ffe0ff */
[----:B------:R-:W5:Y:S01]  /*0aa0*/  @!P1 LDC.64 R12, c[0x0][0x390] ;  /* 0x0000e400ff0c9b82 */ /* 0x000f620000000a00 */
[C---:B0-----:R-:W-:Y:S01]  /*0ab0*/  @!P4 LEA R24, P6, R10.reuse, R2, 0x1 ;  /* 0x000000020a18c211 */ /* 0x041fe200078c08ff */
[----:B------:R0:W2:Y:S01]  /*0ac0*/  @!P5 LDG.E R42, desc[UR6][R22.64] ;  /* 0x00000006162ad981 */ /* 0x0000a2000c1e1900 */
[----:B------:R-:W-:Y:S02]  /*0ad0*/  IADD3 R0, PT, PT, R5, 0x90, RZ ;  /* 0x0000009005007810 */ /* 0x000fe40007ffe0ff */
[----:B------:R-:W-:-:S03]  /*0ae0*/  @!P4 LEA.HI.X R25, R10, R3, R4, 0x1, P6 ;  /* 0x000000030a19c211 */ /* 0x000fc600030f0c04 */
[----:B------:R-:W5:Y:S01]  /*0af0*/  @!P3 LDC.64 R2, c[0x0][0x3e0] ;  /* 0x0000f800ff02bb82 */ /* 0x000f620000000a00 */
        /* <DEDUP_REMOVED lines=9> */
[----:B-----5:R-:W-:Y:S01]  /*0b90*/  @!P1 IMAD R27, R27, R6, RZ ;  /* 0x000000061b1b9224 */ /* 0x020fe200078e02ff */
        /* <DEDUP_REMOVED lines=23> */
[----:B-----5:R-:W-:Y:S01]  /*0d10*/  IADD3 R25, PT, PT, R5, 0xb0, RZ ;  /* 0x000000b005197810 */ /* 0x020fe20007ffe0ff */
[----:B------:R0:W5:Y:S01]  /*0d20*/  @!P1 LDG.E R38, desc[UR6][R12.64] ;  /* 0x000000060c269981 */ /* 0x000162000c1e1900 */
        /* <DEDUP_REMOVED lines=18> */
[----:B------:R-:W5:Y:S01]  /*0e50*/  @!P2 LDG.E R36, desc[UR6][R16.64] ;  /* 0x000000061024a981 */ /* 0x000f62000c1e1900 */
[----:B------:R-:W-:Y:S02]  /*0e60*/  IADD3 R13, PT, PT, R5, 0xd0, RZ ;  /* 0x000000d0050d7810 */ /* 0x000fe40007ffe0ff */
[----:B------:R-:W-:Y:S01]  /*0e70*/  ISETP.GE.U32.AND P2, PT, R0, UR8, PT ;  /* 0x0000000800007c0c */ /* 0x000fe2000bf46070 */
[----:B------:R4:W5:Y:S01]  /*0e80*/  @!P3 LDG.E R14, desc[UR6][R8.64] ;  /* 0x00000006080eb981 */ /* 0x000962000c1e1900 */
        /* <DEDUP_REMOVED lines=18> */
[----:B------:R1:W5:Y:S01]  /*0fb0*/  @!P5 LDG.E R12, desc[UR6][R30.64] ;  /* 0x000000061e0cd981 */ /* 0x000362000c1e1900 */
[----:B------:R-:W-:Y:S02]  /*0fc0*/  @!P4 IADD3 R4, PT, PT, R9, R19, RZ ;  /* 0x000000130904c210 */ /* 0x000fe40007ffe0ff */
[----:B------:R-:W-:-:S02]  /*0fd0*/  ISETP.GE.U32.AND P5, PT, R11, UR8, PT ;  /* 0x000000080b007c0c */ /* 0x000fc4000bfa6070 */
[----:B------:R-:W3:Y:S01]  /*0fe0*/  @!P3 LDC.64 R2, c[0x0][0x3e0] ;  /* 0x0000f800ff02bb82 */ /* 0x000ee20000000a00 */
        /* <DEDUP_REMOVED lines=16> */
[----:B------:R3:W5:Y:S01]  /*10f0*/  @!P4 LDG.E R10, desc[UR6][R22.64] ;  /* 0x00000006160ac981 */ /* 0x000762000c1e1900 */
[----:B----4-:R-:W-:Y:S01]  /*1100*/  @!P2 IMAD R33, R33, R20, RZ ;  /* 0x000000142121a224 */ /* 0x010fe200078e02ff */
[----:B------:R-:W-:Y:S01]  /*1110*/  @!P1 IADD3 R19, PT, PT, R19, R31, RZ ;  /* 0x0000001f13139210 */ /* 0x000fe20007ffe0ff */
[----:B------:R-:W4:Y:S01]  /*1120*/  @!P5 LDC.64 R6, c[0x0][0x3e0] ;  /* 0x0000f800ff06db82 */ /* 0x000f220000000a00 */
[----:B0-----:R-:W-:Y:S01]  /*1130*/  @!P1 LEA R16, P4, R18, R16, 0x1 ;  /* 0x0000001012109211 */ /* 0x001fe200078808ff */
[----:B---3--:R-:W-:Y:S01]  /*1140*/  @!P3 IMAD R24, R29, R2, RZ ;  /* 0x000000021d18b224 */ /* 0x008fe200078e02ff */
        /* <DEDUP_REMOVED lines=9> */
[----:B------:R-:W3:Y:S01]  /*11e0*/  @!P5 LDC.64 R20, c[0x0][0x390] ;  /* 0x0000e400ff14db82 */ /* 0x000ee20000000a00 */
[----:B------:R-:W-:Y:S02]  /*11f0*/  @!P2 IADD3 R23, PT, PT, R23, R33, RZ ;  /* 0x000000211717a210 */ /* 0x000fe40007ffe0ff */
[C---:B-1----:R-:W-:Y:S01]  /*1200*/  @!P2 LEA R4, P4, R22.reuse, R4, 0x1 ;  /* 0x000000041604a211 */ /* 0x042fe200078808ff */
[----:B------:R-:W-:Y:S01]  /*1210*/  @!P3 IMAD.WIDE.U32 R2, R13, R2, R24 ;  /* 0x000000020d02b225 */ /* 0x000fe200078e0018 */
[----:B------:R-:W-:Y:S02]  /*1220*/  MOV R0, RZ ;  /* 0x000000ff00007202 */ /* 0x000fe40000000f00 */
[----:B------:R-:W-:-:S02]  /*1230*/  @!P2 LEA.HI.X R5, R22, R5, R23, 0x1, P4 ;  /* 0x000000051605a211 */ /* 0x000fc400020f0c17 */
[----:B------:R-:W-:Y:S01]  /*1240*/  MOV R24, RZ ;  /* 0x000000ff00187202 */ /* 0x000fe20000000f00 */
[----:B------:R-:W1:Y:S01]  /*1250*/  @!P6 LDC.64 R22, c[0x0][0x390] ;  /* 0x0000e400ff16eb82 */ /* 0x000e620000000a00 */
[----:B------:R-:W5:Y:S01]  /*1260*/  @!P1 LDG.E R0, desc[UR6][R16.64] ;  /* 0x0000000610009981 */ /* 0x000f62000c1e1900 */
[----:B------:R-:W-:Y:S01]  /*1270*/  @!P3 IADD3 R3, PT, PT, R3, R29, RZ ;  /* 0x0000001d0303b210 */ /* 0x000fe20007ffe0ff */
[----:B----4-:R-:W-:Y:S01]  /*1280*/  @!P5 IMAD R28, R15, R6, RZ ;  /* 0x000000060f1cd224 */ /* 0x010fe200078e02ff */
[C---:B------:R-:W-:Y:S01]  /*1290*/  @!P3 LEA R8, P1, R2.reuse, R8, 0x1 ;  /* 0x000000080208b211 */ /* 0x040fe200078208ff */
[----:B------:R4:W5:Y:S03]  /*12a0*/  @!P2 LDG.E R24, desc[UR6][R4.64] ;  /* 0x000000060418a981 */ /* 0x000966000c1e1900 */
        /* <DEDUP_REMOVED lines=11> */
[----:B---3--:R-:W-:Y:S01]  /*1360*/  @!P5 LEA R20, P1, R6, R20, 0x1 ;  /* 0x000000140614d211 */ /* 0x008fe200078208ff */
[----:B------:R-:W-:Y:S01]  /*1370*/  @!P6 IMAD.WIDE.U32 R18, R26, R18, R4 ;  /* 0x000000121a12e225 */ /* 0x000fe200078e0004 */
[----:B------:R0:W3:Y:S02]  /*1380*/  @!P3 LDG.E R2, desc[UR6][R8.64] ;  /* 0x000000060802b981 */ /* 0x0000e4000c1e1900 */
[----:B------:R-:W-:Y:S02]  /*1390*/  @!P5 LEA.HI.X R21, R6, R21, R3, 0x1, P1 ;  /* 0x000000150615d211 */ /* 0x000fe400008f0c03 */
[----:B------:R-:W-:Y:S02]  /*13a0*/  MOV R3, RZ ;  /* 0x000000ff00037202 */ /* 0x000fe40000000f00 */
[----:B------:R-:W-:Y:S02]  /*13b0*/  @!P6 IADD3 R4, PT, PT, R19, R27, RZ ;  /* 0x0000001b1304e210 */ /* 0x000fe40007ffe0ff */
[----:B-1----:R-:W-:-:S02]  /*13c0*/  @!P6 LEA R22, P1, R18, R22, 0x1 ;  /* 0x000000161216e211 */ /* 0x002fc400078208ff */
[----:B------:R-:W-:Y:S01]  /*13d0*/  MOV R16, RZ ;  /* 0x000000ff00107202 */ /* 0x000fe20000000f00 */
[----:B------:R1:W4:Y:S01]  /*13e0*/  @!P5 LDG.E R3, desc[UR6][R20.64] ;  /* 0x000000061403d981 */ /* 0x000322000c1e1900 */
[----:B------:R-:W-:-:S05]  /*13f0*/  @!P6 LEA.HI.X R23, R18, R23, R4, 0x1, P1 ;  /* 0x000000171217e211 */ /* 0x000fca00008f0c04 */
[----:B------:R-:W4:Y:S01]  /*1400*/  @!P6 LDG.E R16, desc[UR6][R22.64] ;  /* 0x000000061610e981 */ /* 0x000f22000c1e1900 */
        /* <DEDUP_REMOVED lines=42> */
[--C-:B-----5:R-:W-:Y:S02]  /*16b0*/  HADD2.F32 R41, -RZ, R38.reuse.H0_H0 ;  /* 0x20000026ff297230 */ /* 0x120fe40000004100 */
        /* <DEDUP_REMOVED lines=46> */
[--C-:B---3--:R-:W-:Y:S02]  /*19a0*/  HADD2.F32 R7, -RZ, R2.reuse.H1_H1 ;  /* 0x30000002ff077230 */ /* 0x108fe40000004100 */
[----:B------:R-:W-:Y:S02]  /*19b0*/  HADD2.F32 R4, -RZ, R2.H0_H0 ;  /* 0x20000002ff047230 */ /* 0x000fe40000004100 */
[----:B------:R-:W-:Y:S01]  /*19c0*/  FFMA.FTZ R2, R6, R6, R19 ;  /* 0x0000000606027223 */ /* 0x000fe20000010013 */
[----:B-1----:R-:W-:-:S03]  /*19d0*/  FMUL.FTZ R21, R7, R7 ;  /* 0x0000000707157220 */ /* 0x002fc60000410000 */
[----:B------:R-:W-:Y:S01]  /*19e0*/  FADD.FTZ R17, R5, R2 ;  /* 0x0000000205117221 */ /* 0x000fe20000010000 */
[C---:B------:R-:W-:Y:S01]  /*19f0*/  FADD.FTZ R19, R4.reuse, R7 ;  /* 0x0000000704137221 */ /* 0x040fe20000010000 */
[--C-:B----4-:R-:W-:Y:S02]  /*1a00*/  HADD2.F32 R5, -RZ, R3.reuse.H1_H1 ;  /* 0x30000003ff057230 */ /* 0x110fe40000004100 */
        /* <DEDUP_REMOVED lines=54> */
.L_x_3107:
[----:B------:R-:W-:Y:S05]  /*1d70*/  BSYNC.RECONVERGENT B0 ;  /* 0x0000000000007941 */ /* 0x000fea0003800200 */
.L_x_3106:
        /* <DEDUP_REMOVED lines=64> */
.L_x_3109:
[----:B------:R-:W-:Y:S05]  /*2180*/  BSYNC.RECONVERGENT B0 ;  /* 0x0000000000007941 */ /* 0x000fea0003800200 */
.L_x_3108:
        /* <DEDUP_REMOVED lines=27> */
.L_x_3112:
[----:B------:R-:W2:Y:S04]  /*2340*/  LDG.E.STRONG.GPU R18, desc[UR6][R16.64] ;  /* 0x0000000610127981 */ /* 0x000ea8000c1ef900 */
[----:B--2---:R-:W-:Y:S01]  /*2350*/  CCTL.IVALL ;  /* 0x00000000ff00798f */ /* 0x004fe20002000000 */
[----:B------:R-:W-:Y:S05]  /*2360*/  YIELD ;  /* 0x0000000000007946 */ /* 0x000fea0003800000 */
[----:B------:R-:W-:-:S13]  /*2370*/  ISETP.NE.AND P1, PT, R18, R23, PT ;  /* 0x000000171200720c */ /* 0x000fda0003f25270 */
[----:B------:R-:W-:Y:S05]  /*2380*/  @P1 BRA `(.L_x_3112) ;  /* 0xfffffffc00ec1947 */ /* 0x000fea000383ffff */
.L_x_3111:
        /* <DEDUP_REMOVED lines=16> */
.L_x_3114:
        /* <DEDUP_REMOVED lines=62> */
.L_x_3113:
        /* <DEDUP_REMOVED lines=38> */
.L_x_3115:
        /* <DEDUP_REMOVED lines=19> */
.L_x_3116:
        /* <DEDUP_REMOVED lines=9> */
.L_x_3117:
[----:B------:R-:W-:Y:S05]  /*2c90*/  BSYNC.RECONVERGENT B0 ;  /* 0x0000000000007941 */ /* 0x000fea0003800200 */
.L_x_3110:
[----:B------:R-:W4:Y:S01]  /*2ca0*/  S2UR UR5, SR_CgaCtaId ;  /* 0x00000000000579c3 */ /* 0x000f220000008800 */
[----:B------:R-:W5:Y:S01]  /*2cb0*/  LDCU UR8, c[0x0][0x414] ;  /* 0x00008280ff0877ac */ /* 0x000f620008000800 */
[----:B--2---:R-:W-:Y:S01]  /*2cc0*/  LOP3.LUT R21, R60, 0xffff, RZ, 0xc0, !PT ;  /* 0x0000ffff3c157812 */ /* 0x004fe200078ec0ff */
[----:B------:R-:W-:-:S03]  /*2cd0*/  UMOV UR4, 0x400 ;  /* 0x0000040000047882 */ /* 0x000fc60000000000 */
[----:B------:R-:W-:Y:S02]  /*2ce0*/  IADD3 R27, PT, PT, R62, R21, RZ ;  /* 0x000000153e1b7210 */ /* 0x000fe40007ffe0ff */
[----:B---3--:R-:W2:Y:S08]  /*2cf0*/  @P0 LDC.64 R16, c[0x0][0x388] ;  /* 0x0000e200ff100b82 */ /* 0x008eb00000000a00 */
[----:B-1----:R-:W1:Y:S01]  /*2d00*/  LDC.64 R22, c[0x0][0x398] ;  /* 0x0000e600ff167b82 */ /* 0x002e620000000a00 */
[----:B----4-:R-:W-:-:S07]  /*2d10*/  ULEA UR4, UR5, UR4, 0x18 ;  /* 0x0000000405047291 */ /* 0x010fce000f8ec0ff */
[----:B------:R-:W3:Y:S01]  /*2d20*/  LDC.64 R18, c[0x0][0x3a0] ;  /* 0x0000e800ff127b82 */ /* 0x000ee20000000a00 */
[----:B------:R-:W4:Y:S01]  /*2d30*/  LDCU UR5, c[0x0][0x404] ;  /* 0x00008080ff0577ac */ /* 0x000f220008000800 */
[----:B--2---:R-:W-:-:S04]  /*2d40*/  @P0 IMAD.WIDE R24, R58, 0x8, R16 ;  /* 0x000000083a180825 */ /* 0x004fc800078e0210 */
[----:B-----5:R-:W-:Y:S01]  /*2d50*/  @P0 FMUL.FTZ R16, R32, UR8 ;  /* 0x0000000820100c20 */ /* 0x020fe20008410000 */
[----:B------:R-:W-:Y:S01]  /*2d60*/  @P0 FMUL.FTZ R17, R33, UR8 ;  /* 0x0000000821110c20 */ /* 0x000fe20008410000 */
[----:B------:R-:W-:Y:S04]  /*2d70*/  @!P2 STS.64 [UR4+0xe0], R32 ;  /* 0x0000e020ff00a988 */ /* 0x000fe80008000a04 */
[----:B------:R2:W-:Y:S01]  /*2d80*/  @P0 STG.E.64 desc[UR6][R24.64], R16 ;  /* 0x0000001018000986 */ /* 0x0005e2000c101b06 */
[C---:B-1----:R-:W-:Y:S01]  /*2d90*/  IMAD.WIDE R22, R27.reuse, 0x2, R22 ;  /* 0x000000021b167825 */ /* 0x042fe200078e0216 */
[----:B------:R-:W-:Y:S03]  /*2da0*/  BAR.SYNC.DEFER_BLOCKING 0x0 ;  /* 0x0000000000007b1d */ /* 0x000fe60000010000 */
[----:B---3--:R-:W-:-:S03]  /*2db0*/  IMAD.WIDE R26, R27, 0x2, R18 ;  /* 0x000000021b1a7825 */ /* 0x008fc600078e0212 */
[----:B------:R-:W3:Y:S04]  /*2dc0*/  LDG.E.U16 R30, desc[UR6][R22.64] ;  /* 0x00000006161e7981 */ /* 0x000ee8000c1e1500 */
[----:B------:R1:W5:Y:S04]  /*2dd0*/  LDG.E.U16 R31, desc[UR6][R22.64+0x2] ;  /* 0x00000206161f7981 */ /* 0x000368000c1e1500 */
[----:B------:R-:W0:Y:S04]  /*2de0*/  LDG.E.U16 R34, desc[UR6][R26.64] ;  /* 0x000000061a227981 */ /* 0x000e28000c1e1500 */
[----:B------:R2:W5:Y:S01]  /*2df0*/  LDG.E.U16 R62, desc[UR6][R26.64+0x2] ;  /* 0x000002061a3e7981 */ /* 0x000562000c1e1500 */
[----:B------:R-:W-:Y:S01]  /*2e00*/  BSSY.RECONVERGENT B0, `(.L_x_3118) ;  /* 0x00003c5000007945 */ /* 0x000fe20003800200 */
[----:B-1----:R-:W-:-:S02]  /*2e10*/  HFMA2 R22, -RZ, RZ, 1.875, 0 ;  /* 0x3f800000ff167431 */ /* 0x002fc400000001ff */
[----:B----4-:R-:W-:Y:S01]  /*2e20*/  IMAD R23, R52, UR5, R61 ;  /* 0x0000000534177c24 */ /* 0x010fe2000f8e023d */
[----:B------:R-:W1:Y:S01]  /*2e30*/  LDS.64 R18, [UR4+0xe0] ;  /* 0x0000e004ff127984 */ /* 0x000e620008000a00 */
[----:B------:R-:W4:Y:S03]  /*2e40*/  LDCU.U8 UR4, c[0x0][0x3fc] ;  /* 0x00007f80ff0477ac */ /* 0x000f260008000000 */
[C---:B------:R-:W-:Y:S02]  /*2e50*/  IADD3 R35, PT, PT, R23.reuse, 0x10, RZ ;  /* 0x0000001017237810 */ /* 0x040fe40007ffe0ff */
[C---:B--2---:R-:W-:Y:S02]  /*2e60*/  IADD3 R24, PT, PT, R23.reuse, 0xb0, RZ ;  /* 0x000000b017187810 */ /* 0x044fe40007ffe0ff */
[C---:B------:R-:W-:Y:S02]  /*2e70*/  IADD3 R25, PT, PT, R23.reuse, 0xc0, RZ ;  /* 0x000000c017197810 */ /* 0x040fe40007ffe0ff */
[----:B------:R-:W-:-:S02]  /*2e80*/  IADD3 R26, PT, PT, R23, 0x20, RZ ;  /* 0x00000020171a7810 */ /* 0x000fc40007ffe0ff */
[----:B------:R-:W-:Y:S02]  /*2e90*/  SHF.R.S32.HI R63, RZ, 0x1f, R35 ;  /* 0x0000001fff3f7819 */ /* 0x000fe40000011423 */
[----:B------:R-:W-:Y:S02]  /*2ea0*/  SHF.R.S32.HI R27, RZ, 0x1f, R24 ;  /* 0x0000001fff1b7819 */ /* 0x000fe40000011418 */
[----:B------:R-:W-:Y:S02]  /*2eb0*/  SHF.R.S32.HI R28, RZ, 0x1f, R25 ;  /* 0x0000001fff1c7819 */ /* 0x000fe40000011419 */
[----:B------:R-:W-:Y:S01]  /*2ec0*/  SHF.R.S32.HI R29, RZ, 0x1f, R26 ;  /* 0x0000001fff1d7819 */ /* 0x000fe2000001141a */
[----:B----4-:R-:W-:Y:S01]  /*2ed0*/  UISETP.NE.AND UP0, UPT, UR4, URZ, UPT ;  /* 0x000000ff0400728c */ /* 0x010fe2000bf05270 */
[----:B-1----:R-:W-:-:S04]  /*2ee0*/  FMUL.FTZ R20, R18, UR8 ;  /* 0x0000000812147c20 */ /* 0x002fc80008410000 */
[----:B------:R-:W-:-:S04]  /*2ef0*/  FMUL.FTZ R18, R20, R20 ;  /* 0x0000001414127220 */ /* 0x000fc80000410000 */
[----:B------:R-:W-:-:S05]  /*2f00*/  FFMA.FTZ R18, R19, UR8, -R18 ;  /* 0x0000000813127c23 */ /* 0x000fca0008010812 */
[----:B------:R-:W-:-:S13]  /*2f10*/  FSETP.GTU.FTZ.AND P1, PT, R18, RZ, PT ;  /* 0x000000ff1200720b */ /* 0x000fda0003f3c000 */
[----:B------:R-:W1:Y:S02]  /*2f20*/  @P1 LDC R17, c[0x0][0x3a8] ;  /* 0x0000ea00ff111b82 */ /* 0x000e640000000800 */
[----:B-1----:R-:W-:-:S04]  /*2f30*/  @P1 FADD.FTZ R18, R18, R17 ;  /* 0x0000001112121221 */ /* 0x002fc80000010000 */
[----:B------:R1:W2:Y:S01]  /*2f40*/  @P1 MUFU.RSQ R22, R18 ;  /* 0x0000001200161308 */ /* 0x0002a20000001400 */
[----:B---3--:R-:W-:Y:S02]  /*2f50*/  SHF.L.U32 R30, R30, 0x10, RZ ;  /* 0x000000101e1e7819 */ /* 0x008fe400000006ff */
[----:B-----5:R-:W-:Y:S02]  /*2f60*/  SHF.L.U32 R31, R31, 0x10, RZ ;  /* 0x000000101f1f7819 */ /* 0x020fe400000006ff */
[----:B0-----:R-:W-:Y:S02]  /*2f70*/  SHF.L.U32 R33, R34, 0x10, RZ ;  /* 0x0000001022217819 */ /* 0x001fe400000006ff */
[----:B------:R-:W-:Y:S01]  /*2f80*/  SHF.L.U32 R32, R62, 0x10, RZ ;  /* 0x000000103e207819 */ /* 0x000fe200000006ff */
[----:B-12---:R-:W-:Y:S06]  /*2f90*/  BRA.U UP0, `(.L_x_3119) ;  /* 0x0000001900187547 */ /* 0x006fec000b800000 */
        /* <DEDUP_REMOVED lines=30> */
[----:B------:R-:W-:-:S05]  /*3180*/  F2FP.F16.F32.PACK_AB R17, R16, R53 ;  /* 0x000000351011723e */ /* 0x000fca00000000ff */
[----:B------:R0:W-:Y:S02]  /*3190*/  STG.E desc[UR6][R18.64], R17 ;  /* 0x0000001112007986 */ /* 0x0001e4000c101906 */
.L_x_3121:
[----:B------:R-:W-:Y:S05]  /*31a0*/  BSYNC.RECONVERGENT B1 ;  /* 0x0000000000017941 */ /* 0x000fea0003800200 */
.L_x_3120:
        /* <DEDUP_REMOVED lines=20> */
.L_x_3123:
[----:B------:R-:W-:Y:S05]  /*32f0*/  BSYNC.RECONVERGENT B1 ;  /* 0x0000000000017941 */ /* 0x000fea0003800200 */
.L_x_3122:
        /* <DEDUP_REMOVED lines=22> */
.L_x_3125:
[----:B------:R-:W-:Y:S05]  /*3460*/  BSYNC.RECONVERGENT B1 ;  /* 0x0000000000017941 */ /* 0x000fea0003800200 */
.L_x_3124:
        /* <DEDUP_REMOVED lines=20> */
.L_x_3127:
[----:B------:R-:W-:Y:S05]  /*35b0*/  BSYNC.RECONVERGENT B1 ;  /* 0x0000000000017941 */ /* 0x000fea0003800200 */
.L_x_3126:
        /* <DEDUP_REMOVED lines=42> */
.L_x_3129:
[----:B------:R-:W-:Y:S05]  /*3860*/  BSYNC.RECONVERGENT B1 ;  /* 0x0000000000017941 */ /* 0x000fea0003800200 */
.L_x_3128:
        /* <DEDUP_REMOVED lines=22> */
.L_x_3131:
[----:B------:R-:W-:Y:S05]  /*39d0*/  BSYNC.RECONVERGENT B1 ;  /* 0x0000000000017941 */ /* 0x000fea0003800200 */
.L_x_3130:
        /* <DEDUP_REMOVED lines=20> */
.L_x_3133:
[----:B------:R-:W-:Y:S05]  /*3b20*/  BSYNC.RECONVERGENT B1 ;  /* 0x0000000000017941 */ /* 0x000fea0003800200 */
.L_x_3132:
        /* <DEDUP_REMOVED lines=20> */
.L_x_3135:
[----:B------:R-:W-:Y:S05]  /*3c70*/  BSYNC.RECONVERGENT B1 ;  /* 0x0000000000017941 */ /* 0x000fea0003800200 */
.L_x_3134:
        /* <DEDUP_REMOVED lines=20> */
.L_x_3137:
[----:B------:R-:W-:Y:S05]  /*3dc0*/  BSYNC.RECONVERGENT B1 ;  /* 0x0000000000017941 */ /* 0x000fea0003800200 */
.L_x_3136:
        /* <DEDUP_REMOVED lines=20> */
.L_x_3139:
[----:B------:R-:W-:Y:S05]  /*3f10*/  BSYNC.RECONVERGENT B1 ;  /* 0x0000000000017941 */ /* 0x000fea0003800200 */
.L_x_3138:
        /* <DEDUP_REMOVED lines=38> */
.L_x_3141:
[----:B------:R-:W-:Y:S05]  /*4180*/  BSYNC.RECONVERGENT B1 ;  /* 0x0000000000017941 */ /* 0x000fea0003800200 */
.L_x_3140:
        /* <DEDUP_REMOVED lines=20> */
.L_x_3143:
[----:B------:R-:W-:Y:S05]  /*42d0*/  BSYNC.RECONVERGENT B1 ;  /* 0x0000000000017941 */ /* 0x000fea0003800200 */
.L_x_3142:
[----:B------:R-:W-:Y:S04]  /*42e0*/  BSSY.RECONVERGENT B1, `(.L_x_3144) ;  /* 0x0000014000017945 */ /* 0x000fe80003800200 */
[----:B------:R-:W-:Y:S05]  /*42f0*/  @P1 BRA `(.L_x_3145) ;  /* 0x0000000000481947 */ /* 0x000fea0003800000 */
[----:B------:R-:W2:Y:S01]  /*4300*/  LDCU.64 UR4, c[0x0][0x3e0] ;  /* 0x00007c00ff0477ac */ /* 0x000ea20008000a00 */
[--C-:B01----:R-:W-:Y:S01]  /*4310*/  FADD.FTZ R13, R9, -R20.reuse ;  /* 0x80000014090d7221 */ /* 0x103fe20000010000 */
        /* <DEDUP_REMOVED lines=16> */
.L_x_3145:
[----:B------:R-:W-:Y:S05]  /*4420*/  BSYNC.RECONVERGENT B1 ;  /* 0x0000000000017941 */ /* 0x000fea0003800200 */
.L_x_3144:
        /* <DEDUP_REMOVED lines=17> */
[----:B------:R-:W-:Y:S02]  /*4540*/  F2FP.F16.F32.PACK_AB R9, R11, R4 ;  /* 0x000000040b09723e */ /* 0x000fe400000000ff */
[----:B------:R-:W-:-:S05]  /*4550*/  LEA.HI.X R7, R8, UR11, R45, 0x1, P1 ;  /* 0x0000000b08077c11 */ /* 0x000fca00088f0c2d */
[----:B------:R3:W-:Y:S02]  /*4560*/  STG.E desc[UR6][R6.64], R9 ;  /* 0x0000000906007986 */ /* 0x0007e4000c101906 */
.L_x_3147:
[----:B------:R-:W-:Y:S05]  /*4570*/  BSYNC.RECONVERGENT B1 ;  /* 0x0000000000017941 */ /* 0x000fea0003800200 */
.L_x_3146:
        /* <DEDUP_REMOVED lines=17> */
[----:B------:R-:W-:Y:S02]  /*4690*/  F2FP.F16.F32.PACK_AB R7, R9, R2 ;  /* 0x000000020907723e */ /* 0x000fe400000000ff */
[----:B------:R-:W-:-:S05]  /*46a0*/  LEA.HI.X R5, R6, UR11, R17, 0x1, P1 ;  /* 0x0000000b06057c11 */ /* 0x000fca00088f0c11 */
[----:B------:R4:W-:Y:S02]  /*46b0*/  STG.E desc[UR6][R4.64], R7 ;  /* 0x0000000704007986 */ /* 0x0009e4000c101906 */
.L_x_3149:
[----:B------:R-:W-:Y:S05]  /*46c0*/  BSYNC.RECONVERGENT B1 ;  /* 0x0000000000017941 */ /* 0x000fea0003800200 */
.L_x_3148:
        /* <DEDUP_REMOVED lines=10> */
[----:B------:R-:W-:Y:S01]  /*4770*/  F2FP.F16.F32.PACK_AB R5, R32, R5 ;  /* 0x000000052005723e */ /* 0x000fe200000000ff */
        /* <DEDUP_REMOVED lines=8> */
.L_x_3119:
        /* <DEDUP_REMOVED lines=42> */
.L_x_3152:
[----:B------:R-:W-:Y:S05]  /*4aa0*/  BSYNC.RECONVERGENT B1 ;  /* 0x0000000000017941 */ /* 0x000fea0003800200 */
.L_x_3151:
        /* <DEDUP_REMOVED lines=30> */
.L_x_3154:
[----:B------:R-:W-:Y:S05]  /*4c90*/  BSYNC.RECONVERGENT B1 ;  /* 0x0000000000017941 */ /* 0x000fea0003800200 */
.L_x_3153:
        /* <DEDUP_REMOVED lines=32> */
.L_x_3156:
[----:B------:R-:W-:Y:S05]  /*4ea0*/  BSYNC.RECONVERGENT B1 ;  /* 0x0000000000017941 */ /* 0x000fea0003800200 */
.L_x_3155:
[----:B------:R-:W-:Y:S04]  /*4eb0*/  BSSY.RECONVERGENT B1, `(.L_x_3157) ;  /* 0x000001e000017945 */ /* 0x000fe80003800200 */
[----:B------:R-:W-:Y:S05]  /*4ec0*/  @P1 BRA `(.L_x_3158) ;  /* 0x0000000000701947 */ /* 0x000fea0003800000 */
[--C-:B------:R-:W-:Y:S01]  /*4ed0*/  FADD.FTZ R47, R47, -R20.reuse ;  /* 0x800000142f2f7221 */ /* 0x100fe20000010000 */
[----:B0-----:R-:W-:Y:S01]  /*4ee0*/  FADD.FTZ R17, R44, -R20 ;  /* 0x800000142c117221 */ /* 0x001fe20000010000 */
[----:B------:R-:W0:Y:S02]  /*4ef0*/  LDCU.64 UR8, c[0x0][0x3e0] ;  /* 0x00007c00ff0877ac */ /* 0x000e240008000a00 */
[-C--:B------:R-:W-:Y:S01]  /*4f00*/  FMUL.FTZ R47, R47, R22.reuse ;  /* 0x000000162f2f7220 */ /* 0x080fe20000410000 */
[----:B------:R-:W-:Y:S01]  /*4f10*/  FMUL.FTZ R17, R17, R22 ;  /* 0x0000001611117220 */ /* 0x000fe20000410000 */
[----:B------:R-:W2:Y:S02]  /*4f20*/  LDCU.64 UR10, c[0x0][0x380] ;  /* 0x00007000ff0a77ac */ /* 0x000ea40008000a00 */
[----:B------:R-:W-:Y:S01]  /*4f30*/  FFMA.FTZ R47, R30, R47, R33 ;  /* 0x0000002f1e2f7223 */ /* 0x000fe20000010021 */
[----:B-1----:R-:W-:Y:S01]  /*4f40*/  FFMA.FTZ R19, R31, R17, R32 ;  /* 0x000000111f137223 */ /* 0x002fe20000010020 */
        /* <DEDUP_REMOVED lines=14> */
[----:B------:R-:W-:Y:S01]  /*5030*/  IADD3 R49, PT, PT, R17, R49, RZ ;  /* 0x0000003111317210 */ /* 0x000fe20007ffe0ff */
[----:B-1----:R-:W-:Y:S01]  /*5040*/  FMUL.FTZ R29, R47, R26 ;  /* 0x0000001a2f1d7220 */ /* 0x002fe20000410000 */
[----:B0-----:R-:W-:Y:S02]  /*5050*/  FMUL.FTZ R34, R19, R44 ;  /* 0x0000002c13227220 */ /* 0x001fe40000410000 */
[----:B------:R-:W-:-:S03]  /*5060*/  LEA.HI.X R19, R16, UR11, R49, 0x1, P1 ;  /* 0x0000000b10137c11 */ /* 0x000fc600088f0c31 */
[----:B------:R-:W-:-:S05]  /*5070*/  F2FP.F16.F32.PACK_AB R29, R34, R29 ;  /* 0x0000001d221d723e */ /* 0x000fca00000000ff */
[----:B------:R2:W-:Y:S02]  /*5080*/  STG.E desc[UR6][R18.64], R29 ;  /* 0x0000001d12007986 */ /* 0x0005e4000c101906 */
.L_x_3158:
[----:B------:R-:W-:Y:S05]  /*5090*/  BSYNC.RECONVERGENT B1 ;  /* 0x0000000000017941 */ /* 0x000fea0003800200 */
.L_x_3157:
        /* <DEDUP_REMOVED lines=52> */
.L_x_3160:
[----:B------:R-:W-:Y:S05]  /*53e0*/  BSYNC.RECONVERGENT B1 ;  /* 0x0000000000017941 */ /* 0x000fea0003800200 */
.L_x_3159:
        /* <DEDUP_REMOVED lines=30> */
[----:B------:R-:W-:-:S05]  /*55d0*/  F2FP.F16.F32.PACK_AB R35, R50, R35 ;  /* 0x000000233223723e */ /* 0x000fca00000000ff */
[----:B------:R2:W-:Y:S02]  /*55e0*/  STG.E desc[UR6][R18.64], R35 ;  /* 0x0000002312007986 */ /* 0x0005e4000c101906 */
.L_x_3162:
[----:B------:R-:W-:Y:S05]  /*55f0*/  BSYNC.RECONVERGENT B1 ;  /* 0x0000000000017941 */ /* 0x000fea0003800200 */
.L_x_3161:
        /* <DEDUP_REMOVED lines=30> */
.L_x_3164:
[----:B------:R-:W-:Y:S05]  /*57e0*/  BSYNC.RECONVERGENT B1 ;  /* 0x0000000000017941 */ /* 0x000fea0003800200 */
.L_x_3163:
        /* <DEDUP_REMOVED lines=30> */
.L_x_3166:
[----:B------:R-:W-:Y:S05]  /*59d0*/  BSYNC.RECONVERGENT B1 ;  /* 0x0000000000017941 */ /* 0x000fea0003800200 */
.L_x_3165:
        /* <DEDUP_REMOVED lines=30> */
.L_x_3168:
[----:B------:R-:W-:Y:S05]  /*5bc0*/  BSYNC.RECONVERGENT B1 ;  /* 0x0000000000017941 */ /* 0x000fea0003800200 */
.L_x_3167:
        /* <DEDUP_REMOVED lines=30> */
.L_x_3170:
[----:B------:R-:W-:Y:S05]  /*5db0*/  BSYNC.RECONVERGENT B1 ;  /* 0x0000000000017941 */ /* 0x000fea0003800200 */
.L_x_3169:
        /* <DEDUP_REMOVED lines=48> */
.L_x_3172:
[----:B------:R-:W-:Y:S05]  /*60c0*/  BSYNC.RECONVERGENT B1 ;  /* 0x0000000000017941 */ /* 0x000fea0003800200 */
.L_x_3171:
        /* <DEDUP_REMOVED lines=28> */
[----:B------:R-:W-:-:S05]  /*6290*/  F2FP.F16.F32.PACK_AB R27, R27, R8 ;  /* 0x000000081b1b723e */ /* 0x000fca00000000ff */
[----:B------:R1:W-:Y:S02]  /*62a0*/  STG.E desc[UR6][R12.64], R27 ;  /* 0x0000001b0c007986 */ /* 0x0003e4000c101906 */
.L_x_3174:
[----:B------:R-:W-:Y:S05]  /*62b0*/  BSYNC.RECONVERGENT B1 ;  /* 0x0000000000017941 */ /* 0x000fea0003800200 */
.L_x_3173:
        /* <DEDUP_REMOVED lines=9> */
[----:B------:R-:W-:Y:S01]  /*6350*/  FFMA.FTZ R11, R30, R11, R33 ;  /* 0x0000000b1e0b7223 */ /* 0x000fe20000010021 */
[----:B0-----:R-:W-:Y:S01]  /*6360*/  FFMA.FTZ R14, R31, R9, R32 ;  /* 0x000000091f0e7223 */ /* 0x001fe20000010020 */
        /* <DEDUP_REMOVED lines=12> */
[----:B---3--:R-:W-:-:S06]  /*6430*/  LEA R10, P1, R8, UR10, 0x1 ;  /* 0x0000000a080a7c11 */ /* 0x008fcc000f8208ff */
[----:B------:R-:W0:Y:S01]  /*6440*/  MUFU.RCP R13, R13 ;  /* 0x0000000d000d7308 */ /* 0x000e220000001000 */
[----:B-1----:R-:W-:Y:S01]  /*6450*/  FMUL.FTZ R6, R11, R12 ;  /* 0x0000000c0b067220 */ /* 0x002fe20000410000 */
[----:B------:R-:W-:Y:S01]  /*6460*/  LEA.HI.X R11, R8, UR11, R25, 0x1, P1 ;  /* 0x0000000b080b7c11 */ /* 0x000fe200088f0c19 */
[----:B0-----:R-:W-:-:S05]  /*6470*/  FMUL.FTZ R15, R14, R13 ;  /* 0x0000000d0e0f7220 */ /* 0x001fca0000410000 */
[----:B------:R-:W-:-:S05]  /*6480*/  F2FP.F16.F32.PACK_AB R15, R15, R6 ;  /* 0x000000060f0f723e */ /* 0x000fca00000000ff */
[----:B------:R2:W-:Y:S02]  /*6490*/  STG.E desc[UR6][R10.64], R15 ;  /* 0x0000000f0a007986 */ /* 0x0005e4000c101906 */
.L_x_3176:
[----:B------:R-:W-:Y:S05]  /*64a0*/  BSYNC.RECONVERGENT B1 ;  /* 0x0000000000017941 */ /* 0x000fea0003800200 */
.L_x_3175:
        /* <DEDUP_REMOVED lines=30> */
.L_x_3178:
[----:B------:R-:W-:Y:S05]  /*6690*/  BSYNC.RECONVERGENT B1 ;  /* 0x0000000000017941 */ /* 0x000fea0003800200 */
.L_x_3177:
        /* <DEDUP_REMOVED lines=28> */
[----:B------:R-:W-:-:S05]  /*6860*/  F2FP.F16.F32.PACK_AB R11, R11, R2 ;  /* 0x000000020b0b723e */ /* 0x000fca00000000ff */
[----:B------:R4:W-:Y:S02]  /*6870*/  STG.E desc[UR6][R6.64], R11 ;  /* 0x0000000b06007986 */ /* 0x0009e4000c101906 */
.L_x_3180:
[----:B------:R-:W-:Y:S05]  /*6880*/  BSYNC.RECONVERGENT B1 ;  /* 0x0000000000017941 */ /* 0x000fea0003800200 */
.L_x_3179:
        /* <DEDUP_REMOVED lines=26> */
[----:B------:R-:W-:-:S05]  /*6a30*/  F2FP.F16.F32.PACK_AB R7, R7, R0 ;  /* 0x000000000707723e */ /* 0x000fca00000000ff */
[----:B------:R0:W-:Y:S02]  /*6a40*/  STG.E desc[UR6][R2.64], R7 ;  /* 0x0000000702007986 */ /* 0x0001e4000c101906 */
.L_x_3150:
[----:B------:R-:W-:Y:S05]  /*6a50*/  BSYNC.RECONVERGENT B0 ;  /* 0x0000000000007941 */ /* 0x000fea0003800200 */
.L_x_3118:
        /* <DEDUP_REMOVED lines=8> */
.L_x_3182:
        /* <DEDUP_REMOVED lines=10> */
.L_x_4547:


//--------------------- .text._Z35group_norm_nhwc_fwd_one_pass_kernelI11Fp16IOBf16WLi512ELi96ELi768EEv26Group_norm_nhwc_fwd_params --------------------------
	.section	.text._Z35group_norm_nhwc_fwd_one_pass_kernelI11Fp16IOBf16WLi512ELi96ELi768EEv26Group_norm_nhwc_fwd_params,"ax",@progbits
	.align	128
        .global         _Z35group_norm_nhwc_fwd_one_pass_kernelI11Fp16IOBf16WLi512ELi96ELi768EEv26Group_norm_nhwc_fwd_params
        .type           _Z35group_norm_nhwc_fwd_one_pass_kernelI11Fp16IOBf16WLi512ELi96ELi768EEv26Group_norm_nhwc_fwd_params,@function
        .size           _Z35group_norm_nhwc_fwd_one_pass_kernelI11Fp16IOBf16WLi512ELi96ELi768EEv26Group_norm_nhwc_fwd_params,(.L_x_4548 - _Z35group_norm_nhwc_fwd_one_pass_kernelI11Fp16IOBf16WLi512ELi96ELi768EEv26Group_norm_nhwc_fwd_params)
        .other          _Z35group_norm_nhwc_fwd_one_pass_kernelI11Fp16IOBf16WLi512ELi96ELi768EEv26Group_norm_nhwc_fwd_params,@"STO_CUDA_ENTRY STV_DEFAULT"
_Z35group_norm_nhwc_fwd_one_pass_kernelI11Fp16IOBf16WLi512ELi96ELi768EEv26Group_norm_nhwc_fwd_params:
.text._Z35group_norm_nhwc_fwd_one_pass_kernelI11Fp16IOBf16WLi512ELi96ELi768EEv26Group_norm_nhwc_fwd_params:
        /* <DEDUP_REMOVED lines=26> */
.L_x_3322:
        /* <DEDUP_REMOVED lines=444> */
[C---:B------:R-:W-:Y:S01]  /*1d60*/  @!P4 IMAD R53, R42.reuse, R21, R53 ;  /* 0x000000152a35c224 */ /* 0x040fe200078e0235 */
[----:B------:R-:W0:Y:S01]  /*1d70*/  @!P1 LDC.64 R30, c[0x0][0x3e0] ;  /* 0x0000f800ff1e9b82 */ /* 0x000e220000000a00 */
[----:B------:R-:W-:Y:S01]  /*1d80*/  @!P4 IMAD.WIDE.U32 R28, R42, R20, R28 ;  /* 0x000000142a1cc225 */ /* 0x000fe200078e001c */
[----:B------:R-:W-:-:S06]  /*1d90*/  CS2R R70, SRZ ;  /* 0x0000000000467805 */ /* 0x000fcc000001ff00 */
[----:B------:R-:W1:Y:S01]  /*1da0*/  @!P2 LDC.64 R20, c[0x0][0x390] ;  /* 0x0000e400ff14ab82 */ /* 0x000e620000000a00 */
[----:B------:R-:W-:Y:S01]  /*1db0*/  IADD3 R41, PT, PT, R27, 0x1b0, RZ ;  /* 0x000001b01b297810 */ /* 0x000fe20007ffe0ff */
[----:B------:R2:W5:Y:S01]  /*1dc0*/  @!P3 LDG.E R72, desc[UR12][R34.64] ;  /* 0x0000000c2248b981 */ /* 0x000562000c1e1900 */
[----:B------:R-:W-:Y:S02]  /*1dd0*/  @!P4 IADD3 R29, PT, PT, R29, R53, RZ ;  /* 0x000000351d1dc210 */ /* 0x000fe40007ffe0ff */
[----:B------:R-:W-:Y:S01]  /*1de0*/  @!P4 LEA R36, P6, R28, R36, 0x1 ;  /* 0x000000241c24c211 */ /* 0x000fe200078c08ff */
[----:B------:R2:W5:Y:S01]  /*1df0*/  @!P5 LDG.E R71, desc[UR12][R22.64] ;  /* 0x0000000c1647d981 */ /* 0x000562000c1e1900 */
[----:B------:R-:W-:Y:S02]  /*1e00*/  ISETP.GE.U32.AND P3, PT, R41, UR14, PT ;  /* 0x0000000e29007c0c */ /* 0x000fe4000bf66070 */
[----:B------:R-:W-:Y:S01]  /*1e10*/  SHF.R.S32.HI R57, RZ, 0x1f, R41 ;  /* 0x0000001fff397819 */ /* 0x000fe20000011429 */
[----:B--2---:R-:W-:Y:S01]  /*1e20*/  @!P2 IMAD R34, R51, R32, RZ ;  /* 0x000000203322a224 */ /* 0x004fe200078e02ff */
[----:B------:R-:W-:-:S02]  /*1e30*/  @!P2 MOV R22, R16 ;  /* 0x000000100016a202 */ /* 0x000fc40000000f00 */
[----:B------:R-:W-:Y:S01]  /*1e40*/  @!P2 MOV R23, R19 ;  /* 0x000000130017a202 */ /* 0x000fe20000000f00 */
[----:B------:R-:W-:Y:S01]  /*1e50*/  @!P2 IMAD R35, R45, R33, R34 ;  /* 0x000000212d23a224 */ /* 0x000fe200078e0222 */
[----:B------:R-:W-:Y:S02]  /*1e60*/  @!P4 LEA.HI.X R37, R28, R37, R29, 0x1, P6 ;  /* 0x000000251c25c211 */ /* 0x000fe400030f0c1d */
[----:B------:R-:W-:Y:S01]  /*1e70*/  ISETP.GE.AND.EX P3, PT, R57, UR15, PT, P3 ;  /* 0x0000000f39007c0c */ /* 0x000fe2000bf66330 */
[----:B------:R-:W-:Y:S01]  /*1e80*/  @!P2 IMAD.WIDE.U32 R32, R45, R32, R22 ;  /* 0x000000202d20a225 */ /* 0x000fe200078e0016 */
[C---:B------:R-:W-:Y:S01]  /*1e90*/  IADD3 R45, PT, PT, R27.reuse, 0x1c0, RZ ;  /* 0x000001c01b2d7810 */ /* 0x040fe20007ffe0ff */
[----:B------:R2:W5:Y:S01]  /*1ea0*/  @!P4 LDG.E R70, desc[UR12][R36.64] ;  /* 0x0000000c2446c981 */ /* 0x000562000c1e1900 */
[----:B------:R-:W-:Y:S01]  /*1eb0*/  IADD3 R51, PT, PT, R27, 0x1d0, RZ ;  /* 0x000001d01b337810 */ /* 0x000fe20007ffe0ff */
[----:B------:R-:W2:Y:S01]  /*1ec0*/  @!P1 LDC.64 R28, c[0x0][0x390] ;  /* 0x0000e400ff1c9b82 */ /* 0x000ea20000000a00 */
[----:B------:R-:W-:-:S02]  /*1ed0*/  ISETP.GE.U32.AND P4, PT, R45, UR14, PT ;  /* 0x0000000e2d007c0c */ /* 0x000fc4000bf86070 */
[----:B------:R-:W-:Y:S02]  /*1ee0*/  SHF.R.S32.HI R55, RZ, 0x1f, R45 ;  /* 0x0000001fff377819 */ /* 0x000fe4000001142d */
[----:B------:R-:W-:Y:S02]  /*1ef0*/  ISETP.GE.U32.AND P5, PT, R51, UR14, PT ;  /* 0x0000000e33007c0c */ /* 0x000fe4000bfa6070 */
[----:B------:R-:W-:Y:S01]  /*1f00*/  SHF.R.S32.HI R53, RZ, 0x1f, R51 ;  /* 0x0000001fff357819 */ /* 0x000fe20000011433 */
[----:B------:R-:W2:Y:S01]  /*1f10*/  @!P3 LDC.64 R22, c[0x0][0x3e0] ;  /* 0x0000f800ff16bb82 */ /* 0x000ea20000000a00 */
[----:B------:R-:W-:Y:S02]  /*1f20*/  ISETP.GE.AND.EX P4, PT, R55, UR15, PT, P4 ;  /* 0x0000000f37007c0c */ /* 0x000fe4000bf86340 */
[----:B-1----:R-:W-:Y:S01]  /*1f30*/  @!P2 LEA R34, P6, R32, R20, 0x1 ;  /* 0x000000142022a211 */ /* 0x002fe200078c08ff */
[----:B0-----:R-:W-:Y:S01]  /*1f40*/  @!P1 IMAD R20, R49, R30, RZ ;  /* 0x0000001e31149224 */ /* 0x001fe200078e02ff */
[----:B------:R-:W-:-:S02]  /*1f50*/  ISETP.GE.AND.EX P5, PT, R53, UR15, PT, P5 ;  /* 0x0000000f35007c0c */ /* 0x000fc4000bfa6350 */
[----:B------:R-:W-:Y:S01]  /*1f60*/  @!P2 IADD3 R33, PT, PT, R33, R35, RZ ;  /* 0x000000232121a210 */ /* 0x000fe20007ffe0ff */
[C---:B------:R-:W-:Y:S01]  /*1f70*/  @!P1 IMAD R59, R43.reuse, R31, R20 ;  /* 0x0000001f2b3b9224 */ /* 0x040fe200078e0214 */
[----:B------:R-:W-:Y:S02]  /*1f80*/  @!P1 MOV R20, R16 ;  /* 0x0000001000149202 */ /* 0x000fe40000000f00 */
        /* <DEDUP_REMOVED lines=82> */
[----:B------:R-:W-:Y:S01]  /*24b0*/  FMUL.FTZ R28, R48, R48 ;  /* 0x00000030301c7220 */ /* 0x000fe20000410000 */
[----:B------:R-:W-:-:S02]  /*24c0*/  HADD2.F32 R49, -RZ, R39.H0_H0 ;  /* 0x20000027ff317230 */ /* 0x000fc40000004100 */
[----:B------:R-:W-:Y:S01]  /*24d0*/  FADD.FTZ R23, R50, R47 ;  /* 0x0000002f32177221 */ /* 0x000fe20000010000 */
[----:B------:R-:W-:Y:S01]  /*24e0*/  FADD.FTZ R22, RZ, R22 ;  /* 0x00000016ff167221 */ /* 0x000fe20000010000 */
[----:B------:R-:W-:Y:S02]  /*24f0*/  HADD2.F32 R39, -RZ, R39.H1_H1 ;  /* 0x30000027ff277230 */ /* 0x000fe40000004100 */
[----:B0-----:R-:W-:Y:S01]  /*2500*/  FMUL.FTZ R21, R47, R47 ;  /* 0x0000002f2f157220 */ /* 0x001fe20000410000 */
[----:B------:R-:W-:Y:S01]  /*2510*/  FFMA.FTZ R28, R51, R51, R28 ;  /* 0x00000033331c7223 */ /* 0x000fe2000001001c */
[----:B------:R-:W-:Y:S01]  /*2520*/  FADD.FTZ R22, R22, R23 ;  /* 0x0000001716167221 */ /* 0x000fe20000010000 */
[--C-:B------:R-:W-:Y:S02]  /*2530*/  HADD2.F32 R53, -RZ, R38.reuse.H0_H0 ;  /* 0x20000026ff357230 */ /* 0x100fe40000004100 */
[----:B------:R-:W-:Y:S01]  /*2540*/  FFMA.FTZ R21, R50, R50, R21 ;  /* 0x0000003232157223 */ /* 0x000fe20000010015 */
[----:B------:R-:W-:Y:S01]  /*2550*/  FADD.FTZ R28, RZ, R28 ;  /* 0x0000001cff1c7221 */ /* 0x000fe20000010000 */
[----:B------:R-:W-:Y:S01]  /*2560*/  FADD.FTZ R23, R49, R39 ;  /* 0x0000002731177221 */ /* 0x000fe20000010000 */
[----:B------:R-:W-:-:S02]  /*2570*/  HADD2.F32 R38, -RZ, R38.H1_H1 ;  /* 0x30000026ff267230 */ /* 0x000fc40000004100 */
[----:B------:R-:W-:Y:S01]  /*2580*/  FMUL.FTZ R20, R39, R39 ;  /* 0x0000002727147220 */ /* 0x000fe20000410000 */
[----:B------:R-:W-:Y:S01]  /*2590*/  FADD.FTZ R21, R28, R21 ;  /* 0x000000151c157221 */ /* 0x000fe20000010000 */
[----:B------:R-:W-:Y:S01]  /*25a0*/  FADD.FTZ R22, R22, R23 ;  /* 0x0000001716167221 */ /* 0x000fe20000010000 */
[--C-:B------:R-:W-:Y:S02]  /*25b0*/  HADD2.F32 R54, -RZ, R0.reuse.H0_H0 ;  /* 0x20000000ff367230 */ /* 0x100fe40000004100 */
[----:B------:R-:W-:Y:S01]  /*25c0*/  FFMA.FTZ R20, R49, R49, R20 ;  /* 0x0000003131147223 */ /* 0x000fe20000010014 */
[----:B------:R-:W-:Y:S01]  /*25d0*/  FADD.FTZ R23, R53, R38 ;  /* 0x0000002635177221 */ /* 0x000fe20000010000 */
[----:B------:R-:W-:Y:S02]  /*25e0*/  HADD2.F32 R0, -RZ, R0.H1_H1 ;  /* 0x30000000ff007230 */ /* 0x000fe40000004100 */
[----:B------:R-:W-:Y:S01]  /*25f0*/  FMUL.FTZ R28, R38, R38 ;  /* 0x00000026261c7220 */ /* 0x000fe20000410000 */
[----:B------:R-:W-:Y:S01]  /*2600*/  FADD.FTZ R20, R21, R20 ;  /* 0x0000001415147221 */ /* 0x000fe20000010000 */
[----:B------:R-:W-:-:S02]  /*2610*/  HADD2.F32 R56, -RZ, R2.H0_H0 ;  /* 0x20000002ff387230 */ /* 0x000fc40000004100 */
[----:B------:R-:W-:Y:S01]  /*2620*/  FADD.FTZ R22, R22, R23 ;  /* 0x0000001716167221 */ /* 0x000fe20000010000 */
[----:B------:R-:W-:Y:S01]  /*2630*/  FFMA.FTZ R21, R53, R53, R28 ;  /* 0x0000003535157223 */ /* 0x000fe2000001001c */
[----:B------:R-:W-:Y:S02]  /*2640*/  HADD2.F32 R2, -RZ, R2.H1_H1 ;  /* 0x30000002ff027230 */ /* 0x000fe40000004100 */
[----:B------:R-:W-:Y:S01]  /*2650*/  FADD.FTZ R23, R54, R0 ;  /* 0x0000000036177221 */ /* 0x000fe20000010000 */
        /* <DEDUP_REMOVED lines=18> */
[----:B------:R-:W-:Y:S01]  /*2780*/  FADD.FTZ R22, R60, R4 ;  /* 0x000000043c167221 */ /* 0x000fe20000010000 */
[----:B------:R-:W-:Y:S02]  /*2790*/  HADD2.F32 R5, -RZ, R5.H1_H1 ;  /* 0x30000005ff057230 */ /* 0x000fe40000004100 */
[----:B------:R-:W-:Y:S01]  /*27a0*/  FFMA.FTZ R27, R58, R58, R27 ;  /* 0x0000003a3a1b7223 */ /* 0x000fe2000001001b */
[----:B------:R-:W-:Y:S01]  /*27b0*/  FMUL.FTZ R23, R4, R4 ;  /* 0x0000000404177220 */ /* 0x000fe20000410000 */
[----:B------:R-:W-:Y:S01]  /*27c0*/  FADD.FTZ R21, R21, R22 ;  /* 0x0000001615157221 */ /* 0x000fe20000010000 */
[--C-:B------:R-:W-:Y:S02]  /*27d0*/  HADD2.F32 R64, -RZ, R6.reuse.H0_H0 ;  /* 0x20000006ff407230 */ /* 0x100fe40000004100 */
[----:B------:R-:W-:Y:S01]  /*27e0*/  FADD.FTZ R20, R20, R27 ;  /* 0x0000001b14147221 */ /* 0x000fe20000010000 */
[----:B------:R-:W-:Y:S01]  /*27f0*/  FFMA.FTZ R23, R60, R60, R23 ;  /* 0x0000003c3c177223 */ /* 0x000fe20000010017 */
        /* <DEDUP_REMOVED lines=10> */
[----:B------:R-:W-:-:S02]  /*28a0*/  HADD2.F32 R68, -RZ, R8.H0_H0 ;  /* 0x20000008ff447230 */ /* 0x000fc40000004100 */
[----:B------:R-:W-:Y:S01]  /*28b0*/  FADD.FTZ R20, R20, R27 ;  /* 0x0000001b14147221 */ /* 0x000fe20000010000 */
        /* <DEDUP_REMOVED lines=8> */
[----:B------:R-:W-:Y:S01]  /*2940*/  FFMA.FTZ R27, R66, R66, R27 ;  /* 0x00000042421b7223 */ /* 0x000fe2000001001b */
[----:B------:R-:W-:-:S02]  /*2950*/  HADD2.F32 R9, -RZ, R9.H1_H1 ;  /* 0x30000009ff097230 */ /* 0x000fc40000004100 */
[----:B------:R-:W-:Y:S01]  /*2960*/  FMUL.FTZ R23, R8, R8 ;  /* 0x0000000808177220 */ /* 0x000fe20000410000 */
[----:B------:R-:W-:Y:S01]  /*2970*/  FADD.FTZ R22, R68, R8 ;  /* 0x0000000844167221 */ /* 0x000fe20000010000 */
        /* <DEDUP_REMOVED lines=17> */
[----:B------:R-:W-:Y:S01]  /*2a90*/  FADD.FTZ R21, R21, R22 ;  /* 0x0000001615157221 */ /* 0x000fe20000010000 */
[----:B------:R-:W-:-:S02]  /*2aa0*/  HADD2.F32 R12, -RZ, R12.H1_H1 ;  /* 0x3000000cff0c7230 */ /* 0x000fc40000004100 */
[----:B------:R-:W-:Y:S01]  /*2ab0*/  FMUL.FTZ R28, R11, R11 ;  /* 0x0000000b0b1c7220 */ /* 0x000fe20000410000 */
[C---:B------:R-:W-:Y:S01]  /*2ac0*/  FADD.FTZ R22, R73.reuse, R11 ;  /* 0x0000000b49167221 */ /* 0x040fe20000010000 */
[----:B------:R-:W-:Y:S01]  /*2ad0*/  FADD.FTZ R20, R20, R23 ;  /* 0x0000001714147221 */ /* 0x000fe20000010000 */
[--C-:B------:R-:W-:Y:S02]  /*2ae0*/  HADD2.F32 R61, -RZ, R13.reuse.H0_H0 ;  /* 0x2000000dff3d7230 */ /* 0x100fe40000004100 */
[----:B------:R-:W-:Y:S01]  /*2af0*/  FFMA.FTZ R23, R73, R73, R28 ;  /* 0x0000004949177223 */ /* 0x000fe2000001001c */
[----:B------:R-:W-:Y:S02]  /*2b00*/  HADD2.F32 R13, -RZ, R13.H1_H1 ;  /* 0x3000000dff0d7230 */ /* 0x000fe40000004100 */
[----:B------:R-:W-:Y:S01]  /*2b10*/  FADD.FTZ R21, R21, R22 ;  /* 0x0000001615157221 */ /* 0x000fe20000010000 */
[----:B------:R-:W-:Y:S01]  /*2b20*/  FMUL.FTZ R28, R12, R12 ;  /* 0x0000000c0c1c7220 */ /* 0x000fe20000410000 */
[----:B------:R-:W-:Y:S01]  /*2b30*/  FADD.FTZ R22, R77, R12 ;  /* 0x0000000c4d167221 */ /* 0x000fe20000010000 */
[----:B------:R-:W-:-:S02]  /*2b40*/  HADD2.F32 R75, -RZ, R14.H0_H0 ;  /* 0x2000000eff4b7230 */ /* 0x000fc40000004100 */
[----:B------:R-:W-:Y:S01]  /*2b50*/  FADD.FTZ R20, R20, R23 ;  /* 0x0000001714147221 */ /* 0x000fe20000010000 */
[----:B------:R-:W-:Y:S02]  /*2b60*/  HADD2.F32 R14, -RZ, R14.H1_H1 ;  /* 0x3000000eff0e7230 */ /* 0x000fe40000004100 */
[----:B------:R-:W-:Y:S01]  /*2b70*/  FFMA.FTZ R23, R77, R77, R28 ;  /* 0x0000004d4d177223 */ /* 0x000fe2000001001c */
[----:B------:R-:W-:Y:S01]  /*2b80*/  FMUL.FTZ R27, R13, R13 ;  /* 0x0000000d0d1b7220 */ /* 0x000fe20000410000 */
[----:B------:R-:W-:Y:S01]  /*2b90*/  FADD.FTZ R21, R21, R22 ;  /* 0x0000001615157221 */ /* 0x000fe20000010000 */
[C---:B------:R-:W-:Y:S01]  /*2ba0*/  FADD.FTZ R22, R61.reuse, R13 ;  /* 0x0000000d3d167221 */ /* 0x040fe20000010000 */
[--C-:B------:R-:W-:Y:S02]  /*2bb0*/  HADD2.F32 R74, -RZ, R15.reuse.H0_H0 ;  /* 0x2000000fff4a7230 */ /* 0x100fe40000004100 */
[----:B------:R-:W-:Y:S01]  /*2bc0*/  FADD.FTZ R20, R20, R23 ;  /* 0x0000001714147221 */ /* 0x000fe20000010000 */
        /* <DEDUP_REMOVED lines=10> */
[----:B------:R-:W-:Y:S01]  /*2c70*/  FADD.FTZ R21, R21, R22 ;  /* 0x0000001615157221 */ /* 0x000fe20000010000 */
[----:B------:R-:W-:Y:S01]  /*2c80*/  FADD.FTZ R22, R74, R15 ;  /* 0x0000000f4a167221 */ /* 0x000fe20000010000 */
[----:B------:R-:W-:Y:S01]  /*2c90*/  FADD.FTZ R20, R20, R23 ;  /* 0x0000001714147221 */ /* 0x000fe20000010000 */
[----:B------:R-:W-:-:S02]  /*2ca0*/  HADD2.F32 R30, -RZ, R25.H0_H0 ;  /* 0x20000019ff1e7230 */ /* 0x000fc40000004100 */
[----:B------:R-:W-:Y:S01]  /*2cb0*/  FFMA.FTZ R27, R74, R74, R27 ;  /* 0x0000004a4a1b7223 */ /* 0x000fe2000001001b */
[----:B------:R-:W-:Y:S02]  /*2cc0*/  HADD2.F32 R25, -RZ, R25.H1_H1 ;  /* 0x30000019ff197230 */ /* 0x000fe40000004100 */
[----:B------:R-:W-:Y:S01]  /*2cd0*/  FMUL.FTZ R23, R24, R24 ;  /* 0x0000001818177220 */ /* 0x000fe20000410000 */
[----:B------:R-:W-:Y:S01]  /*2ce0*/  FADD.FTZ R21, R21, R22 ;  /* 0x0000001615157221 */ /* 0x000fe20000010000 */
[C---:B------:R-:W-:Y:S01]  /*2cf0*/  FADD.FTZ R22, R31.reuse, R24 ;  /* 0x000000181f167221 */ /* 0x040fe20000010000 */
[----:B------:R-:W-:Y:S01]  /*2d00*/  FADD.FTZ R20, R20, R27 ;  /* 0x0000001b14147221 */ /* 0x000fe20000010000 */
[--C-:B----4-:R-:W-:Y:S02]  /*2d10*/  HADD2.F32 R29, -RZ, R26.reuse.H0_H0 ;  /* 0x2000001aff1d7230 */ /* 0x110fe40000004100 */
[----:B------:R-:W-:Y:S01]  /*2d20*/  FFMA.FTZ R23, R31, R31, R23 ;  /* 0x0000001f1f177223 */ /* 0x000fe20000010017 */
[----:B------:R-:W-:Y:S01]  /*2d30*/  FMUL.FTZ R27, R25, R25 ;  /* 0x00000019191b7220 */ /* 0x000fe20000410000 */
[----:B------:R-:W-:-:S02]  /*2d40*/  HADD2.F32 R26, -RZ, R26.H1_H1 ;  /* 0x3000001aff1a7230 */ /* 0x000fc40000004100 */
[----:B------:R-:W-:Y:S01]  /*2d50*/  FADD.FTZ R21, R21, R22 ;  /* 0x0000001615157221 */ /* 0x000fe20000010000 */
[----:B------:R-:W-:Y:S01]  /*2d60*/  FADD.FTZ R20, R20, R23 ;  /* 0x0000001714147221 */ /* 0x000fe20000010000 */
[C---:B------:R-:W-:Y:S01]  /*2d70*/  FADD.FTZ R22, R30.reuse, R25 ;  /* 0x000000191e167221 */ /* 0x040fe20000010000 */
[----:B------:R-:W-:Y:S01]  /*2d80*/  FFMA.FTZ R23, R30, R30, R27 ;  /* 0x0000001e1e177223 */ /* 0x000fe2000001001b */
[--C-:B-----5:R-:W-:Y:S02]  /*2d90*/  HADD2.F32 R27, -RZ, R72.reuse.H1_H1 ;  /* 0x30000048ff1b7230 */ /* 0x120fe40000004100 */
[----:B------:R-:W-:Y:S01]  /*2da0*/  FMUL.FTZ R28, R26, R26 ;  /* 0x0000001a1a1c7220 */ /* 0x000fe20000410000 */
[----:B------:R-:W-:Y:S01]  /*2db0*/  STL [R1], R61 ;  /* 0x0000003d01007387 */ /* 0x000fe20000100800 */
[----:B------:R-:W-:Y:S01]  /*2dc0*/  FADD.FTZ R21, R21, R22 ;  /* 0x0000001615157221 */ /* 0x000fe20000010000 */
[----:B------:R-:W-:Y:S02]  /*2dd0*/  FADD.FTZ R20, R20, R23 ;  /* 0x0000001714147221 */ /* 0x000fe40000010000 */
[----:B------:R-:W-:Y:S01]  /*2de0*/  STL [R1+0xc], R31 ;  /* 0x00000c1f01007387 */ /* 0x000fe20000100800 */
[----:B------:R-:W-:Y:S01]  /*2df0*/  FADD.FTZ R22, R29, R26 ;  /* 0x0000001a1d167221 */ /* 0x000fe20000010000 */
[----:B------:R-:W-:-:S02]  /*2e00*/  HADD2.F32 R72, -RZ, R72.H0_H0 ;  /* 0x20000048ff487230 */ /* 0x000fc40000004100 */
[----:B------:R-:W-:Y:S01]  /*2e10*/  FFMA.FTZ R23, R29, R29, R28 ;  /* 0x0000001d1d177223 */ /* 0x000fe2000001001c */
[----:B------:R-:W-:Y:S01]  /*2e20*/  STL [R1+0x8], R30 ;  /* 0x0000081e01007387 */ /* 0x000fe20000100800 */
[----:B------:R-:W-:-:S03]  /*2e30*/  HADD2.F32 R28, -RZ, R71.H1_H1 ;  /* 0x30000047ff1c7230 */ /* 0x000fc60000004100 */
[----:B------:R0:W-:Y:S01]  /*2e40*/  STL [R1+0x4], R29 ;  /* 0x0000041d01007387 */ /* 0x0001e20000100800 */
[----:B------:R-:W-:Y:S01]  /*2e50*/  FADD.FTZ R21, R21, R22 ;  /* 0x0000001615157221 */ /* 0x000fe20000010000 */
[----:B------:R-:W-:Y:S01]  /*2e60*/  FADD.FTZ R20, R20, R23 ;  /* 0x0000001714147221 */ /* 0x000fe20000010000 */
[----:B------:R-:W-:Y:S01]  /*2e70*/  FADD.FTZ R22, R72, R27 ;  /* 0x0000001b48167221 */ /* 0x000fe20000010000 */
[----:B------:R-:W-:Y:S02]  /*2e80*/  HADD2.F32 R71, -RZ, R71.H0_H0 ;  /* 0x20000047ff477230 */ /* 0x000fe40000004100 */
[----:B0-----:R-:W-:Y:S01]  /*2e90*/  FMUL.FTZ R29, R27, R27 ;  /* 0x0000001b1b1d7220 */ /* 0x001fe20000410000 */
[----:B------:R-:W-:-:S03]  /*2ea0*/  FMUL.FTZ R30, R28, R28 ;  /* 0x0000001c1c1e7220 */ /* 0x000fc60000410000 */
[----:B------:R-:W-:Y:S01]  /*2eb0*/  FFMA.FTZ R29, R72, R72, R29 ;  /* 0x00000048481d7223 */ /* 0x000fe2000001001d */
[----:B------:R-:W-:Y:S01]  /*2ec0*/  FADD.FTZ R21, R21, R22 ;  /* 0x0000001615157221 */ /* 0x000fe20000010000 */
[C---:B------:R-:W-:Y:S02]  /*2ed0*/  FADD.FTZ R22, R71.reuse, R28 ;  /* 0x0000001c47167221 */ /* 0x040fe40000010000 */
[----:B------:R-:W-:Y:S01]  /*2ee0*/  FADD.FTZ R20, R20, R29 ;  /* 0x0000001d14147221 */ /* 0x000fe20000010000 */
[--C-:B------:R-:W-:Y:S02]  /*2ef0*/  HADD2.F32 R29, -RZ, R70.reuse.H1_H1 ;  /* 0x30000046ff1d7230 */ /* 0x100fe40000004100 */
[----:B------:R-:W-:Y:S01]  /*2f00*/  FFMA.FTZ R23, R71, R71, R30 ;  /* 0x0000004747177223 */ /* 0x000fe2000001001e */
[----:B------:R-:W-:Y:S02]  /*2f10*/  HADD2.F32 R70, -RZ, R70.H0_H0 ;  /* 0x20000046ff467230 */ /* 0x000fe40000004100 */
[----:B------:R-:W-:Y:S01]  /*2f20*/  FADD.FTZ R21, R21, R22 ;  /* 0x0000001615157221 */ /* 0x000fe20000010000 */
[----:B--2---:R-:W-:-:S02]  /*2f30*/  HADD2.F32 R30, -RZ, R65.H1_H1 ;  /* 0x30000041ff1e7230 */ /* 0x004fc40000004100 */
[----:B------:R-:W-:Y:S01]  /*2f40*/  FADD.FTZ R20, R20, R23 ;  /* 0x0000001714147221 */ /* 0x000fe20000010000 */
[----:B------:R-:W-:Y:S01]  /*2f50*/  FMUL.FTZ R23, R29, R29 ;  /* 0x0000001d1d177220 */ /* 0x000fe20000410000 */
[----:B------:R-:W-:Y:S01]  /*2f60*/  FADD.FTZ R22, R70, R29 ;  /* 0x0000001d46167221 */ /* 0x000fe20000010000 */
[----:B------:R-:W-:Y:S02]  /*2f70*/  HADD2.F32 R65, -RZ, R65.H0_H0 ;  /* 0x20000041ff417230 */ /* 0x000fe40000004100 */
[----:B------:R-:W-:Y:S01]  /*2f80*/  FMUL.FTZ R34, R30, R30 ;  /* 0x0000001e1e227220 */ /* 0x000fe20000410000 */
[----:B------:R-:W-:Y:S01]  /*2f90*/  FFMA.FTZ R23, R70, R70, R23 ;  /* 0x0000004646177223 */ /* 0x000fe20000010017 */
[----:B------:R-:W-:Y:S01]  /*2fa0*/  FADD.FTZ R21, R21, R22 ;  /* 0x0000001615157221 */ /* 0x000fe20000010000 */
[C---:B------:R-:W-:Y:S02]  /*2fb0*/  FADD.FTZ R22, R65.reuse, R30 ;  /* 0x0000001e41167221 */ /* 0x040fe40000010000 */
[----:B------:R-:W-:Y:S01]  /*2fc0*/  FADD.FTZ R20, R20, R23 ;  /* 0x0000001714147221 */ /* 0x000fe20000010000 */
        /* <DEDUP_REMOVED lines=23> */
[----:B------:R-:W-:Y:S01]  /*3140*/  FFMA.FTZ R23, R59, R59, R36 ;  /* 0x0000003b3b177223 */ /* 0x000fe20000010024 */
[----:B------:R-:W-:Y:S01]  /*3150*/  FADD.FTZ R21, R21, R22 ;  /* 0x0000001615157221 */ /* 0x000fe20000010000 */
[----:B------:R-:W-:Y:S01]  /*3160*/  FMUL.FTZ R36, R34, R34 ;  /* 0x0000002222247220 */ /* 0x000fe20000410000 */
[C---:B------:R-:W-:Y:S01]  /*3170*/  FADD.FTZ R22, R57.reuse, R34 ;  /* 0x0000002239167221 */ /* 0x040fe20000010000 */
[----:B------:R-:W-:Y:S02]  /*3180*/  FADD.FTZ R23, R20, R23 ;  /* 0x0000001714177221 */ /* 0x000fe40000010000 */
        /* <DEDUP_REMOVED lines=58> */
.L_x_3184:
[----:B------:R-:W-:Y:S05]  /*3530*/  BSYNC.RECONVERGENT B0 ;  /* 0x0000000000007941 */ /* 0x000fea0003800200 */
.L_x_3183:
        /* <DEDUP_REMOVED lines=64> */
.L_x_3186:
[----:B------:R-:W-:Y:S05]  /*3940*/  BSYNC.RECONVERGENT B0 ;  /* 0x0000000000007941 */ /* 0x000fea0003800200 */
.L_x_3185:
        /* <DEDUP_REMOVED lines=35> */
.L_x_3189:
        /* <DEDUP_REMOVED lines=10> */
.L_x_3188:
        /* <DEDUP_REMOVED lines=18> */
.L_x_3191:
        /* <DEDUP_REMOVED lines=153> */
.L_x_3190:
        /* <DEDUP_REMOVED lines=81> */
.L_x_3192:
        /* <DEDUP_REMOVED lines=42> */
.L_x_3193:
        /* <DEDUP_REMOVED lines=21> */
.L_x_3194:
[----:B------:R-:W-:Y:S05]  /*4fd0*/  BSYNC.RECONVERGENT B0 ;  /* 0x0000000000007941 */ /* 0x000fea0003800200 */
.L_x_3187:
        /* <DEDUP_REMOVED lines=76> */
[----:B------:R-:W-:Y:S01]  /*54a0*/  F2FP.F16.F32.PACK_AB R45, R48, R45 ;  /* 0x0000002d302d723e */ /* 0x000fe200000000ff */
[----:B------:R-:W-:-:S04]  /*54b0*/  IMAD.WIDE.U32 R20, R44, UR16, R20 ;  /* 0x000000102c147c25 */ /* 0x000fc8000f8e0014 */
[----:B------:R-:W-:Y:S01]  /*54c0*/  IMAD R23, R44, UR17, R22 ;  /* 0x000000112c177c24 */ /* 0x000fe2000f8e0216 */
[----:B-1----:R-:W-:-:S04]  /*54d0*/  LEA R22, P1, R20, UR14, 0x1 ;  /* 0x0000000e14167c11 */ /* 0x002fc8000f8208ff */
[----:B------:R-:W-:-:S04]  /*54e0*/  IADD3 R21, PT, PT, R21, R23, RZ ;  /* 0x0000001715157210 */ /* 0x000fc80007ffe0ff */
[----:B------:R-:W-:-:S05]  /*54f0*/  LEA.HI.X R23, R20, UR15, R21, 0x1, P1 ;  /* 0x0000000f14177c11 */ /* 0x000fca00088f0c15 */
[----:B------:R0:W-:Y:S02]  /*5500*/  STG.E desc[UR12][R22.64], R45 ;  /* 0x0000002d16007986 */ /* 0x0001e4000c10190c */
.L_x_3198:
[----:B------:R-:W-:Y:S05]  /*5510*/  BSYNC.RECONVERGENT B1 ;  /* 0x0000000000017941 */ /* 0x000fea0003800200 */
.L_x_3197:
        /* <DEDUP_REMOVED lines=15> */
[----:B------:R-:W-:Y:S01]  /*5610*/  F2FP.F16.F32.PACK_AB R45, R46, R45 ;  /* 0x0000002d2e2d723e */ /* 0x000fe200000000ff */
        /* <DEDUP_REMOVED lines=8> */
.L_x_3200:
[----:B------:R-:W-:Y:S05]  /*56a0*/  BSYNC.RECONVERGENT B1 ;  /* 0x0000000000017941 */ /* 0x000fea0003800200 */
.L_x_3199:
        /* <DEDUP_REMOVED lines=22> */
[----:B------:R-:W-:-:S05]  /*5810*/  F2FP.F16.F32.PACK_AB R21, R20, R21 ;  /* 0x000000151415723e */ /* 0x000fca00000000ff */
[----:B------:R0:W-:Y:S02]  /*5820*/  STG.E desc[UR12][R22.64], R21 ;  /* 0x0000001516007986 */ /* 0x0001e4000c10190c */
.L_x_3202:
[----:B------:R-:W-:Y:S05]  /*5830*/  BSYNC.RECONVERGENT B1 ;  /* 0x0000000000017941 */ /* 0x000fea0003800200 */
.L_x_3201:
        /* <DEDUP_REMOVED lines=28> */
.L_x_3204:
[----:B------:R-:W-:Y:S05]  /*5a00*/  BSYNC.RECONVERGENT B1 ;  /* 0x0000000000017941 */ /* 0x000fea0003800200 */
.L_x_3203:
        /* <DEDUP_REMOVED lines=18> */
[----:B------:R-:W-:Y:S02]  /*5b30*/  F2FP.F16.F32.PACK_AB R21, R45, R54 ;  /* 0x000000362d15723e */ /* 0x000fe400000000ff */
[----:B------:R-:W-:-:S05]  /*5b40*/  LEA.HI.X R23, R20, UR17, R23, 0x1, P1 ;  /* 0x0000001114177c11 */ /* 0x000fca00088f0c17 */
[----:B------:R1:W-:Y:S02]  /*5b50*/  STG.E desc[UR12][R22.64], R21 ;  /* 0x0000001516007986 */ /* 0x0003e4000c10190c */
.L_x_3206:
[----:B------:R-:W-:Y:S05]  /*5b60*/  BSYNC.RECONVERGENT B1 ;  /* 0x0000000000017941 */ /* 0x000fea0003800200 */
.L_x_3205:
        /* <DEDUP_REMOVED lines=29> */
[----:B------:R-:W-:-:S05]  /*5d40*/  F2FP.F16.F32.PACK_AB R21, R2, R21 ;  /* 0x000000150215723e */ /* 0x000fca00000000ff */
[----:B------:R2:W-:Y:S02]  /*5d50*/  STG.E desc[UR12][R22.64], R21 ;  /* 0x0000001516007986 */ /* 0x0005e4000c10190c */
.L_x_3208:
[----:B------:R-:W-:Y:S05]  /*5d60*/  BSYNC.RECONVERGENT B1 ;  /* 0x0000000000017941 */ /* 0x000fea0003800200 */
.L_x_3207:
        /* <DEDUP_REMOVED lines=19> */
[----:B------:R-:W-:Y:S02]  /*5ea0*/  F2FP.F16.F32.PACK_AB R3, R23, R58 ;  /* 0x0000003a1703723e */ /* 0x000fe400000000ff */
[----:B------:R-:W-:-:S05]  /*5eb0*/  LEA.HI.X R21, R2, UR17, R21, 0x1, P1 ;  /* 0x0000001102157c11 */ /* 0x000fca00088f0c15 */
[----:B------:R3:W-:Y:S02]  /*5ec0*/  STG.E desc[UR12][R20.64], R3 ;  /* 0x0000000314007986 */ /* 0x0007e4000c10190c */
.L_x_3210:
[----:B------:R-:W-:Y:S05]  /*5ed0*/  BSYNC.RECONVERGENT B1 ;  /* 0x0000000000017941 */ /* 0x000fea0003800200 */
.L_x_3209:
        /* <DEDUP_REMOVED lines=17> */
[----:B------:R-:W-:Y:S02]  /*5ff0*/  F2FP.F16.F32.PACK_AB R3, R23, R60 ;  /* 0x0000003c1703723e */ /* 0x000fe400000000ff */
[----:B------:R-:W-:-:S05]  /*6000*/  LEA.HI.X R21, R2, UR17, R21, 0x1, P1 ;  /* 0x0000001102157c11 */ /* 0x000fca00088f0c15 */
[----:B------:R4:W-:Y:S02]  /*6010*/  STG.E desc[UR12][R20.64], R3 ;  /* 0x0000000314007986 */ /* 0x0009e4000c10190c */
.L_x_3212:
[----:B------:R-:W-:Y:S05]  /*6020*/  BSYNC.RECONVERGENT B1 ;  /* 0x0000000000017941 */ /* 0x000fea0003800200 */
.L_x_3211:
        /* <DEDUP_REMOVED lines=42> */
.L_x_3214:
[----:B------:R-:W-:Y:S05]  /*62d0*/  BSYNC.RECONVERGENT B1 ;  /* 0x0000000000017941 */ /* 0x000fea0003800200 */
.L_x_3213:
        /* <DEDUP_REMOVED lines=22> */
.L_x_3216:
[----:B------:R-:W-:Y:S05]  /*6440*/  BSYNC.RECONVERGENT B1 ;  /* 0x0000000000017941 */ /* 0x000fea0003800200 */
.L_x_3215:
        /* <DEDUP_REMOVED lines=20> */
.L_x_3218:
[----:B------:R-:W-:Y:S05]  /*6590*/  BSYNC.RECONVERGENT B1 ;  /* 0x0000000000017941 */ /* 0x000fea0003800200 */
.L_x_3217:
        /* <DEDUP_REMOVED lines=20> */
.L_x_3220:
[----:B------:R-:W-:Y:S05]  /*66e0*/  BSYNC.RECONVERGENT B1 ;  /* 0x0000000000017941 */ /* 0x000fea0003800200 */
.L_x_3219:
        /* <DEDUP_REMOVED lines=20> */
.L_x_3222:
[----:B------:R-:W-:Y:S05]  /*6830*/  BSYNC.RECONVERGENT B1 ;  /* 0x0000000000017941 */ /* 0x000fea0003800200 */
.L_x_3221:
        /* <DEDUP_REMOVED lines=20> */
.L_x_3224:
[----:B------:R-:W-:Y:S05]  /*6980*/  BSYNC.RECONVERGENT B1 ;  /* 0x0000000000017941 */ /* 0x000fea0003800200 */
.L_x_3223:
        /* <DEDUP_REMOVED lines=44> */
.L_x_3226:
[----:B------:R-:W-:Y:S05]  /*6c50*/  BSYNC.RECONVERGENT B1 ;  /* 0x0000000000017941 */ /* 0x000fea0003800200 */
.L_x_3225:
        /* <DEDUP_REMOVED lines=20> */
.L_x_3228:
[----:B------:R-:W-:Y:S05]  /*6da0*/  BSYNC.RECONVERGENT B1 ;  /* 0x0000000000017941 */ /* 0x000fea0003800200 */
.L_x_3227:
        /* <DEDUP_REMOVED lines=21> */
.L_x_3230:
[----:B------:R-:W-:Y:S05]  /*6f00*/  BSYNC.RECONVERGENT B1 ;  /* 0x0000000000017941 */ /* 0x000fea0003800200 */
.L_x_3229:
        /* <DEDUP_REMOVED lines=20> */
.L_x_3232:
[----:B------:R-:W-:Y:S05]  /*7050*/  BSYNC.RECONVERGENT B1 ;  /* 0x0000000000017941 */ /* 0x000fea0003800200 */
.L_x_3231:
        /* <DEDUP_REMOVED lines=20> */
.L_x_3234:
[----:B------:R-:W-:Y:S05]  /*71a0*/  BSYNC.RECONVERGENT B1 ;  /* 0x0000000000017941 */ /* 0x000fea0003800200 */
.L_x_3233:
        /* <DEDUP_REMOVED lines=19> */
[----:B------:R-:W-:-:S05]  /*72e0*/  F2FP.F16.F32.PACK_AB R3, R7, R0 ;  /* 0x000000000703723e */ /* 0x000fca00000000ff */
[----:B------:R0:W-:Y:S02]  /*72f0*/  STG.E desc[UR12][R4.64], R3 ;  /* 0x0000000304007986 */ /* 0x0001e4000c10190c */
.L_x_3236:
[----:B------:R-:W-:Y:S05]  /*7300*/  BSYNC.RECONVERGENT B1 ;  /* 0x0000000000017941 */ /* 0x000fea0003800200 */
.L_x_3235:
        /* <DEDUP_REMOVED lines=42> */
[----:B------:R-:W-:Y:S02]  /*75b0*/  F2FP.F16.F32.PACK_AB R3, R22, R9 ;  /* 0x000000091603723e */ /* 0x000fe400000000ff */
[----:B------:R-:W-:-:S05]  /*75c0*/  LEA.HI.X R5, R2, UR17, R5, 0x1, P5 ;  /* 0x0000001102057c11 */ /* 0x000fca000a8f0c05 */
[----:B------:R0:W-:Y:S02]  /*75d0*/  STG.E desc[UR12][R4.64], R3 ;  /* 0x0000000304007986 */ /* 0x0001e4000c10190c */
.L_x_3238:
[----:B------:R-:W-:Y:S05]  /*75e0*/  BSYNC.RECONVERGENT B1 ;  /* 0x0000000000017941 */ /* 0x000fea0003800200 */
.L_x_3237:
        /* <DEDUP_REMOVED lines=21> */
.L_x_3240:
[----:B------:R-:W-:Y:S05]  /*7740*/  BSYNC.RECONVERGENT B1 ;  /* 0x0000000000017941 */ /* 0x000fea0003800200 */
.L_x_3239:
        /* <DEDUP_REMOVED lines=20> */
.L_x_3242:
[----:B------:R-:W-:Y:S05]  /*7890*/  BSYNC.RECONVERGENT B1 ;  /* 0x0000000000017941 */ /* 0x000fea0003800200 */
.L_x_3241:
        /* <DEDUP_REMOVED lines=20> */
.L_x_3244:
[----:B------:R-:W-:Y:S05]  /*79e0*/  BSYNC.RECONVERGENT B1 ;  /* 0x0000000000017941 */ /* 0x000fea0003800200 */
.L_x_3243:
        /* <DEDUP_REMOVED lines=20> */
.L_x_3246:
[----:B------:R-:W-:Y:S05]  /*7b30*/  BSYNC.RECONVERGENT B1 ;  /* 0x0000000000017941 */ /* 0x000fea0003800200 */
.L_x_3245:
        /* <DEDUP_REMOVED lines=20> */
.L_x_3248:
[----:B------:R-:W-:Y:S05]  /*7c80*/  BSYNC.RECONVERGENT B1 ;  /* 0x0000000000017941 */ /* 0x000fea0003800200 */
.L_x_3247:
        /* <DEDUP_REMOVED lines=42> */
.L_x_3250:
[----:B------:R-:W-:Y:S05]  /*7f30*/  BSYNC.RECONVERGENT B1 ;  /* 0x0000000000017941 */ /* 0x000fea0003800200 */
.L_x_3249:
        /* <DEDUP_REMOVED lines=20> */
.L_x_3252:
[----:B------:R-:W-:Y:S05]  /*8080*/  BSYNC.RECONVERGENT B1 ;  /* 0x0000000000017941 */ /* 0x000fea0003800200 */
.L_x_3251:
        /* <DEDUP_REMOVED lines=20> */
.L_x_3254:
[----:B------:R-:W-:Y:S05]  /*81d0*/  BSYNC.RECONVERGENT B1 ;  /* 0x0000000000017941 */ /* 0x000fea0003800200 */
.L_x_3253:
        /* <DEDUP_REMOVED lines=20> */
.L_x_3256:
[----:B------:R-:W-:Y:S05]  /*8320*/  BSYNC.RECONVERGENT B1 ;  /* 0x0000000000017941 */ /* 0x000fea0003800200 */
.L_x_3255:
        /* <DEDUP_REMOVED lines=20> */
.L_x_3258:
[----:B------:R-:W-:Y:S05]  /*8470*/  BSYNC.RECONVERGENT B1 ;  /* 0x0000000000017941 */ /* 0x000fea0003800200 */
.L_x_3257:
        /* <DEDUP_REMOVED lines=19> */
.L_x_3196:
        /* <DEDUP_REMOVED lines=36> */
.L_x_3261:
[----:B------:R-:W-:Y:S05]  /*87f0*/  BSYNC.RECONVERGENT B1 ;  /* 0x0000000000017941 */ /* 0x000fea0003800200 */
.L_x_3260:
        /* <DEDUP_REMOVED lines=34> */
.L_x_3263:
[----:B------:R-:W-:Y:S05]  /*8a20*/  BSYNC.RECONVERGENT B1 ;  /* 0x0000000000017941 */ /* 0x000fea0003800200 */
.L_x_3262:
        /* <DEDUP_REMOVED lines=34> */
.L_x_3265:
[----:B------:R-:W-:Y:S05]  /*8c50*/  BSYNC.RECONVERGENT B1 ;  /* 0x0000000000017941 */ /* 0x000fea0003800200 */
.L_x_3264:
        /* <DEDUP_REMOVED lines=35> */
[----:B------:R-:W-:Y:S02]  /*8e90*/  F2FP.F16.F32.PACK_AB R49, R49, R38 ;  /* 0x000000263131723e */ /* 0x000fe400000000ff */
[----:B------:R-:W-:-:S05]  /*8ea0*/  LEA.HI.X R23, R20, UR17, R47, 0x1, P1 ;  /* 0x0000001114177c11 */ /* 0x000fca00088f0c2f */
[----:B------:R0:W-:Y:S04]  /*8eb0*/  STG.E desc[UR12][R22.64], R49 ;  /* 0x0000003116007986 */ /* 0x0001e8000c10190c */
.L_x_3267:
[----:B------:R-:W-:Y:S05]  /*8ec0*/  BSYNC.RECONVERGENT B1 ;  /* 0x0000000000017941 */ /* 0x000fea0003800200 */
.L_x_3266:
        /* <DEDUP_REMOVED lines=29> */
[----:B------:R-:W-:-:S05]  /*90a0*/  F2FP.F16.F32.PACK_AB R45, R45, R0 ;  /* 0x000000002d2d723e */ /* 0x000fca00000000ff */
[----:B------:R1:W-:Y:S02]  /*90b0*/  STG.E desc[UR12][R22.64], R45 ;  /* 0x0000002d16007986 */ /* 0x0003e4000c10190c */
.L_x_3269:
[----:B------:R-:W-:Y:S05]  /*90c0*/  BSYNC.RECONVERGENT B1 ;  /* 0x0000000000017941 */ /* 0x000fea0003800200 */
.L_x_3268:
        /* <DEDUP_REMOVED lines=41> */
.L_x_3271:
[----:B------:R-:W-:Y:S05]  /*9360*/  BSYNC.RECONVERGENT B1 ;  /* 0x0000000000017941 */ /* 0x000fea0003800200 */
.L_x_3270:
        /* <DEDUP_REMOVED lines=32> */
.L_x_3273:
[----:B------:R-:W-:Y:S05]  /*9570*/  BSYNC.RECONVERGENT B1 ;  /* 0x0000000000017941 */ /* 0x000fea0003800200 */
.L_x_3272:
        /* <DEDUP_REMOVED lines=28> */
[----:B------:R-:W-:-:S05]  /*9740*/  F2FP.F16.F32.PACK_AB R47, R47, R0 ;  /* 0x000000002f2f723e */ /* 0x000fca00000000ff */
[----:B------:R1:W-:Y:S02]  /*9750*/  STG.E desc[UR12][R20.64], R47 ;  /* 0x0000002f14007986 */ /* 0x0003e4000c10190c */
.L_x_3275:
[----:B------:R-:W-:Y:S05]  /*9760*/  BSYNC.RECONVERGENT B1 ;  /* 0x0000000000017941 */ /* 0x000fea0003800200 */
.L_x_3274:
        /* <DEDUP_REMOVED lines=52> */
.L_x_3277:
[----:B------:R-:W-:Y:S05]  /*9ab0*/  BSYNC.RECONVERGENT B1 ;  /* 0x0000000000017941 */ /* 0x000fea0003800200 */
.L_x_3276:
        /* <DEDUP_REMOVED lines=32> */
.L_x_3279:
[----:B------:R-:W-:Y:S05]  /*9cc0*/  BSYNC.RECONVERGENT B1 ;  /* 0x0000000000017941 */ /* 0x000fea0003800200 */
.L_x_3278:
        /* <DEDUP_REMOVED lines=30> */
.L_x_3281:
[----:B------:R-:W-:Y:S05]  /*9eb0*/  BSYNC.RECONVERGENT B1 ;  /* 0x0000000000017941 */ /* 0x000fea0003800200 */
.L_x_3280:
        /* <DEDUP_REMOVED lines=30> */
.L_x_3283:
[----:B------:R-:W-:Y:S05]  /*a0a0*/  BSYNC.RECONVERGENT B1 ;  /* 0x0000000000017941 */ /* 0x000fea0003800200 */
.L_x_3282:
        /* <DEDUP_REMOVED lines=28> */
[----:B------:R-:W-:-:S05]  /*a270*/  F2FP.F16.F32.PACK_AB R7, R22, R7 ;  /* 0x000000071607723e */ /* 0x000fca00000000ff */
[----:B------:R3:W-:Y:S02]  /*a280*/  STG.E desc[UR12][R4.64], R7 ;  /* 0x0000000704007986 */ /* 0x0007e4000c10190c */
.L_x_3285:
[----:B------:R-:W-:Y:S05]  /*a290*/  BSYNC.RECONVERGENT B1 ;  /* 0x0000000000017941 */ /* 0x000fea0003800200 */
.L_x_3284:
        /* <DEDUP_REMOVED lines=30> */
.L_x_3287:
[----:B------:R-:W-:Y:S05]  /*a480*/  BSYNC.RECONVERGENT B1 ;  /* 0x0000000000017941 */ /* 0x000fea0003800200 */
.L_x_3286:
        /* <DEDUP_REMOVED lines=54> */
.L_x_3289:
[----:B------:R-:W-:Y:S05]  /*a7f0*/  BSYNC.RECONVERGENT B1 ;  /* 0x0000000000017941 */ /* 0x000fea0003800200 */
.L_x_3288:
        /* <DEDUP_REMOVED lines=28> */
[----:B------:R-:W-:-:S05]  /*a9c0*/  F2FP.F16.F32.PACK_AB R45, R45, R12 ;  /* 0x0000000c2d2d723e */ /* 0x000fca00000000ff */
[----:B------:R1:W-:Y:S02]  /*a9d0*/  STG.E desc[UR12][R4.64], R45 ;  /* 0x0000002d04007986 */ /* 0x0003e4000c10190c */
.L_x_3291:
[----:B------:R-:W-:Y:S05]  /*a9e0*/  BSYNC.RECONVERGENT B1 ;  /* 0x0000000000017941 */ /* 0x000fea0003800200 */
.L_x_3290:
        /* <DEDUP_REMOVED lines=29> */
[----:B------:R-:W-:-:S05]  /*abc0*/  F2FP.F16.F32.PACK_AB R23, R23, R12 ;  /* 0x0000000c1717723e */ /* 0x000fca00000000ff */
[----:B------:R2:W-:Y:S02]  /*abd0*/  STG.E desc[UR12][R4.64], R23 ;  /* 0x0000001704007986 */ /* 0x0005e4000c10190c */
.L_x_3293:
[----:B------:R-:W-:Y:S05]  /*abe0*/  BSYNC.RECONVERGENT B1 ;  /* 0x0000000000017941 */ /* 0x000fea0003800200 */
.L_x_3292:
        /* <DEDUP_REMOVED lines=28> */
[----:B------:R-:W-:-:S05]  /*adb0*/  F2FP.F16.F32.PACK_AB R21, R21, R12 ;  /* 0x0000000c1515723e */ /* 0x000fca00000000ff */
[----:B------:R3:W-:Y:S02]  /*adc0*/  STG.E desc[UR12][R4.64], R21 ;  /* 0x0000001504007986 */ /* 0x0007e4000c10190c */
.L_x_3295:
[----:B------:R-:W-:Y:S05]  /*add0*/  BSYNC.RECONVERGENT B1 ;  /* 0x0000000000017941 */ /* 0x000fea0003800200 */
.L_x_3294:
        /* <DEDUP_REMOVED lines=30> */
.L_x_3297:
[----:B------:R-:W-:Y:S05]  /*afc0*/  BSYNC.RECONVERGENT B1 ;  /* 0x0000000000017941 */ /* 0x000fea0003800200 */
.L_x_3296:
        /* <DEDUP_REMOVED lines=29> */
[----:B------:R-:W-:-:S05]  /*b1a0*/  F2FP.F16.F32.PACK_AB R11, R11, R0 ;  /* 0x000000000b0b723e */ /* 0x000fca00000000ff */
[----:B------:R0:W-:Y:S02]  /*b1b0*/  STG.E desc[UR12][R4.64], R11 ;  /* 0x0000000b04007986 */ /* 0x0001e4000c10190c */
.L_x_3299:
[----:B------:R-:W-:Y:S05]  /*b1c0*/  BSYNC.RECONVERGENT B1 ;  /* 0x0000000000017941 */ /* 0x000fea0003800200 */
.L_x_3298:
        /* <DEDUP_REMOVED lines=53> */
[----:B------:R-:W-:-:S05]  /*b520*/  F2FP.F16.F32.PACK_AB R7, R24, R7 ;  /* 0x000000071807723e */ /* 0x000fca00000000ff */
[----:B------:R0:W-:Y:S02]  /*b530*/  STG.E desc[UR12][R4.64], R7 ;  /* 0x0000000704007986 */ /* 0x0001e4000c10190c */
.L_x_3301:
[----:B------:R-:W-:Y:S05]  /*b540*/  BSYNC.RECONVERGENT B1 ;  /* 0x0000000000017941 */ /* 0x000fea0003800200 */
.L_x_3300:
        /* <DEDUP_REMOVED lines=31> */
.L_x_3303:
[----:B------:R-:W-:Y:S05]  /*b740*/  BSYNC.RECONVERGENT B1 ;  /* 0x0000000000017941 */ /* 0x000fea0003800200 */
.L_x_3302:
        /* <DEDUP_REMOVED lines=30> */
.L_x_3305:
[----:B------:R-:W-:Y:S05]  /*b930*/  BSYNC.RECONVERGENT B1 ;  /* 0x0000000000017941 */ /* 0x000fea0003800200 */
.L_x_3304:
        /* <DEDUP_REMOVED lines=30> */
.L_x_3307:
[----:B------:R-:W-:Y:S05]  /*bb20*/  BSYNC.RECONVERGENT B1 ;  /* 0x0000000000017941 */ /* 0x000fea0003800200 */
.L_x_3306:
        /* <DEDUP_REMOVED lines=30> */
.L_x_3309:
[----:B------:R-:W-:Y:S05]  /*bd10*/  BSYNC.RECONVERGENT B1 ;  /* 0x0000000000017941 */ /* 0x000fea0003800200 */
.L_x_3308:
        /* <DEDUP_REMOVED lines=30> */
.L_x_3311:
[----:B------:R-:W-:Y:S05]  /*bf00*/  BSYNC.RECONVERGENT B1 ;  /* 0x0000000000017941 */ /* 0x000fea0003800200 */
.L_x_3310:
        /* <DEDUP_REMOVED lines=52> */
.L_x_3313:
[----:B------:R-:W-:Y:S05]  /*c250*/  BSYNC.RECONVERGENT B1 ;  /* 0x0000000000017941 */ /* 0x000fea0003800200 */
.L_x_3312:
        /* <DEDUP_REMOVED lines=30> */
.L_x_3315:
[----:B------:R-:W-:Y:S05]  /*c440*/  BSYNC.RECONVERGENT B1 ;  /* 0x0000000000017941 */ /* 0x000fea0003800200 */
.L_x_3314:
        /* <DEDUP_REMOVED lines=30> */
.L_x_3317:
[----:B------:R-:W-:Y:S05]  /*c630*/  BSYNC.RECONVERGENT B1 ;  /* 0x0000000000017941 */ /* 0x000fea0003800200 */
.L_x_3316:
        /* <DEDUP_REMOVED lines=30> */
.L_x_3319:
[----:B------:R-:W-:Y:S05]  /*c820*/  BSYNC.RECONVERGENT B1 ;  /* 0x0000000000017941 */ /* 0x000fea0003800200 */
.L_x_3318:
        /* <DEDUP_REMOVED lines=30> */
.L_x_3321:
[----:B------:R-:W-:Y:S05]  /*ca10*/  BSYNC.RECONVERGENT B1 ;  /* 0x0000000000017941 */ /* 0x000fea0003800200 */
.L_x_3320:
        /* <DEDUP_REMOVED lines=28> */
.L_x_3259:
[----:B------:R-:W-:Y:S05]  /*cbe0*/  BSYNC.RECONVERGENT B0 ;  /* 0x0000000000007941 */ /* 0x000fea0003800200 */
.L_x_3195:
        /* <DEDUP_REMOVED lines=9> */
.L_x_3323:
        /* <DEDUP_REMOVED lines=16> */
.L_x_4548:


//--------------------- .text._Z35group_norm_nhwc_fwd_one_pass_kernelI11Fp16IOFp16WLi64ELi96ELi768EEv26Group_norm_nhwc_fwd_params --------------------------
	.section	.text._Z35group_norm_nhwc_fwd_one_pass_kernelI11Fp16IOFp16WLi64ELi96ELi768EEv26Group_norm_nhwc_fwd_params,"ax",@progbits
	.align	128
        .global         _Z35group_norm_nhwc_fwd_one_pass_kernelI11Fp16IOFp16WLi64ELi96ELi768EEv26Group_norm_nhwc_fwd_params
        .type           _Z35group_norm_nhwc_fwd_one_pass_kernelI11Fp16IOFp16WLi64ELi96ELi768EEv26Group_norm_nhwc_fwd_params,@function
        .size           _Z35group_norm_nhwc_fwd_one_pass_kernelI11Fp16IOFp16WLi64ELi96ELi768EEv26Group_norm_nhwc_fwd_params,(.L_x_4549 - _Z35group_norm_nhwc_fwd_one_pass_kernelI11Fp16IOFp16WLi64ELi96ELi768EEv26Group_norm_nhwc_fwd_params)
        .other          _Z35group_norm_nhwc_fwd_one_pass_kernelI11Fp16IOFp16WLi64ELi96ELi768EEv26Group_norm_nhwc_fwd_params,@"STO_CUDA_ENTRY STV_DEFAULT"
_Z35group_norm_nhwc_fwd_one_pass_kernelI11Fp16IOFp16WLi64ELi96ELi768EEv26Group_norm_nhwc_fwd_params:
.text._Z35group_norm_nhwc_fwd_one_pass_kernelI11Fp16IOFp16WLi64ELi96ELi768EEv26Group_norm_nhwc_fwd_params:
        /* <DEDUP_REMOVED lines=23> */
.L_x_3351:
        /* <DEDUP_REMOVED lines=175> */
.L_x_3325:
[----:B------:R-:W-:Y:S05]  /*0c60*/  BSYNC.RECONVERGENT B0 ;  /* 0x0000000000007941 */ /* 0x000fea0003800200 */
.L_x_3324:
        /* <DEDUP_REMOVED lines=66> */
.L_x_3327:
[----:B------:R-:W-:Y:S05]  /*1090*/  BSYNC.RECONVERGENT B0 ;  /* 0x0000000000007941 */ /* 0x000fea0003800200 */
.L_x_3326:
        /* <DEDUP_REMOVED lines=24> */
.L_x_3330:
[----:B---3--:R-:W2:Y:S04]  /*1220*/  LDG.E.STRONG.GPU R10, desc[UR8][R8.64] ;  /* 0x00000008080a7981 */ /* 0x008ea8000c1ef900 */
[----:B--2---:R-:W-:Y:S01]  /*1230*/  CCTL.IVALL ;  /* 0x00000000ff00798f */ /* 0x004fe20002000000 */
[----:B------:R-:W-:Y:S05]  /*1240*/  YIELD ;  /* 0x0000000000007946 */ /* 0x000fea0003800000 */
[----:B------:R-:W-:-:S13]  /*1250*/  ISETP.NE.AND P2, PT, R10, R15, PT ;  /* 0x0000000f0a00720c */ /* 0x000fda0003f45270 */
[----:B------:R-:W-:Y:S05]  /*1260*/  @P2 BRA `(.L_x_3330) ;  /* 0xfffffffc00ec2947 */ /* 0x000fea000383ffff */
.L_x_3329:
        /* <DEDUP_REMOVED lines=15> */
.L_x_3332:
        /* <DEDUP_REMOVED lines=60> */
.L_x_3331:
        /* <DEDUP_REMOVED lines=34> */
.L_x_3333:
        /* <DEDUP_REMOVED lines=19> */
.L_x_3334:
        /* <DEDUP_REMOVED lines=9> */
.L_x_3335:
[----:B------:R-:W-:Y:S05]  /*1b00*/  BSYNC.RECONVERGENT B0 ;  /* 0x0000000000007941 */ /* 0x000fea0003800200 */
.L_x_3328:
        /* <DEDUP_REMOVED lines=84> */
.L_x_3339:
[----:B------:R-:W-:Y:S05]  /*2050*/  BSYNC.RECONVERGENT B1 ;  /* 0x0000000000017941 */ /* 0x000fea0003800200 */
.L_x_3338:
        /* <DEDUP_REMOVED lines=20> */
.L_x_3341:
[----:B------:R-:W-:Y:S05]  /*21a0*/  BSYNC.RECONVERGENT B1 ;  /* 0x0000000000017941 */ /* 0x000fea0003800200 */
.L_x_3340:
        /* <DEDUP_REMOVED lines=20> */
.L_x_3343:
[----:B------:R-:W-:Y:S05]  /*22f0*/  BSYNC.RECONVERGENT B1 ;  /* 0x0000000000017941 */ /* 0x000fea0003800200 */
.L_x_3342:
        /* <DEDUP_REMOVED lines=19> */
.L_x_3337:
        /* <DEDUP_REMOVED lines=44> */
.L_x_3346:
[----:B------:R-:W-:Y:S05]  /*26f0*/  BSYNC.RECONVERGENT B1 ;  /* 0x0000000000017941 */ /* 0x000fea0003800200 */
.L_x_3345:
        /* <DEDUP_REMOVED lines=30> */
.L_x_3348:
[----:B------:R-:W-:Y:S05]  /*28e0*/  BSYNC.RECONVERGENT B1 ;  /* 0x0000000000017941 */ /* 0x000fea0003800200 */
.L_x_3347:
        /* <DEDUP_REMOVED lines=30> */
.L_x_3350:
[----:B------:R-:W-:Y:S05]  /*2ad0*/  BSYNC.RECONVERGENT B1 ;  /* 0x0000000000017941 */ /* 0x000fea0003800200 */
.L_x_3349:
        /* <DEDUP_REMOVED lines=29> */
.L_x_3344:
[----:B------:R-:W-:Y:S05]  /*2cb0*/  BSYNC.RECONVERGENT B0 ;  /* 0x0000000000007941 */ /* 0x000fea0003800200 */
.L_x_3336:
[----:B------:R-:W-:Y:S02]  /*2cc0*/  IADD3 R30, PT, PT, R27, R30, RZ ;  /* 0x0000001e1b1e7210 */ /* 0x000fe40007ffe0ff */
[----:B------:R-:W-:Y:S02]  /*2cd0*/  IADD3 R31, PT, PT, R31, 0x1, RZ ;  /* 0x000000011f1f7810 */ /* 0x000fe40007ffe0ff */
[----:B------:R-:W-:-:S13]  /*2ce0*/  ISETP.GE.AND P1, PT, R30, UR5, PT ;  /* 0x000000051e007c0c */ /* 0x000fda000bf26270 */
[----:B------:R-:W-:Y:S05]  /*2cf0*/  @!P1 BRA `(.L_x_3351) ;  /* 0xffffffd4001c9947 */ /* 0x000fea000383ffff */
[----:B------:R-:W-:Y:S05]  /*2d00*/  EXIT ;  /* 0x000000000000794d */ /* 0x000fea0003800000 */
.L_x_3352:
        /* <DEDUP_REMOVED lines=15> */
.L_x_4549:


//--------------------- .text._Z35group_norm_nhwc_fwd_one_pass_kernelI11Fp16IOFp16WLi128ELi96ELi768EEv26Group_norm_nhwc_fwd_params --------------------------
	.section	.text._Z35group_norm_nhwc_fwd_one_pass_kernelI11Fp16IOFp16WLi128ELi96ELi768EEv26Group_norm_nhwc_fwd_params,"ax",@progbits
	.align	128
        .global         _Z35group_norm_nhwc_fwd_one_pass_kernelI11Fp16IOFp16WLi128ELi96ELi768EEv26Group_norm_nhwc_fwd_params
        .type           _Z35group_norm_nhwc_fwd_one_pass_kernelI11Fp16IOFp16WLi128ELi96ELi768EEv26Group_norm_nhwc_fwd_params,@function
        .size           _Z35group_norm_nhwc_fwd_one_pass_kernelI11Fp16IOFp16WLi128ELi96ELi768EEv26Group_norm_nhwc_fwd_params,(.L_x_4550 - _Z35group_norm_nhwc_fwd_one_pass_kernelI11Fp16IOFp16WLi128ELi96ELi768EEv26Group_norm_nhwc_fwd_params)
        .other          _Z35group_norm_nhwc_fwd_one_pass_kernelI11Fp16IOFp16WLi128ELi96ELi768EEv26Group_norm_nhwc_fwd_params,@"STO_CUDA_ENTRY STV_DEFAULT"
_Z35group_norm_nhwc_fwd_one_pass_kernelI11Fp16IOFp16WLi128ELi96ELi768EEv26Group_norm_nhwc_fwd_params:
.text._Z35group_norm_nhwc_fwd_one_pass_kernelI11Fp16IOFp16WLi128ELi96ELi768EEv26Group_norm_nhwc_fwd_params:
        /* <DEDUP_REMOVED lines=45> */
.L_x_3396:
        /* <DEDUP_REMOVED lines=242> */
.L_x_3354:
[----:B------:R-:W-:Y:S05]  /*11f0*/  BSYNC.RECONVERGENT B0 ;  /* 0x0000000000007941 */ /* 0x000fea0003800200 */
.L_x_3353:
        /* <DEDUP_REMOVED lines=66> */
.L_x_3356:
[----:B------:R-:W-:Y:S05]  /*1620*/  BSYNC.RECONVERGENT B0 ;  /* 0x0000000000007941 */ /* 0x000fea0003800200 */
.L_x_3355:
        /* <DEDUP_REMOVED lines=24> */
.L_x_3359:
[----:B---3--:R-:W2:Y:S04]  /*17b0*/  LDG.E.STRONG.GPU R22, desc[UR6][R20.64] ;  /* 0x0000000614167981 */ /* 0x008ea8000c1ef900 */
[----:B--2---:R-:W-:Y:S01]  /*17c0*/  CCTL.IVALL ;  /* 0x00000000ff00798f */ /* 0x004fe20002000000 */
[----:B------:R-:W-:Y:S05]  /*17d0*/  YIELD ;  /* 0x0000000000007946 */ /* 0x000fea0003800000 */
[----:B------:R-:W-:-:S13]  /*17e0*/  ISETP.NE.AND P2, PT, R22, R27, PT ;  /* 0x0000001b1600720c */ /* 0x000fda0003f45270 */
[----:B------:R-:W-:Y:S05]  /*17f0*/  @P2 BRA `(.L_x_3359) ;  /* 0xfffffffc00ec2947 */ /* 0x000fea000383ffff */
.L_x_3358:
        /* <DEDUP_REMOVED lines=15> */
.L_x_3361:
        /* <DEDUP_REMOVED lines=59> */
.L_x_3360:
        /* <DEDUP_REMOVED lines=35> */
.L_x_3362:
        /* <DEDUP_REMOVED lines=18> */
.L_x_3363:
        /* <DEDUP_REMOVED lines=9> */
.L_x_3364:
[----:B------:R-:W-:Y:S05]  /*2080*/  BSYNC.RECONVERGENT B0 ;  /* 0x0000000000007941 */ /* 0x000fea0003800200 */
.L_x_3357:
        /* <DEDUP_REMOVED lines=65> */
.L_x_3368:
[----:B------:R-:W-:Y:S05]  /*24a0*/  BSYNC.RECONVERGENT B1 ;  /* 0x0000000000017941 */ /* 0x000fea0003800200 */
.L_x_3367:
        /* <DEDUP_REMOVED lines=20> */
.L_x_3370:
[----:B------:R-:W-:Y:S05]  /*25f0*/  BSYNC.RECONVERGENT B1 ;  /* 0x0000000000017941 */ /* 0x000fea0003800200 */
.L_x_3369:
        /* <DEDUP_REMOVED lines=30> */
.L_x_3372:
[----:B------:R-:W-:Y:S05]  /*27e0*/  BSYNC.RECONVERGENT B1 ;  /* 0x0000000000017941 */ /* 0x000fea0003800200 */
.L_x_3371:
        /* <DEDUP_REMOVED lines=20> */
.L_x_3374:
[----:B------:R-:W-:Y:S05]  /*2930*/  BSYNC.RECONVERGENT B1 ;  /* 0x0000000000017941 */ /* 0x000fea0003800200 */
.L_x_3373:
        /* <DEDUP_REMOVED lines=20> */
.L_x_3376:
[----:B------:R-:W-:Y:S05]  /*2a80*/  BSYNC.RECONVERGENT B1 ;  /* 0x0000000000017941 */ /* 0x000fea0003800200 */
.L_x_3375:
        /* <DEDUP_REMOVED lines=20> */
.L_x_3378:
[----:B------:R-:W-:Y:S05]  /*2bd0*/  BSYNC.RECONVERGENT B1 ;  /* 0x0000000000017941 */ /* 0x000fea0003800200 */
.L_x_3377:
        /* <DEDUP_REMOVED lines=20> */
.L_x_3380:
[----:B------:R-:W-:Y:S05]  /*2d20*/  BSYNC.RECONVERGENT B1 ;  /* 0x0000000000017941 */ /* 0x000fea0003800200 */
.L_x_3379:
        /* <DEDUP_REMOVED lines=19> */
.L_x_3366:
        /* <DEDUP_REMOVED lines=35> */
.L_x_3383:
[----:B------:R-:W-:Y:S05]  /*3090*/  BSYNC.RECONVERGENT B1 ;  /* 0x0000000000017941 */ /* 0x000fea0003800200 */
.L_x_3382:
        /* <DEDUP_REMOVED lines=30> */
.L_x_3385:
[----:B------:R-:W-:Y:S05]  /*3280*/  BSYNC.RECONVERGENT B1 ;  /* 0x0000000000017941 */ /* 0x000fea0003800200 */
.L_x_3384:
        /* <DEDUP_REMOVED lines=40> */
.L_x_3387:
[----:B------:R-:W-:Y:S05]  /*3510*/  BSYNC.RECONVERGENT B1 ;  /* 0x0000000000017941 */ /* 0x000fea0003800200 */
.L_x_3386:
        /* <DEDUP_REMOVED lines=30> */
.L_x_3389:
[----:B------:R-:W-:Y:S05]  /*3700*/  BSYNC.RECONVERGENT B1 ;  /* 0x0000000000017941 */ /* 0x000fea0003800200 */
.L_x_3388:
        /* <DEDUP_REMOVED lines=30> */
.L_x_3391:
[----:B------:R-:W-:Y:S05]  /*38f0*/  BSYNC.RECONVERGENT B1 ;  /* 0x0000000000017941 */ /* 0x000fea0003800200 */
.L_x_3390:
        /* <DEDUP_REMOVED lines=30> */
.L_x_3393:
[----:B------:R-:W-:Y:S05]  /*3ae0*/  BSYNC.RECONVERGENT B1 ;  /* 0x0000000000017941 */ /* 0x000fea0003800200 */
.L_x_3392:
        /* <DEDUP_REMOVED lines=30> */
.L_x_3395:
[----:B------:R-:W-:Y:S05]  /*3cd0*/  BSYNC.RECONVERGENT B1 ;  /* 0x0000000000017941 */ /* 0x000fea0003800200 */
.L_x_3394:
        /* <DEDUP_REMOVED lines=28> */
.L_x_3381:
[----:B------:R-:W-:Y:S05]  /*3ea0*/  BSYNC.RECONVERGENT B0 ;  /* 0x0000000000007941 */ /* 0x000fea0003800200 */
.L_x_3365:
        /* <DEDUP_REMOVED lines=8> */
.L_x_3397:
        /* <DEDUP_REMOVED lines=13> */
.L_x_4550:


//--------------------- .text._Z35group_norm_nhwc_fwd_one_pass_kernelI11Fp16IOFp16WLi256ELi96ELi768EEv26Group_norm_nhwc_fwd_params --------------------------
	.section	.text._Z35group_norm_nhwc_fwd_one_pass_kernelI11Fp16IOFp16WLi256ELi96ELi768EEv26Group_norm_nhwc_fwd_params,"ax",@progbits
	.align	128
        .global         _Z35group_norm_nhwc_fwd_one_pass_kernelI11Fp16IOFp16WLi256ELi96ELi768EEv26Group_norm_nhwc_fwd_params
        .type           _Z35group_norm_nhwc_fwd_one_pass_kernelI11Fp16IOFp16WLi256ELi96ELi768EEv26Group_norm_nhwc_fwd_params,@function
        .size           _Z35group_norm_nhwc_fwd_one_pass_kernelI11Fp16IOFp16WLi256ELi96ELi768EEv26Group_norm_nhwc_fwd_params,(.L_x_4551 - _Z35group_norm_nhwc_fwd_one_pass_kernelI11Fp16IOFp16WLi256ELi96ELi768EEv26Group_norm_nhwc_fwd_params)
        .other          _Z35group_norm_nhwc_fwd_one_pass_kernelI11Fp16IOFp16WLi256ELi96ELi768EEv26Group_norm_nhwc_fwd_params,@"STO_CUDA_ENTRY STV_DEFAULT"
_Z35group_norm_nhwc_fwd_one_pass_kernelI11Fp16IOFp16WLi256ELi96ELi768EEv26Group_norm_nhwc_fwd_params:
.text._Z35group_norm_nhwc_fwd_one_pass_kernelI11Fp16IOFp16WLi256ELi96ELi768EEv26Group_norm_nhwc_fwd_params:
        /* <DEDUP_REMOVED lines=28> */
.L_x_3473:
        /* <DEDUP_REMOVED lines=443> */
.L_x_3399:
[----:B------:R-:W-:Y:S05]  /*1d70*/  BSYNC.RECONVERGENT B0 ;  /* 0x0000000000007941 */ /* 0x000fea0003800200 */
.L_x_3398:
        /* <DEDUP_REMOVED lines=64> */
.L_x_3401:
[----:B------:R-:W-:Y:S05]  /*2180*/  BSYNC.RECONVERGENT B0 ;  /* 0x0000000000007941 */ /* 0x000fea0003800200 */
.L_x_3400:
        /* <DEDUP_REMOVED lines=27> */
.L_x_3404:
[----:B------:R-:W2:Y:S04]  /*2340*/  LDG.E.STRONG.GPU R18, desc[UR6][R16.64] ;  /* 0x0000000610127981 */ /* 0x000ea8000c1ef900 */
[----:B--2---:R-:W-:Y:S01]  /*2350*/  CCTL.IVALL ;  /* 0x00000000ff00798f */ /* 0x004fe20002000000 */
[----:B------:R-:W-:Y:S05]  /*2360*/  YIELD ;  /* 0x0000000000007946 */ /* 0x000fea0003800000 */
[----:B------:R-:W-:-:S13]  /*2370*/  ISETP.NE.AND P1, PT, R18, R23, PT ;  /* 0x000000171200720c */ /* 0x000fda0003f25270 */
[----:B------:R-:W-:Y:S05]  /*2380*/  @P1 BRA `(.L_x_3404) ;  /* 0xfffffffc00ec1947 */ /* 0x000fea000383ffff */
.L_x_3403:
        /* <DEDUP_REMOVED lines=16> */
.L_x_3406:
        /* <DEDUP_REMOVED lines=62> */
.L_x_3405:
        /* <DEDUP_REMOVED lines=38> */
.L_x_3407:
        /* <DEDUP_REMOVED lines=19> */
.L_x_3408:
        /* <DEDUP_REMOVED lines=9> */
.L_x_3409:
[----:B------:R-:W-:Y:S05]  /*2c90*/  BSYNC.RECONVERGENT B0 ;  /* 0x0000000000007941 */ /* 0x000fea0003800200 */
.L_x_3402:
        /* <DEDUP_REMOVED lines=43> */
[----:B---3--:R-:W-:Y:S02]  /*2f50*/  HADD2.F32 R30, -RZ, R30.H0_H0 ;  /* 0x2000001eff1e7230 */ /* 0x008fe40000004100 */
[----:B-----5:R-:W-:Y:S02]  /*2f60*/  HADD2.F32 R31, -RZ, R31.H0_H0 ;  /* 0x2000001fff1f7230 */ /* 0x020fe40000004100 */
[----:B0-----:R-:W-:Y:S02]  /*2f70*/  HADD2.F32 R33, -RZ, R34.H0_H0 ;  /* 0x20000022ff217230 */ /* 0x001fe40000004100 */
[----:B------:R-:W-:Y:S01]  /*2f80*/  HADD2.F32 R32, -RZ, R62.H0_H0 ;  /* 0x2000003eff207230 */ /* 0x000fe20000004100 */
        /* <DEDUP_REMOVED lines=33> */
.L_x_3413:
[----:B------:R-:W-:Y:S05]  /*31a0*/  BSYNC.RECONVERGENT B1 ;  /* 0x0000000000017941 */ /* 0x000fea0003800200 */
.L_x_3412:
        /* <DEDUP_REMOVED lines=20> */
.L_x_3415:
[----:B------:R-:W-:Y:S05]  /*32f0*/  BSYNC.RECONVERGENT B1 ;  /* 0x0000000000017941 */ /* 0x000fea0003800200 */
.L_x_3414:
        /* <DEDUP_REMOVED lines=22> */
.L_x_3417:
[----:B------:R-:W-:Y:S05]  /*3460*/  BSYNC.RECONVERGENT B1 ;  /* 0x0000000000017941 */ /* 0x000fea0003800200 */
.L_x_3416:
        /* <DEDUP_REMOVED lines=20> */
.L_x_3419:
[----:B------:R-:W-:Y:S05]  /*35b0*/  BSYNC.RECONVERGENT B1 ;  /* 0x0000000000017941 */ /* 0x000fea0003800200 */
.L_x_3418:
        /* <DEDUP_REMOVED lines=42> */
.L_x_3421:
[----:B------:R-:W-:Y:S05]  /*3860*/  BSYNC.RECONVERGENT B1 ;  /* 0x0000000000017941 */ /* 0x000fea0003800200 */
.L_x_3420:
        /* <DEDUP_REMOVED lines=22> */
.L_x_3423:
[----:B------:R-:W-:Y:S05]  /*39d0*/  BSYNC.RECONVERGENT B1 ;  /* 0x0000000000017941 */ /* 0x000fea0003800200 */
.L_x_3422:
        /* <DEDUP_REMOVED lines=20> */
.L_x_3425:
[----:B------:R-:W-:Y:S05]  /*3b20*/  BSYNC.RECONVERGENT B1 ;  /* 0x0000000000017941 */ /* 0x000fea0003800200 */
.L_x_3424:
        /* <DEDUP_REMOVED lines=20> */
.L_x_3427:
[----:B------:R-:W-:Y:S05]  /*3c70*/  BSYNC.RECONVERGENT B1 ;  /* 0x0000000000017941 */ /* 0x000fea0003800200 */
.L_x_3426:
        /* <DEDUP_REMOVED lines=20> */
.L_x_3429:
[----:B------:R-:W-:Y:S05]  /*3dc0*/  BSYNC.RECONVERGENT B1 ;  /* 0x0000000000017941 */ /* 0x000fea0003800200 */
.L_x_3428:
        /* <DEDUP_REMOVED lines=20> */
.L_x_3431:
[----:B------:R-:W-:Y:S05]  /*3f10*/  BSYNC.RECONVERGENT B1 ;  /* 0x0000000000017941 */ /* 0x000fea0003800200 */
.L_x_3430:
        /* <DEDUP_REMOVED lines=38> */
.L_x_3433:
[----:B------:R-:W-:Y:S05]  /*4180*/  BSYNC.RECONVERGENT B1 ;  /* 0x0000000000017941 */ /* 0x000fea0003800200 */
.L_x_3432:
        /* <DEDUP_REMOVED lines=20> */
.L_x_3435:
[----:B------:R-:W-:Y:S05]  /*42d0*/  BSYNC.RECONVERGENT B1 ;  /* 0x0000000000017941 */ /* 0x000fea0003800200 */
.L_x_3434:
        /* <DEDUP_REMOVED lines=20> */
.L_x_3437:
[----:B------:R-:W-:Y:S05]  /*4420*/  BSYNC.RECONVERGENT B1 ;  /* 0x0000000000017941 */ /* 0x000fea0003800200 */
.L_x_3436:
        /* <DEDUP_REMOVED lines=20> */
.L_x_3439:
[----:B------:R-:W-:Y:S05]  /*4570*/  BSYNC.RECONVERGENT B1 ;  /* 0x0000000000017941 */ /* 0x000fea0003800200 */
.L_x_3438:
        /* <DEDUP_REMOVED lines=20> */
.L_x_3441:
[----:B------:R-:W-:Y:S05]  /*46c0*/  BSYNC.RECONVERGENT B1 ;  /* 0x0000000000017941 */ /* 0x000fea0003800200 */
.L_x_3440:
        /* <DEDUP_REMOVED lines=19> */
.L_x_3411:
        /* <DEDUP_REMOVED lines=42> */
.L_x_3444:
[----:B------:R-:W-:Y:S05]  /*4aa0*/  BSYNC.RECONVERGENT B1 ;  /* 0x0000000000017941 */ /* 0x000fea0003800200 */
.L_x_3443:
        /* <DEDUP_REMOVED lines=30> */
.L_x_3446:
[----:B------:R-:W-:Y:S05]  /*4c90*/  BSYNC.RECONVERGENT B1 ;  /* 0x0000000000017941 */ /* 0x000fea0003800200 */
.L_x_3445:
        /* <DEDUP_REMOVED lines=32> */
.L_x_3448:
[----:B------:R-:W-:Y:S05]  /*4ea0*/  BSYNC.RECONVERGENT B1 ;  /* 0x0000000000017941 */ /* 0x000fea0003800200 */
.L_x_3447:
        /* <DEDUP_REMOVED lines=30> */
.L_x_3450:
[----:B------:R-:W-:Y:S05]  /*5090*/  BSYNC.RECONVERGENT B1 ;  /* 0x0000000000017941 */ /* 0x000fea0003800200 */
.L_x_3449:
        /* <DEDUP_REMOVED lines=52> */
.L_x_3452:
[----:B------:R-:W-:Y:S05]  /*53e0*/  BSYNC.RECONVERGENT B1 ;  /* 0x0000000000017941 */ /* 0x000fea0003800200 */
.L_x_3451:
        /* <DEDUP_REMOVED lines=32> */
.L_x_3454:
[----:B------:R-:W-:Y:S05]  /*55f0*/  BSYNC.RECONVERGENT B1 ;  /* 0x0000000000017941 */ /* 0x000fea0003800200 */
.L_x_3453:
        /* <DEDUP_REMOVED lines=30> */
.L_x_3456:
[----:B------:R-:W-:Y:S05]  /*57e0*/  BSYNC.RECONVERGENT B1 ;  /* 0x0000000000017941 */ /* 0x000fea0003800200 */
.L_x_3455:
        /* <DEDUP_REMOVED lines=30> */
.L_x_3458:
[----:B------:R-:W-:Y:S05]  /*59d0*/  BSYNC.RECONVERGENT B1 ;  /* 0x0000000000017941 */ /* 0x000fea0003800200 */
.L_x_3457:
        /* <DEDUP_REMOVED lines=30> */
.L_x_3460:
[----:B------:R-:W-:Y:S05]  /*5bc0*/  BSYNC.RECONVERGENT B1 ;  /* 0x0000000000017941 */ /* 0x000fea0003800200 */
.L_x_3459:
        /* <DEDUP_REMOVED lines=30> */
.L_x_3462:
[----:B------:R-:W-:Y:S05]  /*5db0*/  BSYNC.RECONVERGENT B1 ;  /* 0x0000000000017941 */ /* 0x000fea0003800200 */
.L_x_3461:
        /* <DEDUP_REMOVED lines=48> */
.L_x_3464:
[----:B------:R-:W-:Y:S05]  /*60c0*/  BSYNC.RECONVERGENT B1 ;  /* 0x0000000000017941 */ /* 0x000fea0003800200 */
.L_x_3463:
        /* <DEDUP_REMOVED lines=30> */
.L_x_3466:
[----:B------:R-:W-:Y:S05]  /*62b0*/  BSYNC.RECONVERGENT B1 ;  /* 0x0000000000017941 */ /* 0x000fea0003800200 */
.L_x_3465:
        /* <DEDUP_REMOVED lines=30> */
.L_x_3468:
[----:B------:R-:W-:Y:S05]  /*64a0*/  BSYNC.RECONVERGENT B1 ;  /* 0x0000000000017941 */ /* 0x000fea0003800200 */
.L_x_3467:
        /* <DEDUP_REMOVED lines=30> */
.L_x_3470:
[----:B------:R-:W-:Y:S05]  /*6690*/  BSYNC.RECONVERGENT B1 ;  /* 0x0000000000017941 */ /* 0x000fea0003800200 */
.L_x_3469:
        /* <DEDUP_REMOVED lines=30> */
.L_x_3472:
[----:B------:R-:W-:Y:S05]  /*6880*/  BSYNC.RECONVERGENT B1 ;  /* 0x0000000000017941 */ /* 0x000fea0003800200 */
.L_x_3471:
        /* <DEDUP_REMOVED lines=28> */
.L_x_3442:
[----:B------:R-:W-:Y:S05]  /*6a50*/  BSYNC.RECONVERGENT B0 ;  /* 0x0000000000007941 */ /* 0x000fea0003800200 */
.L_x_3410:
        /* <DEDUP_REMOVED lines=8> */
.L_x_3474:
        /* <DEDUP_REMOVED lines=10> */
.L_x_4551:


//--------------------- .text._Z35group_norm_nhwc_fwd_one_pass_kernelI11Fp16IOFp16WLi512ELi96ELi768EEv26Group_norm_nhwc_fwd_params --------------------------
	.section	.text._Z35group_norm_nhwc_fwd_one_pass_kernelI11Fp16IOFp16WLi512ELi96ELi768EEv26Group_norm_nhwc_fwd_params,"ax",@progbits
	.align	128
        .global         _Z35group_norm_nhwc_fwd_one_pass_kernelI11Fp16IOFp16WLi512ELi96ELi768EEv26Group_norm_nhwc_fwd_params
        .type           _Z35group_norm_nhwc_fwd_one_pass_kernelI11Fp16IOFp16WLi512ELi96ELi768EEv26Group_norm_nhwc_fwd_params,@function
        .size           _Z35group_norm_nhwc_fwd_one_pass_kernelI11Fp16IOFp16WLi512ELi96ELi768EEv26Group_norm_nhwc_fwd_params,(.L_x_4552 - _Z35group_norm_nhwc_fwd_one_pass_kernelI11Fp16IOFp16WLi512ELi96ELi768EEv26Group_norm_nhwc_fwd_params)
        .other          _Z35group_norm_nhwc_fwd_one_pass_kernelI11Fp16IOFp16WLi512ELi96ELi768EEv26Group_norm_nhwc_fwd_params,@"STO_CUDA_ENTRY STV_DEFAULT"
_Z35group_norm_nhwc_fwd_one_pass_kernelI11Fp16IOFp16WLi512ELi96ELi768EEv26Group_norm_nhwc_fwd_params:
.text._Z35group_norm_nhwc_fwd_one_pass_kernelI11Fp16IOFp16WLi512ELi96ELi768EEv26Group_norm_nhwc_fwd_params:
        /* <DEDUP_REMOVED lines=26> */
.L_x_3614:
        /* <DEDUP_REMOVED lines=825> */
.L_x_3476:
[----:B------:R-:W-:Y:S05]  /*3530*/  BSYNC.RECONVERGENT B0 ;  /* 0x0000000000007941 */ /* 0x000fea0003800200 */
.L_x_3475:
        /* <DEDUP_REMOVED lines=64> */
.L_x_3478:
[----:B------:R-:W-:Y:S05]  /*3940*/  BSYNC.RECONVERGENT B0 ;  /* 0x0000000000007941 */ /* 0x000fea0003800200 */
.L_x_3477:
        /* <DEDUP_REMOVED lines=35> */
.L_x_3481:
        /* <DEDUP_REMOVED lines=10> */
.L_x_3480:
        /* <DEDUP_REMOVED lines=18> */
.L_x_3483:
        /* <DEDUP_REMOVED lines=153> */
.L_x_3482:
        /* <DEDUP_REMOVED lines=81> */
.L_x_3484:
        /* <DEDUP_REMOVED lines=42> */
.L_x_3485:
        /* <DEDUP_REMOVED lines=21> */
.L_x_3486:
[----:B------:R-:W-:Y:S05]  /*4fd0*/  BSYNC.RECONVERGENT B0 ;  /* 0x0000000000007941 */ /* 0x000fea0003800200 */
.L_x_3479:
        /* <DEDUP_REMOVED lines=83> */
.L_x_3490:
[----:B------:R-:W-:Y:S05]  /*5510*/  BSYNC.RECONVERGENT B1 ;  /* 0x0000000000017941 */ /* 0x000fea0003800200 */
.L_x_3489:
        /* <DEDUP_REMOVED lines=24> */
.L_x_3492:
[----:B------:R-:W-:Y:S05]  /*56a0*/  BSYNC.RECONVERGENT B1 ;  /* 0x0000000000017941 */ /* 0x000fea0003800200 */
.L_x_3491:
        /* <DEDUP_REMOVED lines=24> */
.L_x_3494:
[----:B------:R-:W-:Y:S05]  /*5830*/  BSYNC.RECONVERGENT B1 ;  /* 0x0000000000017941 */ /* 0x000fea0003800200 */
.L_x_3493:
        /* <DEDUP_REMOVED lines=28> */
.L_x_3496:
[----:B------:R-:W-:Y:S05]  /*5a00*/  BSYNC.RECONVERGENT B1 ;  /* 0x0000000000017941 */ /* 0x000fea0003800200 */
.L_x_3495:
        /* <DEDUP_REMOVED lines=21> */
.L_x_3498:
[----:B------:R-:W-:Y:S05]  /*5b60*/  BSYNC.RECONVERGENT B1 ;  /* 0x0000000000017941 */ /* 0x000fea0003800200 */
.L_x_3497:
        /* <DEDUP_REMOVED lines=31> */
.L_x_3500:
[----:B------:R-:W-:Y:S05]  /*5d60*/  BSYNC.RECONVERGENT B1 ;  /* 0x0000000000017941 */ /* 0x000fea0003800200 */
.L_x_3499:
        /* <DEDUP_REMOVED lines=22> */
.L_x_3502:
[----:B------:R-:W-:Y:S05]  /*5ed0*/  BSYNC.RECONVERGENT B1 ;  /* 0x0000000000017941 */ /* 0x000fea0003800200 */
.L_x_3501:
        /* <DEDUP_REMOVED lines=20> */
.L_x_3504:
[----:B------:R-:W-:Y:S05]  /*6020*/  BSYNC.RECONVERGENT B1 ;  /* 0x0000000000017941 */ /* 0x000fea0003800200 */
.L_x_3503:
        /* <DEDUP_REMOVED lines=42> */
.L_x_3506:
[----:B------:R-:W-:Y:S05]  /*62d0*/  BSYNC.RECONVERGENT B1 ;  /* 0x0000000000017941 */ /* 0x000fea0003800200 */
.L_x_3505:
        /* <DEDUP_REMOVED lines=22> */
.L_x_3508:
[----:B------:R-:W-:Y:S05]  /*6440*/  BSYNC.RECONVERGENT B1 ;  /* 0x0000000000017941 */ /* 0x000fea0003800200 */
.L_x_3507:
        /* <DEDUP_REMOVED lines=20> */
.L_x_3510:
[----:B------:R-:W-:Y:S05]  /*6590*/  BSYNC.RECONVERGENT B1 ;  /* 0x0000000000017941 */ /* 0x000fea0003800200 */
.L_x_3509:
        /* <DEDUP_REMOVED lines=20> */
.L_x_3512:
[----:B------:R-:W-:Y:S05]  /*66e0*/  BSYNC.RECONVERGENT B1 ;  /* 0x0000000000017941 */ /* 0x000fea0003800200 */
.L_x_3511:
        /* <DEDUP_REMOVED lines=20> */
.L_x_3514:
[----:B------:R-:W-:Y:S05]  /*6830*/  BSYNC.RECONVERGENT B1 ;  /* 0x0000000000017941 */ /* 0x000fea0003800200 */
.L_x_3513:
        /* <DEDUP_REMOVED lines=20> */
.L_x_3516:
[----:B------:R-:W-:Y:S05]  /*6980*/  BSYNC.RECONVERGENT B1 ;  /* 0x0000000000017941 */ /* 0x000fea0003800200 */
.L_x_3515:
        /* <DEDUP_REMOVED lines=44> */
.L_x_3518:
[----:B------:R-:W-:Y:S05]  /*6c50*/  BSYNC.RECONVERGENT B1 ;  /* 0x0000000000017941 */ /* 0x000fea0003800200 */
.L_x_3517:
        /* <DEDUP_REMOVED lines=20> */
.L_x_3520:
[----:B------:R-:W-:Y:S05]  /*6da0*/  BSYNC.RECONVERGENT B1 ;  /* 0x0000000000017941 */ /* 0x000fea0003800200 */
.L_x_3519:
        /* <DEDUP_REMOVED lines=21> */
.L_x_3522:
[----:B------:R-:W-:Y:S05]  /*6f00*/  BSYNC.RECONVERGENT B1 ;  /* 0x0000000000017941 */ /* 0x000fea0003800200 */
.L_x_3521:
        /* <DEDUP_REMOVED lines=20> */
.L_x_3524:
[----:B------:R-:W-:Y:S05]  /*7050*/  BSYNC.RECONVERGENT B1 ;  /* 0x0000000000017941 */ /* 0x000fea0003800200 */
.L_x_3523:
        /* <DEDUP_REMOVED lines=20> */
.L_x_3526:
[----:B------:R-:W-:Y:S05]  /*71a0*/  BSYNC.RECONVERGENT B1 ;  /* 0x0000000000017941 */ /* 0x000fea0003800200 */
.L_x_3525:
        /* <DEDUP_REMOVED lines=21> */
.L_x_3528:
[----:B------:R-:W-:Y:S05]  /*7300*/  BSYNC.RECONVERGENT B1 ;  /* 0x0000000000017941 */ /* 0x000fea0003800200 */
.L_x_3527:
        /* <DEDUP_REMOVED lines=45> */
.L_x_3530:
[----:B------:R-:W-:Y:S05]  /*75e0*/  BSYNC.RECONVERGENT B1 ;  /* 0x0000000000017941 */ /* 0x000fea0003800200 */
.L_x_3529:
        /* <DEDUP_REMOVED lines=21> */
.L_x_3532:
[----:B------:R-:W-:Y:S05]  /*7740*/  BSYNC.RECONVERGENT B1 ;  /* 0x0000000000017941 */ /* 0x000fea0003800200 */
.L_x_3531:
        /* <DEDUP_REMOVED lines=20> */
.L_x_3534:
[----:B------:R-:W-:Y:S05]  /*7890*/  BSYNC.RECONVERGENT B1 ;  /* 0x0000000000017941 */ /* 0x000fea0003800200 */
.L_x_3533:
        /* <DEDUP_REMOVED lines=20> */
.L_x_3536:
[----:B------:R-:W-:Y:S05]  /*79e0*/  BSYNC.RECONVERGENT B1 ;  /* 0x0000000000017941 */ /* 0x000fea0003800200 */
.L_x_3535:
        /* <DEDUP_REMOVED lines=20> */
.L_x_3538:
[----:B------:R-:W-:Y:S05]  /*7b30*/  BSYNC.RECONVERGENT B1 ;  /* 0x0000000000017941 */ /* 0x000fea0003800200 */
.L_x_3537:
        /* <DEDUP_REMOVED lines=20> */
.L_x_3540:
[----:B------:R-:W-:Y:S05]  /*7c80*/  BSYNC.RECONVERGENT B1 ;  /* 0x0000000000017941 */ /* 0x000fea0003800200 */
.L_x_3539:
        /* <DEDUP_REMOVED lines=42> */
.L_x_3542:
[----:B------:R-:W-:Y:S05]  /*7f30*/  BSYNC.RECONVERGENT B1 ;  /* 0x0000000000017941 */ /* 0x000fea0003800200 */
.L_x_3541:
        /* <DEDUP_REMOVED lines=20> */
.L_x_3544:
[----:B------:R-:W-:Y:S05]  /*8080*/  BSYNC.RECONVERGENT B1 ;  /* 0x0000000000017941 */ /* 0x000fea0003800200 */
.L_x_3543:
        /* <DEDUP_REMOVED lines=20> */
.L_x_3546:
[----:B------:R-:W-:Y:S05]  /*81d0*/  BSYNC.RECONVERGENT B1 ;  /* 0x0000000000017941 */ /* 0x000fea0003800200 */
.L_x_3545:
        /* <DEDUP_REMOVED lines=20> */
.L_x_3548:
[----:B------:R-:W-:Y:S05]  /*8320*/  BSYNC.RECONVERGENT B1 ;  /* 0x0000000000017941 */ /* 0x000fea0003800200 */
.L_x_3547:
        /* <DEDUP_REMOVED lines=20> */
.L_x_3550:
[----:B------:R-:W-:Y:S05]  /*8470*/  BSYNC.RECONVERGENT B1 ;  /* 0x0000000000017941 */ /* 0x000fea0003800200 */
.L_x_3549:
        /* <DEDUP_REMOVED lines=19> */
.L_x_3488:
        /* <DEDUP_REMOVED lines=36> */
.L_x_3553:
[----:B------:R-:W-:Y:S05]  /*87f0*/  BSYNC.RECONVERGENT B1 ;  /* 0x0000000000017941 */ /* 0x000fea0003800200 */
.L_x_3552:
        /* <DEDUP_REMOVED lines=34> */
.L_x_3555:
[----:B------:R-:W-:Y:S05]  /*8a20*/  BSYNC.RECONVERGENT B1 ;  /* 0x0000000000017941 */ /* 0x000fea0003800200 */
.L_x_3554:
        /* <DEDUP_REMOVED lines=34> */
.L_x_3557:
[----:B------:R-:W-:Y:S05]  /*8c50*/  BSYNC.RECONVERGENT B1 ;  /* 0x0000000000017941 */ /* 0x000fea0003800200 */
.L_x_3556:
        /* <DEDUP_REMOVED lines=38> */
.L_x_3559:
[----:B------:R-:W-:Y:S05]  /*8ec0*/  BSYNC.RECONVERGENT B1 ;  /* 0x0000000000017941 */ /* 0x000fea0003800200 */
.L_x_3558:
        /* <DEDUP_REMOVED lines=31> */
.L_x_3561:
[----:B------:R-:W-:Y:S05]  /*90c0*/  BSYNC.RECONVERGENT B1 ;  /* 0x0000000000017941 */ /* 0x000fea0003800200 */
.L_x_3560:
        /* <DEDUP_REMOVED lines=41> */
.L_x_3563:
[----:B------:R-:W-:Y:S05]  /*9360*/  BSYNC.RECONVERGENT B1 ;  /* 0x0000000000017941 */ /* 0x000fea0003800200 */
.L_x_3562:
        /* <DEDUP_REMOVED lines=32> */
.L_x_3565:
[----:B------:R-:W-:Y:S05]  /*9570*/  BSYNC.RECONVERGENT B1 ;  /* 0x0000000000017941 */ /* 0x000fea0003800200 */
.L_x_3564:
        /* <DEDUP_REMOVED lines=30> */
.L_x_3567:
[----:B------:R-:W-:Y:S05]  /*9760*/  BSYNC.RECONVERGENT B1 ;  /* 0x0000000000017941 */ /* 0x000fea0003800200 */
.L_x_3566:
        /* <DEDUP_REMOVED lines=52> */
.L_x_3569:
[----:B------:R-:W-:Y:S05]  /*9ab0*/  BSYNC.RECONVERGENT B1 ;  /* 0x0000000000017941 */ /* 0x000fea0003800200 */
.L_x_3568:
        /* <DEDUP_REMOVED lines=32> */
.L_x_3571:
[----:B------:R-:W-:Y:S05]  /*9cc0*/  BSYNC.RECONVERGENT B1 ;  /* 0x0000000000017941 */ /* 0x000fea0003800200 */
.L_x_3570:
        /* <DEDUP_REMOVED lines=30> */
.L_x_3573:
[----:B------:R-:W-:Y:S05]  /*9eb0*/  BSYNC.RECONVERGENT B1 ;  /* 0x0000000000017941 */ /* 0x000fea0003800200 */
.L_x_3572:
        /* <DEDUP_REMOVED lines=30> */
.L_x_3575:
[----:B------:R-:W-:Y:S05]  /*a0a0*/  BSYNC.RECONVERGENT B1 ;  /* 0x0000000000017941 */ /* 0x000fea0003800200 */
.L_x_3574:
        /* <DEDUP_REMOVED lines=30> */
.L_x_3577:
[----:B------:R-:W-:Y:S05]  /*a290*/  BSYNC.RECONVERGENT B1 ;  /* 0x0000000000017941 */ /* 0x000fea0003800200 */
.L_x_3576:
        /* <DEDUP_REMOVED lines=30> */
.L_x_3579:
[----:B------:R-:W-:Y:S05]  /*a480*/  BSYNC.RECONVERGENT B1 ;  /* 0x0000000000017941 */ /* 0x000fea0003800200 */
.L_x_3578:
        /* <DEDUP_REMOVED lines=54> */
.L_x_3581:
[----:B------:R-:W-:Y:S05]  /*a7f0*/  BSYNC.RECONVERGENT B1 ;  /* 0x0000000000017941 */ /* 0x000fea0003800200 */
.L_x_3580:
        /* <DEDUP_REMOVED lines=30> */
.L_x_3583:
[----:B------:R-:W-:Y:S05]  /*a9e0*/  BSYNC.RECONVERGENT B1 ;  /* 0x0000000000017941 */ /* 0x000fea0003800200 */
.L_x_3582:
        /* <DEDUP_REMOVED lines=31> */
.L_x_3585:
[----:B------:R-:W-:Y:S05]  /*abe0*/  BSYNC.RECONVERGENT B1 ;  /* 0x0000000000017941 */ /* 0x000fea0003800200 */
.L_x_3584:
        /* <DEDUP_REMOVED lines=30> */
.L_x_3587:
[----:B------:R-:W-:Y:S05]  /*add0*/  BSYNC.RECONVERGENT B1 ;  /* 0x0000000000017941 */ /* 0x000fea0003800200 */
.L_x_3586:
        /* <DEDUP_REMOVED lines=30> */
.L_x_3589:
[----:B------:R-:W-:Y:S05]  /*afc0*/  BSYNC.RECONVERGENT B1 ;  /* 0x0000000000017941 */ /* 0x000fea0003800200 */
.L_x_3588:
        /* <DEDUP_REMOVED lines=31> */
.L_x_3591:
[----:B------:R-:W-:Y:S05]  /*b1c0*/  BSYNC.RECONVERGENT B1 ;  /* 0x0000000000017941 */ /* 0x000fea0003800200 */
.L_x_3590:
        /* <DEDUP_REMOVED lines=55> */
.L_x_3593:
[----:B------:R-:W-:Y:S05]  /*b540*/  BSYNC.RECONVERGENT B1 ;  /* 0x0000000000017941 */ /* 0x000fea0003800200 */
.L_x_3592:
        /* <DEDUP_REMOVED lines=31> */
.L_x_3595:
[----:B------:R-:W-:Y:S05]  /*b740*/  BSYNC.RECONVERGENT B1 ;  /* 0x0000000000017941 */ /* 0x000fea0003800200 */
.L_x_3594:
        /* <DEDUP_REMOVED lines=30> */
.L_x_3597:
[----:B------:R-:W-:Y:S05]  /*b930*/  BSYNC.RECONVERGENT B1 ;  /* 0x0000000000017941 */ /* 0x000fea0003800200 */
.L_x_3596:
        /* <DEDUP_REMOVED lines=30> */
.L_x_3599:
[----:B------:R-:W-:Y:S05]  /*bb20*/  BSYNC.RECONVERGENT B1 ;  /* 0x0000000000017941 */ /* 0x000fea0003800200 */
.L_x_3598:
        /* <DEDUP_REMOVED lines=30> */
.L_x_3601:
[----:B------:R-:W-:Y:S05]  /*bd10*/  BSYNC.RECONVERGENT B1 ;  /* 0x0000000000017941 */ /* 0x000fea0003800200 */
.L_x_3600:
        /* <DEDUP_REMOVED lines=30> */
.L_x_3603:
[----:B------:R-:W-:Y:S05]  /*bf00*/  BSYNC.RECONVERGENT B1 ;  /* 0x0000000000017941 */ /* 0x000fea0003800200 */
.L_x_3602:
        /* <DEDUP_REMOVED lines=52> */
.L_x_3605:
[----:B------:R-:W-:Y:S05]  /*c250*/  BSYNC.RECONVERGENT B1 ;  /* 0x0000000000017941 */ /* 0x000fea0003800200 */
.L_x_3604:
        /* <DEDUP_REMOVED lines=30> */
.L_x_3607:
[----:B------:R-:W-:Y:S05]  /*c440*/  BSYNC.RECONVERGENT B1 ;  /* 0x0000000000017941 */ /* 0x000fea0003800200 */
.L_x_3606:
        /* <DEDUP_REMOVED lines=30> */
.L_x_3609:
[----:B------:R-:W-:Y:S05]  /*c630*/  BSYNC.RECONVERGENT B1 ;  /* 0x0000000000017941 */ /* 0x000fea0003800200 */
.L_x_3608:
        /* <DEDUP_REMOVED lines=30> */
.L_x_3611:
[----:B------:R-:W-:Y:S05]  /*c820*/  BSYNC.RECONVERGENT B1 ;  /* 0x0000000000017941 */ /* 0x000fea0003800200 */
.L_x_3610:
        /* <DEDUP_REMOVED lines=30> */
.L_x_3613:
[----:B------:R-:W-:Y:S05]  /*ca10*/  BSYNC.RECONVERGENT B1 ;  /* 0x0000000000017941 */ /* 0x000fea0003800200 */
.L_x_3612:
        /* <DEDUP_REMOVED lines=28> */
.L_x_3551:
[----:B------:R-:W-:Y:S05]  /*cbe0*/  BSYNC.RECONVERGENT B0 ;  /* 0x0000000000007941 */ /* 0x000fea0003800200 */
.L_x_3487:
        /* <DEDUP_REMOVED lines=9> */
.L_x_3615:
        /* <DEDUP_REMOVED lines=16> */
.L_x_4552:


//--------------------- .text._Z35group_norm_nhwc_fwd_one_pass_kernelI11Fp32IOFp32WLi64ELi96ELi768EEv26Group_norm_nhwc_fwd_params --------------------------
	.section	.text._Z35group_norm_nhwc_fwd_one_pass_kernelI11Fp32IOFp32WLi64ELi96ELi768EEv26Group_norm_nhwc_fwd_params,"ax",@progbits
	.align	128
        .global         _Z35group_norm_nhwc_fwd_one_pass_kernelI11Fp32IOFp32WLi64ELi96ELi768EEv26Group_norm_nhwc_fwd_params
        .type           _Z35group_norm_nhwc_fwd_one_pass_kernelI11Fp32IOFp32WLi64ELi96ELi768EEv26Group_norm_nhwc_fwd_params,@function
        .size           _Z35group_norm_nhwc_fwd_one_pass_kernelI11Fp32IOFp32WLi64ELi96ELi768EEv26Group_norm_nhwc_fwd_params,(.L_x_4553 - _Z35group_norm_nhwc_fwd_one_pass_kernelI11Fp32IOFp32WLi64ELi96ELi768EEv26Group_norm_nhwc_fwd_params)
        .other          _Z35group_norm_nhwc_fwd_one_pass_kernelI11Fp32IOFp32WLi64ELi96ELi768EEv26Group_norm_nhwc_fwd_params,@"STO_CUDA_ENTRY STV_DEFAULT"
_Z35group_norm_nhwc_fwd_one_pass_kernelI11Fp32IOFp32WLi64ELi96ELi768EEv26Group_norm_nhwc_fwd_params:
.text._Z35group_norm_nhwc_fwd_one_pass_kernelI11Fp32IOFp32WLi64ELi96ELi768EEv26Group_norm_nhwc_fwd_params:
        /* <DEDUP_REMOVED lines=23> */
.L_x_3643:
[----:B0----5:R-:W0:Y:S01]  /*0170*/  LDC R13, c[0x0][0x3f8] ;  /* 0x0000fe00ff0d7b82 */ /* 0x021e220000000800 */
[----:B-1----:R-:W1:Y:S01]  /*0180*/  S2R R12, SR_TID.X ;  /* 0x00000000000c7919 */ /* 0x002e620000002100 */
[----:B---3--:R-:W3:Y:S01]  /*0190*/  LDCU.64 UR6, c[0x0][0x3e8] ;  /* 0x00007d00ff0677ac */ /* 0x008ee20008000a00 */
[----:B------:R-:W-:Y:S02]  /*01a0*/  IADD3 R25, PT, PT, R32, 0x20, RZ ;  /* 0x0000002020197810 */ /* 0x000fe40007ffe0ff */
[----:B------:R-:W-:Y:S01]  /*01b0*/  SHF.R.S32.HI R27, RZ, 0x1f, R32 ;  /* 0x0000001fff1b7819 */ /* 0x000fe20000011420 */
[----:B----4-:R-:W4:Y:S01]  /*01c0*/  LDCU.64 UR10, c[0x0][0x3f0] ;  /* 0x00007e00ff0a77ac */ /* 0x010f220008000a00 */
[----:B------:R-:W-:Y:S02]  /*01d0*/  SHF.R.S32.HI R23, RZ, 0x1f, R25 ;  /* 0x0000001fff177819 */ /* 0x000fe40000011419 */
[----:B0-2---:R-:W-:Y:S02]  /*01e0*/  IABS R5, R13 ;  /* 0x0000000d00057213 */ /* 0x005fe40000000000 */
[----:B------:R-:W-:-:S02]  /*01f0*/  ISETP.NE.AND P3, PT, R13, RZ, PT ;  /* 0x000000ff0d00720c */ /* 0x000fc40003f65270 */
        /* <DEDUP_REMOVED lines=9> */
[----:B------:R-:W-:-:S04]  /*0290*/  LOP3.LUT R2, R30, R13, RZ, 0x3c, !PT ;  /* 0x0000000d1e027212 */ /* 0x000fc800078e3cff */
[----:B------:R-:W-:Y:S01]  /*02a0*/  ISETP.GE.AND P4, PT, R2, RZ, PT ;  /* 0x000000ff0200720c */ /* 0x000fe20003f86270 */
[----:B------:R-:W-:Y:S01]  /*02b0*/  IMAD.HI.U32 R9, R3, R4, RZ ;  /* 0x0000000403097227 */ /* 0x000fe200078e00ff */
[----:B------:R-:W-:-:S04]  /*02c0*/  IADD3 R3, PT, PT, R32, 0x10, RZ ;  /* 0x0000001020037810 */ /* 0x000fc80007ffe0ff */
[----:B------:R-:W-:Y:S02]  /*02d0*/  IADD3 R0, PT, PT, -R9, RZ, RZ ;  /* 0x000000ff09007210 */ /* 0x000fe40007ffe1ff */
[----:B------:R-:W-:-:S03]  /*02e0*/  SHF.R.S32.HI R7, RZ, 0x1f, R3 ;  /* 0x0000001fff077819 */ /* 0x000fc60000011403 */
[----:B------:R-:W-:-:S05]  /*02f0*/  IMAD R0, R5, R0, R4 ;  /* 0x0000000005007224 */ /* 0x000fca00078e0204 */
[----:B------:R-:W-:-:S13]  /*0300*/  ISETP.GT.U32.AND P2, PT, R5, R0, PT ;  /* 0x000000000500720c */ /* 0x000fda0003f44070 */
[-C--:B------:R-:W-:Y:S02]  /*0310*/  @!P2 IADD3 R0, PT, PT, R0, -R5.reuse, RZ ;  /* 0x800000050000a210 */ /* 0x080fe40007ffe0ff */
[----:B------:R-:W-:Y:S02]  /*0320*/  @!P2 IADD3 R9, PT, PT, R9, 0x1, RZ ;  /* 0x000000010909a810 */ /* 0x000fe40007ffe0ff */
[----:B------:R-:W-:Y:S02]  /*0330*/  ISETP.GE.U32.AND P1, PT, R0, R5, PT ;  /* 0x000000050000720c */ /* 0x000fe40003f26070 */
[----:B-1----:R-:W-:Y:S02]  /*0340*/  LOP3.LUT R0, R12, 0xffff, RZ, 0xc0, !PT ;  /* 0x0000ffff0c007812 */ /* 0x002fe400078ec0ff */
[----:B---3--:R-:W-:-:S03]  /*0350*/  ISETP.GE.U32.AND P2, PT, R3, UR6, PT ;  /* 0x0000000603007c0c */ /* 0x008fc6000bf46070 */
        /* <DEDUP_REMOVED lines=14> */
[----:B------:R-:W-:Y:S01]  /*0440*/  PRMT R5, R2, 0x7710, RZ ;  /* 0x0000771002057816 */ /* 0x000fe200000000ff */
[----:B------:R-:W1:Y:S01]  /*0450*/  @!P2 LDC.64 R16, c[0x0][0x390] ;  /* 0x0000e400ff10ab82 */ /* 0x000e620000000a00 */
[----:B------:R-:W-:Y:S01]  /*0460*/  ISETP.GE.U32.AND P1, PT, R32, UR6, PT ;  /* 0x0000000620007c0c */ /* 0x000fe2000bf26070 */
[----:B------:R-:W-:Y:S01]  /*0470*/  IMAD R0, R0, 0x60, RZ ;  /* 0x0000006000007824 */ /* 0x000fe200078e02ff */
[----:B------:R-:W-:Y:S02]  /*0480*/  IADD3 R5, PT, PT, R5, R12, RZ ;  /* 0x0000000c05057210 */ /* 0x000fe40007ffe0ff */
[----:B------:R-:W-:-:S02]  /*0490*/  ISETP.GE.AND.EX P1, PT, R27, UR7, PT, P1 ;  /* 0x000000071b007c0c */ /* 0x000fc4000bf26310 */
[----:B------:R-:W-:Y:S02]  /*04a0*/  SHF.L.U32 R5, R5, 0x1, RZ ;  /* 0x0000000105057819 */ /* 0x000fe400000006ff */
[----:B------:R-:W-:Y:S02]  /*04b0*/  SHF.R.S32.HI R2, RZ, 0x1f, R9 ;  /* 0x0000001fff027819 */ /* 0x000fe40000011409 */
[----:B------:R-:W-:Y:S02]  /*04c0*/  LOP3.LUT R37, R5, 0xffff, RZ, 0xc0, !PT ;  /* 0x0000ffff05257812 */ /* 0x000fe400078ec0ff */
[----:B------:R-:W3:Y:S01]  /*04d0*/  @!P3 LDC.64 R4, c[0x0][0x3e0] ;  /* 0x0000f800ff04bb82 */ /* 0x000ee20000000a00 */
[----:B----4-:R-:W-:Y:S01]  /*04e0*/  IMAD R2, R2, UR10, RZ ;  /* 0x0000000a02027c24 */ /* 0x010fe2000f8e02ff */
[----:B------:R-:W-:Y:S02]  /*04f0*/  IADD3 R36, P5, PT, R0, R37, RZ ;  /* 0x0000002500247210 */ /* 0x000fe40007fbe0ff */
[----:B------:R-:W-:Y:S01]  /*0500*/  IADD3 R13, PT, PT, R32, 0x30, RZ ;  /* 0x00000030200d7810 */ /* 0x000fe20007ffe0ff */
[----:B------:R-:W-:Y:S01]  /*0510*/  IMAD R35, R9, UR11, R2 ;  /* 0x0000000b09237c24 */ /* 0x000fe2000f8e0202 */
[----:B------:R-:W-:Y:S01]  /*0520*/  LEA.HI.X.SX32 R37, R0, RZ, 0x1, P5 ;  /* 0x000000ff00257211 */ /* 0x000fe200028f0eff */
[----:B0-----:R-:W-:Y:S01]  /*0530*/  @!P2 IMAD R2, R7, R20, RZ ;  /* 0x000000140702a224 */ /* 0x001fe200078e02ff */
[----:B------:R-:W-:Y:S01]  /*0540*/  ISETP.GE.U32.AND P4, PT, R13, UR6, PT ;  /* 0x000000060d007c0c */ /* 0x000fe2000bf86070 */
[----:B------:R-:W0:Y:S01]  /*0550*/  @!P1 LDC.64 R14, c[0x0][0x3e0] ;  /* 0x0000f800ff0e9b82 */ /* 0x000e220000000a00 */
[----:B------:R-:W-:Y:S01]  /*0560*/  SHF.R.S32.HI R19, RZ, 0x1f, R13 ;  /* 0x0000001fff137819 */ /* 0x000fe2000001140d */
[----:B------:R-:W-:-:S03]  /*0570*/  IMAD.WIDE.U32 R36, R9, UR10, R36 ;  /* 0x0000000a09247c25 */ /* 0x000fc6000f8e0024 */
[----:B------:R-:W-:Y:S01]  /*0580*/  ISETP.GE.AND.EX P4, PT, R19, UR7, PT, P4 ;  /* 0x0000000713007c0c */ /* 0x000fe2000bf86340 */
[----:B------:R-:W-:Y:S01]  /*0590*/  @!P2 IMAD R33, R3, R21, R2 ;  /* 0x000000150321a224 */ /* 0x000fe200078e0202 */
[----:B------:R-:W-:Y:S01]  /*05a0*/  IADD3 R35, PT, PT, R37, R35, RZ ;  /* 0x0000002325237210 */ /* 0x000fe20007ffe0ff */
[----:B------:R-:W4:Y:S01]  /*05b0*/  @!P3 LDC.64 R8, c[0x0][0x390] ;  /* 0x0000e400ff08bb82 */ /* 0x000f220000000a00 */
[----:B------:R-:W-:-:S05]  /*05c0*/  @!P2 MOV R34, R36 ;  /* 0x000000240022a202 */ /* 0x000fca0000000f00 */
[----:B------:R-:W-:Y:S02]  /*05d0*/  @!P2 IMAD.WIDE.U32 R20, R3, R20, R34 ;  /* 0x000000140314a225 */ /* 0x000fe400078e0022 */
[----:B------:R-:W5:Y:S02]  /*05e0*/  @!P1 LDC.64 R2, c[0x0][0x390] ;  /* 0x0000e400ff029b82 */ /* 0x000f640000000a00 */
[----:B---3--:R-:W-:Y:S01]  /*05f0*/  @!P3 IMAD R22, R23, R4, RZ ;  /* 0x000000041716b224 */ /* 0x008fe200078e02ff */
[----:B------:R-:W-:Y:S02]  /*0600*/  @!P2 IADD3 R18, PT, PT, R21, R33, RZ ;  /* 0x000000211512a210 */ /* 0x000fe40007ffe0ff */
[C---:B-1----:R-:W-:Y:S01]  /*0610*/  @!P2 LEA R16, P5, R20.reuse, R16, 0x2 ;  /* 0x000000101410a211 */ /* 0x042fe200078a10ff */
[----:B------:R-:W-:Y:S01]  /*0620*/  @!P3 IMAD R23, R25, R5, R22 ;  /* 0x000000051917b224 */ /* 0x000fe200078e0216 */
[----:B------:R-:W-:Y:S01]  /*0630*/  @!P3 MOV R21, R35 ;  /* 0x000000230015b202 */ /* 0x000fe20000000f00 */
[----:B------:R-:W1:Y:S01]  /*0640*/  @!P4 LDC.64 R6, c[0x0][0x3e0] ;  /* 0x0000f800ff06cb82 */ /* 0x000e620000000a00 */
[----:B------:R-:W-:Y:S01]  /*0650*/  @!P2 LEA.HI.X R17, R20, R17, R18, 0x2, P5 ;  /* 0x000000111411a211 */ /* 0x000fe200028f1412 */
[----:B0-----:R-:W-:Y:S01]  /*0660*/  @!P1 IMAD R27, R27, R14, RZ ;  /* 0x0000000e1b1b9224 */ /* 0x001fe200078e02ff */
[----:B------:R-:W-:-:S03]  /*0670*/  @!P3 MOV R20, R36 ;  /* 0x000000240014b202 */ /* 0x000fc60000000f00 */
[----:B------:R-:W-:Y:S02]  /*0680*/  @!P1 IMAD R27, R32, R15, R27 ;  /* 0x0000000f201b9224 */ /* 0x000fe400078e021b */
[----:B------:R-:W-:Y:S01]  /*0690*/  @!P3 IMAD.WIDE.U32 R4, R25, R4, R20 ;  /* 0x000000041904b225 */ /* 0x000fe200078e0014 */
[----:B------:R-:W-:Y:S02]  /*06a0*/  @!P1 MOV R20, R36 ;  /* 0x0000002400149202 */ /* 0x000fe40000000f00 */
[----:B------:R-:W-:Y:S02]  /*06b0*/  @!P1 MOV R21, R35 ;  /* 0x0000002300159202 */ /* 0x000fe40000000f00 */
[----:B------:R-:W-:Y:S02]  /*06c0*/  @!P3 IADD3 R23, PT, PT, R5, R23, RZ ;  /* 0x000000170517b210 */ /* 0x000fe40007ffe0ff */
[----:B----4-:R-:W-:Y:S01]  /*06d0*/  @!P3 LEA R8, P6, R4, R8, 0x2 ;  /* 0x000000080408b211 */ /* 0x010fe200078c10ff */
[----:B------:R-:W-:-:S02]  /*06e0*/  @!P1 IMAD.WIDE.U32 R20, R32, R14, R20 ;  /* 0x0000000e20149225 */ /* 0x000fc400078e0014 */
[----:B------:R-:W0:Y:S01]  /*06f0*/  @!P4 LDC.64 R14, c[0x0][0x390] ;  /* 0x0000e400ff0ecb82 */ /* 0x000e220000000a00 */
[----:B------:R-:W-:Y:S02]  /*0700*/  @!P3 LEA.HI.X R9, R4, R9, R23, 0x2, P6 ;  /* 0x000000090409b211 */ /* 0x000fe400030f1417 */
[----:B------:R-:W-:Y:S02]  /*0710*/  @!P1 IADD3 R5, PT, PT, R21, R27, RZ ;  /* 0x0000001b15059210 */ /* 0x000fe40007ffe0ff */
[C---:B-----5:R-:W-:Y:S01]  /*0720*/  @!P1 LEA R18, P5, R20.reuse, R2, 0x2 ;  /* 0x0000000214129211 */ /* 0x060fe200078a10ff */
[----:B-1----:R-:W-:Y:S01]  /*0730*/  @!P4 IMAD R2, R19, R6, RZ ;  /* 0x000000061302c224 */ /* 0x002fe200078e02ff */
[----:B------:R-:W-:Y:S02]  /*0740*/  @!P4 MOV R21, R35 ;  /* 0x000000230015c202 */ /* 0x000fe40000000f00 */
[----:B------:R-:W-:Y:S02]  /*0750*/  @!P1 LEA.HI.X R19, R20, R3, R5, 0x2, P5 ;  /* 0x0000000314139211 */ /* 0x000fe400028f1405 */
[----:B------:R-:W-:-:S02]  /*0760*/  CS2R R4, SRZ ;  /* 0x0000000000047805 */ /* 0x000fc4000001ff00 */
[----:B------:R-:W-:Y:S01]  /*0770*/  @!P4 MOV R20, R36 ;  /* 0x000000240014c202 */ /* 0x000fe20000000f00 */
[C---:B------:R-:W-:Y:S01]  /*0780*/  @!P4 IMAD R23, R13.reuse, R7, R2 ;  /* 0x000000070d17c224 */ /* 0x040fe200078e0202 */
[----:B------:R-:W-:Y:S02]  /*0790*/  MOV R3, RZ ;  /* 0x000000ff00037202 */ /* 0x000fe40000000f00 */
[----:B------:R-:W-:Y:S01]  /*07a0*/  MOV R2, RZ ;  /* 0x000000ff00027202 */ /* 0x000fe20000000f00 */
[----:B------:R-:W-:Y:S01]  /*07b0*/  @!P4 IMAD.WIDE.U32 R20, R13, R6, R20 ;  /* 0x000000060d14c225 */ /* 0x000fe200078e0014 */
[----:B------:R-:W-:Y:S01]  /*07c0*/  CS2R R6, SRZ ;  /* 0x0000000000067805 */ /* 0x000fe2000001ff00 */
[----:B------:R-:W3:Y:S03]  /*07d0*/  @!P1 LDG.E.64 R4, desc[UR8][R18.64] ;  /* 0x0000000812049981 */ /* 0x000ee6000c1e1b00 */
[----:B------:R-:W-:Y:S01]  /*07e0*/  @!P4 IADD3 R13, PT, PT, R21, R23, RZ ;  /* 0x00000017150dc210 */ /* 0x000fe20007ffe0ff */
[----:B------:R-:W4:Y:S01]  /*07f0*/  @!P2 LDG.E.64 R2, desc[UR8][R16.64] ;  /* 0x000000081002a981 */ /* 0x000f22000c1e1b00 */
[----:B0-----:R-:W-:-:S03]  /*0800*/  @!P4 LEA R14, P2, R20, R14, 0x2 ;  /* 0x0000000e140ec211 */ /* 0x001fc600078410ff */
[----:B------:R0:W5:Y:S01]  /*0810*/  @!P3 LDG.E.64 R6, desc[UR8][R8.64] ;  /* 0x000000080806b981 */ /* 0x000162000c1e1b00 */
[----:B------:R-:W-:Y:S02]  /*0820*/  @!P4 LEA.HI.X R15, R20, R15, R13, 0x2, P2 ;  /* 0x0000000f140fc211 */ /* 0x000fe400010f140d */
[----:B0-----:R-:W-:-:S06]  /*0830*/  CS2R R8, SRZ ;  /* 0x0000000000087805 */ /* 0x001fcc000001ff00 */
[----:B------:R0:W2:Y:S01]  /*0840*/  @!P4 LDG.E.64 R8, desc[UR8][R14.64] ;  /* 0x000000080e08c981 */ /* 0x0000a2000c1e1b00 */
[----:B------:R-:W1:Y:S02]  /*0850*/  S2R R13, SR_LANEID ;  /* 0x00000000000d7919 */ /* 0x000e640000000000 */
[C---:B-1----:R-:W-:Y:S02]  /*0860*/  ISETP.GT.AND P2, PT, R13.reuse, 0x1e, PT ;  /* 0x0000001e0d00780c */ /* 0x042fe40003f44270 */
[----:B------:R-:W-:Y:S01]  /*0870*/  ISETP.GT.AND P3, PT, R13, 0xf, PT ;  /* 0x0000000f0d00780c */ /* 0x000fe20003f64270 */
[----:B------:R-:W-:Y:S01]  /*0880*/  BSSY.RECONVERGENT B0, `(.L_x_3616) ;  /* 0x0000037000007945 */ /* 0x000fe20003800200 */
[----:B---3--:R-:W-:Y:S01]  /*0890*/  FMUL.FTZ R17, R5, R5 ;  /* 0x0000000505117220 */ /* 0x008fe20000410000 */
[C---:B------:R-:W-:Y:S01]  /*08a0*/  FADD.FTZ R16, R4.reuse, R5 ;  /* 0x0000000504107221 */ /* 0x040fe20000010000 */
[----:B----4-:R-:W-:Y:S02]  /*08b0*/  FMUL.FTZ R21, R3, R3 ;  /* 0x0000000303157220 */ /* 0x010fe40000410000 */
[----:B------:R-:W-:Y:S01]  /*08c0*/  FFMA.FTZ R17, R4, R4, R17 ;  /* 0x0000000404117223 */ /* 0x000fe20000010011 */
[C---:B------:R-:W-:Y:S01]  /*08d0*/  FADD.FTZ R19, R2.reuse, R3 ;  /* 0x0000000302137221 */ /* 0x040fe20000010000 */
[----:B------:R-:W-:Y:S01]  /*08e0*/  FADD.FTZ R16, RZ, R16 ;  /* 0x00000010ff107221 */ /* 0x000fe20000010000 */
[----:B------:R-:W-:Y:S01]  /*08f0*/  FFMA.FTZ R18, R2, R2, R21 ;  /* 0x0000000202127223 */ /* 0x000fe20000010015 */
[----:B------:R-:W-:Y:S01]  /*0900*/  FADD.FTZ R17, RZ, R17 ;  /* 0x00000011ff117221 */ /* 0x000fe20000010000 */
[----:B-----5:R-:W-:Y:S01]  /*0910*/  FMUL.FTZ R21, R7, R7 ;  /* 0x0000000707157220 */ /* 0x020fe20000410000 */
[----:B------:R-:W-:Y:S01]  /*0920*/  FADD.FTZ R16, R16, R19 ;  /* 0x0000001310107221 */ /* 0x000fe20000010000 */
[C---:B0-----:R-:W-:Y:S01]  /*0930*/  FADD.FTZ R15, R6.reuse, R7 ;  /* 0x00000007060f7221 */ /* 0x041fe20000010000 */
[----:B------:R-:W-:Y:S01]  /*0940*/  FADD.FTZ R17, R17, R18 ;  /* 0x0000001211117221 */ /* 0x000fe20000010000 */
[----:B------:R-:W-:-:S02]  /*0950*/  FFMA.FTZ R14, R6, R6, R21 ;  /* 0x00000006060e7223 */ /* 0x000fc40000010015 */
[----:B------:R-:W-:Y:S02]  /*0960*/  FADD.FTZ R15, R16, R15 ;  /* 0x0000000f100f7221 */ /* 0x000fe40000010000 */
[----:B------:R-:W-:Y:S01]  /*0970*/  FADD.FTZ R14, R17, R14 ;  /* 0x0000000e110e7221 */ /* 0x000fe20000010000 */
[----:B--2---:R-:W-:Y:S01]  /*0980*/  FMUL.FTZ R19, R9, R9 ;  /* 0x0000000909137220 */ /* 0x004fe20000410000 */
[----:B------:R-:W-:-:S03]  /*0990*/  FADD.FTZ R16, R8, R9 ;  /* 0x0000000908107221 */ /* 0x000fc60000010000 */
[----:B------:R-:W-:Y:S01]  /*09a0*/  FFMA.FTZ R19, R8, R8, R19 ;  /* 0x0000000808137223 */ /* 0x000fe20000010013 */
[----:B------:R-:W-:-:S03]  /*09b0*/  FADD.FTZ R15, R15, R16 ;  /* 0x000000100f0f7221 */ /* 0x000fc60000010000 */
[----:B------:R-:W-:Y:S02]  /*09c0*/  FADD.FTZ R14, R14, R19 ;  /* 0x000000130e0e7221 */ /* 0x000fe40000010000 */
        /* <DEDUP_REMOVED lines=34> */
.L_x_3617:
[----:B------:R-:W-:Y:S05]  /*0bf0*/  BSYNC.RECONVERGENT B0 ;  /* 0x0000000000007941 */ /* 0x000fea0003800200 */
.L_x_3616:
        /* <DEDUP_REMOVED lines=9> */
[----:B---3--:R-:W2:Y:S04]  /*0c90*/  LDS.128 R12, [UR4+0x30] ;  /* 0x00003004ff0c7984 */ /* 0x008ea80008000c00 */
[----:B------:R-:W3:Y:S01]  /*0ca0*/  LDS.128 R20, [UR4+0x40] ;  /* 0x00004004ff147984 */ /* 0x000ee20008000c00 */
[----:B-1----:R-:W-:Y:S01]  /*0cb0*/  FADD.FTZ R27, R24, R16 ;  /* 0x00000010181b7221 */ /* 0x002fe20000010000 */
[----:B------:R-:W-:-:S03]  /*0cc0*/  FADD.FTZ R16, R25, R17 ;  /* 0x0000001119107221 */ /* 0x000fc60000010000 */
[----:B------:R-:W-:Y:S01]  /*0cd0*/  FADD.FTZ R17, R27, R18 ;  /* 0x000000121b117221 */ /* 0x000fe20000010000 */
[----:B------:R-:W-:Y:S01]  /*0ce0*/  FADD.FTZ R16, R16, R19 ;  /* 0x0000001310107221 */ /* 0x000fe20000010000 */
[----:B0-----:R-:W0:Y:S02]  /*0cf0*/  LDS.128 R24, [UR4+0x50] ;  /* 0x00005004ff187984 */ /* 0x001e240008000c00 */
[----:B--2---:R-:W-:Y:S01]  /*0d00*/  FADD.FTZ R17, R17, R12 ;  /* 0x0000000c11117221 */ /* 0x004fe20000010000 */
[----:B------:R-:W-:-:S03]  /*0d10*/  FADD.FTZ R12, R16, R13 ;  /* 0x0000000d100c7221 */ /* 0x000fc60000010000 */
[----:B------:R-:W-:Y:S01]  /*0d20*/  FADD.FTZ R13, R17, R14 ;  /* 0x0000000e110d7221 */ /* 0x000fe20000010000 */
[----:B------:R-:W-:Y:S01]  /*0d30*/  FADD.FTZ R12, R12, R15 ;  /* 0x0000000f0c0c7221 */ /* 0x000fe20000010000 */
[----:B------:R-:W1:Y:S02]  /*0d40*/  LDS.128 R16, [UR4+0x60] ;  /* 0x00006004ff107984 */ /* 0x000e640008000c00 */
[----:B---3--:R-:W-:Y:S01]  /*0d50*/  FADD.FTZ R13, R13, R20 ;  /* 0x000000140d0d7221 */ /* 0x008fe20000010000 */
[----:B------:R-:W-:-:S03]  /*0d60*/  FADD.FTZ R20, R12, R21 ;  /* 0x000000150c147221 */ /* 0x000fc60000010000 */
[----:B------:R-:W-:Y:S01]  /*0d70*/  FADD.FTZ R21, R13, R22 ;  /* 0x000000160d157221 */ /* 0x000fe20000010000 */
[----:B------:R-:W-:Y:S01]  /*0d80*/  FADD.FTZ R20, R20, R23 ;  /* 0x0000001714147221 */ /* 0x000fe20000010000 */
[----:B------:R-:W2:Y:S02]  /*0d90*/  LDS.128 R12, [UR4+0x70] ;  /* 0x00007004ff0c7984 */ /* 0x000ea40008000c00 */
        /* <DEDUP_REMOVED lines=10> */
[----:B--2---:R-:W-:Y:S01]  /*0e40*/  FADD.FTZ R17, R17, R12 ;  /* 0x0000000c11117221 */ /* 0x004fe20000010000 */
        /* <DEDUP_REMOVED lines=15> */
[----:B------:R-:W-:Y:S01]  /*0f40*/  FADD.FTZ R22, R22, R17 ;  /* 0x0000001116167221 */ /* 0x000fe20000010000 */
[----:B------:R-:W2:Y:S02]  /*0f50*/  LDS.64 R20, [UR4+0xd0] ;  /* 0x0000d004ff147984 */ /* 0x000ea40008000a00 */
        /* <DEDUP_REMOVED lines=12> */
.L_x_3619:
[----:B------:R-:W-:Y:S05]  /*1020*/  BSYNC.RECONVERGENT B0 ;  /* 0x0000000000007941 */ /* 0x000fea0003800200 */
.L_x_3618:
        /* <DEDUP_REMOVED lines=13> */
[----:B-1----:R-:W-:-:S04]  /*1100*/  SEL R19, R10, RZ, !P2 ;  /* 0x000000ff0a137207 */ /* 0x002fc80005000000 */
        /* <DEDUP_REMOVED lines=10> */
.L_x_3622:
[----:B---3--:R-:W3:Y:S04]  /*11b0*/  LDG.E.STRONG.GPU R14, desc[UR8][R12.64] ;  /* 0x000000080c0e7981 */ /* 0x008ee8000c1ef900 */
[----:B---3--:R-:W-:Y:S01]  /*11c0*/  CCTL.IVALL ;  /* 0x00000000ff00798f */ /* 0x008fe20002000000 */
[----:B------:R-:W-:Y:S05]  /*11d0*/  YIELD ;  /* 0x0000000000007946 */ /* 0x000fea0003800000 */
[----:B------:R-:W-:-:S13]  /*11e0*/  ISETP.NE.AND P2, PT, R14, R19, PT ;  /* 0x000000130e00720c */ /* 0x000fda0003f45270 */
[----:B------:R-:W-:Y:S05]  /*11f0*/  @P2 BRA `(.L_x_3622) ;  /* 0xfffffffc00ec2947 */ /* 0x000fea000383ffff */
.L_x_3621:
[----:B------:R-:W-:Y:S05]  /*1200*/  WARPSYNC.ALL ;  /* 0x0000000000007948 */ /* 0x000fea0003800000 */
[----:B------:R-:W-:Y:S01]  /*1210*/  BAR.SYNC.DEFER_BLOCKING 0x0 ;  /* 0x0000000000007b1d */ /* 0x000fe20000010000 */
[----:B------:R-:W-:-:S05]  /*1220*/  HFMA2 R20, -RZ, RZ, 0, 0 ;  /* 0x00000000ff147431 */ /* 0x000fca00000001ff */
[----:B------:R-:W-:Y:S05]  /*1230*/  @!P4 BRA `(.L_x_3623) ;  /* 0x00000004001cc947 */ /* 0x000fea0003800000 */
[C-C-:B------:R-:W-:Y:S01]  /*1240*/  IMAD R23, R11.reuse, 0x3, R28.reuse ;  /* 0x000000030b177824 */ /* 0x140fe200078e021c */
[CC--:B------:R-:W-:Y:S01]  /*1250*/  LEA R22, R11.reuse, R28.reuse, 0x1 ;  /* 0x0000001c0b167211 */ /* 0x0c0fe200078e08ff */
[C-C-:B------:R-:W-:Y:S01]  /*1260*/  IMAD R21, R11.reuse, 0x5, R28.reuse ;  /* 0x000000050b157824 */ /* 0x140fe200078e021c */
[CC--:B--2---:R-:W-:Y:S01]  /*1270*/  LEA R18, R11.reuse, R28.reuse, 0x2 ;  /* 0x0000001c0b127211 */ /* 0x0c4fe200078e10ff */
[C-C-:B------:R-:W-:Y:S01]  /*1280*/  IMAD R20, R11.reuse, 0x7, R28.reuse ;  /* 0x000000070b147824 */ /* 0x140fe200078e021c */
[----:B---3--:R-:W-:Y:S01]  /*1290*/  IADD3 R17, PT, PT, R28, R11, RZ ;  /* 0x0000000b1c117210 */ /* 0x008fe20007ffe0ff */
[----:B-1----:R-:W-:Y:S01]  /*12a0*/  IMAD R19, R11, 0x6, R28 ;  /* 0x000000060b137824 */ /* 0x002fe200078e021c */
[----:B------:R-:W-:Y:S01]  /*12b0*/  IADD3 R16, PT, PT, -R29, RZ, RZ ;  /* 0x000000ff1d107210 */ /* 0x000fe20007ffe1ff */
[----:B------:R-:W-:Y:S01]  /*12c0*/  UMOV UR4, URZ ;  /* 0x000000ff00047c82 */ /* 0x000fe20008000000 */
[----:B------:R-:W-:Y:S02]  /*12d0*/  MOV R13, R28 ;  /* 0x0000001c000d7202 */ /* 0x000fe40000000f00 */
[----:B------:R-:W-:-:S07]  /*12e0*/  LOP3.LUT R12, R10, 0x7ffffff8, RZ, 0xc0, !PT ;  /* 0x7ffffff80a0c7812 */ /* 0x000fce00078ec0ff */
.L_x_3624:
        /* <DEDUP_REMOVED lines=60> */
.L_x_3623:
        /* <DEDUP_REMOVED lines=19> */
[----:B-1----:R-:W-:Y:S02]  /*17e0*/  @!P6 IMAD R19, R16, R11, R28 ;  /* 0x0000000b1013e224 */ /* 0x002fe400078e021c */
[--C-:B------:R-:W-:Y:S01]  /*17f0*/  @!P5 IMAD.WIDE.U32 R16, R17, 0x8, R26.reuse ;  /* 0x000000081110d825 */ /* 0x100fe200078e001a */
        /* <DEDUP_REMOVED lines=13> */
.L_x_3625:
        /* <DEDUP_REMOVED lines=19> */
.L_x_3626:
        /* <DEDUP_REMOVED lines=9> */
.L_x_3627:
[----:B------:R-:W-:Y:S05]  /*1a90*/  BSYNC.RECONVERGENT B0 ;  /* 0x0000000000007941 */ /* 0x000fea0003800200 */
.L_x_3620:
[----:B------:R-:W4:Y:S01]  /*1aa0*/  S2R R16, SR_TID.X ;  /* 0x0000000000107919 */ /* 0x000f220000002100 */
[----:B------:R-:W0:Y:S01]  /*1ab0*/  S2UR UR6, SR_CgaCtaId ;  /* 0x00000000000679c3 */ /* 0x000e220000008800 */
[----:B------:R-:W4:Y:S01]  /*1ac0*/  LDCU UR7, c[0x0][0x414] ;  /* 0x00008280ff0777ac */ /* 0x000f220008000800 */
[----:B------:R-:W-:-:S06]  /*1ad0*/  UMOV UR4, 0x400 ;  /* 0x0000040000047882 */ /* 0x000fcc0000000000 */
[----:B-12---:R-:W1:Y:S08]  /*1ae0*/  @P0 LDC.64 R18, c[0x0][0x388] ;  /* 0x0000e200ff120b82 */ /* 0x006e700000000a00 */
[----:B---3--:R-:W2:Y:S01]  /*1af0*/  LDC.64 R14, c[0x0][0x398] ;  /* 0x0000e600ff0e7b82 */ /* 0x008ea20000000a00 */
[----:B0-----:R-:W-:Y:S01]  /*1b00*/  ULEA UR4, UR6, UR4, 0x18 ;  /* 0x0000000406047291 */ /* 0x001fe2000f8ec0ff */
[----:B----4-:R-:W-:Y:S01]  /*1b10*/  LOP3.LUT R12, R16, 0xffff, RZ, 0xc0, !PT ;  /* 0x0000ffff100c7812 */ /* 0x010fe200078ec0ff */
[----:B-1----:R-:W-:-:S07]  /*1b20*/  @P0 IMAD.WIDE R18, R30, 0x8, R18 ;  /* 0x000000081e120825 */ /* 0x002fce00078e0212 */
[----:B------:R-:W-:Y:S01]  /*1b30*/  @!P3 STS.64 [UR4+0xe0], R24 ;  /* 0x0000e018ff00b988 */ /* 0x000fe20008000a04 */
[----:B------:R-:W-:-:S05]  /*1b40*/  IMAD R12, R12, 0x556, RZ ;  /* 0x000005560c0c7824 */ /* 0x000fca00078e02ff */
[----:B------:R-:W-:-:S04]  /*1b50*/  SHF.R.U32.HI R12, RZ, 0x10, R12 ;  /* 0x00000010ff0c7819 */ /* 0x000fc8000001160c */
[----:B------:R-:W-:-:S05]  /*1b60*/  PRMT R12, R12, 0x9910, RZ ;  /* 0x000099100c0c7816 */ /* 0x000fca00000000ff */
[----:B------:R-:W-:-:S05]  /*1b70*/  IMAD R12, R12, 0x30, RZ ;  /* 0x000000300c0c7824 */ /* 0x000fca00078e02ff */
[----:B------:R-:W-:Y:S02]  /*1b80*/  IADD3 R17, PT, PT, RZ, -R12, RZ ;  /* 0x8000000cff117210 */ /* 0x000fe40007ffe0ff */
[----:B------:R-:W0:Y:S02]  /*1b90*/  LDC.64 R12, c[0x0][0x3a0] ;  /* 0x0000e800ff0c7b82 */ /* 0x000e240000000a00 */
[----:B------:R-:W-:-:S04]  /*1ba0*/  PRMT R17, R17, 0x7710, RZ ;  /* 0x0000771011117816 */ /* 0x000fc800000000ff */
[----:B------:R-:W-:Y:S01]  /*1bb0*/  IADD3 R17, PT, PT, R17, R16, RZ ;  /* 0x0000001011117210 */ /* 0x000fe20007ffe0ff */
[----:B------:R-:W-:-:S03]  /*1bc0*/  @P0 FMUL.FTZ R16, R24, UR7 ;  /* 0x0000000718100c20 */ /* 0x000fc60008410000 */
[----:B------:R-:W-:-:S04]  /*1bd0*/  SHF.L.U32 R17, R17, 0x1, RZ ;  /* 0x0000000111117819 */ /* 0x000fc800000006ff */
[----:B------:R-:W-:Y:S01]  /*1be0*/  LOP3.LUT R21, R17, 0xffff, RZ, 0xc0, !PT ;  /* 0x0000ffff11157812 */ /* 0x000fe200078ec0ff */
[----:B------:R-:W-:-:S03]  /*1bf0*/  @P0 FMUL.FTZ R17, R25, UR7 ;  /* 0x0000000719110c20 */ /* 0x000fc60008410000 */
[----:B------:R-:W-:Y:S02]  /*1c00*/  IADD3 R21, PT, PT, R0, R21, RZ ;  /* 0x0000001500157210 */ /* 0x000fe40007ffe0ff */
[----:B------:R-:W-:Y:S03]  /*1c10*/  @P0 STG.E.64 desc[UR8][R18.64], R16 ;  /* 0x0000001012000986 */ /* 0x000fe6000c101b08 */
[C---:B--2---:R-:W-:Y:S01]  /*1c20*/  IMAD.WIDE R14, R21.reuse, 0x4, R14 ;  /* 0x00000004150e7825 */ /* 0x044fe200078e020e */
[----:B------:R-:W-:Y:S03]  /*1c30*/  BAR.SYNC.DEFER_BLOCKING 0x0 ;  /* 0x0000000000007b1d */ /* 0x000fe60000010000 */
[----:B0-----:R-:W-:-:S03]  /*1c40*/  IMAD.WIDE R12, R21, 0x4, R12 ;  /* 0x00000004150c7825 */ /* 0x001fc600078e020c */
[----:B------:R-:W5:Y:S04]  /*1c50*/  LDG.E.64 R14, desc[UR8][R14.64] ;  /* 0x000000080e0e7981 */ /* 0x000f68000c1e1b00 */
[----:B------:R-:W5:Y:S01]  /*1c60*/  LDG.E.64 R12, desc[UR8][R12.64] ;  /* 0x000000080c0c7981 */ /* 0x000f62000c1e1b00 */
[----:B------:R-:W-:Y:S03]  /*1c70*/  BSSY.RECONVERGENT B0, `(.L_x_3628) ;  /* 0x00000ef000007945 */ /* 0x000fe60003800200 */
        /* <DEDUP_REMOVED lines=30> */
[----:B------:R-:W2:Y:S01]  /*1e60*/  LDCU.64 UR12, c[0x0][0x3e0] ;  /* 0x00007c00ff0c77ac */ /* 0x000ea20008000a00 */
[----:B0-----:R-:W-:Y:S01]  /*1e70*/  MOV R16, R36 ;  /* 0x0000002400107202 */ /* 0x001fe20000000f00 */
[----:B------:R-:W-:Y:S01]  /*1e80*/  FADD.FTZ R5, -R20, R5 ;  /* 0x0000000514057221 */ /* 0x000fe20000010100 */
[----:B------:R-:W-:Y:S01]  /*1e90*/  MOV R17, R35 ;  /* 0x0000002300117202 */ /* 0x000fe20000000f00 */
[----:B------:R-:W0:Y:S01]  /*1ea0*/  LDCU.64 UR6, c[0x0][0x380] ;  /* 0x00007000ff0677ac */ /* 0x000e220008000a00 */
[----:B--2---:R-:W-:Y:S02]  /*1eb0*/  IMAD R19, R19, UR12, RZ ;  /* 0x0000000c13137c24 */ /* 0x004fe4000f8e02ff */
[----:B------:R-:W-:-:S04]  /*1ec0*/  IMAD.WIDE.U32 R16, R32, UR12, R16 ;  /* 0x0000000c20107c25 */ /* 0x000fc8000f8e0010 */
[----:B------:R-:W-:Y:S01]  /*1ed0*/  IMAD R19, R32, UR13, R19 ;  /* 0x0000000d20137c24 */ /* 0x000fe2000f8e0213 */
[----:B0-----:R-:W-:-:S04]  /*1ee0*/  LEA R18, P2, R16, UR6, 0x2 ;  /* 0x0000000610127c11 */ /* 0x001fc8000f8410ff */
[----:B------:R-:W-:Y:S01]  /*1ef0*/  IADD3 R19, PT, PT, R17, R19, RZ ;  /* 0x0000001311137210 */ /* 0x000fe20007ffe0ff */
[----:B------:R-:W-:-:S03]  /*1f00*/  FADD.FTZ R17, -R20, R4 ;  /* 0x0000000414117221 */ /* 0x000fc60000010100 */
[----:B------:R-:W-:Y:S01]  /*1f10*/  LEA.HI.X R19, R16, UR7, R19, 0x2, P2 ;  /* 0x0000000710137c11 */ /* 0x000fe200090f1413 */
[-C--:B-1----:R-:W-:Y:S01]  /*1f20*/  FMUL.FTZ R17, R17, R0.reuse ;  /* 0x0000000011117220 */ /* 0x082fe20000410000 */
[----:B------:R-:W-:-:S03]  /*1f30*/  FMUL.FTZ R16, R5, R0 ;  /* 0x0000000005107220 */ /* 0x000fc60000410000 */
[----:B-----5:R-:W-:Y:S01]  /*1f40*/  FFMA.FTZ R4, R14, R17, R12 ;  /* 0x000000110e047223 */ /* 0x020fe2000001000c */
[----:B------:R-:W-:-:S05]  /*1f50*/  FFMA.FTZ R5, R15, R16, R13 ;  /* 0x000000100f057223 */ /* 0x000fca000001000d */
[----:B------:R2:W-:Y:S02]  /*1f60*/  STG.E.64 desc[UR8][R18.64], R4 ;  /* 0x0000000412007986 */ /* 0x0005e4000c101b08 */
.L_x_3631:
[----:B------:R-:W-:Y:S05]  /*1f70*/  BSYNC.RECONVERGENT B1 ;  /* 0x0000000000017941 */ /* 0x000fea0003800200 */
.L_x_3630:
[----:B------:R-:W-:Y:S04]  /*1f80*/  BSSY.RECONVERGENT B1, `(.L_x_3632) ;  /* 0x0000013000017945 */ /* 0x000fe80003800200 */
[----:B------:R-:W-:Y:S05]  /*1f90*/  @P3 BRA `(.L_x_3633) ;  /* 0x0000000000443947 */ /* 0x000fea0003800000 */
[----:B------:R-:W3:Y:S01]  /*1fa0*/  LDCU.64 UR6, c[0x0][0x3e0] ;  /* 0x00007c00ff0677ac */ /* 0x000ee20008000a00 */
[----:B--2---:R-:W-:Y:S01]  /*1fb0*/  MOV R4, R36 ;  /* 0x0000002400047202 */ /* 0x004fe20000000f00 */
[C---:B------:R-:W-:Y:S01]  /*1fc0*/  FADD.FTZ R17, -R20.reuse, R2 ;  /* 0x0000000214117221 */ /* 0x040fe20000010100 */
[----:B------:R-:W-:Y:S01]  /*1fd0*/  MOV R5, R35 ;  /* 0x0000002300057202 */ /* 0x000fe20000000f00 */
[----:B------:R-:W0:Y:S01]  /*1fe0*/  LDCU.64 UR12, c[0x0][0x380] ;  /* 0x00007000ff0c77ac */ /* 0x000e220008000a00 */
[----:B------:R-:W-:Y:S01]  /*1ff0*/  FADD.FTZ R3, -R20, R3 ;  /* 0x0000000314037221 */ /* 0x000fe20000010100 */
[----:B-1----:R-:W-:-:S03]  /*2000*/  FMUL.FTZ R17, R17, R0 ;  /* 0x0000000011117220 */ /* 0x002fc60000410000 */
[----:B------:R-:W-:Y:S01]  /*2010*/  FMUL.FTZ R18, R3, R0 ;  /* 0x0000000003127220 */ /* 0x000fe20000410000 */
[----:B-----5:R-:W-:-:S03]  /*2020*/  FFMA.FTZ R2, R14, R17, R12 ;  /* 0x000000110e027223 */ /* 0x020fc6000001000c */
[----:B------:R-:W-:Y:S01]  /*2030*/  FFMA.FTZ R3, R15, R18, R13 ;  /* 0x000000120f037223 */ /* 0x000fe2000001000d */
[----:B---3--:R-:W-:Y:S02]  /*2040*/  IMAD R26, R26, UR6, RZ ;  /* 0x000000061a1a7c24 */ /* 0x008fe4000f8e02ff */
[----:B------:R-:W-:-:S04]  /*2050*/  IMAD.WIDE.U32 R4, R25, UR6, R4 ;  /* 0x0000000619047c25 */ /* 0x000fc8000f8e0004 */
[----:B------:R-:W-:Y:S01]  /*2060*/  IMAD R25, R25, UR7, R26 ;  /* 0x0000000719197c24 */ /* 0x000fe2000f8e021a */
[----:B0-----:R-:W-:-:S04]  /*2070*/  LEA R16, P2, R4, UR12, 0x2 ;  /* 0x0000000c04107c11 */ /* 0x001fc8000f8410ff */
[----:B------:R-:W-:-:S04]  /*2080*/  IADD3 R25, PT, PT, R5, R25, RZ ;  /* 0x0000001905197210 */ /* 0x000fc80007ffe0ff */
[----:B------:R-:W-:-:S05]  /*2090*/  LEA.HI.X R17, R4, UR13, R25, 0x2, P2 ;  /* 0x0000000d04117c11 */ /* 0x000fca00090f1419 */
[----:B------:R3:W-:Y:S02]  /*20a0*/  STG.E.64 desc[UR8][R16.64], R2 ;  /* 0x0000000210007986 */ /* 0x0007e4000c101b08 */
.L_x_3633:
[----:B------:R-:W-:Y:S05]  /*20b0*/  BSYNC.RECONVERGENT B1 ;  /* 0x0000000000017941 */ /* 0x000fea0003800200 */
.L_x_3632:
[----:B------:R-:W-:Y:S04]  /*20c0*/  BSSY.RECONVERGENT B1, `(.L_x_3634) ;  /* 0x0000013000017945 */ /* 0x000fe80003800200 */
[----:B------:R-:W-:Y:S05]  /*20d0*/  @P4 BRA `(.L_x_3635) ;  /* 0x0000000000444947 */ /* 0x000fea0003800000 */
[----:B------:R-:W4:Y:S01]  /*20e0*/  LDCU.64 UR6, c[0x0][0x3e0] ;  /* 0x00007c00ff0677ac */ /* 0x000f220008000a00 */
[----:B---3--:R-:W-:Y:S01]  /*20f0*/  MOV R2, R36 ;  /* 0x0000002400027202 */ /* 0x008fe20000000f00 */
[C---:B--2---:R-:W-:Y:S01]  /*2100*/  FADD.FTZ R5, -R20.reuse, R6 ;  /* 0x0000000614057221 */ /* 0x044fe20000010100 */
[----:B------:R-:W-:Y:S01]  /*2110*/  MOV R3, R35 ;  /* 0x0000002300037202 */ /* 0x000fe20000000f00 */
[----:B------:R-:W2:Y:S01]  /*2120*/  LDCU.64 UR12, c[0x0][0x380] ;  /* 0x00007000ff0c77ac */ /* 0x000ea20008000a00 */
[----:B------:R-:W-:Y:S01]  /*2130*/  FADD.FTZ R7, -R20, R7 ;  /* 0x0000000714077221 */ /* 0x000fe20000010100 */
[----:B-1----:R-:W-:-:S03]  /*2140*/  FMUL.FTZ R5, R5, R0 ;  /* 0x0000000005057220 */ /* 0x002fc60000410000 */
[----:B0-----:R-:W-:Y:S01]  /*2150*/  FMUL.FTZ R16, R7, R0 ;  /* 0x0000000007107220 */ /* 0x001fe20000410000 */
[----:B----4-:R-:W-:Y:S02]  /*2160*/  IMAD R4, R23, UR6, RZ ;  /* 0x0000000617047c24 */ /* 0x010fe4000f8e02ff */
[----:B------:R-:W-:-:S04]  /*2170*/  IMAD.WIDE.U32 R2, R21, UR6, R2 ;  /* 0x0000000615027c25 */ /* 0x000fc8000f8e0002 */
[----:B------:R-:W-:Y:S01]  /*2180*/  IMAD R21, R21, UR7, R4 ;  /* 0x0000000715157c24 */ /* 0x000fe2000f8e0204 */
[----:B--2---:R-:W-:Y:S01]  /*2190*/  LEA R6, P2, R2, UR12, 0x2 ;  /* 0x0000000c02067c11 */ /* 0x004fe2000f8410ff */
[----:B-----5:R-:W-:Y:S01]  /*21a0*/  FFMA.FTZ R4, R14, R5, R12 ;  /* 0x000000050e047223 */ /* 0x020fe2000001000c */
[----:B------:R-:W-:Y:S02]  /*21b0*/  FFMA.FTZ R5, R15, R16, R13 ;  /* 0x000000100f057223 */ /* 0x000fe4000001000d */
[----:B------:R-:W-:-:S04]  /*21c0*/  IADD3 R21, PT, PT, R3, R21, RZ ;  /* 0x0000001503157210 */ /* 0x000fc80007ffe0ff */
[----:B------:R-:W-:-:S05]  /*21d0*/  LEA.HI.X R7, R2, UR13, R21, 0x2, P2 ;  /* 0x0000000d02077c11 */ /* 0x000fca00090f1415 */
[----:B------:R4:W-:Y:S02]  /*21e0*/  STG.E.64 desc[UR8][R6.64], R4 ;  /* 0x0000000406007986 */ /* 0x0009e4000c101b08 */
.L_x_3635:
[----:B------:R-:W-:Y:S05]  /*21f0*/  BSYNC.RECONVERGENT B1 ;  /* 0x0000000000017941 */ /* 0x000fea0003800200 */
.L_x_3634:
[----:B------:R-:W-:Y:S05]  /*2200*/  @P1 BRA `(.L_x_3636) ;  /* 0x0000000800541947 */ /* 0x000fea0003800000 */
[----:B------:R-:W0:Y:S01]  /*2210*/  LDCU.64 UR6, c[0x0][0x3e0] ;  /* 0x00007c00ff0677ac */ /* 0x000e220008000a00 */
[----:B---3--:R-:W-:Y:S01]  /*2220*/  MOV R2, R36 ;  /* 0x0000002400027202 */ /* 0x008fe20000000f00 */
[C---:B--2-4-:R-:W-:Y:S01]  /*2230*/  FADD.FTZ R5, -R20.reuse, R8 ;  /* 0x0000000814057221 */ /* 0x054fe20000010100 */
[----:B------:R-:W-:Y:S01]  /*2240*/  MOV R3, R35 ;  /* 0x0000002300037202 */ /* 0x000fe20000000f00 */
[----:B------:R-:W2:Y:S01]  /*2250*/  LDCU.64 UR10, c[0x0][0x380] ;  /* 0x00007000ff0a77ac */ /* 0x000ea20008000a00 */
[----:B------:R-:W-:Y:S01]  /*2260*/  FADD.FTZ R9, -R20, R9 ;  /* 0x0000000914097221 */ /* 0x000fe20000010100 */
[----:B-1----:R-:W-:-:S03]  /*2270*/  FMUL.FTZ R5, R5, R0 ;  /* 0x0000000005057220 */ /* 0x002fc60000410000 */
[----:B------:R-:W-:Y:S01]  /*2280*/  FMUL.FTZ R0, R9, R0 ;  /* 0x0000000009007220 */ /* 0x000fe20000410000 */
[----:B-----5:R-:W-:-:S03]  /*2290*/  FFMA.FTZ R12, R14, R5, R12 ;  /* 0x000000050e0c7223 */ /* 0x020fc6000001000c */
[----:B------:R-:W-:Y:S01]  /*22a0*/  FFMA.FTZ R13, R15, R0, R13 ;  /* 0x000000000f0d7223 */ /* 0x000fe2000001000d */
[----:B0-----:R-:W-:Y:S02]  /*22b0*/  IMAD R7, R24, UR6, RZ ;  /* 0x0000000618077c24 */ /* 0x001fe4000f8e02ff */
[----:B------:R-:W-:-:S04]  /*22c0*/  IMAD.WIDE.U32 R2, R22, UR6, R2 ;  /* 0x0000000616027c25 */ /* 0x000fc8000f8e0002 */
[----:B------:R-:W-:Y:S01]  /*22d0*/  IMAD R7, R22, UR7, R7 ;  /* 0x0000000716077c24 */ /* 0x000fe2000f8e0207 */
[----:B--2---:R-:W-:-:S04]  /*22e0*/  LEA R4, P1, R2, UR10, 0x2 ;  /* 0x0000000a02047c11 */ /* 0x004fc8000f8210ff */
[----:B------:R-:W-:-:S04]  /*22f0*/  IADD3 R7, PT, PT, R3, R7, RZ ;  /* 0x0000000703077210 */ /* 0x000fc80007ffe0ff */
[----:B------:R-:W-:-:S05]  /*2300*/  LEA.HI.X R5, R2, UR11, R7, 0x2, P1 ;  /* 0x0000000b02057c11 */ /* 0x000fca00088f1407 */
[----:B------:R0:W-:Y:S01]  /*2310*/  STG.E.64 desc[UR8][R4.64], R12 ;  /* 0x0000000c04007986 */ /* 0x0001e2000c101b08 */
[----:B------:R-:W-:Y:S05]  /*2320*/  BRA `(.L_x_3636) ;  /* 0x00000008000c7947 */ /* 0x000fea0003800000 */
.L_x_3629:
[----:B------:R-:W2:Y:S01]  /*2330*/  LDCU.64 UR12, c[0x0][0x3e8] ;  /* 0x00007d00ff0c77ac */ /* 0x000ea20008000a00 */
[C---:B------:R-:W-:Y:S01]  /*2340*/  IADD3 R25, PT, PT, R32.reuse, 0x10, RZ ;  /* 0x0000001020197810 */ /* 0x040fe20007ffe0ff */
[----:B------:R-:W-:Y:S01]  /*2350*/  BSSY.RECONVERGENT B1, `(.L_x_3637) ;  /* 0x0000029000017945 */ /* 0x000fe20003800200 */
[C---:B------:R-:W-:Y:S02]  /*2360*/  IADD3 R21, PT, PT, R32.reuse, 0x20, RZ ;  /* 0x0000002020157810 */ /* 0x040fe40007ffe0ff */
        /* <DEDUP_REMOVED lines=11> */
[----:B------:R-:W2:Y:S01]  /*2420*/  LDCU.64 UR6, c[0x0][0x3e0] ;  /* 0x00007c00ff0677ac */ /* 0x000ea20008000a00 */
[----:B------:R-:W-:Y:S01]  /*2430*/  SHF.R.S32.HI R19, RZ, 0x1f, R32 ;  /* 0x0000001fff137819 */ /* 0x000fe20000011420 */
[----:B------:R-:W-:Y:S01]  /*2440*/  FADD.FTZ R5, -R20, R5 ;  /* 0x0000000514057221 */ /* 0x000fe20000010100 */
[----:B0-----:R-:W-:Y:S01]  /*2450*/  MOV R16, R36 ;  /* 0x0000002400107202 */ /* 0x001fe20000000f00 */
[----:B------:R-:W0:Y:S01]  /*2460*/  LDCU.64 UR10, c[0x0][0x380] ;  /* 0x00007000ff0a77ac */ /* 0x000e220008000a00 */
[----:B------:R-:W-:Y:S01]  /*2470*/  MOV R17, R35 ;  /* 0x0000002300117202 */ /* 0x000fe20000000f00 */
        /* <DEDUP_REMOVED lines=20> */
[----:B-1----:R-:W-:-:S05]  /*25c0*/  FMUL.FTZ R5, R5, R33 ;  /* 0x0000002105057220 */ /* 0x002fca0000410000 */
[----:B------:R2:W-:Y:S02]  /*25d0*/  STG.E.64 desc[UR8][R18.64], R4 ;  /* 0x0000000412007986 */ /* 0x0005e4000c101b08 */
.L_x_3638:
[----:B------:R-:W-:Y:S05]  /*25e0*/  BSYNC.RECONVERGENT B1 ;  /* 0x0000000000017941 */ /* 0x000fea0003800200 */
.L_x_3637:
[----:B------:R-:W-:Y:S04]  /*25f0*/  BSSY.RECONVERGENT B1, `(.L_x_3639) ;  /* 0x000001d000017945 */ /* 0x000fe80003800200 */
[----:B------:R-:W-:Y:S05]  /*2600*/  @P2 BRA `(.L_x_3640) ;  /* 0x00000000006c2947 */ /* 0x000fea0003800000 */
[C---:B--2---:R-:W-:Y:S01]  /*2610*/  FADD.FTZ R5, -R20.reuse, R2 ;  /* 0x0000000214057221 */ /* 0x044fe20000010100 */
[----:B------:R-:W-:Y:S01]  /*2620*/  FADD.FTZ R3, -R20, R3 ;  /* 0x0000000314037221 */ /* 0x000fe20000010100 */
[----:B------:R-:W2:Y:S02]  /*2630*/  LDCU.64 UR6, c[0x0][0x3e0] ;  /* 0x00007c00ff0677ac */ /* 0x000ea40008000a00 */
[-C--:B-1----:R-:W-:Y:S01]  /*2640*/  FMUL.FTZ R5, R5, R0.reuse ;  /* 0x0000000005057220 */ /* 0x082fe20000410000 */
[----:B0-----:R-:W-:Y:S01]  /*2650*/  FMUL.FTZ R16, R3, R0 ;  /* 0x0000000003107220 */ /* 0x001fe20000410000 */
[----:B------:R-:W0:Y:S01]  /*2660*/  LDCU.64 UR10, c[0x0][0x380] ;  /* 0x00007000ff0a77ac */ /* 0x000e220008000a00 */
[----:B------:R-:W-:Y:S01]  /*2670*/  MOV R3, R35 ;  /* 0x0000002300037202 */ /* 0x000fe20000000f00 */
[----:B-----5:R-:W-:Y:S01]  /*2680*/  FFMA.FTZ R17, R14, R5, R12 ;  /* 0x000000050e117223 */ /* 0x020fe2000001000c */
[----:B------:R-:W-:-:S03]  /*2690*/  FFMA.FTZ R16, R15, R16, R13 ;  /* 0x000000100f107223 */ /* 0x000fc6000001000d */
[----:B------:R-:W-:Y:S01]  /*26a0*/  FMUL.FTZ R2, R17, -1.4426950216293334961 ;  /* 0xbfb8aa3b11027820 */ /* 0x000fe20000410000 */
[----:B------:R-:W-:-:S05]  /*26b0*/  FMUL.FTZ R4, R16, -1.4426950216293334961 ;  /* 0xbfb8aa3b10047820 */ /* 0x000fca0000410000 */
        /* <DEDUP_REMOVED lines=11> */
[----:B0-----:R-:W-:-:S04]  /*2770*/  LEA R4, P1, R2, UR10, 0x2 ;  /* 0x0000000a02047c11 */ /* 0x001fc8000f8210ff */
[----:B------:R-:W-:Y:S01]  /*2780*/  LEA.HI.X R5, R2, UR11, R5, 0x2, P1 ;  /* 0x0000000b02057c11 */ /* 0x000fe200088f1405 */
[----:B-1----:R-:W-:Y:S01]  /*2790*/  FMUL.FTZ R2, R17, R18 ;  /* 0x0000001211027220 */ /* 0x002fe20000410000 */
[----:B--2---:R-:W-:-:S05]  /*27a0*/  FMUL.FTZ R3, R16, R19 ;  /* 0x0000001310037220 */ /* 0x004fca0000410000 */
[----:B------:R3:W-:Y:S02]  /*27b0*/  STG.E.64 desc[UR8][R4.64], R2 ;  /* 0x0000000204007986 */ /* 0x0007e4000c101b08 */
.L_x_3640:
[----:B------:R-:W-:Y:S05]  /*27c0*/  BSYNC.RECONVERGENT B1 ;  /* 0x0000000000017941 */ /* 0x000fea0003800200 */
.L_x_3639:
[----:B------:R-:W-:Y:S04]  /*27d0*/  BSSY.RECONVERGENT B1, `(.L_x_3641) ;  /* 0x000001d000017945 */ /* 0x000fe80003800200 */
[----:B------:R-:W-:Y:S05]  /*27e0*/  @P3 BRA `(.L_x_3642) ;  /* 0x00000000006c3947 */ /* 0x000fea0003800000 */
[C---:B---3--:R-:W-:Y:S01]  /*27f0*/  FADD.FTZ R3, -R20.reuse, R6 ;  /* 0x0000000614037221 */ /* 0x048fe20000010100 */
[----:B--2---:R-:W-:Y:S01]  /*2800*/  FADD.FTZ R5, -R20, R7 ;  /* 0x0000000714057221 */ /* 0x004fe20000010100 */
[----:B------:R-:W2:Y:S02]  /*2810*/  LDCU.64 UR6, c[0x0][0x3e0] ;  /* 0x00007c00ff0677ac */ /* 0x000ea40008000a00 */
        /* <DEDUP_REMOVED lines=8> */
[----:B------:R-:W0:Y:S01]  /*28a0*/  MUFU.EX2 R2, R2 ;  /* 0x0000000200027308 */ /* 0x000e220000000800 */
[----:B--2---:R-:W-:-:S07]  /*28b0*/  IMAD R18, R23, UR6, RZ ;  /* 0x0000000617127c24 */ /* 0x004fce000f8e02ff */
[----:B------:R-:W2:Y:S01]  /*28c0*/  MUFU.EX2 R4, R4 ;  /* 0x0000000400047308 */ /* 0x000ea20000000800 */
[----:B0-----:R-:W-:Y:S01]  /*28d0*/  FADD.FTZ R16, R2, 1 ;  /* 0x3f80000002107421 */ /* 0x001fe20000010000 */
[----:B------:R-:W-:-:S06]  /*28e0*/  MOV R2, R36 ;  /* 0x0000002400027202 */ /* 0x000fcc0000000f00 */
[----:B------:R-:W0:Y:S01]  /*28f0*/  MUFU.RCP R16, R16 ;  /* 0x0000001000107308 */ /* 0x000e220000001000 */
[----:B------:R-:W-:-:S04]  /*2900*/  IMAD.WIDE.U32 R2, R21, UR6, R2 ;  /* 0x0000000615027c25 */ /* 0x000fc8000f8e0002 */
[----:B--2---:R-:W-:Y:S01]  /*2910*/  FADD.FTZ R17, R4, 1 ;  /* 0x3f80000004117421 */ /* 0x004fe20000010000 */
[----:B------:R-:W-:Y:S01]  /*2920*/  IMAD R21, R21, UR7, R18 ;  /* 0x0000000715157c24 */ /* 0x000fe2000f8e0212 */
[----:B-1----:R-:W-:-:S04]  /*2930*/  LEA R4, P1, R2, UR10, 0x2 ;  /* 0x0000000a02047c11 */ /* 0x002fc8000f8210ff */
[----:B------:R-:W1:Y:S01]  /*2940*/  MUFU.RCP R17, R17 ;  /* 0x0000001100117308 */ /* 0x000e620000001000 */
[----:B------:R-:W-:-:S04]  /*2950*/  IADD3 R21, PT, PT, R3, R21, RZ ;  /* 0x0000001503157210 */ /* 0x000fc80007ffe0ff */
[----:B------:R-:W-:Y:S01]  /*2960*/  LEA.HI.X R5, R2, UR11, R21, 0x2, P1 ;  /* 0x0000000b02057c11 */ /* 0x000fe200088f1415 */
[----:B0-----:R-:W-:Y:S01]  /*2970*/  FMUL.FTZ R2, R7, R16 ;  /* 0x0000001007027220 */ /* 0x001fe20000410000 */
[----:B-1----:R-:W-:-:S05]  /*2980*/  FMUL.FTZ R3, R6, R17 ;  /* 0x0000001106037220 */ /* 0x002fca0000410000 */
[----:B------:R4:W-:Y:S02]  /*2990*/  STG.E.64 desc[UR8][R4.64], R2 ;  /* 0x0000000204007986 */ /* 0x0009e4000c101b08 */
.L_x_3642:
[----:B------:R-:W-:Y:S05]  /*29a0*/  BSYNC.RECONVERGENT B1 ;  /* 0x0000000000017941 */ /* 0x000fea0003800200 */
.L_x_3641:
[----:B------:R-:W-:Y:S05]  /*29b0*/  @P4 BRA `(.L_x_3636) ;  /* 0x0000000000684947 */ /* 0x000fea0003800000 */
[C---:B---34-:R-:W-:Y:S01]  /*29c0*/  FADD.FTZ R3, -R20.reuse, R8 ;  /* 0x0000000814037221 */ /* 0x058fe20000010100 */
[----:B------:R-:W-:Y:S01]  /*29d0*/  FADD.FTZ R9, -R20, R9 ;  /* 0x0000000914097221 */ /* 0x000fe20000010100 */
[----:B------:R-:W3:Y:S01]  /*29e0*/  LDCU.64 UR6, c[0x0][0x3e0] ;  /* 0x00007c00ff0677ac */ /* 0x000ee20008000a00 */
        /* <DEDUP_REMOVED lines=9> */
[----:B---3--:R-:W-:Y:S02]  /*2a80*/  IMAD R3, R24, UR6, RZ ;  /* 0x0000000618037c24 */ /* 0x008fe4000f8e02ff */
[----:B------:R-:W-:-:S05]  /*2a90*/  IMAD.WIDE.U32 R34, R22, UR6, R34 ;  /* 0x0000000616227c25 */ /* 0x000fca000f8e0022 */
[----:B------:R-:W3:Y:S01]  /*2aa0*/  MUFU.EX2 R2, R2 ;  /* 0x0000000200027308 */ /* 0x000ee20000000800 */
[----:B------:R-:W-:-:S05]  /*2ab0*/  IMAD R3, R22, UR7, R3 ;  /* 0x0000000716037c24 */ /* 0x000fca000f8e0203 */
[----:B------:R-:W-:Y:S01]  /*2ac0*/  IADD3 R3, PT, PT, R35, R3, RZ ;  /* 0x0000000323037210 */ /* 0x000fe20007ffe0ff */
[----:B--2---:R-:W-:-:S06]  /*2ad0*/  FADD.FTZ R4, R0, 1 ;  /* 0x3f80000000047421 */ /* 0x004fcc0000010000 */
[----:B------:R-:W2:Y:S01]  /*2ae0*/  MUFU.RCP R4, R4 ;  /* 0x0000000400047308 */ /* 0x000ea20000001000 */
[----:B---3--:R-:W-:Y:S01]  /*2af0*/  FADD.FTZ R5, R2, 1 ;  /* 0x3f80000002057421 */ /* 0x008fe20000010000 */
[----:B-1----:R-:W-:-:S04]  /*2b00*/  LEA R2, P1, R34, UR10, 0x2 ;  /* 0x0000000a22027c11 */ /* 0x002fc8000f8210ff */
[----:B------:R-:W-:Y:S02]  /*2b10*/  LEA.HI.X R3, R34, UR11, R3, 0x2, P1 ;  /* 0x0000000b22037c11 */ /* 0x000fe400088f1403 */
[----:B------:R-:W1:Y:S01]  /*2b20*/  MUFU.RCP R5, R5 ;  /* 0x0000000500057308 */ /* 0x000e620000001000 */
[----:B--2---:R-:W-:Y:S01]  /*2b30*/  FMUL.FTZ R6, R7, R4 ;  /* 0x0000000407067220 */ /* 0x004fe20000410000 */
[----:B-1----:R-:W-:-:S05]  /*2b40*/  FMUL.FTZ R7, R8, R5 ;  /* 0x0000000508077220 */ /* 0x002fca0000410000 */
[----:B------:R1:W-:Y:S02]  /*2b50*/  STG.E.64 desc[UR8][R2.64], R6 ;  /* 0x0000000602007986 */ /* 0x0003e4000c101b08 */
.L_x_3636:
[----:B------:R-:W-:Y:S05]  /*2b60*/  BSYNC.RECONVERGENT B0 ;  /* 0x0000000000007941 */ /* 0x000fea0003800200 */
.L_x_3628:
[----:B------:R-:W-:Y:S02]  /*2b70*/  IADD3 R30, PT, PT, R11, R30, RZ ;  /* 0x0000001e0b1e7210 */ /* 0x000fe40007ffe0ff */
[----:B------:R-:W-:Y:S02]  /*2b80*/  IADD3 R31, PT, PT, R31, 0x1, RZ ;  /* 0x000000011f1f7810 */ /* 0x000fe40007ffe0ff */
[----:B------:R-:W-:-:S13]  /*2b90*/  ISETP.GE.AND P1, PT, R30, UR5, PT ;  /* 0x000000051e007c0c */ /* 0x000fda000bf26270 */
[----:B------:R-:W-:Y:S05]  /*2ba0*/  @!P1 BRA `(.L_x_3643) ;  /* 0xffffffd400709947 */ /* 0x000fea000383ffff */
[----:B------:R-:W-:Y:S05]  /*2bb0*/  EXIT ;  /* 0x000000000000794d */ /* 0x000fea0003800000 */
.L_x_3644:
        /* <DEDUP_REMOVED lines=12> */
.L_x_4553:


//--------------------- .text._Z35group_norm_nhwc_fwd_one_pass_kernelI11Fp32IOFp32WLi128ELi96ELi768EEv26Group_norm_nhwc_fwd_params --------------------------
	.section	.text._Z35group_norm_nhwc_fwd_one_pass_kernelI11Fp32IOFp32WLi128ELi96ELi768EEv26Group_norm_nhwc_fwd_params,"ax",@progbits
	.align	128
        .global         _Z35group_norm_nhwc_fwd_one_pass_kernelI11Fp32IOFp32WLi128ELi96ELi768EEv26Group_norm_nhwc_fwd_params
        .type           _Z35group_norm_nhwc_fwd_one_pass_kernelI11Fp32IOFp32WLi128ELi96ELi768EEv26Group_norm_nhwc_fwd_params,@function
        .size           _Z35group_norm_nhwc_fwd_one_pass_kernelI11Fp32IOFp32WLi128ELi96ELi768EEv26Group_norm_nhwc_fwd_params,(.L_x_4554 - _Z35group_norm_nhwc_fwd_one_pass_kernelI11Fp32IOFp32WLi128ELi96ELi768EEv26Group_norm_nhwc_fwd_params)
        .other          _Z35group_norm_nhwc_fwd_one_pass_kernelI11Fp32IOFp32WLi128ELi96ELi768EEv26Group_norm_nhwc_fwd_params,@"STO_CUDA_ENTRY STV_DEFAULT"
_Z35group_norm_nhwc_fwd_one_pass_kernelI11Fp32IOFp32WLi128ELi96ELi768EEv26Group_norm_nhwc_fwd_params:
.text._Z35group_norm_nhwc_fwd_one_pass_kernelI11Fp32IOFp32WLi128ELi96ELi768EEv26Group_norm_nhwc_fwd_params:
        /* <DEDUP_REMOVED lines=9> */
[----:B------:R-:W2:Y:S01]  /*0090*/  LDC R59, c[0x0][0x374] ;  /* 0x0000dd00ff3b7b82 */ /* 0x000ea20000000800 */
[----:B------:R-:W-:Y:S01]  /*00a0*/  HFMA2 R4, -RZ, RZ, 0, 0 ;  /* 0x00000000ff047431 */ /* 0x000fe200000001ff */
[----:B------:R-:W3:Y:S01]  /*00b0*/  S2R R8, SR_CTAID.X ;  /* 0x0000000000087919 */ /* 0x000ee20000002500 */
[----:B------:R-:W4:Y:S01]  /*00c0*/  LDCU.64 UR6, c[0x0][0x388] ;  /* 0x00007100ff0677ac */ /* 0x000f220008000a00 */
[----:B------:R-:W-:Y:S01]  /*00d0*/  MOV R2, R10 ;  /* 0x0000000a00027202 */ /* 0x000fe20000000f00 */
[----:B------:R-:W1:Y:S01]  /*00e0*/  S2R R6, SR_LANEID ;  /* 0x0000000000067919 */ /* 0x000e620000000000 */
[----:B----4-:R-:W-:Y:S02]  /*00f0*/  ISETP.NE.U32.AND P1, PT, RZ, UR6, PT ;  /* 0x00000006ff007c0c */ /* 0x010fe4000bf25070 */
[----:B0-----:R-:W-:-:S02]  /*0100*/  LOP3.LUT R0, R61, 0xffff, RZ, 0xc0, !PT ;  /* 0x0000ffff3d007812 */ /* 0x001fc400078ec0ff */
[----:B---3--:R-:W-:-:S03]  /*0110*/  LOP3.LUT P0, RZ, R61, R8, RZ, 0xfc, !PT ;  /* 0x000000083dff7212 */ /* 0x008fc6000780fcff */
[----:B------:R-:W-:Y:S01]  /*0120*/  IMAD R0, R0, 0x556, RZ ;  /* 0x0000055600007824 */ /* 0x000fe200078e02ff */
[----:B------:R-:W-:Y:S01]  /*0130*/  ISETP.NE.AND.EX P0, PT, RZ, UR7, !P0, P1 ;  /* 0x00000007ff007c0c */ /* 0x000fe2000c705310 */
[----:B------:R-:W0:Y:S03]  /*0140*/  LDCU.64 UR6, c[0x0][0x358] ;  /* 0x00006b00ff0677ac */ /* 0x000e260008000a00 */
[----:B------:R-:W-:-:S04]  /*0150*/  SHF.R.U32.HI R3, RZ, 0x10, R0 ;  /* 0x00000010ff037819 */ /* 0x000fc80000011600 */
[----:B------:R-:W-:Y:S01]  /*0160*/  PRMT R0, R3, 0x9910, RZ ;  /* 0x0000991003007816 */ /* 0x000fe200000000ff */
[----:B-1----:R-:W-:-:S03]  /*0170*/  IMAD R66, R8, UR4, R3 ;  /* 0x0000000408427c24 */ /* 0x002fc6000f8e0203 */
[----:B------:R-:W-:Y:S02]  /*0180*/  MOV R3, R0 ;  /* 0x0000000000037202 */ /* 0x000fe40000000f00 */
[----:B------:R-:W1:Y:S01]  /*0190*/  LDC R0, c[0x0][0x370] ;  /* 0x0000dc00ff007b82 */ /* 0x000e620000000800 */
[C---:B------:R-:W-:Y:S02]  /*01a0*/  IADD3 R65, PT, PT, R66.reuse, 0x10, RZ ;  /* 0x0000001042417810 */ /* 0x040fe40007ffe0ff */
[----:B------:R-:W-:Y:S01]  /*01b0*/  IMAD R3, R3, 0x30, RZ ;  /* 0x0000003003037824 */ /* 0x000fe200078e02ff */
[C---:B------:R-:W-:Y:S02]  /*01c0*/  IADD3 R64, PT, PT, R66.reuse, 0x20, RZ ;  /* 0x0000002042407810 */ /* 0x040fe40007ffe0ff */
[----:B------:R-:W-:Y:S02]  /*01d0*/  IADD3 R63, PT, PT, R66, 0x30, RZ ;  /* 0x00000030423f7810 */ /* 0x000fe40007ffe0ff */
[----:B------:R-:W-:-:S02]  /*01e0*/  IADD3 R3, PT, PT, RZ, -R3, RZ ;  /* 0x80000003ff037210 */ /* 0x000fc40007ffe0ff */
[C---:B------:R-:W-:Y:S02]  /*01f0*/  IADD3 R62, PT, PT, R66.reuse, 0x40, RZ ;  /* 0x00000040423e7810 */ /* 0x040fe40007ffe0ff */
[----:B------:R-:W-:Y:S02]  /*0200*/  PRMT R14, R3, 0x7710, RZ ;  /* 0x00007710030e7816 */ /* 0x000fe400000000ff */
[C---:B------:R-:W-:Y:S02]  /*0210*/  IADD3 R60, PT, PT, R66.reuse, 0x50, RZ ;  /* 0x00000050423c7810 */ /* 0x040fe40007ffe0ff */
[C---:B------:R-:W-:Y:S02]  /*0220*/  IADD3 R58, PT, PT, R66.reuse, 0x60, RZ ;  /* 0x00000060423a7810 */ /* 0x040fe40007ffe0ff */
[----:B------:R-:W-:Y:S02]  /*0230*/  IADD3 R16, PT, PT, R66, 0x70, RZ ;  /* 0x0000007042107810 */ /* 0x000fe40007ffe0ff */
[----:B------:R-:W-:-:S02]  /*0240*/  IADD3 R14, PT, PT, R14, R61, RZ ;  /* 0x0000003d0e0e7210 */ /* 0x000fc40007ffe0ff */
[----:B------:R-:W-:Y:S02]  /*0250*/  SHF.R.S32.HI R17, RZ, 0x1f, R66 ;  /* 0x0000001fff117819 */ /* 0x000fe40000011442 */
[----:B------:R-:W-:Y:S02]  /*0260*/  SHF.R.S32.HI R15, RZ, 0x1f, R65 ;  /* 0x0000001fff0f7819 */ /* 0x000fe40000011441 */
[----:B------:R-:W-:Y:S02]  /*0270*/  SHF.R.S32.HI R13, RZ, 0x1f, R64 ;  /* 0x0000001fff0d7819 */ /* 0x000fe40000011440 */
[----:B------:R-:W-:Y:S02]  /*0280*/  SHF.R.S32.HI R11, RZ, 0x1f, R63 ;  /* 0x0000001fff0b7819 */ /* 0x000fe4000001143f */
[----:B------:R-:W-:Y:S02]  /*0290*/  SHF.R.S32.HI R9, RZ, 0x1f, R62 ;  /* 0x0000001fff097819 */ /* 0x000fe4000001143e */
[----:B------:R-:W-:-:S02]  /*02a0*/  SHF.R.S32.HI R7, RZ, 0x1f, R60 ;  /* 0x0000001fff077819 */ /* 0x000fc4000001143c */
[----:B------:R-:W-:Y:S02]  /*02b0*/  SHF.R.S32.HI R5, RZ, 0x1f, R58 ;  /* 0x0000001fff057819 */ /* 0x000fe4000001143a */
[----:B------:R-:W-:Y:S02]  /*02c0*/  SHF.R.S32.HI R3, RZ, 0x1f, R16 ;  /* 0x0000001fff037819 */ /* 0x000fe40000011410 */
[----:B0-2---:R-:W-:-:S07]  /*02d0*/  SHF.L.U32 R14, R14, 0x1, RZ ;  /* 0x000000010e0e7819 */ /* 0x005fce00000006ff */
.L_x_3688:
[----:B0-234-:R-:W0:Y:S01]  /*02e0*/  LDC R25, c[0x0][0x3f8] ;  /* 0x0000fe00ff197b82 */ /* 0x01de220000000800 */
[----:B------:R-:W2:Y:S01]  /*02f0*/  LDCU.64 UR4, c[0x0][0x3e8] ;  /* 0x00007d00ff0477ac */ /* 0x000ea20008000a00 */
[----:B------:R-:W-:Y:S01]  /*0300*/  LOP3.LUT R71, R14, 0xffff, RZ, 0xc0, !PT ;  /* 0x0000ffff0e477812 */ /* 0x000fe200078ec0ff */
[----:B------:R-:W3:Y:S01]  /*0310*/  LDCU.64 UR8, c[0x0][0x3f0] ;  /* 0x00007e00ff0877ac */ /* 0x000ee20008000a00 */
[----:B--2---:R-:W-:Y:S02]  /*0320*/  ISETP.GE.U32.AND P4, PT, R65, UR4, PT ;  /* 0x0000000441007c0c */ /* 0x004fe4000bf86070 */
[----:B------:R-:W-:Y:S02]  /*0330*/  ISETP.GE.U32.AND P5, PT, R64, UR4, PT ;  /* 0x0000000440007c0c */ /* 0x000fe4000bfa6070 */
[----:B------:R-:W-:Y:S02]  /*0340*/  ISETP.GE.AND.EX P4, PT, R15, UR5, PT, P4 ;  /* 0x000000050f007c0c */ /* 0x000fe4000bf86340 */
[----:B0-----:R-:W-:-:S02]  /*0350*/  IABS R21, R25 ;  /* 0x0000001900157213 */ /* 0x001fc40000000000 */
[----:B------:R-:W-:Y:S02]  /*0360*/  ISETP.GE.AND.EX P5, PT, R13, UR5, PT, P5 ;  /* 0x000000050d007c0c */ /* 0x000fe4000bfa6350 */
        /* <DEDUP_REMOVED lines=15> */
[----:B------:R-:W-:Y:S02]  /*0460*/  ISETP.GE.U32.AND P1, PT, R12, R21, PT ;  /* 0x000000150c00720c */ /* 0x000fe40003f26070 */
[----:B------:R-:W-:Y:S01]  /*0470*/  LOP3.LUT R12, R2, R25, RZ, 0x3c, !PT ;  /* 0x00000019020c7212 */ /* 0x000fe200078e3cff */
[----:B------:R-:W0:Y:S01]  /*0480*/  @!P4 LDC.64 R20, c[0x0][0x3e0] ;  /* 0x0000f800ff14cb82 */ /* 0x000e220000000a00 */
[----:B------:R-:W-:Y:S02]  /*0490*/  ISETP.NE.AND P2, PT, R25, RZ, PT ;  /* 0x000000ff1900720c */ /* 0x000fe40003f45270 */
[----:B------:R-:W-:-:S07]  /*04a0*/  ISETP.GE.AND P3, PT, R12, RZ, PT ;  /* 0x000000ff0c00720c */ /* 0x000fce0003f66270 */
[----:B------:R-:W-:-:S04]  /*04b0*/  @P1 IADD3 R19, PT, PT, R19, 0x1, RZ ;  /* 0x0000000113131810 */ /* 0x000fc80007ffe0ff */
[----:B------:R-:W-:-:S04]  /*04c0*/  MOV R23, R19 ;  /* 0x0000001300177202 */ /* 0x000fc80000000f00 */
[----:B------:R-:W-:Y:S02]  /*04d0*/  @!P3 IADD3 R23, PT, PT, -R23, RZ, RZ ;  /* 0x000000ff1717b210 */ /* 0x000fe40007ffe1ff */
[----:B------:R-:W-:Y:S02]  /*04e0*/  @!P2 LOP3.LUT R23, RZ, R25, RZ, 0x33, !PT ;  /* 0x00000019ff17a212 */ /* 0x000fe400078e33ff */
[----:B------:R-:W-:Y:S02]  /*04f0*/  ISETP.GE.U32.AND P2, PT, R63, UR4, PT ;  /* 0x000000043f007c0c */ /* 0x000fe4000bf46070 */
[----:B------:R-:W-:Y:S02]  /*0500*/  IADD3 R19, PT, PT, -R23, RZ, RZ ;  /* 0x000000ff17137210 */ /* 0x000fe40007ffe1ff */
[----:B------:R-:W-:Y:S02]  /*0510*/  SHF.R.S32.HI R18, RZ, 0x1f, R23 ;  /* 0x0000001fff127819 */ /* 0x000fe40000011417 */
[----:B------:R-:W-:Y:S01]  /*0520*/  ISETP.GE.AND.EX P2, PT, R11, UR5, PT, P2 ;  /* 0x000000050b007c0c */ /* 0x000fe2000bf46320 */
[----:B------:R-:W-:Y:S01]  /*0530*/  IMAD R12, R25, R19, R2 ;  /* 0x00000013190c7224 */ /* 0x000fe200078e0202 */
[----:B------:R-:W-:Y:S01]  /*0540*/  ISETP.GE.U32.AND P3, PT, R62, UR4, PT ;  /* 0x000000043e007c0c */ /* 0x000fe2000bf66070 */
[----:B---3--:R-:W-:Y:S01]  /*0550*/  IMAD R22, R18, UR8, RZ ;  /* 0x0000000812167c24 */ /* 0x008fe2000f8e02ff */
[----:B------:R-:W2:Y:S01]  /*0560*/  @!P4 LDC.64 R24, c[0x0][0x390] ;  /* 0x0000e400ff18cb82 */ /* 0x000ea20000000a00 */
[----:B------:R-:W-:Y:S01]  /*0570*/  IMAD R12, R12, 0x60, RZ ;  /* 0x000000600c0c7824 */ /* 0x000fe200078e02ff */
[----:B------:R-:W-:Y:S01]  /*0580*/  ISETP.GE.AND.EX P3, PT, R9, UR5, PT, P3 ;  /* 0x0000000509007c0c */ /* 0x000fe2000bf66330 */
[----:B------:R-:W-:-:S02]  /*0590*/  IMAD R69, R23, UR9, R22 ;  /* 0x0000000917457c24 */ /* 0x000fc4000f8e0216 */
[----:B0-----:R-:W-:Y:S01]  /*05a0*/  @!P4 IMAD R22, R15, R20, RZ ;  /* 0x000000140f16c224 */ /* 0x001fe200078e02ff */
[C---:B------:R-:W-:Y:S02]  /*05b0*/  IADD3 R70, P1, PT, R12.reuse, R71, RZ ;  /* 0x000000470c467210 */ /* 0x040fe40007f3e0ff */
[----:B------:R-:W0:Y:S01]  /*05c0*/  @!P5 LDC.64 R18, c[0x0][0x3e0] ;  /* 0x0000f800ff12db82 */ /* 0x000e220000000a00 */
[----:B-----5:R-:W-:Y:S01]  /*05d0*/  @!P4 IMAD R29, R65, R21, R22 ;  /* 0x00000015411dc224 */ /* 0x020fe200078e0216 */
[----:B------:R-:W-:-:S03]  /*05e0*/  LEA.HI.X.SX32 R71, R12, RZ, 0x1, P1 ;  /* 0x000000ff0c477211 */ /* 0x000fc600008f0eff */
[----:B------:R-:W-:-:S03]  /*05f0*/  IMAD.WIDE.U32 R70, R23, UR8, R70 ;  /* 0x0000000817467c25 */ /* 0x000fc6000f8e0046 */
[----:B------:R-:W3:Y:S02]  /*0600*/  @!P2 LDC.64 R40, c[0x0][0x390] ;  /* 0x0000e400ff28ab82 */ /* 0x000ee40000000a00 */
[----:B------:R-:W-:Y:S02]  /*0610*/  IADD3 R69, PT, PT, R71, R69, RZ ;  /* 0x0000004547457210 */ /* 0x000fe40007ffe0ff */
[----:B------:R-:W-:-:S04]  /*0620*/  @!P4 MOV R68, R70 ;  /* 0x000000460044c202 */ /* 0x000fc80000000f00 */
[----:B------:R-:W4:Y:S01]  /*0630*/  @!P2 LDC.64 R22, c[0x0][0x3e0] ;  /* 0x0000f800ff16ab82 */ /* 0x000f220000000a00 */
[----:B------:R-:W-:-:S07]  /*0640*/  @!P4 IMAD.WIDE.U32 R26, R65, R20, R68 ;  /* 0x00000014411ac225 */ /* 0x000fce00078e0044 */
[----:B------:R-:W5:Y:S01]  /*0650*/  @!P5 LDC.64 R20, c[0x0][0x390] ;  /* 0x0000e400ff14db82 */ /* 0x000f620000000a00 */
[----:B------:R-:W-:Y:S01]  /*0660*/  @!P4 IADD3 R27, PT, PT, R27, R29, RZ ;  /* 0x0000001d1b1bc210 */ /* 0x000fe20007ffe0ff */
[----:B0-----:R-:W-:Y:S01]  /*0670*/  @!P5 IMAD R28, R13, R18, RZ ;  /* 0x000000120d1cd224 */ /* 0x001fe200078e02ff */
[C---:B--2---:R-:W-:Y:S02]  /*0680*/  @!P4 LEA R24, P1, R26.reuse, R24, 0x2 ;  /* 0x000000181a18c211 */ /* 0x044fe400078210ff */
[----:B------:R-:W-:Y:S02]  /*0690*/  @!P5 MOV R29, R69 ;  /* 0x00000045001dd202 */ /* 0x000fe40000000f00 */
[----:B------:R-:W-:Y:S01]  /*06a0*/  @!P4 LEA.HI.X R25, R26, R25, R27, 0x2, P1 ;  /* 0x000000191a19c211 */ /* 0x000fe200008f141b */
[----:B------:R-:W-:Y:S01]  /*06b0*/  @!P5 IMAD R27, R64, R19, R28 ;  /* 0x00000013401bd224 */ /* 0x000fe200078e021c */
[----:B------:R-:W-:Y:S01]  /*06c0*/  @!P5 MOV R28, R70 ;  /* 0x00000046001cd202 */ /* 0x000fe20000000f00 */
[----:B------:R-:W0:Y:S01]  /*06d0*/  @!P3 LDC.64 R30, c[0x0][0x3e0] ;  /* 0x0000f800ff1ebb82 */ /* 0x000e220000000a00 */
[----:B------:R-:W-:-:S02]  /*06e0*/  ISETP.GE.U32.AND P1, PT, R66, UR4, PT ;  /* 0x0000000442007c0c */ /* 0x000fc4000bf26070 */
[----:B------:R-:W-:Y:S01]  /*06f0*/  MOV R19, RZ ;  /* 0x000000ff00137202 */ /* 0x000fe20000000f00 */
[----:B------:R-:W-:Y:S01]  /*0700*/  @!P5 IMAD.WIDE.U32 R28, R64, R18, R28 ;  /* 0x00000012401cd225 */ /* 0x000fe200078e001c */
[----:B------:R-:W-:Y:S02]  /*0710*/  MOV R18, RZ ;  /* 0x000000ff00127202 */ /* 0x000fe40000000f00 */
[----:B------:R-:W-:Y:S01]  /*0720*/  ISETP.GE.AND.EX P1, PT, R17, UR5, PT, P1 ;  /* 0x0000000511007c0c */ /* 0x000fe2000bf26310 */
[----:B------:R-:W2:Y:S03]  /*0730*/  @!P3 LDC.64 R36, c[0x0][0x390] ;  /* 0x0000e400ff24bb82 */ /* 0x000ea60000000a00 */
[----:B------:R1:W2:Y:S01]  /*0740*/  @!P4 LDG.E.64 R18, desc[UR6][R24.64] ;  /* 0x000000061812c981 */ /* 0x0002a2000c1e1b00 */
[----:B------:R-:W-:Y:S02]  /*0750*/  ISETP.GE.U32.AND P4, PT, R60, UR4, PT ;  /* 0x000000043c007c0c */ /* 0x000fe4000bf86070 */
[----:B-----5:R-:W-:Y:S01]  /*0760*/  @!P5 LEA R26, P6, R28, R20, 0x2 ;  /* 0x000000141c1ad211 */ /* 0x020fe200078c10ff */
[----:B----4-:R-:W-:Y:S01]  /*0770*/  @!P2 IMAD R20, R11, R22, RZ ;  /* 0x000000160b14a224 */ /* 0x010fe200078e02ff */
[----:B------:R-:W-:-:S02]  /*0780*/  @!P5 IADD3 R27, PT, PT, R29, R27, RZ ;  /* 0x0000001b1d1bd210 */ /* 0x000fc40007ffe0ff */
[----:B------:R-:W-:Y:S01]  /*0790*/  ISETP.GE.AND.EX P4, PT, R7, UR5, PT, P4 ;  /* 0x0000000507007c0c */ /* 0x000fe2000bf86340 */
[----:B------:R-:W-:Y:S01]  /*07a0*/  @!P2 IMAD R33, R63, R23, R20 ;  /* 0x000000173f21a224 */ /* 0x000fe200078e0214 */
[----:B------:R-:W-:Y:S02]  /*07b0*/  @!P5 LEA.HI.X R27, R28, R21, R27, 0x2, P6 ;  /* 0x000000151c1bd211 */ /* 0x000fe400030f141b */
[----:B------:R-:W-:Y:S01]  /*07c0*/  CS2R R20, SRZ ;  /* 0x0000000000147805 */ /* 0x000fe2000001ff00 */
[----:B------:R-:W4:Y:S01]  /*07d0*/  @!P1 LDC.64 R28, c[0x0][0x3e0] ;  /* 0x0000f800ff1c9b82 */ /* 0x000f220000000a00 */
[----:B------:R-:W-:Y:S02]  /*07e0*/  ISETP.GE.U32.AND P6, PT, R58, UR4, PT ;  /* 0x000000043a007c0c */ /* 0x000fe4000bfc6070 */
[----:B-1----:R-:W-:Y:S02]  /*07f0*/  @!P2 MOV R24, R70 ;  /* 0x000000460018a202 */ /* 0x002fe40000000f00 */
[----:B------:R-:W-:Y:S01]  /*0800*/  @!P2 MOV R25, R69 ;  /* 0x000000450019a202 */ /* 0x000fe20000000f00 */
[----:B------:R1:W5:Y:S01]  /*0810*/  @!P5 LDG.E.64 R20, desc[UR6][R26.64] ;  /* 0x000000061a14d981 */ /* 0x000362000c1e1b00 */
[----:B------:R-:W-:Y:S01]  /*0820*/  ISETP.GE.AND.EX P5, PT, R5, UR5, PT, P6 ;  /* 0x0000000505007c0c */ /* 0x000fe2000bfa6360 */
[----:B------:R-:W2:Y:S01]  /*0830*/  @!P4 LDC.64 R38, c[0x0][0x3e0] ;  /* 0x0000f800ff26cb82 */ /* 0x000ea20000000a00 */
[----:B------:R-:W-:-:S05]  /*0840*/  @!P2 IMAD.WIDE.U32 R22, R63, R22, R24 ;  /* 0x000000163f16a225 */ /* 0x000fca00078e0018 */
[----:B------:R-:W-:Y:S02]  /*0850*/  @!P2 IADD3 R23, PT, PT, R23, R33, RZ ;  /* 0x000000211717a210 */ /* 0x000fe40007ffe0ff */
[C---:B---3--:R-:W-:Y:S01]  /*0860*/  @!P2 LEA R40, P6, R22.reuse, R40, 0x2 ;  /* 0x000000281628a211 */ /* 0x048fe200078c10ff */
[----:B------:R-:W3:Y:S01]  /*0870*/  @!P1 LDC.64 R24, c[0x0][0x390] ;  /* 0x0000e400ff189b82 */ /* 0x000ee20000000a00 */
[----:B------:R-:W-:Y:S02]  /*0880*/  @!P3 MOV R32, R70 ;  /* 0x000000460020b202 */ /* 0x000fe40000000f00 */
[----:B------:R-:W-:Y:S01]  /*0890*/  @!P2 LEA.HI.X R41, R22, R41, R23, 0x2, P6 ;  /* 0x000000291629a211 */ /* 0x000fe200030f1417 */
[----:B0-----:R-:W-:Y:S01]  /*08a0*/  @!P3 IMAD R22, R9, R30, RZ ;  /* 0x0000001e0916b224 */ /* 0x001fe200078e02ff */
[----:B------:R-:W-:Y:S02]  /*08b0*/  ISETP.GE.U32.AND P6, PT, R16, UR4, PT ;  /* 0x0000000410007c0c */ /* 0x000fe4000bfc6070 */
[----:B------:R-:W-:Y:S01]  /*08c0*/  @!P3 MOV R33, R69 ;  /* 0x000000450021b202 */ /* 0x000fe20000000f00 */
[----:B-1----:R-:W0:Y:S01]  /*08d0*/  @!P5 LDC.64 R26, c[0x0][0x3e0] ;  /* 0x0000f800ff1adb82 */ /* 0x002e220000000a00 */
[----:B------:R-:W-:Y:S01]  /*08e0*/  @!P3 IMAD R45, R62, R31, R22 ;  /* 0x0000001f3e2db224 */ /* 0x000fe200078e0216 */
[----:B------:R-:W-:-:S02]  /*08f0*/  ISETP.GE.AND.EX P6, PT, R3, UR5, PT, P6 ;  /* 0x0000000503007c0c */ /* 0x000fc4000bfc6360 */
[----:B------:R-:W-:Y:S01]  /*0900*/  CS2R R22, SRZ ;  /* 0x0000000000167805 */ /* 0x000fe2000001ff00 */
[----:B----4-:R-:W-:Y:S02]  /*0910*/  @!P1 IMAD R34, R17, R28, RZ ;  /* 0x0000001c11229224 */ /* 0x010fe400078e02ff */
[----:B------:R-:W-:Y:S01]  /*0920*/  @!P3 IMAD.WIDE.U32 R30, R62, R30, R32 ;  /* 0x0000001e3e1eb225 */ /* 0x000fe200078e0020 */
[----:B------:R-:W-:Y:S02]  /*0930*/  @!P1 MOV R32, R70 ;  /* 0x0000004600209202 */ /* 0x000fe40000000f00 */
[----:B------:R-:W-:Y:S01]  /*0940*/  @!P1 MOV R33, R69 ;  /* 0x0000004500219202 */ /* 0x000fe20000000f00 */
[----:B------:R-:W-:Y:S01]  /*0950*/  @!P1 IMAD R43, R66, R29, R34 ;  /* 0x0000001d422b9224 */ /* 0x000fe200078e0222 */
[----:B------:R3:W4:Y:S01]  /*0960*/  @!P2 LDG.E.64 R22, desc[UR6][R40.64] ;  /* 0x000000062816a981 */ /* 0x000722000c1e1b00 */
[----:B------:R-:W-:Y:S01]  /*0970*/  @!P3 IADD3 R31, PT, PT, R31, R45, RZ ;  /* 0x0000002d1f1fb210 */ /* 0x000fe20007ffe0ff */
[----:B------:R-:W1:Y:S01]  /*0980*/  @!P4 LDC.64 R34, c[0x0][0x390] ;  /* 0x0000e400ff22cb82 */ /* 0x000e620000000a00 */
[----:B--2---:R-:W-:Y:S01]  /*0990*/  @!P3 LEA R36, P2, R30, R36, 0x2 ;  /* 0x000000241e24b211 */ /* 0x004fe200078410ff */
[----:B------:R-:W-:-:S03]  /*09a0*/  @!P1 IMAD.WIDE.U32 R28, R66, R28, R32 ;  /* 0x0000001c421c9225 */ /* 0x000fc600078e0020 */
[----:B------:R-:W-:Y:S01]  /*09b0*/  @!P3 LEA.HI.X R37, R30, R37, R31, 0x2, P2 ;  /* 0x000000251e25b211 */ /* 0x000fe200010f141f */
[----:B------:R-:W-:Y:S02]  /*09c0*/  @!P4 IMAD R42, R7, R38, RZ ;  /* 0x00000026072ac224 */ /* 0x000fe400078e02ff */
[----:B------:R-:W2:Y:S01]  /*09d0*/  @!P5 LDC.64 R30, c[0x0][0x390] ;  /* 0x0000e400ff1edb82 */ /* 0x000ea20000000a00 */
[----:B------:R-:W-:Y:S01]  /*09e0*/  @!P1 IADD3 R29, PT, PT, R29, R43, RZ ;  /* 0x0000002b1d1d9210 */ /* 0x000fe20007ffe0ff */
[----:B------:R-:W-:Y:S01]  /*09f0*/  @!P4 IMAD R45, R60, R39, R42 ;  /* 0x000000273c2dc224 */ /* 0x000fe200078e022a */
[----:B------:R-:W-:Y:S02]  /*0a00*/  @!P4 MOV R42, R70 ;  /* 0x00000046002ac202 */ /* 0x000fe40000000f00 */
[----:B------:R-:W-:-:S03]  /*0a10*/  @!P4 MOV R43, R69 ;  /* 0x00000045002bc202 */ /* 0x000fc60000000f00 */
[----:B------:R-:W2:Y:S01]  /*0a20*/  @!P6 LDC.64 R32, c[0x0][0x3e0] ;  /* 0x0000f800ff20eb82 */ /* 0x000ea20000000a00 */
[----:B---3--:R-:W-:Y:S01]  /*0a30*/  @!P1 LEA R40, P2, R28, R24, 0x2 ;  /* 0x000000181c289211 */ /* 0x008fe200078410ff */
[----:B------:R-:W-:-:S03]  /*0a40*/  @!P4 IMAD.WIDE.U32 R38, R60, R38, R42 ;  /* 0x000000263c26c225 */ /* 0x000fc600078e002a */
[----:B------:R-:W-:Y:S01]  /*0a50*/  @!P1 LEA.HI.X R41, R28, R25, R29, 0x2, P2 ;  /* 0x000000191c299211 */ /* 0x000fe200010f141d */
[----:B0-----:R-:W-:Y:S01]  /*0a60*/  @!P5 IMAD R42, R5, R26, RZ ;  /* 0x0000001a052ad224 */ /* 0x001fe200078e02ff */
[----:B------:R-:W-:Y:S02]  /*0a70*/  @!P5 MOV R28, R70 ;  /* 0x00000046001cd202 */ /* 0x000fe40000000f00 */
[----:B------:R-:W-:Y:S02]  /*0a80*/  @!P5 MOV R29, R69 ;  /* 0x00000045001dd202 */ /* 0x000fe40000000f00 */
[----:B------:R-:W-:Y:S01]  /*0a90*/  CS2R R24, SRZ ;  /* 0x0000000000187805 */ /* 0x000fe2000001ff00 */
[C---:B------:R-:W-:Y:S02]  /*0aa0*/  @!P5 IMAD R43, R58.reuse, R27, R42 ;  /* 0x0000001b3a2bd224 */ /* 0x040fe400078e022a */
[----:B------:R-:W-:Y:S02]  /*0ab0*/  @!P5 IMAD.WIDE.U32 R26, R58, R26, R28 ;  /* 0x0000001a3a1ad225 */ /* 0x000fe400078e001c */
[----:B------:R-:W0:Y:S01]  /*0ac0*/  @!P6 LDC.64 R28, c[0x0][0x390] ;  /* 0x0000e400ff1ceb82 */ /* 0x000e220000000a00 */
[----:B------:R-:W3:Y:S01]  /*0ad0*/  @!P1 LDG.E.64 R24, desc[UR6][R40.64] ;  /* 0x0000000628189981 */ /* 0x000ee2000c1e1b00 */
[----:B------:R-:W-:-:S02]  /*0ae0*/  @!P4 IADD3 R39, PT, PT, R39, R45, RZ ;  /* 0x0000002d2727c210 */ /* 0x000fc40007ffe0ff */
[C---:B-1----:R-:W-:Y:S02]  /*0af0*/  @!P4 LEA R34, P2, R38.reuse, R34, 0x2 ;  /* 0x000000222622c211 */ /* 0x042fe400078410ff */
[----:B------:R-:W-:Y:S02]  /*0b00*/  @!P5 IADD3 R27, PT, PT, R27, R43, RZ ;  /* 0x0000002b1b1bd210 */ /* 0x000fe40007ffe0ff */
[----:B------:R-:W-:Y:S01]  /*0b10*/  @!P4 LEA.HI.X R35, R38, R35, R39, 0x2, P2 ;  /* 0x000000232623c211 */ /* 0x000fe200010f1427 */
[----:B--2---:R-:W-:Y:S01]  /*0b20*/  @!P6 IMAD R38, R3, R32, RZ ;  /* 0x000000200326e224 */ /* 0x004fe200078e02ff */
[----:B------:R-:W-:Y:S02]  /*0b30*/  @!P5 LEA R30, P2, R26, R30, 0x2 ;  /* 0x0000001e1a1ed211 */ /* 0x000fe400078410ff */
[----:B------:R-:W-:Y:S01]  /*0b40*/  @!P6 MOV R39, R69 ;  /* 0x000000450027e202 */ /* 0x000fe20000000f00 */
[----:B------:R-:W-:Y:S01]  /*0b50*/  @!P6 IMAD R33, R16, R33, R38 ;  /* 0x000000211021e224 */ /* 0x000fe200078e0226 */
[----:B------:R-:W-:-:S02]  /*0b60*/  @!P5 LEA.HI.X R31, R26, R31, R27, 0x2, P2 ;  /* 0x0000001f1a1fd211 */ /* 0x000fc400010f141b */
[----:B------:R-:W-:Y:S02]  /*0b70*/  CS2R R26, SRZ ;  /* 0x00000000001a7805 */ /* 0x000fe4000001ff00 */
[----:B------:R-:W-:Y:S02]  /*0b80*/  @!P6 MOV R38, R70 ;  /* 0x000000460026e202 */ /* 0x000fe40000000f00 */
[----:B------:R-:W-:-:S03]  /*0b90*/  CS2R R52, SRZ ;  /* 0x0000000000347805 */ /* 0x000fc6000001ff00 */
[----:B------:R-:W-:Y:S01]  /*0ba0*/  @!P6 IMAD.WIDE.U32 R38, R16, R32, R38 ;  /* 0x000000201026e225 */ /* 0x000fe200078e0026 */
[----:B------:R1:W2:Y:S01]  /*0bb0*/  @!P3 LDG.E.64 R26, desc[UR6][R36.64] ;  /* 0x00000006241ab981 */ /* 0x0002a2000c1e1b00 */
[----:B------:R-:W-:-:S03]  /*0bc0*/  CS2R R54, SRZ ;  /* 0x0000000000367805 */ /* 0x000fc6000001ff00 */
[----:B------:R1:W2:Y:S01]  /*0bd0*/  @!P4 LDG.E.64 R52, desc[UR6][R34.64] ;  /* 0x000000062234c981 */ /* 0x0002a2000c1e1b00 */
[----:B------:R-:W-:Y:S02]  /*0be0*/  @!P6 IADD3 R32, PT, PT, R39, R33, RZ ;  /* 0x000000212720e210 */ /* 0x000fe40007ffe0ff */
[C---:B0-----:R-:W-:Y:S02]  /*0bf0*/  @!P6 LEA R28, P2, R38.reuse, R28, 0x2 ;  /* 0x0000001c261ce211 */ /* 0x041fe400078410ff */
[----:B------:R-:W-:Y:S01]  /*0c00*/  CS2R R56, SRZ ;  /* 0x0000000000387805 */ /* 0x000fe2000001ff00 */
[----:B------:R5:W2:Y:S01]  /*0c10*/  @!P5 LDG.E.64 R54, desc[UR6][R30.64] ;  /* 0x000000061e36d981 */ /* 0x000aa2000c1e1b00 */
[----:B------:R-:W-:-:S05]  /*0c20*/  @!P6 LEA.HI.X R29, R38, R29, R32, 0x2, P2 ;  /* 0x0000001d261de211 */ /* 0x000fca00010f1420 */
[----:B------:R0:W2:Y:S01]  /*0c30*/  @!P6 LDG.E.64 R56, desc[UR6][R28.64] ;  /* 0x000000061c38e981 */ /* 0x0000a2000c1e1b00 */
[C---:B------:R-:W-:Y:S02]  /*0c40*/  ISETP.GT.AND P2, PT, R6.reuse, 0x1e, PT ;  /* 0x0000001e0600780c */ /* 0x040fe40003f44270 */
[----:B------:R-:W-:Y:S01]  /*0c50*/  ISETP.GT.AND P3, PT, R6, 0xf, PT ;  /* 0x0000000f0600780c */ /* 0x000fe20003f64270 */
[----:B------:R-:W-:Y:S01]  /*0c60*/  BSSY.RECONVERGENT B0, `(.L_x_3645) ;  /* 0x000004b000007945 */ /* 0x000fe20003800200 */
[----:B-1----:R-:W-:Y:S01]  /*0c70*/  FMUL.FTZ R37, R19, R19 ;  /* 0x0000001313257220 */ /* 0x002fe20000410000 */
[----:B------:R-:W-:-:S03]  /*0c80*/  FADD.FTZ R35, R18, R19 ;  /* 0x0000001312237221 */ /* 0x000fc60000010000 */
[----:B------:R-:W-:Y:S01]  /*0c90*/  FFMA.FTZ R34, R18, R18, R37 ;  /* 0x0000001212227223 */ /* 0x000fe20000010025 */
[----:B-----5:R-:W-:Y:S01]  /*0ca0*/  FMUL.FTZ R31, R21, R21 ;  /* 0x00000015151f7220 */ /* 0x020fe20000410000 */
[----:B0-----:R-:W-:-:S03]  /*0cb0*/  FADD.FTZ R29, R20, R21 ;  /* 0x00000015141d7221 */ /* 0x001fc60000010000 */
[----:B------:R-:W-:Y:S01]  /*0cc0*/  FFMA.FTZ R28, R20, R20, R31 ;  /* 0x00000014141c7223 */ /* 0x000fe2000001001f */
[----:B----4-:R-:W-:Y:S01]  /*0cd0*/  FMUL.FTZ R31, R23, R23 ;  /* 0x00000017171f7220 */ /* 0x010fe20000410000 */
[----:B------:R-:W-:-:S03]  /*0ce0*/  FADD.FTZ R30, R22, R23 ;  /* 0x00000017161e7221 */ /* 0x000fc60000010000 */
[----:B------:R-:W-:Y:S01]  /*0cf0*/  FFMA.FTZ R31, R22, R22, R31 ;  /* 0x00000016161f7223 */ /* 0x000fe2000001001f */
[----:B---3--:R-:W-:Y:S01]  /*0d00*/  FMUL.FTZ R33, R25, R25 ;  /* 0x0000001919217220 */ /* 0x008fe20000410000 */
[----:B------:R-:W-:-:S03]  /*0d10*/  FADD.FTZ R32, R24, R25 ;  /* 0x0000001918207221 */ /* 0x000fc60000010000 */
[----:B------:R-:W-:Y:S01]  /*0d20*/  FFMA.FTZ R33, R24, R24, R33 ;  /* 0x0000001818217223 */ /* 0x000fe20000010021 */
[----:B------:R-:W-:-:S03]  /*0d30*/  FADD.FTZ R32, RZ, R32 ;  /* 0x00000020ff207221 */ /* 0x000fc60000010000 */
[----:B------:R-:W-:Y:S01]  /*0d40*/  FADD.FTZ R33, RZ, R33 ;  /* 0x00000021ff217221 */ /* 0x000fe20000010000 */
[----:B------:R-:W-:-:S03]  /*0d50*/  FADD.FTZ R32, R32, R35 ;  /* 0x0000002320207221 */ /* 0x000fc60000010000 */
[----:B------:R-:W-:Y:S01]  /*0d60*/  FADD.FTZ R33, R33, R34 ;  /* 0x0000002221217221 */ /* 0x000fe20000010000 */
[----:B------:R-:W-:-:S03]  /*0d70*/  FADD.FTZ R29, R32, R29 ;  /* 0x0000001d201d7221 */ /* 0x000fc60000010000 */
[----:B------:R-:W-:Y:S01]  /*0d80*/  FADD.FTZ R28, R33, R28 ;  /* 0x0000001c211c7221 */ /* 0x000fe20000010000 */
[----:B------:R-:W-:Y:S01]  /*0d90*/  FADD.FTZ R29, R29, R30 ;  /* 0x0000001e1d1d7221 */ /* 0x000fe20000010000 */
[----:B--2---:R-:W-:Y:S01]  /*0da0*/  FMUL.FTZ R33, R27, R27 ;  /* 0x0000001b1b217220 */ /* 0x004fe20000410000 */
[----:B------:R-:W-:Y:S01]  /*0db0*/  FADD.FTZ R30, R26, R27 ;  /* 0x0000001b1a1e7221 */ /* 0x000fe20000010000 */
[----:B------:R-:W-:Y:S02]  /*0dc0*/  FADD.FTZ R28, R28, R31 ;  /* 0x0000001f1c1c7221 */ /* 0x000fe40000010000 */
        /* <DEDUP_REMOVED lines=9> */
[----:B------:R-:W-:Y:S01]  /*0e60*/  FADD.FTZ R28, R28, R31 ;  /* 0x0000001f1c1c7221 */ /* 0x000fe20000010000 */
[----:B------:R-:W-:Y:S01]  /*0e70*/  FFMA.FTZ R33, R54, R54, R33 ;  /* 0x0000003636217223 */ /* 0x000fe20000010021 */
[----:B------:R-:W-:Y:S01]  /*0e80*/  FMUL.FTZ R31, R57, R57 ;  /* 0x00000039391f7220 */ /* 0x000fe20000410000 */
[----:B------:R-:W-:-:S02]  /*0e90*/  FADD.FTZ R29, R29, R30 ;  /* 0x0000001e1d1d7221 */ /* 0x000fc40000010000 */
        /* <DEDUP_REMOVED lines=39> */
.L_x_3646:
[----:B------:R-:W-:Y:S05]  /*1110*/  BSYNC.RECONVERGENT B0 ;  /* 0x0000000000007941 */ /* 0x000fea0003800200 */
.L_x_3645:
        /* <DEDUP_REMOVED lines=66> */
.L_x_3648:
[----:B------:R-:W-:Y:S05]  /*1540*/  BSYNC.RECONVERGENT B0 ;  /* 0x0000000000007941 */ /* 0x000fea0003800200 */
.L_x_3647:
[----:B------:R-:W-:Y:S05]  /*1550*/  @!P2 BRA `(.L_x_3649) ;  /* 0x000000080094a947 */ /* 0x000fea0003800000 */
[----:B------:R-:W4:Y:S01]  /*1560*/  LDC.64 R38, c[0x0][0x3b8] ;  /* 0x0000ee00ff267b82 */ /* 0x000f220000000a00 */
[----:B------:R-:W-:Y:S02]  /*1570*/  LOP3.LUT R30, R4, 0x1, RZ, 0xc0, !PT ;  /* 0x00000001041e7812 */ /* 0x000fe400078ec0ff */
[----:B------:R-:W-:-:S03]  /*1580*/  ISETP.GE.U32.AND P4, PT, R0, 0x8, PT ;  /* 0x000000080000780c */ /* 0x000fc60003f86070 */
[----:B------:R-:W-:-:S04]  /*1590*/  IMAD R29, R30, R59, RZ ;  /* 0x0000003b1e1d7224 */ /* 0x000fc800078e02ff */
[----:B------:R-:W-:-:S05]  /*15a0*/  IMAD R29, R29, R0, RZ ;  /* 0x000000001d1d7224 */ /* 0x000fca00078e02ff */
[----:B------:R-:W-:-:S05]  /*15b0*/  SHF.L.U32 R29, R29, 0x1, RZ ;  /* 0x000000011d1d7819 */ /* 0x000fca00000006ff */
[----:B----4-:R-:W-:Y:S01]  /*15c0*/  IMAD.WIDE R38, R29, 0x4, R38 ;  /* 0x000000041d267825 */ /* 0x010fe200078e0226 */
[----:B------:R-:W-:Y:S06]  /*15d0*/  @P3 BRA `(.L_x_3650) ;  /* 0x0000000000503947 */ /* 0x000fec0003800000 */
[----:B---3--:R-:W3:Y:S01]  /*15e0*/  LDC.64 R28, c[0x0][0x3b0] ;  /* 0x0000ec00ff1c7b82 */ /* 0x008ee20000000a00 */
        /* <DEDUP_REMOVED lines=14> */
.L_x_3651:
[----:B----4-:R-:W3:Y:S04]  /*16d0*/  LDG.E.STRONG.GPU R30, desc[UR6][R28.64] ;  /* 0x000000061c1e7981 */ /* 0x010ee8000c1ef900 */
[----:B---3--:R-:W-:Y:S01]  /*16e0*/  CCTL.IVALL ;  /* 0x00000000ff00798f */ /* 0x008fe20002000000 */
[----:B------:R-:W-:Y:S05]  /*16f0*/  YIELD ;  /* 0x0000000000007946 */ /* 0x000fea0003800000 */
[----:B------:R-:W-:-:S13]  /*1700*/  ISETP.NE.AND P2, PT, R30, R35, PT ;  /* 0x000000231e00720c */ /* 0x000fda0003f45270 */
[----:B------:R-:W-:Y:S05]  /*1710*/  @P2 BRA `(.L_x_3651) ;  /* 0xfffffffc00ec2947 */ /* 0x000fea000383ffff */
.L_x_3650:
        /* <DEDUP_REMOVED lines=15> */
.L_x_3653:
[----:B------:R-:W-:Y:S01]  /*1810*/  UIADD3 UR5, UPT, UPT, UR4, 0x1, URZ ;  /* 0x0000000104057890 */ /* 0x000fe2000fffe0ff */
[----:B------:R-:W-:Y:S01]  /*1820*/  ISETP.EQ.OR P5, PT, R49, RZ, P3 ;  /* 0x000000ff3100720c */ /* 0x000fe20001fa2670 */
[----:B------:R-:W-:-:S04]  /*1830*/  UIADD3 UR8, UPT, UPT, UR4, 0x2, URZ ;  /* 0x0000000204087890 */ /* 0x000fc8000fffe0ff */
[C---:B------:R-:W-:Y:S01]  /*1840*/  ISETP.EQ.OR P6, PT, R8.reuse, UR5, P3 ;  /* 0x0000000508007c0c */ /* 0x040fe20009fc2670 */
[----:B------:R-:W-:Y:S01]  /*1850*/  UIADD3 UR5, UPT, UPT, UR4, 0x3, URZ ;  /* 0x0000000304057890 */ /* 0x000fe2000fffe0ff */
[----:B------:R-:W-:-:S05]  /*1860*/  ISETP.EQ.OR P2, PT, R8, UR8, P3 ;  /* 0x0000000808007c0c */ /* 0x000fca0009f42670 */
[----:B------:R-:W-:Y:S01]  /*1870*/  ISETP.EQ.OR P4, PT, R8, UR5, P3 ;  /* 0x0000000508007c0c */ /* 0x000fe20009f82670 */
[----:B---34-:R-:W-:-:S05]  /*1880*/  @!P5 IMAD.WIDE.U32 R28, R47, 0x8, R38 ;  /* 0x000000082f1cd825 */ /* 0x018fca00078e0026 */
        /* <DEDUP_REMOVED lines=51> */
.L_x_3652:
[----:B------:R-:W-:-:S13]  /*1bc0*/  LOP3.LUT P2, RZ, R0, 0x7, RZ, 0xc0, !PT ;  /* 0x0000000700ff7812 */ /* 0x000fda000784c0ff */
[----:B------:R-:W-:Y:S05]  /*1bd0*/  @!P2 BRA `(.L_x_3649) ;  /* 0x0000000000f4a947 */ /* 0x000fea0003800000 */
[C---:B---34-:R-:W-:Y:S02]  /*1be0*/  LOP3.LUT R28, R0.reuse, 0x7, RZ, 0xc0, !PT ;  /* 0x00000007001c7812 */ /* 0x058fe400078ec0ff */
[----:B--2---:R-:W-:Y:S02]  /*1bf0*/  LOP3.LUT P2, R34, R0, 0x3, RZ, 0xc0, !PT ;  /* 0x0000000300227812 */ /* 0x004fe4000784c0ff */
        /* <DEDUP_REMOVED lines=8> */
[----:B-1----:R-:W-:Y:S02]  /*1c80*/  IADD3 R33, PT, PT, R45, 0x2, RZ ;  /* 0x000000022d217810 */ /* 0x002fe40007ffe0ff */
[-C--:B------:R-:W-:Y:S02]  /*1c90*/  ISETP.EQ.OR P5, PT, R31, R8.reuse, P3 ;  /* 0x000000081f00720c */ /* 0x080fe40001fa2670 */
[----:B------:R-:W-:Y:S02]  /*1ca0*/  IADD3 R35, PT, PT, R45, 0x3, RZ ;  /* 0x000000032d237810 */ /* 0x000fe40007ffe0ff */
[----:B------:R-:W-:-:S09]  /*1cb0*/  ISETP.EQ.OR P4, PT, R33, R8, P3 ;  /* 0x000000082100720c */ /* 0x000fd20001f82670 */
[----:B------:R-:W-:-:S04]  /*1cc0*/  @!P5 IMAD R31, R31, R59, R10 ;  /* 0x0000003b1f1fd224 */ /* 0x000fc800078e020a */
[----:B------:R-:W-:Y:S02]  /*1cd0*/  @!P4 IMAD R33, R33, R59, R10 ;  /* 0x0000003b2121c224 */ /* 0x000fe400078e020a */
        /* <DEDUP_REMOVED lines=17> */
.L_x_3654:
        /* <DEDUP_REMOVED lines=18> */
.L_x_3655:
        /* <DEDUP_REMOVED lines=9> */
.L_x_3656:
[----:B------:R-:W-:Y:S05]  /*1fa0*/  BSYNC.RECONVERGENT B0 ;  /* 0x0000000000007941 */ /* 0x000fea0003800200 */
.L_x_3649:
[----:B------:R-:W0:Y:S01]  /*1fb0*/  S2UR UR5, SR_CgaCtaId ;  /* 0x00000000000579c3 */ /* 0x000e220000008800 */
[----:B------:R-:W2:Y:S01]  /*1fc0*/  LDCU UR8, c[0x0][0x414] ;  /* 0x00008280ff0877ac */ /* 0x000ea20008000800 */
[----:B------:R-:W-:Y:S01]  /*1fd0*/  LOP3.LUT R39, R14, 0xffff, RZ, 0xc0, !PT ;  /* 0x0000ffff0e277812 */ /* 0x000fe200078ec0ff */
[----:B------:R-:W-:-:S03]  /*1fe0*/  UMOV UR4, 0x400 ;  /* 0x0000040000047882 */ /* 0x000fc60000000000 */
[----:B------:R-:W-:Y:S02]  /*1ff0*/  IADD3 R39, PT, PT, R12, R39, RZ ;  /* 0x000000270c277210 */ /* 0x000fe40007ffe0ff */
[----:B----4-:R-:W2:Y:S08]  /*2000*/  @P0 LDC.64 R30, c[0x0][0x388] ;  /* 0x0000e200ff1e0b82 */ /* 0x010eb00000000a00 */
[----:B-1----:R-:W1:Y:S01]  /*2010*/  LDC.64 R32, c[0x0][0x398] ;  /* 0x0000e600ff207b82 */ /* 0x002e620000000a00 */
[----:B0-----:R-:W-:-:S07]  /*2020*/  ULEA UR4, UR5, UR4, 0x18 ;  /* 0x0000000405047291 */ /* 0x001fce000f8ec0ff */
[----:B---3--:R-:W0:Y:S01]  /*2030*/  LDC.64 R28, c[0x0][0x3a0] ;  /* 0x0000e800ff1c7b82 */ /* 0x008e220000000a00 */
[----:B--2---:R-:W-:-:S04]  /*2040*/  @P0 IMAD.WIDE R34, R2, 0x8, R30 ;  /* 0x0000000802220825 */ /* 0x004fc800078e021e */
[----:B------:R-:W-:Y:S01]  /*2050*/  @P0 FMUL.FTZ R30, R36, UR8 ;  /* 0x00000008241e0c20 */ /* 0x000fe20008410000 */
[----:B------:R-:W-:Y:S01]  /*2060*/  @P0 FMUL.FTZ R31, R37, UR8 ;  /* 0x00000008251f0c20 */ /* 0x000fe20008410000 */
[----:B------:R-:W-:Y:S04]  /*2070*/  @!P3 STS.64 [UR4+0xe0], R36 ;  /* 0x0000e024ff00b988 */ /* 0x000fe80008000a04 */
[----:B------:R-:W-:Y:S01]  /*2080*/  @P0 STG.E.64 desc[UR6][R34.64], R30 ;  /* 0x0000001e22000986 */ /* 0x000fe2000c101b06 */
[C---:B-1----:R-:W-:Y:S01]  /*2090*/  IMAD.WIDE R32, R39.reuse, 0x4, R32 ;  /* 0x0000000427207825 */ /* 0x042fe200078e0220 */
        /* <DEDUP_REMOVED lines=14> */
[----:B------:R-:W-:-:S06]  /*2180*/  MOV R12, 0x3f800000 ;  /* 0x3f800000000c7802 */ /* 0x000fcc0000000f00 */
[----:B------:R0:W1:Y:S01]  /*2190*/  @P2 MUFU.RSQ R12, R30 ;  /* 0x0000001e000c2308 */ /* 0x0000620000001400 */
        /* <DEDUP_REMOVED lines=11> */
[----:B0-----:R-:W-:Y:S01]  /*2250*/  MOV R30, R70 ;  /* 0x00000046001e7202 */ /* 0x001fe20000000f00 */
        /* <DEDUP_REMOVED lines=12> */
[----:B------:R-:W-:-:S04]  /*2320*/  IADD3 R37, PT, PT, R31, R37, RZ ;  /* 0x000000251f257210 */ /* 0x000fc80007ffe0ff */
[----:B------:R-:W-:-:S05]  /*2330*/  LEA.HI.X R35, R30, UR5, R37, 0x2, P2 ;  /* 0x000000051e237c11 */ /* 0x000fca00090f1425 */
[----:B------:R2:W-:Y:S02]  /*2340*/  STG.E.64 desc[UR6][R34.64], R24 ;  /* 0x0000001822007986 */ /* 0x0005e4000c101b06 */
.L_x_3660:
[----:B------:R-:W-:Y:S05]  /*2350*/  BSYNC.RECONVERGENT B1 ;  /* 0x0000000000017941 */ /* 0x000fea0003800200 */
.L_x_3659:
[----:B------:R-:W-:Y:S04]  /*2360*/  BSSY.RECONVERGENT B1, `(.L_x_3661) ;  /* 0x0000013000017945 */ /* 0x000fe80003800200 */
[----:B------:R-:W-:Y:S05]  /*2370*/  @P3 BRA `(.L_x_3662) ;  /* 0x0000000000443947 */ /* 0x000fea0003800000 */
[----:B------:R-:W0:Y:S01]  /*2380*/  LDCU.64 UR4, c[0x0][0x3e0] ;  /* 0x00007c00ff0477ac */ /* 0x000e220008000a00 */
[----:B--2---:R-:W-:Y:S01]  /*2390*/  MOV R24, R70 ;  /* 0x0000004600187202 */ /* 0x004fe20000000f00 */
[C---:B------:R-:W-:Y:S01]  /*23a0*/  FADD.FTZ R31, -R38.reuse, R18 ;  /* 0x00000012261f7221 */ /* 0x040fe20000010100 */
[----:B------:R-:W-:Y:S01]  /*23b0*/  MOV R25, R69 ;  /* 0x0000004500197202 */ /* 0x000fe20000000f00 */
[----:B------:R-:W2:Y:S01]  /*23c0*/  LDCU.64 UR10, c[0x0][0x380] ;  /* 0x00007000ff0a77ac */ /* 0x000ea20008000a00 */
[----:B------:R-:W-:Y:S01]  /*23d0*/  FADD.FTZ R19, -R38, R19 ;  /* 0x0000001326137221 */ /* 0x000fe20000010100 */
[----:B-1----:R-:W-:-:S03]  /*23e0*/  FMUL.FTZ R31, R31, R12 ;  /* 0x0000000c1f1f7220 */ /* 0x002fc60000410000 */
[----:B------:R-:W-:Y:S01]  /*23f0*/  FMUL.FTZ R34, R19, R12 ;  /* 0x0000000c13227220 */ /* 0x000fe20000410000 */
[----:B0-----:R-:W-:Y:S02]  /*2400*/  IMAD R30, R15, UR4, RZ ;  /* 0x000000040f1e7c24 */ /* 0x001fe4000f8e02ff */
        /* <DEDUP_REMOVED lines=8> */
.L_x_3662:
[----:B------:R-:W-:Y:S05]  /*2490*/  BSYNC.RECONVERGENT B1 ;  /* 0x0000000000017941 */ /* 0x000fea0003800200 */
.L_x_3661:
        /* <DEDUP_REMOVED lines=20> */
[----:B-----5:R-:W-:-:S03]  /*25e0*/  FFMA.FTZ R20, R32, R25, R28 ;  /* 0x0000001920147223 */ /* 0x020fc6000001001c */
[----:B------:R-:W-:Y:S01]  /*25f0*/  FFMA.FTZ R21, R33, R30, R29 ;  /* 0x0000001e21157223 */ /* 0x000fe2000001001d */
[----:B----4-:R-:W-:Y:S02]  /*2600*/  IMAD R31, R13, UR4, RZ ;  /* 0x000000040d1f7c24 */ /* 0x010fe4000f8e02ff */
[----:B------:R-:W-:-:S04]  /*2610*/  IMAD.WIDE.U32 R18, R64, UR4, R18 ;  /* 0x0000000440127c25 */ /* 0x000fc8000f8e0012 */
[----:B------:R-:W-:Y:S01]  /*2620*/  IMAD R31, R64, UR5, R31 ;  /* 0x00000005401f7c24 */ /* 0x000fe2000f8e021f */
[----:B--2---:R-:W-:-:S04]  /*2630*/  LEA R24, P5, R18, UR10, 0x2 ;  /* 0x0000000a12187c11 */ /* 0x004fc8000f8a10ff */
[----:B------:R-:W-:-:S04]  /*2640*/  IADD3 R31, PT, PT, R19, R31, RZ ;  /* 0x0000001f131f7210 */ /* 0x000fc80007ffe0ff */
[----:B------:R-:W-:-:S05]  /*2650*/  LEA.HI.X R25, R18, UR11, R31, 0x2, P5 ;  /* 0x0000000b12197c11 */ /* 0x000fca000a8f141f */
[----:B------:R4:W-:Y:S02]  /*2660*/  STG.E.64 desc[UR6][R24.64], R20 ;  /* 0x0000001418007986 */ /* 0x0009e4000c101b06 */
.L_x_3664:
[----:B------:R-:W-:Y:S05]  /*2670*/  BSYNC.RECONVERGENT B1 ;  /* 0x0000000000017941 */ /* 0x000fea0003800200 */
.L_x_3663:
[----:B------:R-:W-:Y:S04]  /*2680*/  BSSY.RECONVERGENT B1, `(.L_x_3665) ;  /* 0x0000013000017945 */ /* 0x000fe80003800200 */
[----:B------:R-:W-:Y:S05]  /*2690*/  @P1 BRA `(.L_x_3666) ;  /* 0x0000000000441947 */ /* 0x000fea0003800000 */
[----:B------:R-:W0:Y:S01]  /*26a0*/  LDCU.64 UR4, c[0x0][0x3e0] ;  /* 0x00007c00ff0477ac */ /* 0x000e220008000a00 */
[----:B---3--:R-:W-:Y:S01]  /*26b0*/  MOV R18, R70 ;  /* 0x0000004600127202 */ /* 0x008fe20000000f00 */
[C---:B----4-:R-:W-:Y:S01]  /*26c0*/  FADD.FTZ R21, -R38.reuse, R22 ;  /* 0x0000001626157221 */ /* 0x050fe20000010100 */
[----:B------:R-:W-:Y:S01]  /*26d0*/  MOV R19, R69 ;  /* 0x0000004500137202 */ /* 0x000fe20000000f00 */
[----:B------:R-:W3:Y:S01]  /*26e0*/  LDCU.64 UR10, c[0x0][0x380] ;  /* 0x00007000ff0a77ac */ /* 0x000ee20008000a00 */
[----:B------:R-:W-:Y:S01]  /*26f0*/  FADD.FTZ R23, -R38, R23 ;  /* 0x0000001726177221 */ /* 0x000fe20000010100 */
[----:B-1----:R-:W-:-:S03]  /*2700*/  FMUL.FTZ R21, R21, R12 ;  /* 0x0000000c15157220 */ /* 0x002fc60000410000 */
[----:B--2---:R-:W-:Y:S01]  /*2710*/  FMUL.FTZ R24, R23, R12 ;  /* 0x0000000c17187220 */ /* 0x004fe20000410000 */
[----:B-----5:R-:W-:-:S03]  /*2720*/  FFMA.FTZ R22, R32, R21, R28 ;  /* 0x0000001520167223 */ /* 0x020fc6000001001c */
[----:B------:R-:W-:Y:S01]  /*2730*/  FFMA.FTZ R23, R33, R24, R29 ;  /* 0x0000001821177223 */ /* 0x000fe2000001001d */
[----:B0-----:R-:W-:Y:S02]  /*2740*/  IMAD R20, R11, UR4, RZ ;  /* 0x000000040b147c24 */ /* 0x001fe4000f8e02ff */
[----:B------:R-:W-:-:S04]  /*2750*/  IMAD.WIDE.U32 R18, R63, UR4, R18 ;  /* 0x000000043f127c25 */ /* 0x000fc8000f8e0012 */
[----:B------:R-:W-:Y:S01]  /*2760*/  IMAD R25, R63, UR5, R20 ;  /* 0x000000053f197c24 */ /* 0x000fe2000f8e0214 */
[----:B---3--:R-:W-:-:S04]  /*2770*/  LEA R20, P1, R18, UR10, 0x2 ;  /* 0x0000000a12147c11 */ /* 0x008fc8000f8210ff */
[----:B------:R-:W-:-:S04]  /*2780*/  IADD3 R25, PT, PT, R19, R25, RZ ;  /* 0x0000001913197210 */ /* 0x000fc80007ffe0ff */
[----:B------:R-:W-:-:S05]  /*2790*/  LEA.HI.X R21, R18, UR11, R25, 0x2, P1 ;  /* 0x0000000b12157c11 */ /* 0x000fca00088f1419 */
[----:B------:R0:W-:Y:S02]  /*27a0*/  STG.E.64 desc[UR6][R20.64], R22 ;  /* 0x0000001614007986 */ /* 0x0001e4000c101b06 */
.L_x_3666:
[----:B------:R-:W-:Y:S05]  /*27b0*/  BSYNC.RECONVERGENT B1 ;  /* 0x0000000000017941 */ /* 0x000fea0003800200 */
.L_x_3665:
[----:B------:R-:W-:Y:S04]  /*27c0*/  BSSY.RECONVERGENT B1, `(.L_x_3667) ;  /* 0x0000013000017945 */ /* 0x000fe80003800200 */
[----:B------:R-:W-:Y:S05]  /*27d0*/  @P6 BRA `(.L_x_3668) ;  /* 0x0000000000446947 */ /* 0x000fea0003800000 */
[----:B------:R-:W2:Y:S01]  /*27e0*/  LDCU.64 UR4, c[0x0][0x3e0] ;  /* 0x00007c00ff0477ac */ /* 0x000ea20008000a00 */
[----:B---3--:R-:W-:Y:S01]  /*27f0*/  MOV R18, R70 ;  /* 0x0000004600127202 */ /* 0x008fe20000000f00 */
[C---:B0---4-:R-:W-:Y:S01]  /*2800*/  FADD.FTZ R21, -R38.reuse, R26 ;  /* 0x0000001a26157221 */ /* 0x051fe20000010100 */
[----:B------:R-:W-:Y:S01]  /*2810*/  MOV R19, R69 ;  /* 0x0000004500137202 */ /* 0x000fe20000000f00 */
[----:B------:R-:W0:Y:S01]  /*2820*/  LDCU.64 UR10, c[0x0][0x380] ;  /* 0x00007000ff0a77ac */ /* 0x000e220008000a00 */
[----:B------:R-:W-:Y:S01]  /*2830*/  FADD.FTZ R27, -R38, R27 ;  /* 0x0000001b261b7221 */ /* 0x000fe20000010100 */
[----:B-1----:R-:W-:-:S03]  /*2840*/  FMUL.FTZ R21, R21, R12 ;  /* 0x0000000c15157220 */ /* 0x002fc60000410000 */
[----:B--2---:R-:W-:Y:S01]  /*2850*/  FMUL.FTZ R24, R27, R12 ;  /* 0x0000000c1b187220 */ /* 0x004fe20000410000 */
[----:B-----5:R-:W-:Y:S01]  /*2860*/  FFMA.FTZ R22, R32, R21, R28 ;  /* 0x0000001520167223 */ /* 0x020fe2000001001c */
[----:B------:R-:W-:Y:S02]  /*2870*/  IMAD R23, R9, UR4, RZ ;  /* 0x0000000409177c24 */ /* 0x000fe4000f8e02ff */
[----:B------:R-:W-:-:S04]  /*2880*/  IMAD.WIDE.U32 R18, R62, UR4, R18 ;  /* 0x000000043e127c25 */ /* 0x000fc8000f8e0012 */
[----:B------:R-:W-:Y:S01]  /*2890*/  IMAD R23, R62, UR5, R23 ;  /* 0x000000053e177c24 */ /* 0x000fe2000f8e0217 */
[----:B0-----:R-:W-:-:S04]  /*28a0*/  LEA R20, P1, R18, UR10, 0x2 ;  /* 0x0000000a12147c11 */ /* 0x001fc8000f8210ff */
[----:B------:R-:W-:-:S04]  /*28b0*/  IADD3 R23, PT, PT, R19, R23, RZ ;  /* 0x0000001713177210 */ /* 0x000fc80007ffe0ff */
[----:B------:R-:W-:Y:S01]  /*28c0*/  LEA.HI.X R21, R18, UR11, R23, 0x2, P1 ;  /* 0x0000000b12157c11 */ /* 0x000fe200088f1417 */
[----:B------:R-:W-:-:S05]  /*28d0*/  FFMA.FTZ R23, R33, R24, R29 ;  /* 0x0000001821177223 */ /* 0x000fca000001001d */
[----:B------:R0:W-:Y:S02]  /*28e0*/  STG.E.64 desc[UR6][R20.64], R22 ;  /* 0x0000001614007986 */ /* 0x0001e4000c101b06 */
.L_x_3668:
[----:B------:R-:W-:Y:S05]  /*28f0*/  BSYNC.RECONVERGENT B1 ;  /* 0x0000000000017941 */ /* 0x000fea0003800200 */
.L_x_3667:
        /* <DEDUP_REMOVED lines=9> */
[----:B------:R-:W-:Y:S01]  /*2990*/  FMUL.FTZ R22, R53, R12 ;  /* 0x0000000c35167220 */ /* 0x000fe20000410000 */
[----:B--2--5:R-:W-:-:S03]  /*29a0*/  FFMA.FTZ R24, R32, R21, R28 ;  /* 0x0000001520187223 */ /* 0x024fc6000001001c */
[----:B------:R-:W-:Y:S01]  /*29b0*/  FFMA.FTZ R25, R33, R22, R29 ;  /* 0x0000001621197223 */ /* 0x000fe2000001001d */
[----:B------:R-:W-:Y:S02]  /*29c0*/  IMAD R23, R7, UR4, RZ ;  /* 0x0000000407177c24 */ /* 0x000fe4000f8e02ff */
[----:B------:R-:W-:-:S04]  /*29d0*/  IMAD.WIDE.U32 R18, R60, UR4, R18 ;  /* 0x000000043c127c25 */ /* 0x000fc8000f8e0012 */
[----:B------:R-:W-:Y:S01]  /*29e0*/  IMAD R23, R60, UR5, R23 ;  /* 0x000000053c177c24 */ /* 0x000fe2000f8e0217 */
[----:B0-----:R-:W-:-:S04]  /*29f0*/  LEA R20, P1, R18, UR10, 0x2 ;  /* 0x0000000a12147c11 */ /* 0x001fc8000f8210ff */
[----:B------:R-:W-:-:S04]  /*2a00*/  IADD3 R23, PT, PT, R19, R23, RZ ;  /* 0x0000001713177210 */ /* 0x000fc80007ffe0ff */
[----:B------:R-:W-:-:S05]  /*2a10*/  LEA.HI.X R21, R18, UR11, R23, 0x2, P1 ;  /* 0x0000000b12157c11 */ /* 0x000fca00088f1417 */
[----:B------:R0:W-:Y:S02]  /*2a20*/  STG.E.64 desc[UR6][R20.64], R24 ;  /* 0x0000001814007986 */ /* 0x0001e4000c101b06 */
.L_x_3670:
[----:B------:R-:W-:Y:S05]  /*2a30*/  BSYNC.RECONVERGENT B1 ;  /* 0x0000000000017941 */ /* 0x000fea0003800200 */
.L_x_3669:
        /* <DEDUP_REMOVED lines=19> */
.L_x_3672:
[----:B------:R-:W-:Y:S05]  /*2b70*/  BSYNC.RECONVERGENT B1 ;  /* 0x0000000000017941 */ /* 0x000fea0003800200 */
.L_x_3671:
        /* <DEDUP_REMOVED lines=17> */
[----:B------:R0:W-:Y:S01]  /*2c90*/  STG.E.64 desc[UR6][R20.64], R28 ;  /* 0x0000001c14007986 */ /* 0x0001e2000c101b06 */
[----:B------:R-:W-:Y:S05]  /*2ca0*/  BRA `(.L_x_3673) ;  /* 0x0000000c00f07947 */ /* 0x000fea0003800000 */
.L_x_3658:
[----:B------:R-:W2:Y:S01]  /*2cb0*/  LDCU.64 UR10, c[0x0][0x3e8] ;  /* 0x00007d00ff0a77ac */ /* 0x000ea20008000a00 */
[----:B------:R-:W-:Y:S01]  /*2cc0*/  BSSY.RECONVERGENT B1, `(.L_x_3674) ;  /* 0x0000021000017945 */ /* 0x000fe20003800200 */
[----:B--2---:R-:W-:Y:S02]  /*2cd0*/  ISETP.GE.U32.AND P2, PT, R65, UR10, PT ;  /* 0x0000000a41007c0c */ /* 0x004fe4000bf46070 */
[----:B------:R-:W-:Y:S02]  /*2ce0*/  ISETP.GE.U32.AND P5, PT, R64, UR10, PT ;  /* 0x0000000a40007c0c */ /* 0x000fe4000bfa6070 */
[----:B------:R-:W-:Y:S02]  /*2cf0*/  ISETP.GE.U32.AND P6, PT, R63, UR10, PT ;  /* 0x0000000a3f007c0c */ /* 0x000fe4000bfc6070 */
[----:B------:R-:W-:Y:S01]  /*2d00*/  ISETP.GE.AND.EX P2, PT, R15, UR11, PT, P2 ;  /* 0x0000000b0f007c0c */ /* 0x000fe2000bf46320 */
[----:B------:R-:W-:-:S12]  /*2d10*/  @P1 BRA `(.L_x_3675) ;  /* 0x00000000006c1947 */ /* 0x000fd80003800000 */
[C---:B------:R-:W-:Y:S01]  /*2d20*/  FADD.FTZ R31, -R38.reuse, R24 ;  /* 0x00000018261f7221 */ /* 0x040fe20000010100 */
[----:B------:R-:W-:Y:S01]  /*2d30*/  FADD.FTZ R25, -R38, R25 ;  /* 0x0000001926197221 */ /* 0x000fe20000010100 */
[----:B------:R-:W2:Y:S02]  /*2d40*/  LDCU.64 UR4, c[0x0][0x3e0] ;  /* 0x00007c00ff0477ac */ /* 0x000ea40008000a00 */
[-C--:B-1----:R-:W-:Y:S01]  /*2d50*/  FMUL.FTZ R31, R31, R12.reuse ;  /* 0x0000000c1f1f7220 */ /* 0x082fe20000410000 */
[----:B0-----:R-:W-:Y:S01]  /*2d60*/  FMUL.FTZ R30, R25, R12 ;  /* 0x0000000c191e7220 */ /* 0x001fe20000410000 */
[----:B------:R-:W0:Y:S02]  /*2d70*/  LDCU.64 UR8, c[0x0][0x380] ;  /* 0x00007000ff0877ac */ /* 0x000e240008000a00 */
[----:B-----5:R-:W-:Y:S01]  /*2d80*/  FFMA.FTZ R37, R32, R31, R28 ;  /* 0x0000001f20257223 */ /* 0x020fe2000001001c */
[----:B------:R-:W-:Y:S01]  /*2d90*/  FFMA.FTZ R36, R33, R30, R29 ;  /* 0x0000001e21247223 */ /* 0x000fe2000001001d */
[----:B------:R-:W-:-:S02]  /*2da0*/  MOV R30, R70 ;  /* 0x00000046001e7202 */ /* 0x000fc40000000f00 */
[----:B------:R-:W-:Y:S01]  /*2db0*/  FMUL.FTZ R24, R37, -1.4426950216293334961 ;  /* 0xbfb8aa3b25187820 */ /* 0x000fe20000410000 */
[----:B------:R-:W-:Y:S01]  /*2dc0*/  FMUL.FTZ R25, R36, -1.4426950216293334961 ;  /* 0xbfb8aa3b24197820 */ /* 0x000fe20000410000 */
[----:B------:R-:W-:-:S04]  /*2dd0*/  MOV R31, R69 ;  /* 0x00000045001f7202 */ /* 0x000fc80000000f00 */
[----:B------:R-:W1:Y:S01]  /*2de0*/  MUFU.EX2 R24, R24 ;  /* 0x0000001800187308 */ /* 0x000e620000000800 */
[----:B--2---:R-:W-:Y:S02]  /*2df0*/  IMAD R39, R17, UR4, RZ ;  /* 0x0000000411277c24 */ /* 0x004fe4000f8e02ff */
[----:B------:R-:W-:-:S05]  /*2e00*/  IMAD.WIDE.U32 R30, R66, UR4, R30 ;  /* 0x00000004421e7c25 */ /* 0x000fca000f8e001e */
[----:B------:R-:W2:Y:S01]  /*2e10*/  MUFU.EX2 R25, R25 ;  /* 0x0000001900197308 */ /* 0x000ea20000000800 */
[----:B------:R-:W-:-:S05]  /*2e20*/  IMAD R39, R66, UR5, R39 ;  /* 0x0000000542277c24 */ /* 0x000fca000f8e0227 */
[----:B------:R-:W-:Y:S01]  /*2e30*/  IADD3 R39, PT, PT, R31, R39, RZ ;  /* 0x000000271f277210 */ /* 0x000fe20007ffe0ff */
[----:B-1----:R-:W-:Y:S01]  /*2e40*/  FADD.FTZ R34, R24, 1 ;  /* 0x3f80000018227421 */ /* 0x002fe20000010000 */
[----:B0-----:R-:W-:-:S05]  /*2e50*/  LEA R24, P1, R30, UR8, 0x2 ;  /* 0x000000081e187c11 */ /* 0x001fca000f8210ff */
[----:B------:R-:W0:Y:S01]  /*2e60*/  MUFU.RCP R34, R34 ;  /* 0x0000002200227308 */ /* 0x000e220000001000 */
[----:B--2---:R-:W-:Y:S01]  /*2e70*/  FADD.FTZ R35, R25, 1 ;  /* 0x3f80000019237421 */ /* 0x004fe20000010000 */
[----:B------:R-:W-:-:S06]  /*2e80*/  LEA.HI.X R25, R30, UR9, R39, 0x2, P1 ;  /* 0x000000091e197c11 */ /* 0x000fcc00088f1427 */
[----:B------:R-:W1:Y:S01]  /*2e90*/  MUFU.RCP R35, R35 ;  /* 0x0000002300237308 */ /* 0x000e620000001000 */
[----:B0-----:R-:W-:Y:S01]  /*2ea0*/  FMUL.FTZ R30, R37, R34 ;  /* 0x00000022251e7220 */ /* 0x001fe20000410000 */
[----:B-1----:R-:W-:-:S05]  /*2eb0*/  FMUL.FTZ R31, R36, R35 ;  /* 0x00000023241f7220 */ /* 0x002fca0000410000 */
[----:B------:R2:W-:Y:S02]  /*2ec0*/  STG.E.64 desc[UR6][R24.64], R30 ;  /* 0x0000001e18007986 */ /* 0x0005e4000c101b06 */
.L_x_3675:
[----:B------:R-:W-:Y:S05]  /*2ed0*/  BSYNC.RECONVERGENT B1 ;  /* 0x0000000000017941 */ /* 0x000fea0003800200 */
.L_x_3674:
[----:B------:R-:W-:Y:S04]  /*2ee0*/  BSSY.RECONVERGENT B1, `(.L_x_3676) ;  /* 0x000001d000017945 */ /* 0x000fe80003800200 */
[----:B------:R-:W-:Y:S05]  /*2ef0*/  @P2 BRA `(.L_x_3677) ;  /* 0x00000000006c2947 */ /* 0x000fea0003800000 */
[C---:B--2---:R-:W-:Y:S01]  /*2f00*/  FADD.FTZ R25, -R38.reuse, R18 ;  /* 0x0000001226197221 */ /* 0x044fe20000010100 */
[----:B------:R-:W-:Y:S01]  /*2f10*/  FADD.FTZ R19, -R38, R19 ;  /* 0x0000001326137221 */ /* 0x000fe20000010100 */
        /* <DEDUP_REMOVED lines=19> */
[----:B--2---:R-:W-:Y:S01]  /*3050*/  FADD.FTZ R31, R19, 1 ;  /* 0x3f800000131f7421 */ /* 0x004fe20000010000 */
[----:B------:R-:W-:-:S06]  /*3060*/  LEA.HI.X R19, R24, UR9, R37, 0x2, P1 ;  /* 0x0000000918137c11 */ /* 0x000fcc00088f1425 */
[----:B------:R-:W1:Y:S01]  /*3070*/  MUFU.RCP R31, R31 ;  /* 0x0000001f001f7308 */ /* 0x000e620000001000 */
[----:B0-----:R-:W-:Y:S01]  /*3080*/  FMUL.FTZ R24, R35, R30 ;  /* 0x0000001e23187220 */ /* 0x001fe20000410000 */
[----:B-1----:R-:W-:-:S05]  /*3090*/  FMUL.FTZ R25, R34, R31 ;  /* 0x0000001f22197220 */ /* 0x002fca0000410000 */
[----:B------:R3:W-:Y:S02]  /*30a0*/  STG.E.64 desc[UR6][R18.64], R24 ;  /* 0x0000001812007986 */ /* 0x0007e4000c101b06 */
.L_x_3677:
[----:B------:R-:W-:Y:S05]  /*30b0*/  BSYNC.RECONVERGENT B1 ;  /* 0x0000000000017941 */ /* 0x000fea0003800200 */
.L_x_3676:
        /* <DEDUP_REMOVED lines=12> */
[C---:B---3--:R-:W-:Y:S01]  /*3180*/  FADD.FTZ R19, -R38.reuse, R20 ;  /* 0x0000001426137221 */ /* 0x048fe20000010100 */
[----:B------:R-:W-:Y:S01]  /*3190*/  FADD.FTZ R21, -R38, R21 ;  /* 0x0000001526157221 */ /* 0x000fe20000010100 */
[----:B------:R-:W3:Y:S02]  /*31a0*/  LDCU.64 UR4, c[0x0][0x3e0] ;  /* 0x00007c00ff0477ac */ /* 0x000ee40008000a00 */
[-C--:B-1----:R-:W-:Y:S01]  /*31b0*/  FMUL.FTZ R19, R19, R12.reuse ;  /* 0x0000000c13137220 */ /* 0x082fe20000410000 */
[----:B------:R-:W-:Y:S01]  /*31c0*/  FMUL.FTZ R20, R21, R12 ;  /* 0x0000000c15147220 */ /* 0x000fe20000410000 */
[----:B------:R-:W1:Y:S01]  /*31d0*/  LDCU.64 UR8, c[0x0][0x380] ;  /* 0x00007000ff0877ac */ /* 0x000e620008000a00 */
[----:B------:R-:W-:Y:S01]  /*31e0*/  MOV R21, R69 ;  /* 0x0000004500157202 */ /* 0x000fe20000000f00 */
[----:B--2--5:R-:W-:Y:S01]  /*31f0*/  FFMA.FTZ R31, R32, R19, R28 ;  /* 0x00000013201f7223 */ /* 0x024fe2000001001c */
[----:B0-----:R-:W-:Y:S01]  /*3200*/  FFMA.FTZ R30, R33, R20, R29 ;  /* 0x00000014211e7223 */ /* 0x001fe2000001001d */
[----:B------:R-:W-:-:S02]  /*3210*/  MOV R20, R70 ;  /* 0x0000004600147202 */ /* 0x000fc40000000f00 */
        /* <DEDUP_REMOVED lines=17> */
.L_x_3679:
[----:B------:R-:W-:Y:S05]  /*3330*/  BSYNC.RECONVERGENT B1 ;  /* 0x0000000000017941 */ /* 0x000fea0003800200 */
.L_x_3678:
[----:B------:R-:W-:Y:S04]  /*3340*/  BSSY.RECONVERGENT B1, `(.L_x_3680) ;  /* 0x000001d000017945 */ /* 0x000fe80003800200 */
[----:B------:R-:W-:Y:S05]  /*3350*/  @P6 BRA `(.L_x_3681) ;  /* 0x00000000006c6947 */ /* 0x000fea0003800000 */
[C---:B---34-:R-:W-:Y:S01]  /*3360*/  FADD.FTZ R19, -R38.reuse, R22 ;  /* 0x0000001626137221 */ /* 0x058fe20000010100 */
[----:B------:R-:W-:Y:S01]  /*3370*/  FADD.FTZ R23, -R38, R23 ;  /* 0x0000001726177221 */ /* 0x000fe20000010100 */
[----:B------:R-:W0:Y:S01]  /*3380*/  LDCU.64 UR4, c[0x0][0x3e0] ;  /* 0x00007c00ff0477ac */ /* 0x000e220008000a00 */
[----:B------:R-:W-:Y:S01]  /*3390*/  MOV R21, R69 ;  /* 0x0000004500157202 */ /* 0x000fe20000000f00 */
[-C--:B-1----:R-:W-:Y:S01]  /*33a0*/  FMUL.FTZ R19, R19, R12.reuse ;  /* 0x0000000c13137220 */ /* 0x082fe20000410000 */
[----:B------:R-:W-:Y:S01]  /*33b0*/  FMUL.FTZ R20, R23, R12 ;  /* 0x0000000c17147220 */ /* 0x000fe20000410000 */
[----:B------:R-:W1:Y:S02]  /*33c0*/  LDCU.64 UR8, c[0x0][0x380] ;  /* 0x00007000ff0877ac */ /* 0x000e640008000a00 */
[----:B--2--5:R-:W-:Y:S01]  /*33d0*/  FFMA.FTZ R25, R32, R19, R28 ;  /* 0x0000001320197223 */ /* 0x024fe2000001001c */
        /* <DEDUP_REMOVED lines=18> */
[----:B------:R0:W-:Y:S02]  /*3500*/  STG.E.64 desc[UR6][R18.64], R20 ;  /* 0x0000001412007986 */ /* 0x0001e4000c101b06 */
.L_x_3681:
[----:B------:R-:W-:Y:S05]  /*3510*/  BSYNC.RECONVERGENT B1 ;  /* 0x0000000000017941 */ /* 0x000fea0003800200 */
.L_x_3680:
[----:B------:R-:W-:Y:S04]  /*3520*/  BSSY.RECONVERGENT B1, `(.L_x_3682) ;  /* 0x000001d000017945 */ /* 0x000fe80003800200 */
[----:B------:R-:W-:Y:S05]  /*3530*/  @P1 BRA `(.L_x_3683) ;  /* 0x00000000006c1947 */ /* 0x000fea0003800000 */
[C---:B0--34-:R-:W-:Y:S01]  /*3540*/  FADD.FTZ R19, -R38.reuse, R26 ;  /* 0x0000001a26137221 */ /* 0x059fe20000010100 */
        /* <DEDUP_REMOVED lines=26> */
.L_x_3683:
[----:B------:R-:W-:Y:S05]  /*36f0*/  BSYNC.RECONVERGENT B1 ;  /* 0x0000000000017941 */ /* 0x000fea0003800200 */
.L_x_3682:
        /* <DEDUP_REMOVED lines=29> */
.L_x_3685:
[----:B------:R-:W-:Y:S05]  /*38d0*/  BSYNC.RECONVERGENT B1 ;  /* 0x0000000000017941 */ /* 0x000fea0003800200 */
.L_x_3684:
        /* <DEDUP_REMOVED lines=29> */
.L_x_3687:
[----:B------:R-:W-:Y:S05]  /*3ab0*/  BSYNC.RECONVERGENT B1 ;  /* 0x0000000000017941 */ /* 0x000fea0003800200 */
.L_x_3686:
        /* <DEDUP_REMOVED lines=8> */
[----:B-----5:R-:W-:Y:S01]  /*3b40*/  FFMA.FTZ R23, R32, R19, R28 ;  /* 0x0000001320177223 */ /* 0x020fe2000001001c */
[----:B--2---:R-:W-:-:S03]  /*3b50*/  FFMA.FTZ R24, R33, R18, R29 ;  /* 0x0000001221187223 */ /* 0x004fc6000001001d */
        /* <DEDUP_REMOVED lines=16> */
[----:B------:R0:W-:Y:S02]  /*3c60*/  STG.E.64 desc[UR6][R18.64], R22 ;  /* 0x0000001612007986 */ /* 0x0001e4000c101b06 */
.L_x_3673:
[----:B------:R-:W-:Y:S05]  /*3c70*/  BSYNC.RECONVERGENT B0 ;  /* 0x0000000000007941 */ /* 0x000fea0003800200 */
.L_x_3657:
        /* <DEDUP_REMOVED lines=8> */
.L_x_3689:
        /* <DEDUP_REMOVED lines=16> */
.L_x_4554:


//--------------------- .text._Z35group_norm_nhwc_fwd_one_pass_kernelI11Fp32IOFp32WLi256ELi96ELi768EEv26Group_norm_nhwc_fwd_params --------------------------
	.section	.text._Z35group_norm_nhwc_fwd_one_pass_kernelI11Fp32IOFp32WLi256ELi96ELi768EEv26Group_norm_nhwc_fwd_params,"ax",@progbits
	.align	128
        .global         _Z35group_norm_nhwc_fwd_one_pass_kernelI11Fp32IOFp32WLi256ELi96ELi768EEv26Group_norm_nhwc_fwd_params
        .type           _Z35group_norm_nhwc_fwd_one_pass_kernelI11Fp32IOFp32WLi256ELi96ELi768EEv26Group_norm_nhwc_fwd_params,@function
        .size           _Z35group_norm_nhwc_fwd_one_pass_kernelI11Fp32IOFp32WLi256ELi96ELi768EEv26Group_norm_nhwc_fwd_params,(.L_x_4555 - _Z35group_norm_nhwc_fwd_one_pass_kernelI11Fp32IOFp32WLi256ELi96ELi768EEv26Group_norm_nhwc_fwd_params)
        .other          _Z35group_norm_nhwc_fwd_one_pass_kernelI11Fp32IOFp32WLi256ELi96ELi768EEv26Group_norm_nhwc_fwd_params,@"STO_CUDA_ENTRY STV_DEFAULT"
_Z35group_norm_nhwc_fwd_one_pass_kernelI11Fp32IOFp32WLi256ELi96ELi768EEv26Group_norm_nhwc_fwd_params:
.text._Z35group_norm_nhwc_fwd_one_pass_kernelI11Fp32IOFp32WLi256ELi96ELi768EEv26Group_norm_nhwc_fwd_params:
        /* <DEDUP_REMOVED lines=28> */
.L_x_3765:
[----:B0-234-:R-:W0:Y:S01]  /*01c0*/  LDC R9, c[0x0][0x3f8] ;  /* 0x0000fe00ff097b82 */ /* 0x01de220000000800 */
[----:B------:R-:W1:Y:S01]  /*01d0*/  LDCU UR4, c[0x0][0x404] ;  /* 0x00008080ff0477ac */ /* 0x000e620008000800 */
[----:B------:R-:W2:Y:S01]  /*01e0*/  LDCU.64 UR8, c[0x0][0x3e8] ;  /* 0x00007d00ff0877ac */ /* 0x000ea20008000a00 */
[----:B-1----:R-:W-:Y:S01]  /*01f0*/  IMAD R25, R54, UR4, R63 ;  /* 0x0000000436197c24 */ /* 0x002fe2000f8e023f */
[----:B------:R-:W1:Y:S01]  /*0200*/  LDCU.64 UR4, c[0x0][0x3f0] ;  /* 0x00007e00ff0477ac */ /* 0x000e620008000a00 */
[----:B0-----:R-:W-:Y:S02]  /*0210*/  IABS R5, R9 ;  /* 0x0000000900057213 */ /* 0x001fe40000000000 */
[----:B------:R-:W-:Y:S02]  /*0220*/  ISETP.NE.AND P3, PT, R9, RZ, PT ;  /* 0x000000ff0900720c */ /* 0x000fe40003f65270 */
[----:B------:R-:W0:Y:S01]  /*0230*/  I2F.RP R0, R5 ;  /* 0x0000000500007306 */ /* 0x000e220000209400 */
[----:B------:R-:W-:-:S02]  /*0240*/  IADD3 R13, PT, PT, R25, 0x10, RZ ;  /* 0x00000010190d7810 */ /* 0x000fc40007ffe0ff */
[----:B------:R-:W-:Y:S02]  /*0250*/  IADD3 R15, PT, PT, R25, 0x20, RZ ;  /* 0x00000020190f7810 */ /* 0x000fe40007ffe0ff */
[----:B--2---:R-:W-:Y:S02]  /*0260*/  ISETP.GE.U32.AND P6, PT, R13, UR8, PT ;  /* 0x000000080d007c0c */ /* 0x004fe4000bfc6070 */
[----:B------:R-:W-:Y:S02]  /*0270*/  SHF.R.S32.HI R17, RZ, 0x1f, R13 ;  /* 0x0000001fff117819 */ /* 0x000fe4000001140d */
[----:B------:R-:W-:Y:S02]  /*0280*/  SHF.R.S32.HI R19, RZ, 0x1f, R15 ;  /* 0x0000001fff137819 */ /* 0x000fe4000001140f */
[----:B------:R-:W-:Y:S02]  /*0290*/  ISETP.GE.AND.EX P6, PT, R17, UR9, PT, P6 ;  /* 0x0000000911007c0c */ /* 0x000fe4000bfc6360 */
[C---:B------:R-:W-:Y:S01]  /*02a0*/  IADD3 R14, PT, PT, R25.reuse, 0x30, RZ ;  /* 0x00000030190e7810 */ /* 0x040fe20007ffe0ff */
[----:B0-----:R-:W0:Y:S01]  /*02b0*/  MUFU.RCP R0, R0 ;  /* 0x0000000000007308 */ /* 0x001e220000001000 */
[----:B------:R-:W-:-:S02]  /*02c0*/  IADD3 R18, PT, PT, R25, 0x40, RZ ;  /* 0x0000004019127810 */ /* 0x000fc40007ffe0ff */
[----:B------:R-:W-:Y:S02]  /*02d0*/  SHF.R.S32.HI R23, RZ, 0x1f, R14 ;  /* 0x0000001fff177819 */ /* 0x000fe4000001140e */
[----:B0-----:R-:W-:-:S04]  /*02e0*/  IADD3 R2, PT, PT, R0, 0xffffffe, RZ ;  /* 0x0ffffffe00027810 */ /* 0x001fc80007ffe0ff */
[----:B------:R0:W2:Y:S02]  /*02f0*/  F2I.FTZ.U32.TRUNC.NTZ R3, R2 ;  /* 0x0000000200037305 */ /* 0x0000a4000021f000 */
[----:B0-----:R-:W-:Y:S02]  /*0300*/  MOV R2, RZ ;  /* 0x000000ff00027202 */ /* 0x001fe40000000f00 */
[----:B--2---:R-:W-:-:S05]  /*0310*/  IADD3 R4, PT, PT, RZ, -R3, RZ ;  /* 0x80000003ff047210 */ /* 0x004fca0007ffe0ff */
[----:B------:R-:W-:Y:S01]  /*0320*/  IMAD R7, R4, R5, RZ ;  /* 0x0000000504077224 */ /* 0x000fe200078e02ff */
[----:B------:R-:W-:-:S03]  /*0330*/  IABS R4, R58 ;  /* 0x0000003a00047213 */ /* 0x000fc60000000000 */
[----:B------:R-:W-:Y:S01]  /*0340*/  IMAD.HI.U32 R3, R3, R7, R2 ;  /* 0x0000000703037227 */ /* 0x000fe200078e0002 */
[----:B------:R-:W-:-:S05]  /*0350*/  SHF.R.S32.HI R7, RZ, 0x1f, R25 ;  /* 0x0000001fff077819 */ /* 0x000fca0000011419 */
[----:B------:R-:W-:-:S05]  /*0360*/  IMAD.HI.U32 R3, R3, R4, RZ ;  /* 0x0000000403037227 */ /* 0x000fca00078e00ff */
[----:B------:R-:W-:-:S05]  /*0370*/  IADD3 R0, PT, PT, -R3, RZ, RZ ;  /* 0x000000ff03007210 */ /* 0x000fca0007ffe1ff */
[----:B------:R-:W-:-:S05]  /*0380*/  IMAD R0, R5, R0, R4 ;  /* 0x0000000005007224 */ /* 0x000fca00078e0204 */
[----:B------:R-:W-:-:S13]  /*0390*/  ISETP.GT.U32.AND P1, PT, R5, R0, PT ;  /* 0x000000000500720c */ /* 0x000fda0003f24070 */
[-C--:B------:R-:W-:Y:S02]  /*03a0*/  @!P1 IADD3 R0, PT, PT, R0, -R5.reuse, RZ ;  /* 0x8000000500009210 */ /* 0x080fe40007ffe0ff */
[----:B------:R-:W-:Y:S02]  /*03b0*/  @!P1 IADD3 R3, PT, PT, R3, 0x1, RZ ;  /* 0x0000000103039810 */ /* 0x000fe40007ffe0ff */
[----:B------:R-:W-:Y:S02]  /*03c0*/  ISETP.GE.U32.AND P2, PT, R0, R5, PT ;  /* 0x000000050000720c */ /* 0x000fe40003f46070 */
[----:B------:R-:W-:Y:S02]  /*03d0*/  LOP3.LUT R0, R58, R9, RZ, 0x3c, !PT ;  /* 0x000000093a007212 */ /* 0x000fe400078e3cff */
[----:B------:R-:W-:Y:S02]  /*03e0*/  ISETP.GE.U32.AND P1, PT, R25, UR8, PT ;  /* 0x0000000819007c0c */ /* 0x000fe4000bf26070 */
[----:B------:R-:W-:-:S02]  /*03f0*/  ISETP.GE.AND P4, PT, R0, RZ, PT ;  /* 0x000000ff0000720c */ /* 0x000fc40003f86270 */
[----:B------:R-:W-:-:S05]  /*0400*/  ISETP.GE.AND.EX P1, PT, R7, UR9, PT, P1 ;  /* 0x0000000907007c0c */ /* 0x000fca000bf26310 */
[----:B------:R-:W-:Y:S02]  /*0410*/  @P2 IADD3 R3, PT, PT, R3, 0x1, RZ ;  /* 0x0000000103032810 */ /* 0x000fe40007ffe0ff */
[----:B------:R-:W-:Y:S02]  /*0420*/  ISETP.GE.U32.AND P2, PT, R15, UR8, PT ;  /* 0x000000080f007c0c */ /* 0x000fe4000bf46070 */
[----:B------:R-:W-:Y:S02]  /*0430*/  MOV R5, R3 ;  /* 0x0000000300057202 */ /* 0x000fe40000000f00 */
[----:B------:R-:W-:Y:S02]  /*0440*/  ISETP.GE.AND.EX P2, PT, R19, UR9, PT, P2 ;  /* 0x0000000913007c0c */ /* 0x000fe4000bf46320 */
[----:B------:R-:W-:Y:S01]  /*0450*/  @!P4 IADD3 R5, PT, PT, -R5, RZ, RZ ;  /* 0x000000ff0505c210 */ /* 0x000fe20007ffe1ff */
[----:B------:R-:W0:Y:S01]  /*0460*/  @!P1 LDC.64 R10, c[0x0][0x3e0] ;  /* 0x0000f800ff0a9b82 */ /* 0x000e220000000a00 */
[----:B------:R-:W-:-:S04]  /*0470*/  @!P3 LOP3.LUT R5, RZ, R9, RZ, 0x33, !PT ;  /* 0x00000009ff05b212 */ /* 0x000fc800078e33ff */
[----:B------:R-:W-:Y:S02]  /*0480*/  IADD3 R3, PT, PT, -R5, RZ, RZ ;  /* 0x000000ff05037210 */ /* 0x000fe40007ffe1ff */
[----:B------:R-:W-:Y:S01]  /*0490*/  SHF.R.S32.HI R2, RZ, 0x1f, R5 ;  /* 0x0000001fff027819 */ /* 0x000fe20000011405 */
[----:B------:R-:W2:Y:S02]  /*04a0*/  @!P1 LDC.64 R26, c[0x0][0x390] ;  /* 0x0000e400ff1a9b82 */ /* 0x000ea40000000a00 */
[----:B------:R-:W-:Y:S02]  /*04b0*/  IMAD R0, R9, R3, R58 ;  /* 0x0000000309007224 */ /* 0x000fe400078e023a */
[----:B-1----:R-:W-:Y:S02]  /*04c0*/  IMAD R4, R2, UR4, RZ ;  /* 0x0000000402047c24 */ /* 0x002fe4000f8e02ff */
[----:B------:R-:W-:Y:S02]  /*04d0*/  IMAD R0, R0, 0x60, RZ ;  /* 0x0000006000007824 */ /* 0x000fe400078e02ff */
[----:B------:R-:W1:Y:S01]  /*04e0*/  @!P6 LDC.64 R8, c[0x0][0x3e0] ;  /* 0x0000f800ff08eb82 */ /* 0x000e620000000a00 */
[----:B------:R-:W-:-:S02]  /*04f0*/  IMAD R67, R5, UR5, R4 ;  /* 0x0000000505437c24 */ /* 0x000fc4000f8e0204 */
[----:B------:R-:W-:-:S04]  /*0500*/  IADD3 R64, P3, PT, R0, R29, RZ ;  /* 0x0000001d00407210 */ /* 0x000fc80007f7e0ff */
[----:B------:R-:W-:Y:S01]  /*0510*/  LEA.HI.X.SX32 R65, R0, RZ, 0x1, P3 ;  /* 0x000000ff00417211 */ /* 0x000fe200018f0eff */
[----:B------:R-:W3:Y:S01]  /*0520*/  @!P2 LDC.64 R2, c[0x0][0x3e0] ;  /* 0x0000f800ff02ab82 */ /* 0x000ee20000000a00 */
[----:B0-----:R-:W-:Y:S01]  /*0530*/  @!P1 IMAD R4, R7, R10, RZ ;  /* 0x0000000a07049224 */ /* 0x001fe200078e02ff */
[----:B------:R-:W-:Y:S01]  /*0540*/  ISETP.GE.U32.AND P3, PT, R14, UR8, PT ;  /* 0x000000080e007c0c */ /* 0x000fe2000bf66070 */
[----:B------:R-:W-:-:S03]  /*0550*/  IMAD.WIDE.U32 R64, R5, UR4, R64 ;  /* 0x0000000405407c25 */ /* 0x000fc6000f8e0040 */
[----:B------:R-:W-:Y:S01]  /*0560*/  ISETP.GE.AND.EX P3, PT, R23, UR9, PT, P3 ;  /* 0x0000000917007c0c */ /* 0x000fe2000bf66330 */
[----:B------:R-:W-:Y:S01]  /*0570*/  @!P1 IMAD R7, R25, R11, R4 ;  /* 0x0000000b19079224 */ /* 0x000fe200078e0204 */
[----:B------:R-:W-:Y:S01]  /*0580*/  IADD3 R67, PT, PT, R65, R67, RZ ;  /* 0x0000004341437210 */ /* 0x000fe20007ffe0ff */
[----:B------:R-:W0:Y:S01]  /*0590*/  @!P6 LDC.64 R4, c[0x0][0x390] ;  /* 0x0000e400ff04eb82 */ /* 0x000e220000000a00 */
[----:B------:R-:W-:-:S05]  /*05a0*/  @!P1 MOV R66, R64 ;  /* 0x0000004000429202 */ /* 0x000fca0000000f00 */
[----:B------:R-:W-:Y:S02]  /*05b0*/  @!P1 IMAD.WIDE.U32 R10, R25, R10, R66 ;  /* 0x0000000a190a9225 */ /* 0x000fe400078e0042 */
[----:B------:R-:W4:Y:S02]  /*05c0*/  @!P2 LDC.64 R20, c[0x0][0x390] ;  /* 0x0000e400ff14ab82 */ /* 0x000f240000000a00 */
[----:B-1----:R-:W-:Y:S01]  /*05d0*/  @!P6 IMAD R12, R17, R8, RZ ;  /* 0x00000008110ce224 */ /* 0x002fe200078e02ff */
[----:B------:R-:W-:Y:S02]  /*05e0*/  @!P1 IADD3 R7, PT, PT, R11, R7, RZ ;  /* 0x000000070b079210 */ /* 0x000fe40007ffe0ff */
[C---:B--2---:R-:W-:Y:S01]  /*05f0*/  @!P1 LEA R6, P4, R10.reuse, R26, 0x2 ;  /* 0x0000001a0a069211 */ /* 0x044fe200078810ff */
[----:B------:R-:W-:Y:S01]  /*0600*/  @!P6 IMAD R17, R13, R9, R12 ;  /* 0x000000090d11e224 */ /* 0x000fe200078e020c */
[----:B------:R-:W-:Y:S01]  /*0610*/  @!P6 MOV R11, R67 ;  /* 0x00000043000be202 */ /* 0x000fe20000000f00 */
[----:B---3--:R-:W-:Y:S01]  /*0620*/  @!P2 IMAD R12, R19, R2, RZ ;  /* 0x00000002130ca224 */ /* 0x008fe200078e02ff */
[----:B------:R-:W-:-:S02]  /*0630*/  @!P1 LEA.HI.X R7, R10, R27, R7, 0x2, P4 ;  /* 0x0000001b0a079211 */ /* 0x000fc400020f1407 */
[-C--:B------:R-:W-:Y:S01]  /*0640*/  @!P6 MOV R10, R64.reuse ;  /* 0x00000040000ae202 */ /* 0x080fe20000000f00 */
[----:B------:R-:W-:Y:S01]  /*0650*/  @!P2 IMAD R27, R15, R3, R12 ;  /* 0x000000030f1ba224 */ /* 0x000fe200078e020c */
[----:B------:R-:W-:Y:S02]  /*0660*/  @!P2 MOV R12, R64 ;  /* 0x00000040000ca202 */ /* 0x000fe40000000f00 */
[----:B------:R-:W-:Y:S01]  /*0670*/  ISETP.GE.U32.AND P4, PT, R18, UR8, PT ;  /* 0x0000000812007c0c */ /* 0x000fe2000bf86070 */
[----:B------:R-:W-:Y:S01]  /*0680*/  @!P6 IMAD.WIDE.U32 R10, R13, R8, R10 ;  /* 0x000000080d0ae225 */ /* 0x000fe200078e000a */
[----:B------:R-:W-:Y:S01]  /*0690*/  @!P2 MOV R13, R67 ;  /* 0x00000043000da202 */ /* 0x000fe20000000f00 */
[----:B------:R-:W1:Y:S01]  /*06a0*/  @!P3 LDC.64 R8, c[0x0][0x3e0] ;  /* 0x0000f800ff08bb82 */ /* 0x000e620000000a00 */
[----:B------:R-:W-:Y:S02]  /*06b0*/  SHF.R.S32.HI R19, RZ, 0x1f, R18 ;  /* 0x0000001fff137819 */ /* 0x000fe40000011412 */
[----:B------:R-:W-:Y:S01]  /*06c0*/  @!P6 IADD3 R11, PT, PT, R11, R17, RZ ;  /* 0x000000110b0be210 */ /* 0x000fe20007ffe0ff */
[----:B------:R-:W-:Y:S01]  /*06d0*/  @!P2 IMAD.WIDE.U32 R2, R15, R2, R12 ;  /* 0x000000020f02a225 */ /* 0x000fe200078e000c */
[----:B0-----:R-:W-:-:S02]  /*06e0*/  @!P6 LEA R16, P5, R10, R4, 0x2 ;  /* 0x000000040a10e211 */ /* 0x001fc400078a10ff */
[----:B------:R-:W-:Y:S01]  /*06f0*/  ISETP.GE.AND.EX P4, PT, R19, UR9, PT, P4 ;  /* 0x0000000913007c0c */ /* 0x000fe2000bf86340 */
[----:B------:R-:W0:Y:S01]  /*0700*/  @!P3 LDC.64 R12, c[0x0][0x390] ;  /* 0x0000e400ff0cbb82 */ /* 0x000e220000000a00 */
[----:B------:R-:W-:Y:S02]  /*0710*/  @!P6 LEA.HI.X R17, R10, R5, R11, 0x2, P5 ;  /* 0x000000050a11e211 */ /* 0x000fe400028f140b */
[----:B------:R-:W-:Y:S02]  /*0720*/  @!P2 IADD3 R3, PT, PT, R3, R27, RZ ;  /* 0x0000001b0303a210 */ /* 0x000fe40007ffe0ff */
[C---:B----4-:R-:W-:Y:S02]  /*0730*/  @!P2 LEA R20, P5, R2.reuse, R20, 0x2 ;  /* 0x000000140214a211 */ /* 0x050fe400078a10ff */
[----:B------:R-:W-:Y:S02]  /*0740*/  IADD3 R26, PT, PT, R25, 0x50, RZ ;  /* 0x00000050191a7810 */ /* 0x000fe40007ffe0ff */
[----:B------:R-:W-:-:S02]  /*0750*/  @!P2 LEA.HI.X R21, R2, R21, R3, 0x2, P5 ;  /* 0x000000150215a211 */ /* 0x000fc400028f1403 */
[----:B------:R-:W-:Y:S01]  /*0760*/  MOV R3, RZ ;  /* 0x000000ff00037202 */ /* 0x000fe20000000f00 */
[----:B------:R-:W2:Y:S01]  /*0770*/  @!P4 LDC.64 R10, c[0x0][0x3e0] ;  /* 0x0000f800ff0acb82 */ /* 0x000ea20000000a00 */
[----:B------:R-:W-:Y:S02]  /*0780*/  MOV R2, RZ ;  /* 0x000000ff00027202 */ /* 0x000fe40000000f00 */
[----:B------:R-:W-:Y:S01]  /*0790*/  ISETP.GE.U32.AND P5, PT, R26, UR8, PT ;  /* 0x000000081a007c0c */ /* 0x000fe2000bfa6070 */
[----:B-1----:R-:W-:Y:S01]  /*07a0*/  @!P3 IMAD R23, R23, R8, RZ ;  /* 0x000000081717b224 */ /* 0x002fe200078e02ff */
[----:B-----5:R-:W-:Y:S02]  /*07b0*/  SHF.R.S32.HI R35, RZ, 0x1f, R26 ;  /* 0x0000001fff237819 */ /* 0x020fe4000001141a */
[----:B------:R1:W3:Y:S01]  /*07c0*/  @!P1 LDG.E.64 R2, desc[UR6][R6.64] ;  /* 0x0000000606029981 */ /* 0x0002e2000c1e1b00 */
[----:B------:R-:W-:Y:S01]  /*07d0*/  IADD3 R24, PT, PT, R25, 0x60, RZ ;  /* 0x0000006019187810 */ /* 0x000fe20007ffe0ff */
[----:B------:R-:W-:Y:S01]  /*07e0*/  @!P3 IMAD R23, R14, R9, R23 ;  /* 0x000000090e17b224 */ /* 0x000fe200078e0217 */
[----:B------:R-:W-:-:S02]  /*07f0*/  ISETP.GE.AND.EX P5, PT, R35, UR9, PT, P5 ;  /* 0x0000000923007c0c */ /* 0x000fc4000bfa6350 */
[----:B------:R-:W-:Y:S02]  /*0800*/  CS2R R4, SRZ ;  /* 0x0000000000047805 */ /* 0x000fe4000001ff00 */
[----:B-1----:R-:W-:-:S04]  /*0810*/  @!P3 MOV R6, R64 ;  /* 0x000000400006b202 */ /* 0x002fc80000000f00 */
[----:B------:R1:W4:Y:S01]  /*0820*/  @!P6 LDG.E.64 R4, desc[UR6][R16.64] ;  /* 0x000000061004e981 */ /* 0x000322000c1e1b00 */
[----:B------:R-:W-:Y:S02]  /*0830*/  @!P3 MOV R7, R67 ;  /* 0x000000430007b202 */ /* 0x000fe40000000f00 */
[----:B------:R-:W-:Y:S02]  /*0840*/  ISETP.GE.U32.AND P1, PT, R24, UR8, PT ;  /* 0x0000000818007c0c */ /* 0x000fe4000bf26070 */
[----:B------:R-:W-:Y:S01]  /*0850*/  SHF.R.S32.HI R39, RZ, 0x1f, R24 ;  /* 0x0000001fff277819 */ /* 0x000fe20000011418 */
[----:B------:R-:W-:Y:S01]  /*0860*/  @!P3 IMAD.WIDE.U32 R8, R14, R8, R6 ;  /* 0x000000080e08b225 */ /* 0x000fe200078e0006 */
[----:B------:R-:W-:Y:S01]  /*0870*/  CS2R R6, SRZ ;  /* 0x0000000000067805 */ /* 0x000fe2000001ff00 */
[----:B------:R-:W5:Y:S01]  /*0880*/  @!P4 LDC.64 R14, c[0x0][0x390] ;  /* 0x0000e400ff0ecb82 */ /* 0x000f620000000a00 */
[----:B------:R-:W-:Y:S01]  /*0890*/  ISETP.GE.AND.EX P1, PT, R39, UR9, PT, P1 ;  /* 0x0000000927007c0c */ /* 0x000fe2000bf26310 */
[----:B--2---:R-:W-:Y:S01]  /*08a0*/  @!P4 IMAD R19, R19, R10, RZ ;  /* 0x0000000a1313c224 */ /* 0x004fe200078e02ff */
[----:B------:R-:W-:-:S02]  /*08b0*/  IADD3 R31, PT, PT, R25, 0x70, RZ ;  /* 0x00000070191f7810 */ /* 0x000fc40007ffe0ff */
[----:B------:R2:W4:Y:S01]  /*08c0*/  @!P2 LDG.E.64 R6, desc[UR6][R20.64] ;  /* 0x000000061406a981 */ /* 0x000522000c1e1b00 */
[----:B------:R-:W-:Y:S01]  /*08d0*/  @!P3 IADD3 R9, PT, PT, R9, R23, RZ ;  /* 0x000000170909b210 */ /* 0x000fe20007ffe0ff */
[----:B------:R-:W-:Y:S01]  /*08e0*/  @!P4 IMAD R19, R18, R11, R19 ;  /* 0x0000000b1213c224 */ /* 0x000fe200078e0213 */
[----:B-1----:R-:W1:Y:S01]  /*08f0*/  @!P5 LDC.64 R16, c[0x0][0x3e0] ;  /* 0x0000f800ff10db82 */ /* 0x002e620000000a00 */
[----:B0-----:R-:W-:Y:S02]  /*0900*/  @!P3 LEA R28, P6, R8, R12, 0x2 ;  /* 0x0000000c081cb211 */ /* 0x001fe400078c10ff */
[----:B------:R-:W-:Y:S02]  /*0910*/  ISETP.GE.U32.AND P2, PT, R31, UR8, PT ;  /* 0x000000081f007c0c */ /* 0x000fe4000bf46070 */
[----:B------:R-:W-:Y:S02]  /*0920*/  SHF.R.S32.HI R27, RZ, 0x1f, R31 ;  /* 0x0000001fff1b7819 */ /* 0x000fe4000001141f */
[----:B--2---:R-:W-:Y:S01]  /*0930*/  @!P4 MOV R20, R64 ;  /* 0x000000400014c202 */ /* 0x004fe20000000f00 */
[----:B------:R-:W0:Y:S01]  /*0940*/  @!P5 LDC.64 R22, c[0x0][0x390] ;  /* 0x0000e400ff16db82 */ /* 0x000e220000000a00 */
[----:B------:R-:W-:-:S02]  /*0950*/  @!P4 MOV R21, R67 ;  /* 0x000000430015c202 */ /* 0x000fc40000000f00 */
[----:B------:R-:W-:Y:S02]  /*0960*/  @!P3 LEA.HI.X R29, R8, R13, R9, 0x2, P6 ;  /* 0x0000000d081db211 */ /* 0x000fe400030f1409 */
[----:B------:R-:W-:Y:S01]  /*0970*/  ISETP.GE.AND.EX P2, PT, R27, UR9, PT, P2 ;  /* 0x000000091b007c0c */ /* 0x000fe2000bf46320 */
[----:B------:R-:W-:Y:S02]  /*0980*/  @!P4 IMAD.WIDE.U32 R10, R18, R10, R20 ;  /* 0x0000000a120ac225 */ /* 0x000fe400078e0014 */
[----:B------:R-:W2:Y:S01]  /*0990*/  @!P1 LDC.64 R12, c[0x0][0x3e0] ;  /* 0x0000f800ff0c9b82 */ /* 0x000ea20000000a00 */
[----:B------:R-:W-:Y:S02]  /*09a0*/  CS2R R8, SRZ ;  /* 0x0000000000087805 */ /* 0x000fe4000001ff00 */
[----:B------:R-:W-:Y:S02]  /*09b0*/  IADD3 R30, PT, PT, R25, 0x80, RZ ;  /* 0x00000080191e7810 */ /* 0x000fe40007ffe0ff */
[----:B------:R-:W-:-:S02]  /*09c0*/  @!P4 IADD3 R11, PT, PT, R11, R19, RZ ;  /* 0x000000130b0bc210 */ /* 0x000fc40007ffe0ff */
[----:B-----5:R-:W-:Y:S01]  /*09d0*/  @!P4 LEA R36, P6, R10, R14, 0x2 ;  /* 0x0000000e0a24c211 */ /* 0x020fe200078c10ff */
[----:B------:R5:W4:Y:S01]  /*09e0*/  @!P3 LDG.E.64 R8, desc[UR6][R28.64] ;  /* 0x000000061c08b981 */ /* 0x000b22000c1e1b00 */
[----:B------:R-:W0:Y:S01]  /*09f0*/  @!P1 LDC.64 R18, c[0x0][0x390] ;  /* 0x0000e400ff129b82 */ /* 0x000e220000000a00 */
[----:B------:R-:W-:Y:S02]  /*0a00*/  ISETP.GE.U32.AND P3, PT, R30, UR8, PT ;  /* 0x000000081e007c0c */ /* 0x000fe4000bf66070 */
[----:B------:R-:W-:Y:S02]  /*0a10*/  SHF.R.S32.HI R33, RZ, 0x1f, R30 ;  /* 0x0000001fff217819 */ /* 0x000fe4000001141e */
[----:B------:R-:W-:-:S03]  /*0a20*/  @!P4 LEA.HI.X R37, R10, R15, R11, 0x2, P6 ;  /* 0x0000000f0a25c211 */ /* 0x000fc600030f140b */
[----:B------:R-:W0:Y:S01]  /*0a30*/  @!P2 LDC.64 R14, c[0x0][0x3e0] ;  /* 0x0000f800ff0eab82 */ /* 0x000e220000000a00 */
[----:B------:R-:W-:Y:S02]  /*0a40*/  ISETP.GE.AND.EX P3, PT, R33, UR9, PT, P3 ;  /* 0x0000000921007c0c */ /* 0x000fe4000bf66330 */
[----:B------:R-:W-:Y:S02]  /*0a50*/  CS2R R10, SRZ ;  /* 0x00000000000a7805 */ /* 0x000fe4000001ff00 */
[----:B-----5:R-:W-:Y:S01]  /*0a60*/  @!P5 MOV R28, R64 ;  /* 0x00000040001cd202 */ /* 0x020fe20000000f00 */
[-C--:B-1----:R-:W-:Y:S01]  /*0a70*/  @!P5 IMAD R35, R35, R16.reuse, RZ ;  /* 0x000000102323d224 */ /* 0x082fe200078e02ff */
[----:B------:R-:W-:Y:S02]  /*0a80*/  @!P5 MOV R29, R67 ;  /* 0x00000043001dd202 */ /* 0x000fe40000000f00 */
[----:B------:R-:W-:Y:S01]  /*0a90*/  IADD3 R32, PT, PT, R25, 0x90, RZ ;  /* 0x0000009019207810 */ /* 0x000fe20007ffe0ff */
[C---:B------:R-:W-:Y:S01]  /*0aa0*/  @!P5 IMAD R17, R26.reuse, R17, R35 ;  /* 0x000000111a11d224 */ /* 0x040fe200078e0223 */
[----:B------:R1:W5:Y:S01]  /*0ab0*/  @!P4 LDG.E.64 R10, desc[UR6][R36.64] ;  /* 0x00000006240ac981 */ /* 0x000362000c1e1b00 */
[----:B------:R-:W-:Y:S01]  /*0ac0*/  @!P5 IMAD.WIDE.U32 R28, R26, R16, R28 ;  /* 0x000000101a1cd225 */ /* 0x000fe200078e001c */
[----:B------:R-:W-:-:S03]  /*0ad0*/  ISETP.GE.U32.AND P4, PT, R32, UR8, PT ;  /* 0x0000000820007c0c */ /* 0x000fc6000bf86070 */
[----:B--2---:R-:W-:Y:S01]  /*0ae0*/  @!P1 IMAD R39, R39, R12, RZ ;  /* 0x0000000c27279224 */ /* 0x004fe200078e02ff */
[----:B------:R-:W-:Y:S01]  /*0af0*/  SHF.R.S32.HI R35, RZ, 0x1f, R32 ;  /* 0x0000001fff237819 */ /* 0x000fe20000011420 */
[----:B------:R-:W2:Y:S01]  /*0b00*/  @!P3 LDC.64 R20, c[0x0][0x3e0] ;  /* 0x0000f800ff14bb82 */ /* 0x000ea20000000a00 */
[----:B-1----:R-:W-:Y:S02]  /*0b10*/  @!P1 MOV R36, R64 ;  /* 0x0000004000249202 */ /* 0x002fe40000000f00 */
[----:B------:R-:W-:Y:S01]  /*0b20*/  @!P1 MOV R37, R67 ;  /* 0x0000004300259202 */ /* 0x000fe20000000f00 */
[----:B------:R-:W-:Y:S01]  /*0b30*/  @!P1 IMAD R39, R24, R13, R39 ;  /* 0x0000000d18279224 */ /* 0x000fe200078e0227 */
[----:B------:R-:W-:Y:S02]  /*0b40*/  @!P5 IADD3 R17, PT, PT, R29, R17, RZ ;  /* 0x000000111d11d210 */ /* 0x000fe40007ffe0ff */
[----:B0-----:R-:W-:Y:S01]  /*0b50*/  @!P5 LEA R16, P6, R28, R22, 0x2 ;  /* 0x000000161c10d211 */ /* 0x001fe200078c10ff */
[----:B------:R-:W-:Y:S01]  /*0b60*/  @!P1 IMAD.WIDE.U32 R12, R24, R12, R36 ;  /* 0x0000000c180c9225 */ /* 0x000fe200078e0024 */
[----:B------:R-:W-:-:S02]  /*0b70*/  ISETP.GE.AND.EX P4, PT, R35, UR9, PT, P4 ;  /* 0x0000000923007c0c */ /* 0x000fc4000bf86340 */
[----:B------:R-:W-:Y:S02]  /*0b80*/  @!P5 LEA.HI.X R17, R28, R23, R17, 0x2, P6 ;  /* 0x000000171c11d211 */ /* 0x000fe400030f1411 */
[----:B------:R-:W0:Y:S01]  /*0b90*/  @!P2 LDC.64 R22, c[0x0][0x390] ;  /* 0x0000e400ff16ab82 */ /* 0x000e220000000a00 */
[----:B------:R-:W-:Y:S02]  /*0ba0*/  @!P1 IADD3 R13, PT, PT, R13, R39, RZ ;  /* 0x000000270d0d9210 */ /* 0x000fe40007ffe0ff */
[C---:B------:R-:W-:Y:S01]  /*0bb0*/  @!P1 LEA R18, P6, R12.reuse, R18, 0x2 ;  /* 0x000000120c129211 */ /* 0x040fe200078c10ff */
[----:B------:R-:W-:Y:S01]  /*0bc0*/  @!P2 IMAD R24, R27, R14, RZ ;  /* 0x0000000e1b18a224 */ /* 0x000fe200078e02ff */
[----:B------:R-:W-:Y:S02]  /*0bd0*/  @!P2 MOV R36, R64 ;  /* 0x000000400024a202 */ /* 0x000fe40000000f00 */
[----:B------:R-:W-:Y:S01]  /*0be0*/  @!P1 LEA.HI.X R19, R12, R19, R13, 0x2, P6 ;  /* 0x000000130c139211 */ /* 0x000fe200030f140d */
[----:B------:R-:W1:Y:S01]  /*0bf0*/  @!P3 LDC.64 R26, c[0x0][0x390] ;  /* 0x0000e400ff1abb82 */ /* 0x000e620000000a00 */
[----:B------:R-:W-:-:S02]  /*0c00*/  CS2R R12, SRZ ;  /* 0x00000000000c7805 */ /* 0x000fc4000001ff00 */
[----:B------:R-:W-:Y:S01]  /*0c10*/  @!P2 MOV R37, R67 ;  /* 0x000000430025a202 */ /* 0x000fe20000000f00 */
[----:B------:R-:W-:Y:S01]  /*0c20*/  @!P2 IMAD R41, R31, R15, R24 ;  /* 0x0000000f1f29a224 */ /* 0x000fe200078e0218 */
[----:B------:R-:W-:-:S03]  /*0c30*/  IADD3 R24, PT, PT, R25, 0xa0, RZ ;  /* 0x000000a019187810 */ /* 0x000fc60007ffe0ff */
[----:B------:R-:W1:Y:S01]  /*0c40*/  @!P4 LDC.64 R28, c[0x0][0x3e0] ;  /* 0x0000f800ff1ccb82 */ /* 0x000e620000000a00 */
[----:B------:R-:W-:Y:S01]  /*0c50*/  @!P2 IMAD.WIDE.U32 R14, R31, R14, R36 ;  /* 0x0000000e1f0ea225 */ /* 0x000fe200078e0024 */
[----:B------:R1:W5:Y:S01]  /*0c60*/  @!P5 LDG.E.64 R12, desc[UR6][R16.64] ;  /* 0x00000006100cd981 */ /* 0x000362000c1e1b00 */
[----:B------:R-:W-:Y:S02]  /*0c70*/  ISETP.GE.U32.AND P5, PT, R24, UR8, PT ;  /* 0x0000000818007c0c */ /* 0x000fe4000bfa6070 */
[----:B------:R-:W-:Y:S02]  /*0c80*/  SHF.R.S32.HI R37, RZ, 0x1f, R24 ;  /* 0x0000001fff257819 */ /* 0x000fe40000011418 */
[----:B------:R-:W-:Y:S02]  /*0c90*/  @!P3 MOV R38, R64 ;  /* 0x000000400026b202 */ /* 0x000fe40000000f00 */
[----:B------:R-:W-:Y:S02]  /*0ca0*/  @!P3 MOV R39, R67 ;  /* 0x000000430027b202 */ /* 0x000fe40000000f00 */
[----:B------:R-:W-:Y:S01]  /*0cb0*/  ISETP.GE.AND.EX P5, PT, R37, UR9, PT, P5 ;  /* 0x0000000925007c0c */ /* 0x000fe2000bfa6350 */
[-C--:B--2---:R-:W-:Y:S01]  /*0cc0*/  @!P3 IMAD R33, R33, R20.reuse, RZ ;  /* 0x000000142121b224 */ /* 0x084fe200078e02ff */
[----:B------:R-:W-:Y:S01]  /*0cd0*/  @!P2 IADD3 R15, PT, PT, R15, R41, RZ ;  /* 0x000000290f0fa210 */ /* 0x000fe20007ffe0ff */
[----:B------:R-:W-:Y:S01]  /*0ce0*/  @!P3 IMAD.WIDE.U32 R38, R30, R20, R38 ;  /* 0x000000141e26b225 */ /* 0x000fe200078e0026 */
[----:B0-----:R-:W-:-:S03]  /*0cf0*/  @!P2 LEA R20, P6, R14, R22, 0x2 ;  /* 0x000000160e14a211 */ /* 0x001fc600078c10ff */
[----:B------:R-:W-:Y:S01]  /*0d00*/  @!P3 IMAD R33, R30, R21, R33 ;  /* 0x000000151e21b224 */ /* 0x000fe200078e0221 */
[----:B------:R-:W-:Y:S01]  /*0d10*/  @!P2 LEA.HI.X R21, R14, R23, R15, 0x2, P6 ;  /* 0x000000170e15a211 */ /* 0x000fe200030f140f */
[----:B------:R-:W0:Y:S01]  /*0d20*/  @!P4 LDC.64 R30, c[0x0][0x390] ;  /* 0x0000e400ff1ecb82 */ /* 0x000e220000000a00 */
[----:B-1----:R-:W-:Y:S02]  /*0d30*/  @!P3 LEA R26, P6, R38, R26, 0x2 ;  /* 0x0000001a261ab211 */ /* 0x002fe400078c10ff */
[----:B------:R-:W-:Y:S01]  /*0d40*/  @!P3 IADD3 R14, PT, PT, R39, R33, RZ ;  /* 0x00000021270eb210 */ /* 0x000fe20007ffe0ff */
[----:B------:R-:W-:Y:S01]  /*0d50*/  @!P4 IMAD R35, R35, R28, RZ ;  /* 0x0000001c2323c224 */ /* 0x000fe200078e02ff */
[----:B------:R-:W-:-:S03]  /*0d60*/  @!P4 MOV R39, R67 ;  /* 0x000000430027c202 */ /* 0x000fc60000000f00 */
[----:B------:R-:W1:Y:S01]  /*0d70*/  @!P5 LDC.64 R22, c[0x0][0x3e0] ;  /* 0x0000f800ff16db82 */ /* 0x000e620000000a00 */
[----:B------:R-:W-:Y:S02]  /*0d80*/  @!P3 LEA.HI.X R27, R38, R27, R14, 0x2, P6 ;  /* 0x0000001b261bb211 */ /* 0x000fe400030f140e */
[----:B------:R-:W-:Y:S02]  /*0d90*/  @!P4 MOV R38, R64 ;  /* 0x000000400026c202 */ /* 0x000fe40000000f00 */
[----:B------:R-:W-:Y:S01]  /*0da0*/  CS2R R14, SRZ ;  /* 0x00000000000e7805 */ /* 0x000fe2000001ff00 */
[C---:B------:R-:W-:Y:S01]  /*0db0*/  @!P4 IMAD R29, R32.reuse, R29, R35 ;  /* 0x0000001d201dc224 */ /* 0x040fe200078e0223 */
[----:B------:R-:W-:Y:S01]  /*0dc0*/  CS2R R16, SRZ ;  /* 0x0000000000107805 */ /* 0x000fe2000001ff00 */
[----:B------:R-:W-:Y:S01]  /*0dd0*/  @!P4 IMAD.WIDE.U32 R38, R32, R28, R38 ;  /* 0x0000001c2026c225 */ /* 0x000fe200078e0026 */
[C---:B------:R-:W-:Y:S02]  /*0de0*/  IADD3 R32, PT, PT, R25.reuse, 0xb0, RZ ;  /* 0x000000b019207810 */ /* 0x040fe40007ffe0ff */
[----:B------:R2:W5:Y:S01]  /*0df0*/  @!P1 LDG.E.64 R14, desc[UR6][R18.64] ;  /* 0x00000006120e9981 */ /* 0x000562000c1e1b00 */
[----:B------:R-:W-:Y:S01]  /*0e00*/  IADD3 R41, PT, PT, R25, 0xc0, RZ ;  /* 0x000000c019297810 */ /* 0x000fe20007ffe0ff */
[----:B------:R-:W0:Y:S01]  /*0e10*/  @!P5 LDC.64 R42, c[0x0][0x390] ;  /* 0x0000e400ff2adb82 */ /* 0x000e220000000a00 */
[----:B------:R-:W-:Y:S01]  /*0e20*/  ISETP.GE.U32.AND P6, PT, R32, UR8, PT ;  /* 0x0000000820007c0c */ /* 0x000fe2000bfc6070 */
[----:B------:R-:W5:Y:S01]  /*0e30*/  @!P2 LDG.E.64 R16, desc[UR6][R20.64] ;  /* 0x000000061410a981 */ /* 0x000f62000c1e1b00 */
[----:B------:R-:W-:-:S02]  /*0e40*/  SHF.R.S32.HI R35, RZ, 0x1f, R32 ;  /* 0x0000001fff237819 */ /* 0x000fc40000011420 */
[----:B------:R-:W-:Y:S02]  /*0e50*/  ISETP.GE.U32.AND P1, PT, R41, UR8, PT ;  /* 0x0000000829007c0c */ /* 0x000fe4000bf26070 */
[----:B------:R-:W-:Y:S02]  /*0e60*/  SHF.R.S32.HI R33, RZ, 0x1f, R41 ;  /* 0x0000001fff217819 */ /* 0x000fe40000011429 */
[----:B------:R-:W-:Y:S02]  /*0e70*/  ISETP.GE.AND.EX P2, PT, R35, UR9, PT, P6 ;  /* 0x0000000923007c0c */ /* 0x000fe4000bf46360 */
[----:B------:R-:W-:Y:S01]  /*0e80*/  ISETP.GE.AND.EX P1, PT, R33, UR9, PT, P1 ;  /* 0x0000000921007c0c */ /* 0x000fe2000bf26310 */
[----:B-1----:R-:W-:Y:S01]  /*0e90*/  @!P5 IMAD R37, R37, R22, RZ ;  /* 0x000000162525d224 */ /* 0x002fe200078e02ff */
[----:B------:R-:W-:Y:S02]  /*0ea0*/  @!P4 IADD3 R29, PT, PT, R39, R29, RZ ;  /* 0x0000001d271dc210 */ /* 0x000fe40007ffe0ff */
[----:B--2---:R-:W-:-:S02]  /*0eb0*/  CS2R R18, SRZ ;  /* 0x0000000000127805 */ /* 0x004fc4000001ff00 */
[C---:B0-----:R-:W-:Y:S02]  /*0ec0*/  @!P4 LEA R28, P6, R38.reuse, R30, 0x2 ;  /* 0x0000001e261cc211 */ /* 0x041fe400078c10ff */
[----:B------:R-:W-:Y:S02]  /*0ed0*/  IADD3 R46, PT, PT, R25, 0xd0, RZ ;  /* 0x000000d0192e7810 */ /* 0x000fe40007ffe0ff */
[----:B------:R-:W-:Y:S01]  /*0ee0*/  @!P4 LEA.HI.X R29, R38, R31, R29, 0x2, P6 ;  /* 0x0000001f261dc211 */ /* 0x000fe200030f141d */
[----:B------:R-:W-:Y:S01]  /*0ef0*/  @!P5 IMAD R31, R24, R23, R37 ;  /* 0x00000017181fd224 */ /* 0x000fe200078e0225 */
[----:B------:R0:W2:Y:S01]  /*0f00*/  @!P3 LDG.E.64 R18, desc[UR6][R26.64] ;  /* 0x000000061a12b981 */ /* 0x0000a2000c1e1b00 */
[----:B------:R-:W1:Y:S01]  /*0f10*/  @!P2 LDC.64 R36, c[0x0][0x3e0] ;  /* 0x0000f800ff24ab82 */ /* 0x000e620000000a00 */
[----:B------:R-:W-:Y:S02]  /*0f20*/  ISETP.GE.U32.AND P3, PT, R46, UR8, PT ;  /* 0x000000082e007c0c */ /* 0x000fe4000bf66070 */
[----:B------:R-:W-:-:S02]  /*0f30*/  SHF.R.S32.HI R49, RZ, 0x1f, R46 ;  /* 0x0000001fff317819 */ /* 0x000fc4000001142e */
[----:B------:R-:W-:-:S03]  /*0f40*/  IADD3 R45, PT, PT, R25, 0xe0, RZ ;  /* 0x000000e0192d7810 */ /* 0x000fc60007ffe0ff */
[----:B------:R-:W3:Y:S01]  /*0f50*/  @!P1 LDC.64 R38, c[0x0][0x3e0] ;  /* 0x0000f800ff269b82 */ /* 0x000ee20000000a00 */
[----:B0-----:R-:W-:Y:S02]  /*0f60*/  @!P5 MOV R26, R64 ;  /* 0x00000040001ad202 */ /* 0x001fe40000000f00 */
[----:B------:R-:W-:Y:S02]  /*0f70*/  @!P5 MOV R27, R67 ;  /* 0x00000043001bd202 */ /* 0x000fe40000000f00 */
[----:B------:R-:W-:Y:S02]  /*0f80*/  ISETP.GE.AND.EX P3, PT, R49, UR9, PT, P3 ;  /* 0x0000000931007c0c */ /* 0x000fe4000bf66330 */
[----:B------:R-:W-:Y:S01]  /*0f90*/  ISETP.GE.U32.AND P6, PT, R45, UR8, PT ;  /* 0x000000082d007c0c */ /* 0x000fe2000bfc6070 */
[----:B------:R-:W-:Y:S01]  /*0fa0*/  @!P5 IMAD.WIDE.U32 R22, R24, R22, R26 ;  /* 0x000000161816d225 */ /* 0x000fe200078e001a */
[----:B------:R-:W-:Y:S02]  /*0fb0*/  SHF.R.S32.HI R47, RZ, 0x1f, R45 ;  /* 0x0000001fff2f7819 */ /* 0x000fe4000001142d */
[----:B------:R-:W-:-:S02]  /*0fc0*/  CS2R R20, SRZ ;  /* 0x0000000000147805 */ /* 0x000fc4000001ff00 */
[----:B------:R-:W-:Y:S02]  /*0fd0*/  ISETP.GE.AND.EX P6, PT, R47, UR9, PT, P6 ;  /* 0x000000092f007c0c */ /* 0x000fe4000bfc6360 */
[----:B------:R-:W-:Y:S02]  /*0fe0*/  @!P5 IADD3 R23, PT, PT, R23, R31, RZ ;  /* 0x0000001f1717d210 */ /* 0x000fe40007ffe0ff */
[----:B------:R0:W2:Y:S01]  /*0ff0*/  @!P4 LDG.E.64 R20, desc[UR6][R28.64] ;  /* 0x000000061c14c981 */ /* 0x0000a2000c1e1b00 */
[----:B------:R-:W3:Y:S01]  /*1000*/  @!P2 LDC.64 R30, c[0x0][0x390] ;  /* 0x0000e400ff1eab82 */ /* 0x000ee20000000a00 */
[----:B------:R-:W-:Y:S02]  /*1010*/  IADD3 R44, PT, PT, R25, 0xf0, RZ ;  /* 0x000000f0192c7810 */ /* 0x000fe40007ffe0ff */
[----:B------:R-:W-:-:S05]  /*1020*/  @!P5 LEA R42, P4, R22, R42, 0x2 ;  /* 0x0000002a162ad211 */ /* 0x000fca00078810ff */
[----:B------:R-:W3:Y:S01]  /*1030*/  @!P3 LDC.64 R24, c[0x0][0x3e0] ;  /* 0x0000f800ff18bb82 */ /* 0x000ee20000000a00 */
[----:B------:R-:W-:Y:S01]  /*1040*/  @!P5 LEA.HI.X R43, R22, R43, R23, 0x2, P4 ;  /* 0x0000002b162bd211 */ /* 0x000fe200020f1417 */
[----:B-1----:R-:W-:Y:S01]  /*1050*/  @!P2 IMAD R35, R35, R36, RZ ;  /* 0x000000242323a224 */ /* 0x002fe200078e02ff */
[----:B------:R-:W-:Y:S02]  /*1060*/  @!P2 MOV R22, R64 ;  /* 0x000000400016a202 */ /* 0x000fe40000000f00 */
[----:B------:R-:W-:-:S03]  /*1070*/  @!P2 MOV R23, R67 ;  /* 0x000000430017a202 */ /* 0x000fc60000000f00 */
[----:B0-----:R-:W0:Y:S01]  /*1080*/  @!P1 LDC.64 R28, c[0x0][0x390] ;  /* 0x0000e400ff1c9b82 */ /* 0x001e220000000a00 */
[----:B---3--:R-:W-:Y:S01]  /*1090*/  @!P1 IMAD R34, R33, R38, RZ ;  /* 0x0000002621229224 */ /* 0x008fe200078e02ff */
[----:B------:R-:W-:Y:S01]  /*10a0*/  ISETP.GE.U32.AND P4, PT, R44, UR8, PT ;  /* 0x000000082c007c0c */ /* 0x000fe2000bf86070 */
[----:B------:R-:W-:Y:S01]  /*10b0*/  @!P2 IMAD R53, R32, R37, R35 ;  /* 0x000000252035a224 */ /* 0x000fe200078e0223 */
[----:B------:R-:W-:-:S04]  /*10c0*/  SHF.R.S32.HI R51, RZ, 0x1f, R44 ;  /* 0x0000001fff337819 */ /* 0x000fc8000001142c */
[----:B------:R-:W1:Y:S01]  /*10d0*/  @!P6 LDC.64 R26, c[0x0][0x3e0] ;  /* 0x0000f800ff1aeb82 */ /* 0x000e620000000a00 */
[----:B------:R-:W-:Y:S01]  /*10e0*/  @!P2 IMAD.WIDE.U32 R36, R32, R36, R22 ;  /* 0x000000242024a225 */ /* 0x000fe200078e0016 */
[----:B------:R-:W-:Y:S02]  /*10f0*/  CS2R R22, SRZ ;  /* 0x0000000000167805 */ /* 0x000fe4000001ff00 */
[----:B------:R-:W-:Y:S01]  /*1100*/  ISETP.GE.AND.EX P4, PT, R51, UR9, PT, P4 ;  /* 0x0000000933007c0c */ /* 0x000fe2000bf86340 */
[----:B------:R-:W-:Y:S01]  /*1110*/  @!P1 IMAD R69, R41, R39, R34 ;  /* 0x0000002729459224 */ /* 0x000fe200078e0222 */
[----:B------:R-:W-:Y:S02]  /*1120*/  @!P1 MOV R34, R64 ;  /* 0x0000004000229202 */ /* 0x000fe40000000f00 */
[----:B------:R-:W-:Y:S01]  /*1130*/  @!P1 MOV R35, R67 ;  /* 0x0000004300239202 */ /* 0x000fe20000000f00 */
[----:B------:R-:W3:Y:S01]  /*1140*/  @!P3 LDC.64 R32, c[0x0][0x390] ;  /* 0x0000e400ff20bb82 */ /* 0x000ee20000000a00 */
[----:B------:R-:W2:Y:S01]  /*1150*/  @!P5 LDG.E.64 R22, desc[UR6][R42.64] ;  /* 0x000000062a16d981 */ /* 0x000ea2000c1e1b00 */
[----:B------:R-:W-:Y:S01]  /*1160*/  @!P2 IADD3 R37, PT, PT, R37, R53, RZ ;  /* 0x000000352525a210 */ /* 0x000fe20007ffe0ff */
[----:B------:R-:W-:Y:S01]  /*1170*/  @!P1 IMAD.WIDE.U32 R38, R41, R38, R34 ;  /* 0x0000002629269225 */ /* 0x000fe200078e0022 */
[----:B------:R-:W-:-:S04]  /*1180*/  @!P2 LEA R30, P5, R36, R30, 0x2 ;  /* 0x0000001e241ea211 */ /* 0x000fc800078a10ff */
[----:B------:R-:W4:Y:S01]  /*1190*/  @!P6 LDC.64 R40, c[0x0][0x390] ;  /* 0x0000e400ff28eb82 */ /* 0x000f220000000a00 */
[----:B------:R-:W-:Y:S01]  /*11a0*/  @!P2 LEA.HI.X R31, R36, R31, R37, 0x2, P5 ;  /* 0x0000001f241fa211 */ /* 0x000fe200028f1425 */
[----:B------:R-:W-:Y:S01]  /*11b0*/  @!P3 IMAD R49, R49, R24, RZ ;  /* 0x000000183131b224 */ /* 0x000fe200078e02ff */
[----:B------:R-:W-:Y:S02]  /*11c0*/  @!P3 MOV R36, R64 ;  /* 0x000000400024b202 */ /* 0x000fe40000000f00 */
[----:B------:R-:W-:Y:S01]  /*11d0*/  @!P3 MOV R37, R67 ;  /* 0x000000430025b202 */ /* 0x000fe20000000f00 */
[C---:B------:R-:W-:Y:S02]  /*11e0*/  @!P3 IMAD R49, R46.reuse, R25, R49 ;  /* 0x000000192e31b224 */ /* 0x040fe400078e0231 */
[----:B------:R-:W4:Y:S01]  /*11f0*/  @!P4 LDC.64 R34, c[0x0][0x3e0] ;  /* 0x0000f800ff22cb82 */ /* 0x000f220000000a00 */
[----:B------:R-:W-:Y:S01]  /*1200*/  @!P1 IADD3 R39, PT, PT, R39, R69, RZ ;  /* 0x0000004527279210 */ /* 0x000fe20007ffe0ff */
[----:B------:R-:W-:Y:S01]  /*1210*/  @!P3 IMAD.WIDE.U32 R24, R46, R24, R36 ;  /* 0x000000182e18b225 */ /* 0x000fe200078e0024 */
[----:B0-----:R-:W-:-:S02]  /*1220*/  @!P1 LEA R28, P5, R38, R28, 0x2 ;  /* 0x0000001c261c9211 */ /* 0x001fc400078a10ff */
[----:B------:R-:W-:Y:S01]  /*1230*/  @!P6 MOV R36, R64 ;  /* 0x000000400024e202 */ /* 0x000fe20000000f00 */
[-C--:B-1----:R-:W-:Y:S01]  /*1240*/  @!P6 IMAD R48, R47, R26.reuse, RZ ;  /* 0x0000001a2f30e224 */ /* 0x082fe200078e02ff */
[----:B------:R-:W-:Y:S02]  /*1250*/  @!P6 MOV R37, R67 ;  /* 0x000000430025e202 */ /* 0x000fe40000000f00 */
[----:B------:R-:W-:Y:S01]  /*1260*/  @!P1 LEA.HI.X R29, R38, R29, R39, 0x2, P5 ;  /* 0x0000001d261d9211 */ /* 0x000fe200028f1427 */
[C---:B------:R-:W-:Y:S02]  /*1270*/  @!P6 IMAD R39, R45.reuse, R27, R48 ;  /* 0x0000001b2d27e224 */ /* 0x040fe400078e0230 */
[----:B------:R-:W-:Y:S02]  /*1280*/  @!P6 IMAD.WIDE.U32 R26, R45, R26, R36 ;  /* 0x0000001a2d1ae225 */ /* 0x000fe400078e0024 */
[----:B------:R-:W0:Y:S01]  /*1290*/  @!P4 LDC.64 R36, c[0x0][0x390] ;  /* 0x0000e400ff24cb82 */ /* 0x000e220000000a00 */
[----:B------:R-:W-:-:S02]  /*12a0*/  @!P3 IADD3 R25, PT, PT, R25, R49, RZ ;  /* 0x000000311919b210 */ /* 0x000fc40007ffe0ff */
[C---:B---3--:R-:W-:Y:S02]  /*12b0*/  @!P3 LEA R32, P5, R24.reuse, R32, 0x2 ;  /* 0x000000201820b211 */ /* 0x048fe400078a10ff */
[----:B------:R-:W-:Y:S02]  /*12c0*/  @!P6 IADD3 R27, PT, PT, R27, R39, RZ ;  /* 0x000000271b1be210 */ /* 0x000fe40007ffe0ff */
[----:B------:R-:W-:Y:S02]  /*12d0*/  @!P3 LEA.HI.X R33, R24, R33, R25, 0x2, P5 ;  /* 0x000000211821b211 */ /* 0x000fe400028f1419 */
[----:B------:R-:W-:Y:S02]  /*12e0*/  CS2R R24, SRZ ;  /* 0x0000000000187805 */ /* 0x000fe4000001ff00 */
[----:B----4-:R-:W-:Y:S01]  /*12f0*/  @!P6 LEA R40, P5, R26, R40, 0x2 ;  /* 0x000000281a28e211 */ /* 0x010fe200078a10ff */
[----:B------:R-:W-:-:S03]  /*1300*/  @!P4 IMAD R51, R51, R34, RZ ;  /* 0x000000223333c224 */ /* 0x000fc600078e02ff */
[----:B------:R-:W-:Y:S02]  /*1310*/  @!P6 LEA.HI.X R41, R26, R41, R27, 0x2, P5 ;  /* 0x000000291a29e211 */ /* 0x000fe400028f141b */
[----:B------:R-:W-:Y:S01]  /*1320*/  CS2R R26, SRZ ;  /* 0x00000000001a7805 */ /* 0x000fe2000001ff00 */
[----:B------:R1:W3:Y:S01]  /*1330*/  @!P2 LDG.E.64 R24, desc[UR6][R30.64] ;  /* 0x000000061e18a981 */ /* 0x0002e2000c1e1b00 */
[----:B------:R-:W-:Y:S01]  /*1340*/  CS2R R48, SRZ ;  /* 0x0000000000307805 */ /* 0x000fe2000001ff00 */
[----:B------:R-:W-:-:S03]  /*1350*/  @!P4 IMAD R39, R44, R35, R51 ;  /* 0x000000232c27c224 */ /* 0x000fc600078e0233 */
[----:B------:R4:W3:Y:S01]  /*1360*/  @!P1 LDG.E.64 R26, desc[UR6][R28.64] ;  /* 0x000000061c1a9981 */ /* 0x0008e2000c1e1b00 */
[----:B-1----:R-:W-:Y:S02]  /*1370*/  @!P4 MOV R30, R64 ;  /* 0x00000040001ec202 */ /* 0x002fe40000000f00 */
[----:B------:R-:W-:Y:S02]  /*1380*/  @!P4 MOV R31, R67 ;  /* 0x00000043001fc202 */ /* 0x000fe40000000f00 */
[----:B------:R-:W-:Y:S01]  /*1390*/  CS2R R50, SRZ ;  /* 0x0000000000327805 */ /* 0x000fe2000001ff00 */
[----:B------:R1:W3:Y:S01]  /*13a0*/  @!P3 LDG.E.64 R48, desc[UR6][R32.64] ;  /* 0x000000062030b981 */ /* 0x0002e2000c1e1b00 */
[----:B------:R-:W-:Y:S01]  /*13b0*/  @!P4 IMAD.WIDE.U32 R34, R44, R34, R30 ;  /* 0x000000222c22c225 */ /* 0x000fe200078e001e */
[----:B------:R-:W-:-:S03]  /*13c0*/  CS2R R52, SRZ ;  /* 0x0000000000347805 */ /* 0x000fc6000001ff00 */
[----:B------:R-:W3:Y:S01]  /*13d0*/  @!P6 LDG.E.64 R50, desc[UR6][R40.64] ;  /* 0x000000062832e981 */ /* 0x000ee2000c1e1b00 */
[----:B------:R-:W-:Y:S02]  /*13e0*/  @!P4 IADD3 R35, PT, PT, R35, R39, RZ ;  /* 0x000000272323c210 */ /* 0x000fe40007ffe0ff */
[----:B0-----:R-:W-:-:S04]  /*13f0*/  @!P4 LEA R36, P1, R34, R36, 0x2 ;  /* 0x000000242224c211 */ /* 0x001fc800078210ff */
[----:B------:R-:W-:-:S05]  /*1400*/  @!P4 LEA.HI.X R37, R34, R37, R35, 0x2, P1 ;  /* 0x000000252225c211 */ /* 0x000fca00008f1423 */
[----:B------:R-:W3:Y:S01]  /*1410*/  @!P4 LDG.E.64 R52, desc[UR6][R36.64] ;  /* 0x000000062434c981 */ /* 0x000ee2000c1e1b00 */
[----:B----4-:R-:W-:Y:S01]  /*1420*/  FMUL.FTZ R29, R3, R3 ;  /* 0x00000003031d7220 */ /* 0x010fe20000410000 */
[----:B------:R-:W-:-:S03]  /*1430*/  FADD.FTZ R28, R2, R3 ;  /* 0x00000003021c7221 */ /* 0x000fc60000010000 */
[----:B------:R-:W-:Y:S01]  /*1440*/  FFMA.FTZ R29, R2, R2, R29 ;  /* 0x00000002021d7223 */ /* 0x000fe2000001001d */
[----:B-1----:R-:W-:Y:S01]  /*1450*/  FMUL.FTZ R33, R5, R5 ;  /* 0x0000000505217220 */ /* 0x002fe20000410000 */
[C---:B------:R-:W-:Y:S01]  /*1460*/  FADD.FTZ R31, R4.reuse, R5 ;  /* 0x00000005041f7221 */ /* 0x040fe20000010000 */
[----:B------:R-:W-:Y:S01]  /*1470*/  FADD.FTZ R28, RZ, R28 ;  /* 0x0000001cff1c7221 */ /* 0x000fe20000010000 */
[----:B------:R-:W-:Y:S01]  /*1480*/  FADD.FTZ R29, RZ, R29 ;  /* 0x0000001dff1d7221 */ /* 0x000fe20000010000 */
[----:B------:R-:W-:Y:S02]  /*1490*/  FFMA.FTZ R30, R4, R4, R33 ;  /* 0x00000004041e7223 */ /* 0x000fe40000010021 */
[----:B------:R-:W-:Y:S02]  /*14a0*/  FADD.FTZ R28, R28, R31 ;  /* 0x0000001f1c1c7221 */ /* 0x000fe40000010000 */
[----:B------:R-:W-:Y:S01]  /*14b0*/  FADD.FTZ R29, R29, R30 ;  /* 0x0000001e1d1d7221 */ /* 0x000fe20000010000 */
[----:B------:R-:W-:Y:S01]  /*14c0*/  FMUL.FTZ R33, R7, R7 ;  /* 0x0000000707217220 */ /* 0x000fe20000410000 */
[----:B------:R-:W-:-:S03]  /*14d0*/  FADD.FTZ R31, R6, R7 ;  /* 0x00000007061f7221 */ /* 0x000fc60000010000 */
[----:B------:R-:W-:Y:S01]  /*14e0*/  FFMA.FTZ R30, R6, R6, R33 ;  /* 0x00000006061e7223 */ /* 0x000fe20000010021 */
[----:B------:R-:W-:-:S03]  /*14f0*/  FADD.FTZ R28, R28, R31 ;  /* 0x0000001f1c1c7221 */ /* 0x000fc60000010000 */
[----:B------:R-:W-:Y:S01]  /*1500*/  FADD.FTZ R29, R29, R30 ;  /* 0x0000001e1d1d7221 */ /* 0x000fe20000010000 */
[----:B------:R-:W-:Y:S01]  /*1510*/  FMUL.FTZ R33, R9, R9 ;  /* 0x0000000909217220 */ /* 0x000fe20000410000 */
[----:B------:R-:W-:-:S03]  /*1520*/  FADD.FTZ R31, R8, R9 ;  /* 0x00000009081f7221 */ /* 0x000fc60000010000 */
[----:B------:R-:W-:Y:S01]  /*1530*/  FFMA.FTZ R30, R8, R8, R33 ;  /* 0x00000008081e7223 */ /* 0x000fe20000010021 */
[----:B------:R-:W-:-:S03]  /*1540*/  FADD.FTZ R28, R28, R31 ;  /* 0x0000001f1c1c7221 */ /* 0x000fc60000010000 */
[----:B------:R-:W-:Y:S01]  /*1550*/  FADD.FTZ R29, R29, R30 ;  /* 0x0000001e1d1d7221 */ /* 0x000fe20000010000 */
[----:B-----5:R-:W-:Y:S01]  /*1560*/  FMUL.FTZ R33, R11, R11 ;  /* 0x0000000b0b217220 */ /* 0x020fe20000410000 */
        /* <DEDUP_REMOVED lines=12> */
[----:B------:R-:W-:Y:S01]  /*1630*/  FMUL.FTZ R33, R17, R17 ;  /* 0x0000001111217220 */ /* 0x000fe20000410000 */
[----:B------:R-:W-:Y:S01]  /*1640*/  FADD.FTZ R28, R28, R31 ;  /* 0x0000001f1c1c7221 */ /* 0x000fe20000010000 */
[C---:B------:R-:W-:Y:S01]  /*1650*/  FADD.FTZ R31, R16.reuse, R17 ;  /* 0x00000011101f7221 */ /* 0x040fe20000010000 */
[----:B------:R-:W-:Y:S01]  /*1660*/  FADD.FTZ R29, R29, R30 ;  /* 0x0000001e1d1d7221 */ /* 0x000fe20000010000 */
[----:B------:R-:W-:Y:S02]  /*1670*/  FFMA.FTZ R30, R16, R16, R33 ;  /* 0x00000010101e7223 */ /* 0x000fe40000010021 */
[----:B------:R-:W-:Y:S02]  /*1680*/  FADD.FTZ R28, R28, R31 ;  /* 0x0000001f1c1c7221 */ /* 0x000fe40000010000 */
[----:B------:R-:W-:Y:S01]  /*1690*/  FADD.FTZ R29, R29, R30 ;  /* 0x0000001e1d1d7221 */ /* 0x000fe20000010000 */
[----:B--2---:R-:W-:Y:S01]  /*16a0*/  FMUL.FTZ R33, R19, R19 ;  /* 0x0000001313217220 */ /* 0x004fe20000410000 */
        /* <DEDUP_REMOVED lines=14> */
[----:B---3--:R-:W-:Y:S01]  /*1790*/  FMUL.FTZ R33, R25, R25 ;  /* 0x0000001919217220 */ /* 0x008fe20000410000 */
[----:B------:R-:W-:-:S03]  /*17a0*/  FADD.FTZ R31, R24, R25 ;  /* 0x00000019181f7221 */ /* 0x000fc60000010000 */
[----:B------:R-:W-:Y:S01]  /*17b0*/  FFMA.FTZ R30, R24, R24, R33 ;  /* 0x00000018181e7223 */ /* 0x000fe20000010021 */
[----:B------:R-:W-:Y:S01]  /*17c0*/  FMUL.FTZ R33, R27, R27 ;  /* 0x0000001b1b217220 */ /* 0x000fe20000410000 */
[----:B------:R-:W-:Y:S01]  /*17d0*/  FADD.FTZ R28, R28, R31 ;  /* 0x0000001f1c1c7221 */ /* 0x000fe20000010000 */
[C---:B------:R-:W-:Y:S01]  /*17e0*/  FADD.FTZ R31, R26.reuse, R27 ;  /* 0x0000001b1a1f7221 */ /* 0x040fe20000010000 */
[----:B------:R-:W-:Y:S01]  /*17f0*/  FADD.FTZ R29, R29, R30 ;  /* 0x0000001e1d1d7221 */ /* 0x000fe20000010000 */
[----:B------:R-:W-:Y:S02]  /*1800*/  FFMA.FTZ R30, R26, R26, R33 ;  /* 0x0000001a1a1e7223 */ /* 0x000fe40000010021 */
[----:B------:R-:W-:Y:S01]  /*1810*/  FADD.FTZ R28, R28, R31 ;  /* 0x0000001f1c1c7221 */ /* 0x000fe20000010000 */
[----:B------:R-:W-:Y:S01]  /*1820*/  FMUL.FTZ R33, R49, R49 ;  /* 0x0000003131217220 */ /* 0x000fe20000410000 */
[----:B------:R-:W-:Y:S01]  /*1830*/  FADD.FTZ R29, R29, R30 ;  /* 0x0000001e1d1d7221 */ /* 0x000fe20000010000 */
[----:B------:R-:W-:-:S02]  /*1840*/  FADD.FTZ R31, R48, R49 ;  /* 0x00000031301f7221 */ /* 0x000fc40000010000 */
        /* <DEDUP_REMOVED lines=8> */
[----:B------:R-:W-:Y:S01]  /*18d0*/  FMUL.FTZ R33, R53, R53 ;  /* 0x0000003535217220 */ /* 0x000fe20000410000 */
[----:B------:R-:W-:-:S03]  /*18e0*/  FADD.FTZ R31, R52, R53 ;  /* 0x00000035341f7221 */ /* 0x000fc60000010000 */
[----:B------:R-:W-:Y:S01]  /*18f0*/  FFMA.FTZ R30, R52, R52, R33 ;  /* 0x00000034341e7223 */ /* 0x000fe20000010021 */
[----:B------:R-:W-:-:S03]  /*1900*/  FADD.FTZ R28, R28, R31 ;  /* 0x0000001f1c1c7221 */ /* 0x000fc60000010000 */
[----:B------:R-:W-:Y:S02]  /*1910*/  FADD.FTZ R29, R29, R30 ;  /* 0x0000001e1d1d7221 */ /* 0x000fe40000010000 */
        /* <DEDUP_REMOVED lines=38> */
.L_x_3691:
[----:B------:R-:W-:Y:S05]  /*1b80*/  BSYNC.RECONVERGENT B0 ;  /* 0x0000000000007941 */ /* 0x000fea0003800200 */
.L_x_3690:
[----:B------:R-:W-:Y:S06]  /*1b90*/  BAR.SYNC.DEFER_BLOCKING 0x0 ;  /* 0x0000000000007b1d */ /* 0x000fec0000010000 */
[----:B------:R-:W-:Y:S04]  /*1ba0*/  BSSY.RECONVERGENT B0, `(.L_x_3692) ;  /* 0x000003f000007945 */ /* 0x000fe80003800200 */
[----:B------:R-:W-:Y:S05]  /*1bb0*/  @P2 BRA `(.L_x_3693) ;  /* 0x0000000000f42947 */ /* 0x000fea0003800000 */
[----:B------:R-:W4:Y:S01]  /*1bc0*/  S2UR UR5, SR_CgaCtaId ;  /* 0x00000000000579c3 */ /* 0x000f220000008800 */
[----:B------:R-:W-:Y:S02]  /*1bd0*/  UMOV UR4, 0x400 ;  /* 0x0000040000047882 */ /* 0x000fe40000000000 */
[----:B----4-:R-:W-:-:S09]  /*1be0*/  ULEA UR4, UR5, UR4, 0x18 ;  /* 0x0000000405047291 */ /* 0x010fd2000f8ec0ff */
[----:B-1----:R-:W1:Y:S04]  /*1bf0*/  LDS.128 R36, [UR4+0x20] ;  /* 0x00002004ff247984 */ /* 0x002e680008000c00 */
[----:B------:R-:W4:Y:S04]  /*1c00*/  LDS.128 R40, [UR4+0x30] ;  /* 0x00003004ff287984 */ /* 0x000f280008000c00 */
[----:B---3--:R-:W3:Y:S01]  /*1c10*/  LDS.128 R28, [UR4+0x40] ;  /* 0x00004004ff1c7984 */ /* 0x008ee20008000c00 */
[----:B-1----:R-:W-:Y:S01]  /*1c20*/  FADD.FTZ R45, R32, R36 ;  /* 0x00000024202d7221 */ /* 0x002fe20000010000 */
[----:B------:R-:W-:-:S02]  /*1c30*/  FADD.FTZ R36, R33, R37 ;  /* 0x0000002521247221 */ /* 0x000fc40000010000 */
[----:B0-2---:R-:W0:Y:S01]  /*1c40*/  LDS.128 R32, [UR4+0x50] ;  /* 0x00005004ff207984 */ /* 0x005e220008000c00 */
[----:B------:R-:W-:Y:S01]  /*1c50*/  FADD.FTZ R45, R45, R38 ;  /* 0x000000262d2d7221 */ /* 0x000fe20000010000 */
[----:B------:R-:W-:-:S03]  /*1c60*/  FADD.FTZ R36, R36, R39 ;  /* 0x0000002724247221 */ /* 0x000fc60000010000 */
[----:B----4-:R-:W-:Y:S01]  /*1c70*/  FADD.FTZ R45, R45, R40 ;  /* 0x000000282d2d7221 */ /* 0x010fe20000010000 */
[----:B------:R-:W-:Y:S02]  /*1c80*/  FADD.FTZ R40, R36, R41 ;  /* 0x0000002924287221 */ /* 0x000fe40000010000 */
[----:B------:R-:W1:Y:S01]  /*1c90*/  LDS.128 R36, [UR4+0x60] ;  /* 0x00006004ff247984 */ /* 0x000e620008000c00 */
[----:B------:R-:W-:Y:S01]  /*1ca0*/  FADD.FTZ R45, R45, R42 ;  /* 0x0000002a2d2d7221 */ /* 0x000fe20000010000 */
[----:B------:R-:W-:Y:S02]  /*1cb0*/  FADD.FTZ R44, R40, R43 ;  /* 0x0000002b282c7221 */ /* 0x000fe40000010000 */
[----:B------:R-:W2:Y:S01]  /*1cc0*/  LDS.128 R40, [UR4+0x70] ;  /* 0x00007004ff287984 */ /* 0x000ea20008000c00 */
[----:B---3--:R-:W-:Y:S01]  /*1cd0*/  FADD.FTZ R69, R45, R28 ;  /* 0x0000001c2d457221 */ /* 0x008fe20000010000 */
[----:B------:R-:W-:Y:S02]  /*1ce0*/  FADD.FTZ R28, R44, R29 ;  /* 0x0000001d2c1c7221 */ /* 0x000fe40000010000 */
[----:B------:R-:W3:Y:S01]  /*1cf0*/  LDS.128 R44, [UR4+0x80] ;  /* 0x00008004ff2c7984 */ /* 0x000ee20008000c00 */
[----:B------:R-:W-:Y:S01]  /*1d00*/  FADD.FTZ R69, R69, R30 ;  /* 0x0000001e45457221 */ /* 0x000fe20000010000 */
[----:B------:R-:W-:-:S04]  /*1d10*/  FADD.FTZ R28, R28, R31 ;  /* 0x0000001f1c1c7221 */ /* 0x000fc80000010000 */
[----:B0-----:R-:W-:Y:S01]  /*1d20*/  FADD.FTZ R28, R28, R33 ;  /* 0x000000211c1c7221 */ /* 0x001fe20000010000 */
[----:B------:R-:W-:-:S03]  /*1d30*/  FADD.FTZ R69, R69, R32 ;  /* 0x0000002045457221 */ /* 0x000fc60000010000 */
[----:B------:R-:W-:Y:S01]  /*1d40*/  FADD.FTZ R28, R28, R35 ;  /* 0x000000231c1c7221 */ /* 0x000fe20000010000 */
[----:B------:R-:W-:-:S03]  /*1d50*/  FADD.FTZ R69, R69, R34 ;  /* 0x0000002245457221 */ /* 0x000fc60000010000 */
[----:B-1----:R-:W-:Y:S01]  /*1d60*/  FADD.FTZ R32, R28, R37 ;  /* 0x000000251c207221 */ /* 0x002fe20000010000 */
[----:B------:R-:W-:Y:S01]  /*1d70*/  FADD.FTZ R69, R69, R36 ;  /* 0x0000002445457221 */ /* 0x000fe20000010000 */
[----:B------:R-:W0:Y:S02]  /*1d80*/  LDS.128 R28, [UR4+0x90] ;  /* 0x00009004ff1c7984 */ /* 0x000e240008000c00 */
[----:B------:R-:W-:Y:S01]  /*1d90*/  FADD.FTZ R32, R32, R39 ;  /* 0x0000002720207221 */ /* 0x000fe20000010000 */
[----:B------:R-:W-:-:S03]  /*1da0*/  FADD.FTZ R69, R69, R38 ;  /* 0x0000002645457221 */ /* 0x000fc60000010000 */
[----:B--2---:R-:W-:Y:S01]  /*1db0*/  FADD.FTZ R36, R32, R41 ;  /* 0x0000002920247221 */ /* 0x004fe20000010000 */
[----:B------:R-:W-:Y:S01]  /*1dc0*/  FADD.FTZ R69, R69, R40 ;  /* 0x0000002845457221 */ /* 0x000fe20000010000 */
[----:B------:R-:W1:Y:S02]  /*1dd0*/  LDS.128 R32, [UR4+0xa0] ;  /* 0x0000a004ff207984 */ /* 0x000e640008000c00 */
        /* <DEDUP_REMOVED lines=27> */
.L_x_3693:
[----:B------:R-:W-:Y:S05]  /*1f90*/  BSYNC.RECONVERGENT B0 ;  /* 0x0000000000007941 */ /* 0x000fea0003800200 */
.L_x_3692:
        /* <DEDUP_REMOVED lines=27> */
.L_x_3696:
[----:B------:R-:W2:Y:S04]  /*2150*/  LDG.E.STRONG.GPU R28, desc[UR6][R30.64] ;  /* 0x000000061e1c7981 */ /* 0x000ea8000c1ef900 */
[----:B--2---:R-:W-:Y:S01]  /*2160*/  CCTL.IVALL ;  /* 0x00000000ff00798f */ /* 0x004fe20002000000 */
[----:B------:R-:W-:Y:S05]  /*2170*/  YIELD ;  /* 0x0000000000007946 */ /* 0x000fea0003800000 */
[----:B------:R-:W-:-:S13]  /*2180*/  ISETP.NE.AND P1, PT, R28, R37, PT ;  /* 0x000000251c00720c */ /* 0x000fda0003f25270 */
[----:B------:R-:W-:Y:S05]  /*2190*/  @P1 BRA `(.L_x_3696) ;  /* 0xfffffffc00ec1947 */ /* 0x000fea000383ffff */
.L_x_3695:
[----:B------:R-:W3:Y:S01]  /*21a0*/  LDC R28, c[0x0][0x370] ;  /* 0x0000dc00ff1c7b82 */ /* 0x000ee20000000800 */
[----:B------:R-:W-:Y:S05]  /*21b0*/  WARPSYNC.ALL ;  /* 0x0000000000007948 */ /* 0x000fea0003800000 */
[----:B---3--:R-:W-:Y:S02]  /*21c0*/  ISETP.GE.U32.AND P1, PT, R28, 0x8, PT ;  /* 0x000000081c00780c */ /* 0x008fe40003f26070 */
[----:B------:R-:W-:Y:S01]  /*21d0*/  BAR.SYNC.DEFER_BLOCKING 0x0 ;  /* 0x0000000000007b1d */ /* 0x000fe20000010000 */
[----:B------:R-:W-:-:S10]  /*21e0*/  HFMA2 R31, -RZ, RZ, 0, 0 ;  /* 0x00000000ff1f7431 */ /* 0x000fd400000001ff */
[----:B------:R-:W-:Y:S05]  /*21f0*/  @!P1 BRA `(.L_x_3697) ;  /* 0x0000000400209947 */ /* 0x000fea0003800000 */
[CC--:B------:R-:W-:Y:S01]  /*2200*/  LEA R31, R57.reuse, R56.reuse, 0x1 ;  /* 0x00000038391f7211 */ /* 0x0c0fe200078e08ff */
[C-C-:B-1----:R-:W-:Y:S01]  /*2210*/  IMAD R36, R57.reuse, 0x6, R56.reuse ;  /* 0x0000000639247824 */ /* 0x142fe200078e0238 */
[CC--:B------:R-:W-:Y:S01]  /*2220*/  LEA R29, R57.reuse, R56.reuse, 0x2 ;  /* 0x00000038391d7211 */ /* 0x0c0fe200078e10ff */
[C-C-:B------:R-:W-:Y:S01]  /*2230*/  IMAD R30, R57.reuse, 0x5, R56.reuse ;  /* 0x00000005391e7824 */ /* 0x140fe200078e0238 */
[----:B------:R-:W-:Y:S01]  /*2240*/  IADD3 R37, PT, PT, R56, R57, RZ ;  /* 0x0000003938257210 */ /* 0x000fe20007ffe0ff */
[C-C-:B------:R-:W-:Y:S01]  /*2250*/  IMAD R28, R57.reuse, 0x3, R56.reuse ;  /* 0x00000003391c7824 */ /* 0x140fe200078e0238 */
[----:B------:R-:W-:Y:S01]  /*2260*/  IADD3 R62, PT, PT, -R54, RZ, RZ ;  /* 0x000000ff363e7210 */ /* 0x000fe20007ffe1ff */
[----:B------:R-:W-:Y:S01]  /*2270*/  IMAD R34, R57, 0x7, R56 ;  /* 0x0000000739227824 */ /* 0x000fe200078e0238 */
[----:B--2---:R-:W-:Y:S01]  /*2280*/  MOV R35, R56 ;  /* 0x0000003800237202 */ /* 0x004fe20000000f00 */
[----:B------:R-:W-:-:S06]  /*2290*/  UMOV UR4, URZ ;  /* 0x000000ff00047c82 */ /* 0x000fcc0008000000 */
.L_x_3698:
        /* <DEDUP_REMOVED lines=9> */
[----:B------:R-:W2:Y:S01]  /*2330*/  @!P5 LDG.E.64 R42, desc[UR6][R42.64] ;  /* 0x000000062a2ad981 */ /* 0x000ea2000c1e1b00 */
[----:B------:R-:W-:Y:S01]  /*2340*/  ISETP.EQ.OR P3, PT, R54, UR5, P2 ;  /* 0x0000000536007c0c */ /* 0x000fe20009762670 */
[----:B------:R-:W-:-:S04]  /*2350*/  UIADD3 UR8, UPT, UPT, UR4, 0x4, URZ ;  /* 0x0000000404087890 */ /* 0x000fc8000fffe0ff */
[----:B------:R-:W-:-:S06]  /*2360*/  @!P1 IMAD.WIDE.U32 R44, R31, 0x8, R40 ;  /* 0x000000081f2c9825 */ /* 0x000fcc00078e0028 */
[----:B------:R-:W3:Y:S02]  /*2370*/  @!P1 LDG.E.64 R44, desc[UR6][R44.64] ;  /* 0x000000062c2c9981 */ /* 0x000ee4000c1e1b00 */
[----:B------:R-:W-:-:S06]  /*2380*/  @!P3 IMAD.WIDE.U32 R46, R28, 0x8, R40 ;  /* 0x000000081c2eb825 */ /* 0x000fcc00078e0028 */
[----:B------:R-:W4:Y:S01]  /*2390*/  @!P3 LDG.E.64 R46, desc[UR6][R46.64] ;  /* 0x000000062e2eb981 */ /* 0x000f22000c1e1b00 */
[----:B------:R-:W-:Y:S01]  /*23a0*/  UIADD3 UR5, UPT, UPT, UR4, 0x5, URZ ;  /* 0x0000000504057890 */ /* 0x000fe2000fffe0ff */
[----:B0-----:R-:W-:Y:S01]  /*23b0*/  @!P4 FADD.FTZ R32, R32, R38 ;  /* 0x000000262020c221 */ /* 0x001fe20000010000 */
[----:B------:R-:W-:Y:S01]  /*23c0*/  @!P4 FADD.FTZ R33, R33, R39 ;  /* 0x000000272121c221 */ /* 0x000fe20000010000 */
[----:B------:R-:W-:Y:S01]  /*23d0*/  ISETP.EQ.OR P4, PT, R54, UR8, P2 ;  /* 0x0000000836007c0c */ /* 0x000fe20009782670 */
[----:B------:R-:W-:Y:S01]  /*23e0*/  UIADD3 UR8, UPT, UPT, UR4, 0x6, URZ ;  /* 0x0000000604087890 */ /* 0x000fe2000fffe0ff */
[----:B--2---:R-:W-:-:S11]  /*23f0*/  @!P5 FADD.FTZ R32, R32, R42 ;  /* 0x0000002a2020d221 */ /* 0x004fd60000010000 */
[----:B------:R-:W-:-:S04]  /*2400*/  @!P4 IMAD.WIDE.U32 R38, R29, 0x8, R40 ;  /* 0x000000081d26c825 */ /* 0x000fc800078e0028 */
[----:B------:R-:W-:Y:S02]  /*2410*/  @!P5 FADD.FTZ R33, R33, R43 ;  /* 0x0000002b2121d221 */ /* 0x000fe40000010000 */
[----:B------:R-:W2:Y:S01]  /*2420*/  @!P4 LDG.E.64 R38, desc[UR6][R38.64] ;  /* 0x000000062626c981 */ /* 0x000ea2000c1e1b00 */
[----:B------:R-:W-:Y:S01]  /*2430*/  ISETP.EQ.OR P5, PT, R54, UR5, P2 ;  /* 0x0000000536007c0c */ /* 0x000fe200097a2670 */
[----:B---3--:R-:W-:Y:S01]  /*2440*/  @!P1 FADD.FTZ R32, R32, R44 ;  /* 0x0000002c20209221 */ /* 0x008fe20000010000 */
        /* <DEDUP_REMOVED lines=8> */
[----:B------:R-:W3:Y:S04]  /*24d0*/  @!P5 LDG.E.64 R42, desc[UR6][R42.64] ;  /* 0x000000062a2ad981 */ /* 0x000ee8000c1e1b00 */
        /* <DEDUP_REMOVED lines=13> */
[----:B--2---:R-:W-:Y:S02]  /*25b0*/  @!P4 FADD.FTZ R32, R32, R38 ;  /* 0x000000262020c221 */ /* 0x004fe40000010000 */
[----:B------:R-:W0:Y:S01]  /*25c0*/  LDC R38, c[0x0][0x370] ;  /* 0x0000dc00ff267b82 */ /* 0x000e220000000800 */
[----:B------:R-:W-:Y:S01]  /*25d0*/  @!P4 FADD.FTZ R33, R33, R39 ;  /* 0x000000272121c221 */ /* 0x000fe20000010000 */
[----:B---3--:R-:W-:-:S03]  /*25e0*/  @!P5 FADD.FTZ R32, R32, R42 ;  /* 0x0000002a2020d221 */ /* 0x008fc60000010000 */
        /* <DEDUP_REMOVED lines=9> */
.L_x_3697:
        /* <DEDUP_REMOVED lines=10> */
[C---:B--2---:R-:W-:Y:S02]  /*2720*/  IADD3 R35, PT, PT, R31.reuse, 0x1, RZ ;  /* 0x000000011f237810 */ /* 0x044fe40007ffe0ff */
        /* <DEDUP_REMOVED lines=27> */
.L_x_3699:
        /* <DEDUP_REMOVED lines=8> */
[-CC-:B--2---:R-:W-:Y:S02]  /*2960*/  @!P3 IMAD R35, R31, R57.reuse, R56.reuse ;  /* 0x000000391f23b224 */ /* 0x184fe400078e0238 */
        /* <DEDUP_REMOVED lines=10> */
.L_x_3700:
        /* <DEDUP_REMOVED lines=9> */
.L_x_3701:
[----:B------:R-:W-:Y:S05]  /*2aa0*/  BSYNC.RECONVERGENT B0 ;  /* 0x0000000000007941 */ /* 0x000fea0003800200 */
.L_x_3694:
[----:B------:R-:W4:Y:S01]  /*2ab0*/  S2UR UR5, SR_CgaCtaId ;  /* 0x00000000000579c3 */ /* 0x000f220000008800 */
[----:B------:R-:W0:Y:S01]  /*2ac0*/  LDCU UR8, c[0x0][0x414] ;  /* 0x00008280ff0877ac */ /* 0x000e220008000800 */
[----:B------:R-:W-:Y:S01]  /*2ad0*/  LOP3.LUT R29, R61, 0xffff, RZ, 0xc0, !PT ;  /* 0x0000ffff3d1d7812 */ /* 0x000fe200078ec0ff */
[----:B------:R-:W-:-:S03]  /*2ae0*/  UMOV UR4, 0x400 ;  /* 0x0000040000047882 */ /* 0x000fc60000000000 */
[----:B------:R-:W-:Y:S02]  /*2af0*/  IADD3 R41, PT, PT, R0, R29, RZ ;  /* 0x0000001d00297210 */ /* 0x000fe40007ffe0ff */
[----:B------:R-:W3:Y:S08]  /*2b00*/  @P0 LDC.64 R30, c[0x0][0x388] ;  /* 0x0000e200ff1e0b82 */ /* 0x000ef00000000a00 */
[----:B-1----:R-:W1:Y:S01]  /*2b10*/  LDC.64 R36, c[0x0][0x398] ;  /* 0x0000e600ff247b82 */ /* 0x002e620000000a00 */
[----:B0-----:R-:W-:Y:S01]  /*2b20*/  @P0 FMUL.FTZ R38, R32, UR8 ;  /* 0x0000000820260c20 */ /* 0x001fe20008410000 */
[----:B------:R-:W-:Y:S01]  /*2b30*/  @P0 FMUL.FTZ R39, R33, UR8 ;  /* 0x0000000821270c20 */ /* 0x000fe20008410000 */
[----:B----4-:R-:W-:-:S05]  /*2b40*/  ULEA UR4, UR5, UR4, 0x18 ;  /* 0x0000000405047291 */ /* 0x010fca000f8ec0ff */
[----:B--2---:R-:W0:Y:S01]  /*2b50*/  LDC.64 R34, c[0x0][0x3a0] ;  /* 0x0000e800ff227b82 */ /* 0x004e220000000a00 */
[----:B------:R-:W2:Y:S01]  /*2b60*/  LDCU UR5, c[0x0][0x404] ;  /* 0x00008080ff0577ac */ /* 0x000ea20008000800 */
[----:B---3--:R-:W-:Y:S02]  /*2b70*/  @P0 IMAD.WIDE R30, R58, 0x8, R30 ;  /* 0x000000083a1e0825 */ /* 0x008fe400078e021e */
[----:B------:R-:W-:Y:S04]  /*2b80*/  @!P2 STS.64 [UR4+0xe0], R32 ;  /* 0x0000e020ff00a988 */ /* 0x000fe80008000a04 */
[----:B------:R2:W-:Y:S01]  /*2b90*/  @P0 STG.E.64 desc[UR6][R30.64], R38 ;  /* 0x000000261e000986 */ /* 0x0005e2000c101b06 */
[C---:B-1----:R-:W-:Y:S01]  /*2ba0*/  IMAD.WIDE R36, R41.reuse, 0x4, R36 ;  /* 0x0000000429247825 */ /* 0x042fe200078e0224 */
[----:B------:R-:W-:Y:S03]  /*2bb0*/  BAR.SYNC.DEFER_BLOCKING 0x0 ;  /* 0x0000000000007b1d */ /* 0x000fe60000010000 */
[----:B0-----:R-:W-:-:S03]  /*2bc0*/  IMAD.WIDE R34, R41, 0x4, R34 ;  /* 0x0000000429227825 */ /* 0x001fc600078e0222 */
[----:B------:R-:W5:Y:S04]  /*2bd0*/  LDG.E.64 R36, desc[UR6][R36.64] ;  /* 0x0000000624247981 */ /* 0x000f68000c1e1b00 */
[----:B------:R-:W5:Y:S01]  /*2be0*/  LDG.E.64 R34, desc[UR6][R34.64] ;  /* 0x0000000622227981 */ /* 0x000f62000c1e1b00 */
[----:B--2---:R-:W-:Y:S01]  /*2bf0*/  IMAD R30, R54, UR5, R63 ;  /* 0x00000005361e7c24 */ /* 0x004fe2000f8e023f */
[----:B------:R-:W-:Y:S02]  /*2c00*/  BSSY.RECONVERGENT B0, `(.L_x_3702) ;  /* 0x00003a0000007945 */ /* 0x000fe40003800200 */
[----:B------:R-:W0:Y:S01]  /*2c10*/  LDS.64 R40, [UR4+0xe0] ;  /* 0x0000e004ff287984 */ /* 0x000e220008000a00 */
[----:B------:R-:W1:Y:S01]  /*2c20*/  LDCU.U8 UR4, c[0x0][0x3fc] ;  /* 0x00007f80ff0477ac */ /* 0x000e620008000000 */
[----:B------:R-:W-:-:S02]  /*2c30*/  IADD3 R31, PT, PT, R30, 0x80, RZ ;  /* 0x000000801e1f7810 */ /* 0x000fc40007ffe0ff */
[C---:B------:R-:W-:Y:S02]  /*2c40*/  IADD3 R32, PT, PT, R30.reuse, 0xa0, RZ ;  /* 0x000000a01e207810 */ /* 0x040fe40007ffe0ff */
[C---:B------:R-:W-:Y:S02]  /*2c50*/  IADD3 R33, PT, PT, R30.reuse, 0xb0, RZ ;  /* 0x000000b01e217810 */ /* 0x040fe40007ffe0ff */
[----:B------:R-:W-:Y:S02]  /*2c60*/  IADD3 R42, PT, PT, R30, 0x60, RZ ;  /* 0x000000601e2a7810 */ /* 0x000fe40007ffe0ff */
[----:B------:R-:W-:Y:S02]  /*2c70*/  SHF.R.S32.HI R43, RZ, 0x1f, R31 ;  /* 0x0000001fff2b7819 */ /* 0x000fe4000001141f */
[----:B------:R-:W-:Y:S02]  /*2c80*/  SHF.R.S32.HI R44, RZ, 0x1f, R32 ;  /* 0x0000001fff2c7819 */ /* 0x000fe40000011420 */
[----:B------:R-:W-:-:S02]  /*2c90*/  SHF.R.S32.HI R45, RZ, 0x1f, R33 ;  /* 0x0000001fff2d7819 */ /* 0x000fc40000011421 */
[----:B------:R-:W-:Y:S01]  /*2ca0*/  SHF.R.S32.HI R46, RZ, 0x1f, R42 ;  /* 0x0000001fff2e7819 */ /* 0x000fe2000001142a */
        /* <DEDUP_REMOVED lines=11> */
[----:B0-----:R-:W-:Y:S01]  /*2d60*/  SHF.R.S32.HI R38, RZ, 0x1f, R30 ;  /* 0x0000001fff267819 */ /* 0x001fe2000001141e */
[----:B------:R-:W-:Y:S01]  /*2d70*/  BSSY.RECONVERGENT B1, `(.L_x_3704) ;  /* 0x0000015000017945 */ /* 0x000fe20003800200 */
[----:B--2---:R-:W-:-:S04]  /*2d80*/  ISETP.GE.U32.AND P1, PT, R30, UR8, PT ;  /* 0x000000081e007c0c */ /* 0x004fc8000bf26070 */
[----:B------:R-:W-:-:S13]  /*2d90*/  ISETP.GE.AND.EX P1, PT, R38, UR9, PT, P1 ;  /* 0x0000000926007c0c */ /* 0x000fda000bf26310 */
[----:B------:R-:W-:Y:S05]  /*2da0*/  @P1 BRA `(.L_x_3705) ;  /* 0x0000000000441947 */ /* 0x000fea0003800000 */
[----:B------:R-:W0:Y:S01]  /*2db0*/  LDCU.64 UR10, c[0x0][0x3e0] ;  /* 0x00007c00ff0a77ac */ /* 0x000e220008000a00 */
[----:B------:R-:W-:Y:S01]  /*2dc0*/  MOV R40, R64 ;  /* 0x0000004000287202 */ /* 0x000fe20000000f00 */
[----:B------:R-:W-:Y:S01]  /*2dd0*/  FADD.FTZ R3, -R0, R3 ;  /* 0x0000000300037221 */ /* 0x000fe20000010100 */
[----:B------:R-:W-:Y:S01]  /*2de0*/  MOV R41, R67 ;  /* 0x0000004300297202 */ /* 0x000fe20000000f00 */
[----:B------:R-:W2:Y:S01]  /*2df0*/  LDCU.64 UR4, c[0x0][0x380] ;  /* 0x00007000ff0477ac */ /* 0x000ea20008000a00 */
[----:B0-----:R-:W-:Y:S02]  /*2e00*/  IMAD R39, R38, UR10, RZ ;  /* 0x0000000a26277c24 */ /* 0x001fe4000f8e02ff */
[----:B------:R-:W-:-:S04]  /*2e10*/  IMAD.WIDE.U32 R40, R30, UR10, R40 ;  /* 0x0000000a1e287c25 */ /* 0x000fc8000f8e0028 */
[----:B------:R-:W-:Y:S01]  /*2e20*/  IMAD R39, R30, UR11, R39 ;  /* 0x0000000b1e277c24 */ /* 0x000fe2000f8e0227 */
[----:B--2---:R-:W-:-:S04]  /*2e30*/  LEA R38, P1, R40, UR4, 0x2 ;  /* 0x0000000428267c11 */ /* 0x004fc8000f8210ff */
        /* <DEDUP_REMOVED lines=8> */
.L_x_3705:
[----:B------:R-:W-:Y:S05]  /*2ec0*/  BSYNC.RECONVERGENT B1 ;  /* 0x0000000000017941 */ /* 0x000fea0003800200 */
.L_x_3704:
        /* <DEDUP_REMOVED lines=8> */
[----:B------:R-:W-:Y:S01]  /*2f50*/  FADD.FTZ R5, -R0, R5 ;  /* 0x0000000500057221 */ /* 0x000fe20000010100 */
[----:B------:R-:W2:Y:S01]  /*2f60*/  LDCU.64 UR10, c[0x0][0x380] ;  /* 0x00007000ff0a77ac */ /* 0x000ea20008000a00 */
[----:B0-----:R-:W-:-:S04]  /*2f70*/  IMAD R2, R2, UR4, RZ ;  /* 0x0000000402027c24 */ /* 0x001fc8000f8e02ff */
[----:B------:R-:W-:Y:S01]  /*2f80*/  IMAD R41, R39, UR5, R2 ;  /* 0x0000000527297c24 */ /* 0x000fe2000f8e0202 */
[----:B------:R-:W-:-:S05]  /*2f90*/  MOV R2, R64 ;  /* 0x0000004000027202 */ /* 0x000fca0000000f00 */
[----:B------:R-:W-:-:S05]  /*2fa0*/  IMAD.WIDE.U32 R2, R39, UR4, R2 ;  /* 0x0000000427027c25 */ /* 0x000fca000f8e0002 */
[----:B------:R-:W-:Y:S01]  /*2fb0*/  IADD3 R41, PT, PT, R3, R41, RZ ;  /* 0x0000002903297210 */ /* 0x000fe20007ffe0ff */
[----:B------:R-:W-:Y:S01]  /*2fc0*/  FADD.FTZ R3, -R0, R4 ;  /* 0x0000000400037221 */ /* 0x000fe20000010100 */
[C---:B--2---:R-:W-:Y:S01]  /*2fd0*/  LEA R38, P1, R2.reuse, UR10, 0x2 ;  /* 0x0000000a02267c11 */ /* 0x044fe2000f8210ff */
[-C--:B-1----:R-:W-:Y:S02]  /*2fe0*/  FMUL.FTZ R4, R5, R28.reuse ;  /* 0x0000001c05047220 */ /* 0x082fe40000410000 */
[----:B------:R-:W-:Y:S01]  /*2ff0*/  FMUL.FTZ R3, R3, R28 ;  /* 0x0000001c03037220 */ /* 0x000fe20000410000 */
[----:B------:R-:W-:-:S03]  /*3000*/  LEA.HI.X R39, R2, UR11, R41, 0x2, P1 ;  /* 0x0000000b02277c11 */ /* 0x000fc600088f1429 */
[----:B-----5:R-:W-:Y:S01]  /*3010*/  FFMA.FTZ R2, R36, R3, R34 ;  /* 0x0000000324027223 */ /* 0x020fe20000010022 */
[----:B------:R-:W-:-:S05]  /*3020*/  FFMA.FTZ R3, R37, R4, R35 ;  /* 0x0000000425037223 */ /* 0x000fca0000010023 */
[----:B------:R0:W-:Y:S02]  /*3030*/  STG.E.64 desc[UR6][R38.64], R2 ;  /* 0x0000000226007986 */ /* 0x0001e4000c101b06 */
.L_x_3707:
[----:B------:R-:W-:Y:S05]  /*3040*/  BSYNC.RECONVERGENT B1 ;  /* 0x0000000000017941 */ /* 0x000fea0003800200 */
.L_x_3706:
        /* <DEDUP_REMOVED lines=27> */
.L_x_3709:
[----:B------:R-:W-:Y:S05]  /*3200*/  BSYNC.RECONVERGENT B1 ;  /* 0x0000000000017941 */ /* 0x000fea0003800200 */
.L_x_3708:
[----:B------:R-:W-:Y:S01]  /*3210*/  BSSY.RECONVERGENT B1, `(.L_x_3710) ;  /* 0x0000015000017945 */ /* 0x000fe20003800200 */
[C---:B------:R-:W-:Y:S02]  /*3220*/  IADD3 R41, PT, PT, R30.reuse, 0x40, RZ ;  /* 0x000000401e297810 */ /* 0x040fe40007ffe0ff */
[----:B------:R-:W-:Y:S01]  /*3230*/  IADD3 R38, PT, PT, R30, 0x50, RZ ;  /* 0x000000501e267810 */ /* 0x000fe20007ffe0ff */
        /* <DEDUP_REMOVED lines=18> */
.L_x_3711:
[----:B------:R-:W-:Y:S05]  /*3360*/  BSYNC.RECONVERGENT B1 ;  /* 0x0000000000017941 */ /* 0x000fea0003800200 */
.L_x_3710:
[----:B------:R-:W-:Y:S01]  /*3370*/  ISETP.GE.U32.AND P5, PT, R41, UR8, PT ;  /* 0x0000000829007c0c */ /* 0x000fe2000bfa6070 */
[----:B------:R-:W-:Y:S01]  /*3380*/  BSSY.RECONVERGENT B1, `(.L_x_3712) ;  /* 0x0000024000017945 */ /* 0x000fe20003800200 */
[----:B0-2---:R-:W-:Y:S02]  /*3390*/  SHF.R.S32.HI R2, RZ, 0x1f, R41 ;  /* 0x0000001fff027819 */ /* 0x005fe40000011429 */
[----:B------:R-:W-:Y:S02]  /*33a0*/  IADD3 R8, PT, PT, R30, 0x70, RZ ;  /* 0x000000701e087810 */ /* 0x000fe40007ffe0ff */
        /* <DEDUP_REMOVED lines=33> */
.L_x_3713:
[----:B------:R-:W-:Y:S05]  /*35c0*/  BSYNC.RECONVERGENT B1 ;  /* 0x0000000000017941 */ /* 0x000fea0003800200 */
.L_x_3712:
        /* <DEDUP_REMOVED lines=12> */
[----:B--2---:R-:W-:Y:S02]  /*3690*/  IMAD R7, R6, UR4, RZ ;  /* 0x0000000406077c24 */ /* 0x004fe4000f8e02ff */
[----:B-----5:R-:W-:Y:S01]  /*36a0*/  FFMA.FTZ R6, R36, R5, R34 ;  /* 0x0000000524067223 */ /* 0x020fe20000010022 */
[----:B------:R-:W-:-:S04]  /*36b0*/  IMAD.WIDE.U32 R2, R38, UR4, R2 ;  /* 0x0000000426027c25 */ /* 0x000fc8000f8e0002 */
[----:B------:R-:W-:Y:S01]  /*36c0*/  IMAD R7, R38, UR5, R7 ;  /* 0x0000000526077c24 */ /* 0x000fe2000f8e0207 */
[----:B0-----:R-:W-:-:S04]  /*36d0*/  LEA R4, P2, R2, UR10, 0x2 ;  /* 0x0000000a02047c11 */ /* 0x001fc8000f8410ff */
[----:B------:R-:W-:-:S04]  /*36e0*/  IADD3 R7, PT, PT, R3, R7, RZ ;  /* 0x0000000703077210 */ /* 0x000fc80007ffe0ff */
[----:B------:R-:W-:Y:S01]  /*36f0*/  LEA.HI.X R5, R2, UR11, R7, 0x2, P2 ;  /* 0x0000000b02057c11 */ /* 0x000fe200090f1407 */
[----:B------:R-:W-:-:S05]  /*3700*/  FFMA.FTZ R7, R37, R12, R35 ;  /* 0x0000000c25077223 */ /* 0x000fca0000010023 */
[----:B------:R2:W-:Y:S02]  /*3710*/  STG.E.64 desc[UR6][R4.64], R6 ;  /* 0x0000000604007986 */ /* 0x0005e4000c101b06 */
.L_x_3715:
[----:B------:R-:W-:Y:S05]  /*3720*/  BSYNC.RECONVERGENT B1 ;  /* 0x0000000000017941 */ /* 0x000fea0003800200 */
.L_x_3714:
[----:B------:R-:W-:Y:S04]  /*3730*/  BSSY.RECONVERGENT B1, `(.L_x_3716) ;  /* 0x0000013000017945 */ /* 0x000fe80003800200 */
[----:B------:R-:W-:Y:S05]  /*3740*/  @P1 BRA `(.L_x_3717) ;  /* 0x0000000000441947 */ /* 0x000fea0003800000 */
[----:B------:R-:W3:Y:S01]  /*3750*/  LDCU.64 UR4, c[0x0][0x3e0] ;  /* 0x00007c00ff0477ac */ /* 0x000ee20008000a00 */
[----:B0-----:R-:W-:Y:S01]  /*3760*/  MOV R2, R64 ;  /* 0x0000004000027202 */ /* 0x001fe20000000f00 */
[C---:B--2---:R-:W-:Y:S01]  /*3770*/  FADD.FTZ R5, -R0.reuse, R14 ;  /* 0x0000000e00057221 */ /* 0x044fe20000010100 */
        /* <DEDUP_REMOVED lines=14> */
.L_x_3717:
[----:B------:R-:W-:Y:S05]  /*3860*/  BSYNC.RECONVERGENT B1 ;  /* 0x0000000000017941 */ /* 0x000fea0003800200 */
.L_x_3716:
[----:B------:R-:W-:Y:S04]  /*3870*/  BSSY.RECONVERGENT B1, `(.L_x_3718) ;  /* 0x0000013000017945 */ /* 0x000fe80003800200 */
[----:B------:R-:W-:Y:S05]  /*3880*/  @P6 BRA `(.L_x_3719) ;  /* 0x0000000000446947 */ /* 0x000fea0003800000 */
[----:B------:R-:W4:Y:S01]  /*3890*/  LDCU.64 UR4, c[0x0][0x3e0] ;  /* 0x00007c00ff0477ac */ /* 0x000f220008000a00 */
[----:B0-----:R-:W-:Y:S01]  /*38a0*/  MOV R2, R64 ;  /* 0x0000004000027202 */ /* 0x001fe20000000f00 */
[C---:B--23--:R-:W-:Y:S01]  /*38b0*/  FADD.FTZ R5, -R0.reuse, R16 ;  /* 0x0000001000057221 */ /* 0x04cfe20000010100 */
[----:B------:R-:W-:Y:S01]  /*38c0*/  MOV R3, R67 ;  /* 0x0000004300037202 */ /* 0x000fe20000000f00 */
[----:B------:R-:W0:Y:S01]  /*38d0*/  LDCU.64 UR10, c[0x0][0x380] ;  /* 0x00007000ff0a77ac */ /* 0x000e220008000a00 */
[----:B------:R-:W-:Y:S01]  /*38e0*/  FADD.FTZ R17, -R0, R17 ;  /* 0x0000001100117221 */ /* 0x000fe20000010100 */
[----:B-1----:R-:W-:-:S04]  /*38f0*/  FMUL.FTZ R5, R5, R28 ;  /* 0x0000001c05057220 */ /* 0x002fc80000410000 */
[----:B-----5:R-:W-:Y:S01]  /*3900*/  FFMA.FTZ R6, R36, R5, R34 ;  /* 0x0000000524067223 */ /* 0x020fe20000010022 */
[----:B----4-:R-:W-:Y:S02]  /*3910*/  IMAD R39, R39, UR4, RZ ;  /* 0x0000000427277c24 */ /* 0x010fe4000f8e02ff */
[----:B------:R-:W-:-:S04]  /*3920*/  IMAD.WIDE.U32 R2, R8, UR4, R2 ;  /* 0x0000000408027c25 */ /* 0x000fc8000f8e0002 */
[----:B------:R-:W-:Y:S01]  /*3930*/  IMAD R39, R8, UR5, R39 ;  /* 0x0000000508277c24 */ /* 0x000fe2000f8e0227 */
[----:B0-----:R-:W-:Y:S01]  /*3940*/  LEA R4, P1, R2, UR10, 0x2 ;  /* 0x0000000a02047c11 */ /* 0x001fe2000f8210ff */
[----:B------:R-:W-:-:S03]  /*3950*/  FMUL.FTZ R8, R17, R28 ;  /* 0x0000001c11087220 */ /* 0x000fc60000410000 */
[----:B------:R-:W-:Y:S01]  /*3960*/  IADD3 R39, PT, PT, R3, R39, RZ ;  /* 0x0000002703277210 */ /* 0x000fe20007ffe0ff */
[----:B------:R-:W-:-:S03]  /*3970*/  FFMA.FTZ R7, R37, R8, R35 ;  /* 0x0000000825077223 */ /* 0x000fc60000010023 */
[----:B------:R-:W-:-:S05]  /*3980*/  LEA.HI.X R5, R2, UR11, R39, 0x2, P1 ;  /* 0x0000000b02057c11 */ /* 0x000fca00088f1427 */
[----:B------:R4:W-:Y:S02]  /*3990*/  STG.E.64 desc[UR6][R4.64], R6 ;  /* 0x0000000604007986 */ /* 0x0009e4000c101b06 */
.L_x_3719:
[----:B------:R-:W-:Y:S05]  /*39a0*/  BSYNC.RECONVERGENT B1 ;  /* 0x0000000000017941 */ /* 0x000fea0003800200 */
.L_x_3718:
[----:B------:R-:W-:Y:S04]  /*39b0*/  BSSY.RECONVERGENT B1, `(.L_x_3720) ;  /* 0x0000013000017945 */ /* 0x000fe80003800200 */
[----:B------:R-:W-:Y:S05]  /*39c0*/  @P3 BRA `(.L_x_3721) ;  /* 0x0000000000443947 */ /* 0x000fea0003800000 */
[----:B------:R-:W1:Y:S01]  /*39d0*/  LDCU.64 UR4, c[0x0][0x3e0] ;  /* 0x00007c00ff0477ac */ /* 0x000e620008000a00 */
[----:B0-----:R-:W-:Y:S01]  /*39e0*/  MOV R2, R64 ;  /* 0x0000004000027202 */ /* 0x001fe20000000f00 */
[C---:B--234-:R-:W-:Y:S01]  /*39f0*/  FADD.FTZ R5, -R0.reuse, R18 ;  /* 0x0000001200057221 */ /* 0x05cfe20000010100 */
[----:B------:R-:W-:Y:S01]  /*3a00*/  MOV R3, R67 ;  /* 0x0000004300037202 */ /* 0x000fe20000000f00 */
[----:B------:R-:W0:Y:S01]  /*3a10*/  LDCU.64 UR10, c[0x0][0x380] ;  /* 0x00007000ff0a77ac */ /* 0x000e220008000a00 */
[----:B------:R-:W-:Y:S01]  /*3a20*/  FADD.FTZ R19, -R0, R19 ;  /* 0x0000001300137221 */ /* 0x000fe20000010100 */
        /* <DEDUP_REMOVED lines=11> */
.L_x_3721:
[----:B------:R-:W-:Y:S05]  /*3ae0*/  BSYNC.RECONVERGENT B1 ;  /* 0x0000000000017941 */ /* 0x000fea0003800200 */
.L_x_3720:
        /* <DEDUP_REMOVED lines=19> */
.L_x_3723:
[----:B------:R-:W-:Y:S05]  /*3c20*/  BSYNC.RECONVERGENT B1 ;  /* 0x0000000000017941 */ /* 0x000fea0003800200 */
.L_x_3722:
[----:B------:R-:W-:Y:S01]  /*3c30*/  ISETP.GE.U32.AND P5, PT, R32, UR8, PT ;  /* 0x0000000820007c0c */ /* 0x000fe2000bfa6070 */
[----:B------:R-:W-:Y:S01]  /*3c40*/  BSSY.RECONVERGENT B1, `(.L_x_3724) ;  /* 0x0000024000017945 */ /* 0x000fe20003800200 */
[----:B0-----:R-:W-:Y:S02]  /*3c50*/  IADD3 R3, PT, PT, R30, 0xe0, RZ ;  /* 0x000000e01e037810 */ /* 0x001fe40007ffe0ff */
[----:B------:R-:W-:Y:S02]  /*3c60*/  ISETP.GE.AND.EX P5, PT, R44, UR9, PT, P5 ;  /* 0x000000092c007c0c */ /* 0x000fe4000bfa6350 */
[----:B------:R-:W-:Y:S02]  /*3c70*/  IADD3 R30, PT, PT, R30, 0xf0, RZ ;  /* 0x000000f01e1e7810 */ /* 0x000fe40007ffe0ff */
[----:B------:R-:W-:Y:S02]  /*3c80*/  ISETP.GE.U32.AND P2, PT, R33, UR8, PT ;  /* 0x0000000821007c0c */ /* 0x000fe4000bf46070 */
[----:B------:R-:W-:-:S02]  /*3c90*/  ISETP.GE.U32.AND P1, PT, R10, UR8, PT ;  /* 0x000000080a007c0c */ /* 0x000fc4000bf26070 */
[----:B------:R-:W-:Y:S02]  /*3ca0*/  ISETP.GE.U32.AND P6, PT, R11, UR8, PT ;  /* 0x000000080b007c0c */ /* 0x000fe4000bfc6070 */
[----:B------:R-:W-:Y:S02]  /*3cb0*/  ISETP.GE.U32.AND P3, PT, R3, UR8, PT ;  /* 0x0000000803007c0c */ /* 0x000fe4000bf66070 */
[----:B------:R-:W-:Y:S02]  /*3cc0*/  ISETP.GE.U32.AND P4, PT, R30, UR8, PT ;  /* 0x000000081e007c0c */ /* 0x000fe4000bf86070 */
[----:B------:R-:W-:Y:S02]  /*3cd0*/  SHF.R.S32.HI R16, RZ, 0x1f, R10 ;  /* 0x0000001fff107819 */ /* 0x000fe4000001140a */
[----:B--234-:R-:W-:Y:S02]  /*3ce0*/  SHF.R.S32.HI R5, RZ, 0x1f, R11 ;  /* 0x0000001fff057819 */ /* 0x01cfe4000001140b */
        /* <DEDUP_REMOVED lines=10> */
[C---:B------:R-:W-:Y:S01]  /*3d90*/  FADD.FTZ R9, -R0.reuse, R22 ;  /* 0x0000001600097221 */ /* 0x040fe20000010100 */
        /* <DEDUP_REMOVED lines=13> */
[----:B------:R0:W-:Y:S02]  /*3e70*/  STG.E.64 desc[UR6][R8.64], R14 ;  /* 0x0000000e08007986 */ /* 0x0001e4000c101b06 */
.L_x_3725:
[----:B------:R-:W-:Y:S05]  /*3e80*/  BSYNC.RECONVERGENT B1 ;  /* 0x0000000000017941 */ /* 0x000fea0003800200 */
.L_x_3724:
[----:B------:R-:W-:Y:S04]  /*3e90*/  BSSY.RECONVERGENT B1, `(.L_x_3726) ;  /* 0x0000013000017945 */ /* 0x000fe80003800200 */
[----:B------:R-:W-:Y:S05]  /*3ea0*/  @P2 BRA `(.L_x_3727) ;  /* 0x0000000000442947 */ /* 0x000fea0003800000 */
[----:B------:R-:W2:Y:S01]  /*3eb0*/  LDCU.64 UR4, c[0x0][0x3e0] ;  /* 0x00007c00ff0477ac */ /* 0x000ea20008000a00 */
[----:B------:R-:W-:Y:S01]  /*3ec0*/  MOV R6, R64 ;  /* 0x0000004000067202 */ /* 0x000fe20000000f00 */
[C---:B0-----:R-:W-:Y:S01]  /*3ed0*/  FADD.FTZ R9, -R0.reuse, R24 ;  /* 0x0000001800097221 */ /* 0x041fe20000010100 */
        /* <DEDUP_REMOVED lines=14> */
.L_x_3727:
[----:B------:R-:W-:Y:S05]  /*3fc0*/  BSYNC.RECONVERGENT B1 ;  /* 0x0000000000017941 */ /* 0x000fea0003800200 */
.L_x_3726:
[----:B------:R-:W-:Y:S04]  /*3fd0*/  BSSY.RECONVERGENT B1, `(.L_x_3728) ;  /* 0x0000013000017945 */ /* 0x000fe80003800200 */
[----:B------:R-:W-:Y:S05]  /*3fe0*/  @P1 BRA `(.L_x_3729) ;  /* 0x0000000000441947 */ /* 0x000fea0003800000 */
[----:B------:R-:W0:Y:S01]  /*3ff0*/  LDCU.64 UR4, c[0x0][0x3e0] ;  /* 0x00007c00ff0477ac */ /* 0x000e220008000a00 */
[----:B------:R-:W-:Y:S01]  /*4000*/  MOV R6, R64 ;  /* 0x0000004000067202 */ /* 0x000fe20000000f00 */
[C---:B------:R-:W-:Y:S01]  /*4010*/  FADD.FTZ R13, -R0.reuse, R26 ;  /* 0x0000001a000d7221 */ /* 0x040fe20000010100 */
[----:B------:R-:W-:Y:S01]  /*4020*/  MOV R7, R67 ;  /* 0x0000004300077202 */ /* 0x000fe20000000f00 */
[----:B------:R-:W3:Y:S01]  /*4030*/  LDCU.64 UR10, c[0x0][0x380] ;  /* 0x00007000ff0a77ac */ /* 0x000ee20008000a00 */
[----:B------:R-:W-:Y:S01]  /*4040*/  FADD.FTZ R27, -R0, R27 ;  /* 0x0000001b001b7221 */ /* 0x000fe20000010100 */
[----:B-1----:R-:W-:-:S04]  /*4050*/  FMUL.FTZ R13, R13, R28 ;  /* 0x0000001c0d0d7220 */ /* 0x002fc80000410000 */
[----:B-----5:R-:W-:Y:S01]  /*4060*/  FFMA.FTZ R12, R36, R13, R34 ;  /* 0x0000000d240c7223 */ /* 0x020fe20000010022 */
[----:B0-2---:R-:W-:Y:S02]  /*4070*/  IMAD R15, R16, UR4, RZ ;  /* 0x00000004100f7c24 */ /* 0x005fe4000f8e02ff */
[----:B------:R-:W-:-:S04]  /*4080*/  IMAD.WIDE.U32 R8, R10, UR4, R6 ;  /* 0x000000040a087c25 */ /* 0x000fc8000f8e0006 */
[----:B------:R-:W-:Y:S01]  /*4090*/  IMAD R15, R10, UR5, R15 ;  /* 0x000000050a0f7c24 */ /* 0x000fe2000f8e020f */
[----:B---3--:R-:W-:Y:S01]  /*40a0*/  LEA R6, P1, R8, UR10, 0x2 ;  /* 0x0000000a08067c11 */ /* 0x008fe2000f8210ff */
[----:B------:R-:W-:-:S03]  /*40b0*/  FMUL.FTZ R10, R27, R28 ;  /* 0x0000001c1b0a7220 */ /* 0x000fc60000410000 */
[----:B------:R-:W-:Y:S01]  /*40c0*/  IADD3 R15, PT, PT, R9, R15, RZ ;  /* 0x0000000f090f7210 */ /* 0x000fe20007ffe0ff */
[----:B------:R-:W-:-:S03]  /*40d0*/  FFMA.FTZ R13, R37, R10, R35 ;  /* 0x0000000a250d7223 */ /* 0x000fc60000010023 */
[----:B------:R-:W-:-:S05]  /*40e0*/  LEA.HI.X R7, R8, UR11, R15, 0x2, P1 ;  /* 0x0000000b08077c11 */ /* 0x000fca00088f140f */
[----:B------:R3:W-:Y:S02]  /*40f0*/  STG.E.64 desc[UR6][R6.64], R12 ;  /* 0x0000000c06007986 */ /* 0x0007e4000c101b06 */
.L_x_3729:
[----:B------:R-:W-:Y:S05]  /*4100*/  BSYNC.RECONVERGENT B1 ;  /* 0x0000000000017941 */ /* 0x000fea0003800200 */
.L_x_3728:
[----:B------:R-:W-:Y:S04]  /*4110*/  BSSY.RECONVERGENT B1, `(.L_x_3730) ;  /* 0x0000013000017945 */ /* 0x000fe80003800200 */
[----:B------:R-:W-:Y:S05]  /*4120*/  @P6 BRA `(.L_x_3731) ;  /* 0x0000000000446947 */ /* 0x000fea0003800000 */
[----:B------:R-:W4:Y:S01]  /*4130*/  LDCU.64 UR4, c[0x0][0x3e0] ;  /* 0x00007c00ff0477ac */ /* 0x000f220008000a00 */
[----:B---3--:R-:W-:Y:S01]  /*4140*/  MOV R6, R64 ;  /* 0x0000004000067202 */ /* 0x008fe20000000f00 */
[C---:B------:R-:W-:Y:S01]  /*4150*/  FADD.FTZ R49, -R0.reuse, R49 ;  /* 0x0000003100317221 */ /* 0x040fe20000010100 */
[----:B------:R-:W-:Y:S01]  /*4160*/  MOV R7, R67 ;  /* 0x0000004300077202 */ /* 0x000fe20000000f00 */
[----:B------:R-:W3:Y:S01]  /*4170*/  LDCU.64 UR10, c[0x0][0x380] ;  /* 0x00007000ff0a77ac */ /* 0x000ee20008000a00 */
[----:B----4-:R-:W-:Y:S02]  /*4180*/  IMAD R10, R5, UR4, RZ ;  /* 0x00000004050a7c24 */ /* 0x010fe4000f8e02ff */
[----:B------:R-:W-:Y:S01]  /*4190*/  FADD.FTZ R5, -R0, R48 ;  /* 0x0000003000057221 */ /* 0x000fe20000010100 */
[----:B0-2---:R-:W-:-:S04]  /*41a0*/  IMAD.WIDE.U32 R8, R11, UR4, R6 ;  /* 0x000000040b087c25 */ /* 0x005fc8000f8e0006 */
[-C--:B-1----:R-:W-:Y:S01]  /*41b0*/  FMUL.FTZ R5, R5, R28.reuse ;  /* 0x0000001c05057220 */ /* 0x082fe20000410000 */
[----:B------:R-:W-:Y:S01]  /*41c0*/  IMAD R11, R11, UR5, R10 ;  /* 0x000000050b0b7c24 */ /* 0x000fe2000f8e020a */
[----:B---3--:R-:W-:Y:S01]  /*41d0*/  LEA R6, P1, R8, UR10, 0x2 ;  /* 0x0000000a08067c11 */ /* 0x008fe2000f8210ff */
[----:B------:R-:W-:Y:S01]  /*41e0*/  FMUL.FTZ R10, R49, R28 ;  /* 0x0000001c310a7220 */ /* 0x000fe20000410000 */
[----:B-----5:R-:W-:Y:S02]  /*41f0*/  FFMA.FTZ R12, R36, R5, R34 ;  /* 0x00000005240c7223 */ /* 0x020fe40000010022 */
[----:B------:R-:W-:Y:S01]  /*4200*/  IADD3 R11, PT, PT, R9, R11, RZ ;  /* 0x0000000b090b7210 */ /* 0x000fe20007ffe0ff */
[----:B------:R-:W-:-:S03]  /*4210*/  FFMA.FTZ R13, R37, R10, R35 ;  /* 0x0000000a250d7223 */ /* 0x000fc60000010023 */
[----:B------:R-:W-:-:S05]  /*4220*/  LEA.HI.X R7, R8, UR11, R11, 0x2, P1 ;  /* 0x0000000b08077c11 */ /* 0x000fca00088f140b */
[----:B------:R4:W-:Y:S02]  /*4230*/  STG.E.64 desc[UR6][R6.64], R12 ;  /* 0x0000000c06007986 */ /* 0x0009e4000c101b06 */
.L_x_3731:
[----:B------:R-:W-:Y:S05]  /*4240*/  BSYNC.RECONVERGENT B1 ;  /* 0x0000000000017941 */ /* 0x000fea0003800200 */
.L_x_3730:
[----:B------:R-:W-:Y:S04]  /*4250*/  BSSY.RECONVERGENT B1, `(.L_x_3732) ;  /* 0x0000013000017945 */ /* 0x000fe80003800200 */
[----:B------:R-:W-:Y:S05]  /*4260*/  @P3 BRA `(.L_x_3733) ;  /* 0x0000000000443947 */ /* 0x000fea0003800000 */
[----:B------:R-:W3:Y:S01]  /*4270*/  LDCU.64 UR4, c[0x0][0x3e0] ;  /* 0x00007c00ff0477ac */ /* 0x000ee20008000a00 */
[----:B------:R-:W-:Y:S01]  /*4280*/  MOV R5, R67 ;  /* 0x0000004300057202 */ /* 0x000fe20000000f00 */
[C---:B0-2---:R-:W-:Y:S01]  /*4290*/  FADD.FTZ R9, -R0.reuse, R50 ;  /* 0x0000003200097221 */ /* 0x045fe20000010100 */
[----:B------:R-:W-:Y:S01]  /*42a0*/  FADD.FTZ R51, -R0, R51 ;  /* 0x0000003300337221 */ /* 0x000fe20000010100 */
[----:B------:R-:W0:Y:S02]  /*42b0*/  LDCU.64 UR10, c[0x0][0x380] ;  /* 0x00007000ff0a77ac */ /* 0x000e240008000a00 */
[----:B-1----:R-:W-:-:S04]  /*42c0*/  FMUL.FTZ R9, R9, R28 ;  /* 0x0000001c09097220 */ /* 0x002fc80000410000 */
[----:B-----5:R-:W-:Y:S01]  /*42d0*/  FFMA.FTZ R10, R36, R9, R34 ;  /* 0x00000009240a7223 */ /* 0x020fe20000010022 */
[----:B---3--:R-:W-:Y:S01]  /*42e0*/  IMAD R8, R4, UR4, RZ ;  /* 0x0000000404087c24 */ /* 0x008fe2000f8e02ff */
[----:B------:R-:W-:-:S05]  /*42f0*/  MOV R4, R64 ;  /* 0x0000004000047202 */ /* 0x000fca0000000f00 */
[----:B----4-:R-:W-:-:S04]  /*4300*/  IMAD.WIDE.U32 R6, R3, UR4, R4 ;  /* 0x0000000403067c25 */ /* 0x010fc8000f8e0004 */
[----:B------:R-:W-:Y:S01]  /*4310*/  IMAD R3, R3, UR5, R8 ;  /* 0x0000000503037c24 */ /* 0x000fe2000f8e0208 */
[----:B0-----:R-:W-:Y:S01]  /*4320*/  LEA R4, P1, R6, UR10, 0x2 ;  /* 0x0000000a06047c11 */ /* 0x001fe2000f8210ff */
[----:B------:R-:W-:-:S03]  /*4330*/  FMUL.FTZ R8, R51, R28 ;  /* 0x0000001c33087220 */ /* 0x000fc60000410000 */
[----:B------:R-:W-:Y:S01]  /*4340*/  IADD3 R3, PT, PT, R7, R3, RZ ;  /* 0x0000000307037210 */ /* 0x000fe20007ffe0ff */
[----:B------:R-:W-:-:S03]  /*4350*/  FFMA.FTZ R11, R37, R8, R35 ;  /* 0x00000008250b7223 */ /* 0x000fc60000010023 */
[----:B------:R-:W-:-:S05]  /*4360*/  LEA.HI.X R5, R6, UR11, R3, 0x2, P1 ;  /* 0x0000000b06057c11 */ /* 0x000fca00088f1403 */
[----:B------:R0:W-:Y:S02]  /*4370*/  STG.E.64 desc[UR6][R4.64], R10 ;  /* 0x0000000a04007986 */ /* 0x0001e4000c101b06 */
.L_x_3733:
[----:B------:R-:W-:Y:S05]  /*4380*/  BSYNC.RECONVERGENT B1 ;  /* 0x0000000000017941 */ /* 0x000fea0003800200 */
.L_x_3732:
[----:B------:R-:W-:Y:S05]  /*4390*/  @P4 BRA `(.L_x_3734) ;  /* 0x0000002000984947 */ /* 0x000fea0003800000 */
[----:B------:R-:W0:Y:S01]  /*43a0*/  LDCU.64 UR4, c[0x0][0x3e0] ;  /* 0x00007c00ff0477ac */ /* 0x000e220008000a00 */
[----:B------:R-:W-:Y:S01]  /*43b0*/  MOV R65, R67 ;  /* 0x0000004300417202 */ /* 0x000fe20000000f00 */
[C---:B------:R-:W-:Y:S01]  /*43c0*/  FADD.FTZ R3, -R0.reuse, R52 ;  /* 0x0000003400037221 */ /* 0x040fe20000010100 */
[----:B------:R-:W-:Y:S01]  /*43d0*/  FADD.FTZ R53, -R0, R53 ;  /* 0x0000003500357221 */ /* 0x000fe20000010100 */
[----:B------:R-:W2:Y:S02]  /*43e0*/  LDCU.64 UR8, c[0x0][0x380] ;  /* 0x00007000ff0877ac */ /* 0x000ea40008000a00 */
        /* <DEDUP_REMOVED lines=12> */
.L_x_3703:
        /* <DEDUP_REMOVED lines=9> */
[----:B------:R-:W2:Y:S01]  /*4540*/  LDCU.64 UR10, c[0x0][0x380] ;  /* 0x00007000ff0a77ac */ /* 0x000ea20008000a00 */
[----:B0-----:R-:W-:Y:S01]  /*4550*/  IMAD R41, R38, UR8, RZ ;  /* 0x0000000826297c24 */ /* 0x001fe2000f8e02ff */
[----:B------:R-:W-:-:S03]  /*4560*/  MOV R38, R64 ;  /* 0x0000004000267202 */ /* 0x000fc60000000f00 */
[C---:B------:R-:W-:Y:S02]  /*4570*/  IMAD R41, R30.reuse, UR9, R41 ;  /* 0x000000091e297c24 */ /* 0x040fe4000f8e0229 */
[----:B------:R-:W-:-:S05]  /*4580*/  IMAD.WIDE.U32 R38, R30, UR8, R38 ;  /* 0x000000081e267c25 */ /* 0x000fca000f8e0026 */
[----:B------:R-:W-:Y:S01]  /*4590*/  IADD3 R41, PT, PT, R39, R41, RZ ;  /* 0x0000002927297210 */ /* 0x000fe20007ffe0ff */
[----:B------:R-:W-:Y:S01]  /*45a0*/  FADD.FTZ R39, -R0, R2 ;  /* 0x0000000200277221 */ /* 0x000fe20000010100 */
[-C--:B-1----:R-:W-:Y:S01]  /*45b0*/  FMUL.FTZ R2, R3, R28.reuse ;  /* 0x0000001c03027220 */ /* 0x082fe20000410000 */
[C---:B--2---:R-:W-:Y:S02]  /*45c0*/  LEA R40, P1, R38.reuse, UR10, 0x2 ;  /* 0x0000000a26287c11 */ /* 0x044fe4000f8210ff */
[----:B------:R-:W-:Y:S01]  /*45d0*/  FMUL.FTZ R39, R39, R28 ;  /* 0x0000001c27277220 */ /* 0x000fe20000410000 */
[----:B-----5:R-:W-:Y:S01]  /*45e0*/  FFMA.FTZ R68, R37, R2, R35 ;  /* 0x0000000225447223 */ /* 0x020fe20000010023 */
[----:B------:R-:W-:Y:S02]  /*45f0*/  LEA.HI.X R41, R38, UR11, R41, 0x2, P1 ;  /* 0x0000000b26297c11 */ /* 0x000fe400088f1429 */
[----:B------:R-:W-:Y:S01]  /*4600*/  FFMA.FTZ R69, R36, R39, R34 ;  /* 0x0000002724457223 */ /* 0x000fe20000010022 */
[----:B------:R-:W-:-:S03]  /*4610*/  FMUL.FTZ R47, R68, -1.4426950216293334961 ;  /* 0xbfb8aa3b442f7820 */ /* 0x000fc60000410000 */
[----:B------:R-:W-:-:S03]  /*4620*/  FMUL.FTZ R38, R69, -1.4426950216293334961 ;  /* 0xbfb8aa3b45267820 */ /* 0x000fc60000410000 */
        /* <DEDUP_REMOVED lines=9> */
.L_x_3736:
[----:B------:R-:W-:Y:S05]  /*46c0*/  BSYNC.RECONVERGENT B1 ;  /* 0x0000000000017941 */ /* 0x000fea0003800200 */
.L_x_3735:
[----:B------:R-:W-:Y:S01]  /*46d0*/  IADD3 R39, PT, PT, R30, 0x10, RZ ;  /* 0x000000101e277810 */ /* 0x000fe20007ffe0ff */
[----:B------:R-:W-:Y:S03]  /*46e0*/  BSSY.RECONVERGENT B1, `(.L_x_3737) ;  /* 0x0000020000017945 */ /* 0x000fe60003800200 */
[----:B------:R-:W-:Y:S02]  /*46f0*/  ISETP.GE.U32.AND P1, PT, R39, UR4, PT ;  /* 0x0000000427007c0c */ /* 0x000fe4000bf26070 */
[----:B0-----:R-:W-:-:S04]  /*4700*/  SHF.R.S32.HI R3, RZ, 0x1f, R39 ;  /* 0x0000001fff037819 */ /* 0x001fc80000011427 */
[----:B------:R-:W-:-:S13]  /*4710*/  ISETP.GE.AND.EX P1, PT, R3, UR5, PT, P1 ;  /* 0x0000000503007c0c */ /* 0x000fda000bf26310 */
[----:B------:R-:W-:Y:S05]  /*4720*/  @P1 BRA `(.L_x_3738) ;  /* 0x00000000006c1947 */ /* 0x000fea0003800000 */
[C---:B------:R-:W-:Y:S01]  /*4730*/  FADD.FTZ R41, -R0.reuse, R4 ;  /* 0x0000000400297221 */ /* 0x040fe20000010100 */
[----:B------:R-:W-:Y:S01]  /*4740*/  FADD.FTZ R5, -R0, R5 ;  /* 0x0000000500057221 */ /* 0x000fe20000010100 */
        /* <DEDUP_REMOVED lines=20> */
[----:B-1----:R-:W-:-:S04]  /*4890*/  LEA R4, P1, R2, UR10, 0x2 ;  /* 0x0000000a02047c11 */ /* 0x002fc8000f8210ff */
[----:B------:R-:W-:Y:S01]  /*48a0*/  LEA.HI.X R5, R2, UR11, R5, 0x2, P1 ;  /* 0x0000000b02057c11 */ /* 0x000fe200088f1405 */
[----:B--2---:R-:W-:Y:S01]  /*48b0*/  FMUL.FTZ R2, R38, R41 ;  /* 0x0000002926027220 */ /* 0x004fe20000410000 */
[----:B0-----:R-:W-:-:S05]  /*48c0*/  FMUL.FTZ R3, R40, R47 ;  /* 0x0000002f28037220 */ /* 0x001fca0000410000 */
[----:B------:R0:W-:Y:S02]  /*48d0*/  STG.E.64 desc[UR6][R4.64], R2 ;  /* 0x0000000204007986 */ /* 0x0001e4000c101b06 */
.L_x_3738:
[----:B------:R-:W-:Y:S05]  /*48e0*/  BSYNC.RECONVERGENT B1 ;  /* 0x0000000000017941 */ /* 0x000fea0003800200 */
.L_x_3737:
        /* <DEDUP_REMOVED lines=32> */
[----:B-1----:R-:W-:-:S04]  /*4af0*/  LEA R4, P1, R2, UR10, 0x2 ;  /* 0x0000000a02047c11 */ /* 0x002fc8000f8210ff */
[----:B------:R-:W-:Y:S01]  /*4b00*/  LEA.HI.X R5, R2, UR11, R69, 0x2, P1 ;  /* 0x0000000b02057c11 */ /* 0x000fe200088f1445 */
[----:B--2---:R-:W-:Y:S01]  /*4b10*/  FMUL.FTZ R2, R6, R41 ;  /* 0x0000002906027220 */ /* 0x004fe20000410000 */
[----:B0-----:R-:W-:-:S05]  /*4b20*/  FMUL.FTZ R3, R7, R62 ;  /* 0x0000003e07037220 */ /* 0x001fca0000410000 */
[----:B------:R0:W-:Y:S02]  /*4b30*/  STG.E.64 desc[UR6][R4.64], R2 ;  /* 0x0000000204007986 */ /* 0x0001e4000c101b06 */
.L_x_3740:
[----:B------:R-:W-:Y:S05]  /*4b40*/  BSYNC.RECONVERGENT B1 ;  /* 0x0000000000017941 */ /* 0x000fea0003800200 */
.L_x_3739:
[----:B------:R-:W-:Y:S01]  /*4b50*/  BSSY.RECONVERGENT B1, `(.L_x_3741) ;  /* 0x000001f000017945 */ /* 0x000fe20003800200 */
[C---:B------:R-:W-:Y:S02]  /*4b60*/  IADD3 R41, PT, PT, R30.reuse, 0x40, RZ ;  /* 0x000000401e297810 */ /* 0x040fe40007ffe0ff */
[----:B------:R-:W-:Y:S01]  /*4b70*/  IADD3 R7, PT, PT, R30, 0x50, RZ ;  /* 0x000000501e077810 */ /* 0x000fe20007ffe0ff */
[----:B------:R-:W-:Y:S06]  /*4b80*/  @P2 BRA `(.L_x_3742) ;  /* 0x00000000006c2947 */ /* 0x000fec0003800000 */
[C---:B------:R-:W-:Y:S01]  /*4b90*/  FADD.FTZ R9, -R0.reuse, R9 ;  /* 0x0000000900097221 */ /* 0x040fe20000010100 */
[----:B0-----:R-:W-:Y:S01]  /*4ba0*/  FADD.FTZ R3, -R0, R8 ;  /* 0x0000000800037221 */ /* 0x001fe20000010100 */
        /* <DEDUP_REMOVED lines=13> */
[----:B--2---:R-:W-:-:S07]  /*4c80*/  FADD.FTZ R40, R4, 1 ;  /* 0x3f80000004287421 */ /* 0x004fce0000010000 */
[----:B------:R-:W2:Y:S01]  /*4c90*/  MUFU.RCP R40, R40 ;  /* 0x0000002800287308 */ /* 0x000ea20000001000 */
[----:B0-----:R-:W-:Y:S01]  /*4ca0*/  FADD.FTZ R8, R2, 1 ;  /* 0x3f80000002087421 */ /* 0x001fe20000010000 */
[----:B------:R-:W-:-:S06]  /*4cb0*/  MOV R2, R64 ;  /* 0x0000004000027202 */ /* 0x000fcc0000000f00 */
[----:B------:R-:W0:Y:S01]  /*4cc0*/  MUFU.RCP R9, R8 ;  /* 0x0000000800097308 */ /* 0x000e220000001000 */
[----:B------:R-:W-:-:S05]  /*4cd0*/  IMAD.WIDE.U32 R2, R39, UR8, R2 ;  /* 0x0000000827027c25 */ /* 0x000fca000f8e0002 */
[----:B------:R-:W-:Y:S02]  /*4ce0*/  IADD3 R5, PT, PT, R3, R5, RZ ;  /* 0x0000000503057210 */ /* 0x000fe40007ffe0ff */
[----:B-1----:R-:W-:Y:S01]  /*4cf0*/  LEA R4, P1, R2, UR10, 0x2 ;  /* 0x0000000a02047c11 */ /* 0x002fe2000f8210ff */
[----:B--2---:R-:W-:-:S03]  /*4d00*/  FMUL.FTZ R3, R47, R40 ;  /* 0x000000282f037220 */ /* 0x004fc60000410000 */
[----:B------:R-:W-:Y:S01]  /*4d10*/  LEA.HI.X R5, R2, UR11, R5, 0x2, P1 ;  /* 0x0000000b02057c11 */ /* 0x000fe200088f1405 */
[----:B0-----:R-:W-:-:S05]  /*4d20*/  FMUL.FTZ R2, R6, R9 ;  /* 0x0000000906027220 */ /* 0x001fca0000410000 */
[----:B------:R2:W-:Y:S03]  /*4d30*/  STG.E.64 desc[UR6][R4.64], R2 ;  /* 0x0000000204007986 */ /* 0x0005e6000c101b06 */
.L_x_3742:
[----:B------:R-:W-:Y:S05]  /*4d40*/  BSYNC.RECONVERGENT B1 ;  /* 0x0000000000017941 */ /* 0x000fea0003800200 */
.L_x_3741:
        /* <DEDUP_REMOVED lines=20> */
[C---:B------:R-:W-:Y:S01]  /*4e90*/  FADD.FTZ R11, -R0.reuse, R11 ;  /* 0x0000000b000b7221 */ /* 0x040fe20000010100 */
[----:B------:R-:W-:Y:S01]  /*4ea0*/  FADD.FTZ R3, -R0, R10 ;  /* 0x0000000a00037221 */ /* 0x000fe20000010100 */
        /* <DEDUP_REMOVED lines=16> */
[----:B------:R-:W-:-:S05]  /*4fb0*/  IADD3 R69, PT, PT, R5, R69, RZ ;  /* 0x0000004505457210 */ /* 0x000fca0007ffe0ff */
        /* <DEDUP_REMOVED lines=8> */
.L_x_3744:
[----:B------:R-:W-:Y:S05]  /*5040*/  BSYNC.RECONVERGENT B1 ;  /* 0x0000000000017941 */ /* 0x000fea0003800200 */
.L_x_3743:
[----:B------:R-:W-:Y:S01]  /*5050*/  BSSY.RECONVERGENT B1, `(.L_x_3745) ;  /* 0x000001f000017945 */ /* 0x000fe20003800200 */
[C---:B------:R-:W-:Y:S02]  /*5060*/  IADD3 R10, PT, PT, R30.reuse, 0xc0, RZ ;  /* 0x000000c01e0a7810 */ /* 0x040fe40007ffe0ff */
[----:B------:R-:W-:Y:S01]  /*5070*/  IADD3 R11, PT, PT, R30, 0xd0, RZ ;  /* 0x000000d01e0b7810 */ /* 0x000fe20007ffe0ff */
[----:B------:R-:W-:Y:S06]  /*5080*/  @P2 BRA `(.L_x_3746) ;  /* 0x00000000006c2947 */ /* 0x000fec0003800000 */
[C---:B0-----:R-:W-:Y:S01]  /*5090*/  FADD.FTZ R3, -R0.reuse, R12 ;  /* 0x0000000c00037221 */ /* 0x041fe20000010100 */
        /* <DEDUP_REMOVED lines=16> */
[----:B0-----:R-:W-:Y:S01]  /*51a0*/  FADD.FTZ R40, R3, 1 ;  /* 0x3f80000003287421 */ /* 0x001fe20000010000 */
[----:B------:R-:W-:-:S06]  /*51b0*/  MOV R3, R67 ;  /* 0x0000004300037202 */ /* 0x000fcc0000000f00 */
[----:B------:R-:W0:Y:S01]  /*51c0*/  MUFU.RCP R40, R40 ;  /* 0x0000002800287308 */ /* 0x000e220000001000 */
[----:B------:R-:W-:-:S05]  /*51d0*/  IMAD.WIDE.U32 R4, R7, UR8, R2 ;  /* 0x0000000807047c25 */ /* 0x000fca000f8e0002 */
[----:B------:R-:W-:Y:S02]  /*51e0*/  IADD3 R39, PT, PT, R5, R39, RZ ;  /* 0x0000002705277210 */ /* 0x000fe40007ffe0ff */
[----:B-1----:R-:W-:-:S04]  /*51f0*/  LEA R2, P2, R4, UR10, 0x2 ;  /* 0x0000000a04027c11 */ /* 0x002fc8000f8410ff */
[----:B------:R-:W-:Y:S01]  /*5200*/  LEA.HI.X R3, R4, UR11, R39, 0x2, P2 ;  /* 0x0000000b04037c11 */ /* 0x000fe200090f1427 */
[----:B--2---:R-:W-:Y:S01]  /*5210*/  FMUL.FTZ R4, R12, R13 ;  /* 0x0000000d0c047220 */ /* 0x004fe20000410000 */
[----:B0-----:R-:W-:-:S05]  /*5220*/  FMUL.FTZ R5, R41, R40 ;  /* 0x0000002829057220 */ /* 0x001fca0000410000 */
[----:B------:R2:W-:Y:S02]  /*5230*/  STG.E.64 desc[UR6][R2.64], R4 ;  /* 0x0000000402007986 */ /* 0x0005e4000c101b06 */
.L_x_3746:
[----:B------:R-:W-:Y:S05]  /*5240*/  BSYNC.RECONVERGENT B1 ;  /* 0x0000000000017941 */ /* 0x000fea0003800200 */
.L_x_3745:
[----:B------:R-:W-:Y:S04]  /*5250*/  BSSY.RECONVERGENT B1, `(.L_x_3747) ;  /* 0x000001d000017945 */ /* 0x000fe80003800200 */
[----:B------:R-:W-:Y:S05]  /*5260*/  @P1 BRA `(.L_x_3748) ;  /* 0x00000000006c1947 */ /* 0x000fea0003800000 */
[C---:B0-2---:R-:W-:Y:S01]  /*5270*/  FADD.FTZ R3, -R0.reuse, R14 ;  /* 0x0000000e00037221 */ /* 0x045fe20000010100 */
[----:B------:R-:W-:Y:S01]  /*5280*/  FADD.FTZ R15, -R0, R15 ;  /* 0x0000000f000f7221 */ /* 0x000fe20000010100 */
        /* <DEDUP_REMOVED lines=24> */
[----:B------:R3:W-:Y:S02]  /*5410*/  STG.E.64 desc[UR6][R4.64], R2 ;  /* 0x0000000204007986 */ /* 0x0007e4000c101b06 */
.L_x_3748:
[----:B------:R-:W-:Y:S05]  /*5420*/  BSYNC.RECONVERGENT B1 ;  /* 0x0000000000017941 */ /* 0x000fea0003800200 */
.L_x_3747:
[----:B------:R-:W-:Y:S04]  /*5430*/  BSSY.RECONVERGENT B1, `(.L_x_3749) ;  /* 0x000001d000017945 */ /* 0x000fe80003800200 */
[----:B------:R-:W-:Y:S05]  /*5440*/  @P6 BRA `(.L_x_3750) ;  /* 0x00000000006c6947 */ /* 0x000fea0003800000 */
[C---:B0-23--:R-:W-:Y:S01]  /*5450*/  FADD.FTZ R3, -R0.reuse, R16 ;  /* 0x0000001000037221 */ /* 0x04dfe20000010100 */
        /* <DEDUP_REMOVED lines=26> */
.L_x_3750:
[----:B------:R-:W-:Y:S05]  /*5600*/  BSYNC.RECONVERGENT B1 ;  /* 0x0000000000017941 */ /* 0x000fea0003800200 */
.L_x_3749:
[----:B------:R-:W-:Y:S04]  /*5610*/  BSSY.RECONVERGENT B1, `(.L_x_3751) ;  /* 0x000001d000017945 */ /* 0x000fe80003800200 */
[----:B------:R-:W-:Y:S05]  /*5620*/  @P3 BRA `(.L_x_3752) ;  /* 0x00000000006c3947 */ /* 0x000fea0003800000 */
[C---:B0-234-:R-:W-:Y:S01]  /*5630*/  FADD.FTZ R3, -R0.reuse, R18 ;  /* 0x0000001200037221 */ /* 0x05dfe20000010100 */
        /* <DEDUP_REMOVED lines=16> */
[----:B------:R-:W-:-:S04]  /*5740*/  IMAD.WIDE.U32 R2, R31, UR8, R2 ;  /* 0x000000081f027c25 */ /* 0x000fc8000f8e0002 */
[----:B0-----:R-:W-:Y:S01]  /*5750*/  FADD.FTZ R7, R4, 1 ;  /* 0x3f80000004077421 */ /* 0x001fe20000010000 */
[----:B------:R-:W-:Y:S01]  /*5760*/  IMAD R31, R31, UR9, R14 ;  /* 0x000000091f1f7c24 */ /* 0x000fe2000f8e020e */
[----:B-1----:R-:W-:-:S04]  /*5770*/  LEA R4, P1, R2, UR10, 0x2 ;  /* 0x0000000a02047c11 */ /* 0x002fc8000f8210ff */
[----:B------:R-:W0:Y:S01]  /*5780*/  MUFU.RCP R7, R7 ;  /* 0x0000000700077308 */ /* 0x000e220000001000 */
[----:B------:R-:W-:-:S04]  /*5790*/  IADD3 R31, PT, PT, R3, R31, RZ ;  /* 0x0000001f031f7210 */ /* 0x000fc80007ffe0ff */
[----:B------:R-:W-:Y:S01]  /*57a0*/  LEA.HI.X R5, R2, UR11, R31, 0x2, P1 ;  /* 0x0000000b02057c11 */ /* 0x000fe200088f141f */
[----:B--2---:R-:W-:Y:S01]  /*57b0*/  FMUL.FTZ R2, R9, R6 ;  /* 0x0000000609027220 */ /* 0x004fe20000410000 */
[----:B0-----:R-:W-:-:S05]  /*57c0*/  FMUL.FTZ R3, R12, R7 ;  /* 0x000000070c037220 */ /* 0x001fca0000410000 */
[----:B------:R0:W-:Y:S02]  /*57d0*/  STG.E.64 desc[UR6][R4.64], R2 ;  /* 0x0000000204007986 */ /* 0x0001e4000c101b06 */
.L_x_3752:
[----:B------:R-:W-:Y:S05]  /*57e0*/  BSYNC.RECONVERGENT B1 ;  /* 0x0000000000017941 */ /* 0x000fea0003800200 */
.L_x_3751:
        /* <DEDUP_REMOVED lines=29> */
.L_x_3754:
[----:B------:R-:W-:Y:S05]  /*59c0*/  BSYNC.RECONVERGENT B1 ;  /* 0x0000000000017941 */ /* 0x000fea0003800200 */
.L_x_3753:
[----:B------:R-:W-:Y:S01]  /*59d0*/  ISETP.GE.U32.AND P5, PT, R32, UR4, PT ;  /* 0x0000000420007c0c */ /* 0x000fe2000bfa6070 */
[----:B------:R-:W-:Y:S01]  /*59e0*/  BSSY.RECONVERGENT B1, `(.L_x_3755) ;  /* 0x000002e000017945 */ /* 0x000fe20003800200 */
[----:B0-234-:R-:W-:Y:S02]  /*59f0*/  IADD3 R3, PT, PT, R30, 0xe0, RZ ;  /* 0x000000e01e037810 */ /* 0x01dfe40007ffe0ff */
        /* <DEDUP_REMOVED lines=44> */
.L_x_3756:
[----:B------:R-:W-:Y:S05]  /*5cc0*/  BSYNC.RECONVERGENT B1 ;  /* 0x0000000000017941 */ /* 0x000fea0003800200 */
.L_x_3755:
[----:B------:R-:W-:Y:S04]  /*5cd0*/  BSSY.RECONVERGENT B1, `(.L_x_3757) ;  /* 0x000001d000017945 */ /* 0x000fe80003800200 */
[----:B------:R-:W-:Y:S05]  /*5ce0*/  @P2 BRA `(.L_x_3758) ;  /* 0x00000000006c2947 */ /* 0x000fea0003800000 */
[C---:B------:R-:W-:Y:S01]  /*5cf0*/  FADD.FTZ R7, -R0.reuse, R24 ;  /* 0x0000001800077221 */ /* 0x040fe20000010100 */
[----:B------:R-:W-:Y:S01]  /*5d00*/  FADD.FTZ R25, -R0, R25 ;  /* 0x0000001900197221 */ /* 0x000fe20000010100 */
[----:B------:R-:W2:Y:S01]  /*5d10*/  LDCU.64 UR8, c[0x0][0x3e0] ;  /* 0x00007c00ff0877ac */ /* 0x000ea20008000a00 */
[----:B0-----:R-:W-:Y:S01]  /*5d20*/  MOV R9, R67 ;  /* 0x0000004300097202 */ /* 0x001fe20000000f00 */
[-C--:B-1----:R-:W-:Y:S01]  /*5d30*/  FMUL.FTZ R7, R7, R28.reuse ;  /* 0x0000001c07077220 */ /* 0x082fe20000410000 */
[----:B------:R-:W-:Y:S01]  /*5d40*/  FMUL.FTZ R8, R25, R28 ;  /* 0x0000001c19087220 */ /* 0x000fe20000410000 */
[----:B------:R-:W0:Y:S02]  /*5d50*/  LDCU.64 UR10, c[0x0][0x380] ;  /* 0x00007000ff0a77ac */ /* 0x000e240008000a00 */
[----:B-----5:R-:W-:Y:S01]  /*5d60*/  FFMA.FTZ R17, R36, R7, R34 ;  /* 0x0000000724117223 */ /* 0x020fe20000010022 */
[----:B------:R-:W-:Y:S01]  /*5d70*/  FFMA.FTZ R16, R37, R8, R35 ;  /* 0x0000000825107223 */ /* 0x000fe20000010023 */
[----:B------:R-:W-:-:S02]  /*5d80*/  MOV R8, R64 ;  /* 0x0000004000087202 */ /* 0x000fc40000000f00 */
        /* <DEDUP_REMOVED lines=16> */
[----:B------:R2:W-:Y:S02]  /*5e90*/  STG.E.64 desc[UR6][R12.64], R8 ;  /* 0x000000080c007986 */ /* 0x0005e4000c101b06 */
.L_x_3758:
[----:B------:R-:W-:Y:S05]  /*5ea0*/  BSYNC.RECONVERGENT B1 ;  /* 0x0000000000017941 */ /* 0x000fea0003800200 */
.L_x_3757:
[----:B------:R-:W-:Y:S04]  /*5eb0*/  BSSY.RECONVERGENT B1, `(.L_x_3759) ;  /* 0x000001d000017945 */ /* 0x000fe80003800200 */
[----:B------:R-:W-:Y:S05]  /*5ec0*/  @P1 BRA `(.L_x_3760) ;  /* 0x00000000006c1947 */ /* 0x000fea0003800000 */
[C---:B------:R-:W-:Y:S01]  /*5ed0*/  FADD.FTZ R7, -R0.reuse, R26 ;  /* 0x0000001a00077221 */ /* 0x040fe20000010100 */
[----:B------:R-:W-:Y:S01]  /*5ee0*/  FADD.FTZ R27, -R0, R27 ;  /* 0x0000001b001b7221 */ /* 0x000fe20000010100 */
[----:B------:R-:W3:Y:S02]  /*5ef0*/  LDCU.64 UR8, c[0x0][0x3e0] ;  /* 0x00007c00ff0877ac */ /* 0x000ee40008000a00 */
[-C--:B-1----:R-:W-:Y:S01]  /*5f00*/  FMUL.FTZ R7, R7, R28.reuse ;  /* 0x0000001c07077220 */ /* 0x082fe20000410000 */
[----:B0-2---:R-:W-:Y:S01]  /*5f10*/  FMUL.FTZ R8, R27, R28 ;  /* 0x0000001c1b087220 */ /* 0x005fe20000410000 */
[----:B------:R-:W0:Y:S02]  /*5f20*/  LDCU.64 UR10, c[0x0][0x380] ;  /* 0x00007000ff0a77ac */ /* 0x000e240008000a00 */
[----:B-----5:R-:W-:Y:S01]  /*5f30*/  FFMA.FTZ R15, R36, R7, R34 ;  /* 0x00000007240f7223 */ /* 0x020fe20000010022 */
[----:B------:R-:W-:-:S03]  /*5f40*/  FFMA.FTZ R14, R37, R8, R35 ;  /* 0x00000008250e7223 */ /* 0x000fc60000010023 */
[----:B------:R-:W-:Y:S01]  /*5f50*/  FMUL.FTZ R7, R15, -1.4426950216293334961 ;  /* 0xbfb8aa3b0f077820 */ /* 0x000fe20000410000 */
[----:B------:R-:W-:-:S05]  /*5f60*/  FMUL.FTZ R8, R14, -1.4426950216293334961 ;  /* 0xbfb8aa3b0e087820 */ /* 0x000fca0000410000 */
[----:B------:R-:W1:Y:S01]  /*5f70*/  MUFU.EX2 R7, R7 ;  /* 0x0000000700077308 */ /* 0x000e620000000800 */
[----:B---3--:R-:W-:Y:S01]  /*5f80*/  IMAD R9, R6, UR8, RZ ;  /* 0x0000000806097c24 */ /* 0x008fe2000f8e02ff */
[----:B------:R-:W-:-:S03]  /*5f90*/  MOV R6, R64 ;  /* 0x0000004000067202 */ /* 0x000fc60000000f00 */
        /* <DEDUP_REMOVED lines=13> */
[----:B------:R3:W-:Y:S02]  /*6070*/  STG.E.64 desc[UR6][R8.64], R6 ;  /* 0x0000000608007986 */ /* 0x0007e4000c101b06 */
.L_x_3760:
[----:B------:R-:W-:Y:S05]  /*6080*/  BSYNC.RECONVERGENT B1 ;  /* 0x0000000000017941 */ /* 0x000fea0003800200 */
.L_x_3759:
[----:B------:R-:W-:Y:S04]  /*6090*/  BSSY.RECONVERGENT B1, `(.L_x_3761) ;  /* 0x000001d000017945 */ /* 0x000fe80003800200 */
[----:B------:R-:W-:Y:S05]  /*60a0*/  @P6 BRA `(.L_x_3762) ;  /* 0x00000000006c6947 */ /* 0x000fea0003800000 */
[C---:B---3--:R-:W-:Y:S01]  /*60b0*/  FADD.FTZ R7, -R0.reuse, R48 ;  /* 0x0000003000077221 */ /* 0x048fe20000010100 */
[----:B------:R-:W-:Y:S01]  /*60c0*/  FADD.FTZ R49, -R0, R49 ;  /* 0x0000003100317221 */ /* 0x000fe20000010100 */
[----:B------:R-:W3:Y:S02]  /*60d0*/  LDCU.64 UR8, c[0x0][0x3e0] ;  /* 0x00007c00ff0877ac */ /* 0x000ee40008000a00 */
[-C--:B-1----:R-:W-:Y:S01]  /*60e0*/  FMUL.FTZ R7, R7, R28.reuse ;  /* 0x0000001c07077220 */ /* 0x082fe20000410000 */
[----:B0-2---:R-:W-:Y:S01]  /*60f0*/  FMUL.FTZ R8, R49, R28 ;  /* 0x0000001c31087220 */ /* 0x005fe20000410000 */
[----:B------:R-:W0:Y:S02]  /*6100*/  LDCU.64 UR10, c[0x0][0x380] ;  /* 0x00007000ff0a77ac */ /* 0x000e240008000a00 */
[----:B-----5:R-:W-:Y:S01]  /*6110*/  FFMA.FTZ R13, R36, R7, R34 ;  /* 0x00000007240d7223 */ /* 0x020fe20000010022 */
[----:B------:R-:W-:Y:S01]  /*6120*/  FFMA.FTZ R15, R37, R8, R35 ;  /* 0x00000008250f7223 */ /* 0x000fe20000010023 */
[----:B------:R-:W-:-:S02]  /*6130*/  MOV R7, R67 ;  /* 0x0000004300077202 */ /* 0x000fc40000000f00 */
[----:B------:R-:W-:Y:S01]  /*6140*/  FMUL.FTZ R6, R13, -1.4426950216293334961 ;  /* 0xbfb8aa3b0d067820 */ /* 0x000fe20000410000 */
[----:B------:R-:W-:-:S05]  /*6150*/  FMUL.FTZ R8, R15, -1.4426950216293334961 ;  /* 0xbfb8aa3b0f087820 */ /* 0x000fca0000410000 */
[----:B------:R-:W1:Y:S01]  /*6160*/  MUFU.EX2 R6, R6 ;  /* 0x0000000600067308 */ /* 0x000e620000000800 */
[----:B---3--:R-:W-:-:S07]  /*6170*/  IMAD R14, R5, UR8, RZ ;  /* 0x00000008050e7c24 */ /* 0x008fce000f8e02ff */
[----:B------:R-:W2:Y:S01]  /*6180*/  MUFU.EX2 R8, R8 ;  /* 0x0000000800087308 */ /* 0x000ea20000000800 */
[----:B-1----:R-:W-:Y:S01]  /*6190*/  FADD.FTZ R10, R6, 1 ;  /* 0x3f800000060a7421 */ /* 0x002fe20000010000 */
[----:B------:R-:W-:-:S06]  /*61a0*/  MOV R6, R64 ;  /* 0x0000004000067202 */ /* 0x000fcc0000000f00 */
[----:B------:R-:W1:Y:S01]  /*61b0*/  MUFU.RCP R10, R10 ;  /* 0x0000000a000a7308 */ /* 0x000e620000001000 */
[----:B------:R-:W-:-:S04]  /*61c0*/  IMAD.WIDE.U32 R6, R11, UR8, R6 ;  /* 0x000000080b067c25 */ /* 0x000fc8000f8e0006 */
[----:B--2---:R-:W-:Y:S01]  /*61d0*/  FADD.FTZ R12, R8, 1 ;  /* 0x3f800000080c7421 */ /* 0x004fe20000010000 */
[----:B------:R-:W-:Y:S01]  /*61e0*/  IMAD R11, R11, UR9, R14 ;  /* 0x000000090b0b7c24 */ /* 0x000fe2000f8e020e */
[----:B0-----:R-:W-:-:S04]  /*61f0*/  LEA R8, P1, R6, UR10, 0x2 ;  /* 0x0000000a06087c11 */ /* 0x001fc8000f8210ff */
[----:B------:R-:W0:Y:S01]  /*6200*/  MUFU.RCP R12, R12 ;  /* 0x0000000c000c7308 */ /* 0x000e220000001000 */
[----:B------:R-:W-:-:S04]  /*6210*/  IADD3 R11, PT, PT, R7, R11, RZ ;  /* 0x0000000b070b7210 */ /* 0x000fc80007ffe0ff */
[----:B------:R-:W-:Y:S01]  /*6220*/  LEA.HI.X R9, R6, UR11, R11, 0x2, P1 ;  /* 0x0000000b06097c11 */ /* 0x000fe200088f140b */
[----:B-1----:R-:W-:Y:S01]  /*6230*/  FMUL.FTZ R6, R13, R10 ;  /* 0x0000000a0d067220 */ /* 0x002fe20000410000 */
[----:B0-----:R-:W-:-:S05]  /*6240*/  FMUL.FTZ R7, R15, R12 ;  /* 0x0000000c0f077220 */ /* 0x001fca0000410000 */
[----:B------:R4:W-:Y:S02]  /*6250*/  STG.E.64 desc[UR6][R8.64], R6 ;  /* 0x0000000608007986 */ /* 0x0009e4000c101b06 */
.L_x_3762:
[----:B------:R-:W-:Y:S05]  /*6260*/  BSYNC.RECONVERGENT B1 ;  /* 0x0000000000017941 */ /* 0x000fea0003800200 */
.L_x_3761:
[----:B------:R-:W-:Y:S04]  /*6270*/  BSSY.RECONVERGENT B1, `(.L_x_3763) ;  /* 0x000001d000017945 */ /* 0x000fe80003800200 */
[----:B------:R-:W-:Y:S05]  /*6280*/  @P3 BRA `(.L_x_3764) ;  /* 0x00000000006c3947 */ /* 0x000fea0003800000 */
[C---:B------:R-:W-:Y:S01]  /*6290*/  FADD.FTZ R5, -R0.reuse, R50 ;  /* 0x0000003200057221 */ /* 0x040fe20000010100 */
[----:B------:R-:W-:Y:S01]  /*62a0*/  FADD.FTZ R51, -R0, R51 ;  /* 0x0000003300337221 */ /* 0x000fe20000010100 */
[----:B------:R-:W0:Y:S02]  /*62b0*/  LDCU.64 UR8, c[0x0][0x3e0] ;  /* 0x00007c00ff0877ac */ /* 0x000e240008000a00 */
[-C--:B-1----:R-:W-:Y:S01]  /*62c0*/  FMUL.FTZ R5, R5, R28.reuse ;  /* 0x0000001c05057220 */ /* 0x082fe20000410000 */
[----:B---34-:R-:W-:Y:S01]  /*62d0*/  FMUL.FTZ R6, R51, R28 ;  /* 0x0000001c33067220 */ /* 0x018fe20000410000 */
[----:B------:R-:W1:Y:S02]  /*62e0*/  LDCU.64 UR10, c[0x0][0x380] ;  /* 0x00007000ff0a77ac */ /* 0x000e640008000a00 */
[----:B-----5:R-:W-:Y:S01]  /*62f0*/  FFMA.FTZ R11, R36, R5, R34 ;  /* 0x00000005240b7223 */ /* 0x020fe20000010022 */
[----:B------:R-:W-:-:S03]  /*6300*/  FFMA.FTZ R10, R37, R6, R35 ;  /* 0x00000006250a7223 */ /* 0x000fc60000010023 */
[----:B------:R-:W-:Y:S01]  /*6310*/  FMUL.FTZ R5, R11, -1.4426950216293334961 ;  /* 0xbfb8aa3b0b057820 */ /* 0x000fe20000410000 */
[----:B------:R-:W-:-:S05]  /*6320*/  FMUL.FTZ R6, R10, -1.4426950216293334961 ;  /* 0xbfb8aa3b0a067820 */ /* 0x000fca0000410000 */
[----:B------:R-:W3:Y:S01]  /*6330*/  MUFU.EX2 R5, R5 ;  /* 0x0000000500057308 */ /* 0x000ee20000000800 */
[----:B0-2---:R-:W-:Y:S01]  /*6340*/  IMAD R12, R4, UR8, RZ ;  /* 0x00000008040c7c24 */ /* 0x005fe2000f8e02ff */
[----:B------:R-:W-:-:S06]  /*6350*/  MOV R4, R64 ;  /* 0x0000004000047202 */ /* 0x000fcc0000000f00 */
[----:B------:R-:W0:Y:S01]  /*6360*/  MUFU.EX2 R6, R6 ;  /* 0x0000000600067308 */ /* 0x000e220000000800 */
[----:B---3--:R-:W-:Y:S01]  /*6370*/  FADD.FTZ R8, R5, 1 ;  /* 0x3f80000005087421 */ /* 0x008fe20000010000 */
        /* <DEDUP_REMOVED lines=12> */
.L_x_3764:
[----:B------:R-:W-:Y:S05]  /*6440*/  BSYNC.RECONVERGENT B1 ;  /* 0x0000000000017941 */ /* 0x000fea0003800200 */
.L_x_3763:
[----:B------:R-:W-:Y:S05]  /*6450*/  @P4 BRA `(.L_x_3734) ;  /* 0x0000000000684947 */ /* 0x000fea0003800000 */
[C---:B------:R-:W-:Y:S01]  /*6460*/  FADD.FTZ R3, -R0.reuse, R52 ;  /* 0x0000003400037221 */ /* 0x040fe20000010100 */
[----:B------:R-:W-:Y:S01]  /*6470*/  FADD.FTZ R53, -R0, R53 ;  /* 0x0000003500357221 */ /* 0x000fe20000010100 */
[----:B------:R-:W2:Y:S01]  /*6480*/  LDCU.64 UR4, c[0x0][0x3e0] ;  /* 0x00007c00ff0477ac */ /* 0x000ea20008000a00 */
[----:B------:R-:W-:Y:S01]  /*6490*/  MOV R65, R67 ;  /* 0x0000004300417202 */ /* 0x000fe20000000f00 */
[-C--:B-1----:R-:W-:Y:S01]  /*64a0*/  FMUL.FTZ R3, R3, R28.reuse ;  /* 0x0000001c03037220 */ /* 0x082fe20000410000 */
[----:B------:R-:W-:Y:S01]  /*64b0*/  FMUL.FTZ R28, R53, R28 ;  /* 0x0000001c351c7220 */ /* 0x000fe20000410000 */
[----:B------:R-:W1:Y:S02]  /*64c0*/  LDCU.64 UR8, c[0x0][0x380] ;  /* 0x00007000ff0877ac */ /* 0x000e640008000a00 */
[----:B0--345:R-:W-:Y:S01]  /*64d0*/  FFMA.FTZ R7, R36, R3, R34 ;  /* 0x0000000324077223 */ /* 0x039fe20000010022 */
        /* <DEDUP_REMOVED lines=10> */
[----:B0-----:R-:W-:-:S06]  /*6580*/  FADD.FTZ R4, R0, 1 ;  /* 0x3f80000000047421 */ /* 0x001fcc0000010000 */
[----:B------:R-:W0:Y:S01]  /*6590*/  MUFU.RCP R4, R4 ;  /* 0x0000000400047308 */ /* 0x000e220000001000 */
[----:B--2---:R-:W-:Y:S01]  /*65a0*/  FADD.FTZ R5, R3, 1 ;  /* 0x3f80000003057421 */ /* 0x004fe20000010000 */
[----:B------:R-:W-:-:S06]  /*65b0*/  LEA.HI.X R3, R64, UR9, R9, 0x2, P1 ;  /* 0x0000000940037c11 */ /* 0x000fcc00088f1409 */
[----:B------:R-:W1:Y:S01]  /*65c0*/  MUFU.RCP R5, R5 ;  /* 0x0000000500057308 */ /* 0x000e620000001000 */
[----:B0-----:R-:W-:Y:S01]  /*65d0*/  FMUL.FTZ R6, R7, R4 ;  /* 0x0000000407067220 */ /* 0x001fe20000410000 */
[----:B-1----:R-:W-:-:S05]  /*65e0*/  FMUL.FTZ R7, R28, R5 ;  /* 0x000000051c077220 */ /* 0x002fca0000410000 */
[----:B------:R0:W-:Y:S02]  /*65f0*/  STG.E.64 desc[UR6][R2.64], R6 ;  /* 0x0000000602007986 */ /* 0x0001e4000c101b06 */
.L_x_3734:
[----:B------:R-:W-:Y:S05]  /*6600*/  BSYNC.RECONVERGENT B0 ;  /* 0x0000000000007941 */ /* 0x000fea0003800200 */
.L_x_3702:
        /* <DEDUP_REMOVED lines=8> */
.L_x_3766:
        /* <DEDUP_REMOVED lines=15> */
.L_x_4555:


//--------------------- .text._Z35group_norm_nhwc_fwd_one_pass_kernelI11Fp32IOFp32WLi512ELi96ELi768EEv26Group_norm_nhwc_fwd_params --------------------------
	.section	.text._Z35group_norm_nhwc_fwd_one_pass_kernelI11Fp32IOFp32WLi512ELi96ELi768EEv26Group_norm_nhwc_fwd_params,"ax",@progbits
	.align	128
        .global         _Z35group_norm_nhwc_fwd_one_pass_kernelI11Fp32IOFp32WLi512ELi96ELi768EEv26Group_norm_nhwc_fwd_params
        .type           _Z35group_norm_nhwc_fwd_one_pass_kernelI11Fp32IOFp32WLi512ELi96ELi768EEv26Group_norm_nhwc_fwd_params,@function
        .size           _Z35group_norm_nhwc_fwd_one_pass_kernelI11Fp32IOFp32WLi512ELi96ELi768EEv26Group_norm_nhwc_fwd_params,(.L_x_4556 - _Z35group_norm_nhwc_fwd_one_pass_kernelI11Fp32IOFp32WLi512ELi96ELi768EEv26Group_norm_nhwc_fwd_params)
        .other          _Z35group_norm_nhwc_fwd_one_pass_kernelI11Fp32IOFp32WLi512ELi96ELi768EEv26Group_norm_nhwc_fwd_params,@"STO_CUDA_ENTRY STV_DEFAULT"
_Z35group_norm_nhwc_fwd_one_pass_kernelI11Fp32IOFp32WLi512ELi96ELi768EEv26Group_norm_nhwc_fwd_params:
.text._Z35group_norm_nhwc_fwd_one_pass_kernelI11Fp32IOFp32WLi512ELi96ELi768EEv26Group_norm_nhwc_fwd_params:
        /* <DEDUP_REMOVED lines=26> */
.L_x_3906:
[----:B0-----:R-:W0:Y:S01]  /*01a0*/  LDCU UR11, c[0x0][0x3f8] ;  /* 0x00007f00ff0b77ac */ /* 0x001e220008000800 */
[----:B-----5:R-:W-:Y:S01]  /*01b0*/  IABS R3, UR5 ;  /* 0x0000000500037c13 */ /* 0x020fe20008000000 */
[----:B------:R-:W1:Y:S01]  /*01c0*/  S2R R4, SR_TID.X ;  /* 0x0000000000047919 */ /* 0x000e620000002100 */
[----:B------:R-:W2:Y:S01]  /*01d0*/  LDC R61, c[0x0][0x404] ;  /* 0x00010100ff3d7b82 */ /* 0x000ea20000000800 */
[----:B------:R-:W-:Y:S01]  /*01e0*/  UMOV UR6, URZ ;  /* 0x000000ff00067c82 */ /* 0x000fe20008000000 */
[----:B------:R-:W-:Y:S01]  /*01f0*/  R2UR UR10, R3 ;  /* 0x00000000030a72ca */ /* 0x000fe200000e0000 */
[----:B---3--:R-:W3:Y:S01]  /*0200*/  LDCU.64 UR14, c[0x0][0x3e8] ;  /* 0x00007d00ff0e77ac */ /* 0x008ee20008000a00 */
[----:B------:R-:W-:Y:S02]  /*0210*/  CS2R R34, SRZ ;  /* 0x0000000000227805 */ /* 0x000fe4000001ff00 */
[----:B0-----:R-:W-:-:S04]  /*0220*/  MOV R0, UR11 ;  /* 0x0000000b00007c02 */ /* 0x001fc80008000f00 */
        /* <DEDUP_REMOVED lines=10> */
[----:B----4-:R-:W-:Y:S02]  /*02d0*/  IADD3 R9, PT, PT, R61, 0x10, RZ ;  /* 0x000000103d097810 */ /* 0x010fe40007ffe0ff */
        /* <DEDUP_REMOVED lines=12> */
[----:B------:R-:W2:Y:S01]  /*03a0*/  @!P5 LDC.64 R22, c[0x0][0x390] ;  /* 0x0000e400ff16db82 */ /* 0x000ea20000000a00 */
[----:B------:R-:W-:Y:S02]  /*03b0*/  ISETP.GE.U32.AND P4, PT, R21, UR14, PT ;  /* 0x0000000e15007c0c */ /* 0x000fe4000bf86070 */
[----:B------:R-:W-:Y:S02]  /*03c0*/  SHF.R.S32.HI R19, RZ, 0x1f, R21 ;  /* 0x0000001fff137819 */ /* 0x000fe40000011415 */
[----:B------:R-:W-:-:S02]  /*03d0*/  IADD3 R8, PT, PT, R61, 0x40, RZ ;  /* 0x000000403d087810 */ /* 0x000fc40007ffe0ff */
[----:B------:R-:W-:Y:S01]  /*03e0*/  ISETP.GE.AND.EX P4, PT, R19, UR15, PT, P4 ;  /* 0x0000000f13007c0c */ /* 0x000fe2000bf86340 */
[----:B------:R-:W3:Y:S01]  /*03f0*/  @!P1 LDC.64 R26, c[0x0][0x3e0] ;  /* 0x0000f800ff1a9b82 */ /* 0x000ee20000000a00 */
[----:B-1----:R-:W-:-:S07]  /*0400*/  R2UR UR7, R2 ;  /* 0x00000000020772ca */ /* 0x002fce00000e0000 */
[----:B------:R-:W1:Y:S06]  /*0410*/  @!P1 LDC.64 R28, c[0x0][0x390] ;  /* 0x0000e400ff1c9b82 */ /* 0x000e6c0000000a00 */
[----:B------:R-:W-:Y:S02]  /*0420*/  UIADD3 UR9, UPT, UPT, URZ, -UR7, URZ ;  /* 0x80000007ff097290 */ /* 0x000fe4000fffe0ff */
[----:B------:R-:W4:Y:S02]  /*0430*/  @!P3 LDC.64 R24, c[0x0][0x3e0] ;  /* 0x0000f800ff18bb82 */ /* 0x000f240000000a00 */
[----:B------:R-:W-:-:S04]  /*0440*/  UIMAD UR9, UR9, UR16, URZ ;  /* 0x00000010090972a4 */ /* 0x000fc8000f8e02ff */
[----:B------:R-:W-:Y:S01]  /*0450*/  UIMAD.WIDE.U32 UR6, UR7, UR9, UR6 ;  /* 0x00000009070672a5 */ /* 0x000fe2000f8e0006 */
[----:B---3--:R-:W-:Y:S01]  /*0460*/  @!P1 IMAD R10, R13, R26, RZ ;  /* 0x0000001a0d0a9224 */ /* 0x008fe200078e02ff */
[----:B------:R-:W3:Y:S02]  /*0470*/  @!P3 LDC.64 R30, c[0x0][0x390] ;  /* 0x0000e400ff1ebb82 */ /* 0x000ee40000000a00 */
[----:B------:R-:W-:Y:S01]  /*0480*/  UIMAD.WIDE.U32 UR6, UR7, UR10, URZ ;  /* 0x0000000a070672a5 */ /* 0x000fe2000f8e00ff */
[----:B------:R-:W-:Y:S02]  /*0490*/  @!P1 IMAD R27, R9, R27, R10 ;  /* 0x0000001b091b9224 */ /* 0x000fe400078e020a */
[----:B------:R-:W5:Y:S03]  /*04a0*/  LDCU.64 UR8, c[0x0][0x3f0] ;  /* 0x00007e00ff0877ac */ /* 0x000f660008000a00 */
[----:B------:R-:W3:Y:S01]  /*04b0*/  @!P4 LDC.64 R32, c[0x0][0x3e0] ;  /* 0x0000f800ff20cb82 */ /* 0x000ee20000000a00 */
[----:B------:R-:W-:-:S04]  /*04c0*/  UIADD3 UR6, UPT, UPT, -UR7, URZ, URZ ;  /* 0x000000ff07067290 */ /* 0x000fc8000fffe1ff */
[----:B------:R-:W-:-:S04]  /*04d0*/  UIMAD UR6, UR16, UR6, UR10 ;  /* 0x00000006100672a4 */ /* 0x000fc8000f8e020a */
[----:B------:R-:W-:Y:S01]  /*04e0*/  UISETP.GT.U32.AND UP0, UPT, UR16, UR6, UPT ;  /* 0x000000061000728c */ /* 0x000fe2000bf04070 */
[----:B-----5:R-:W-:-:S10]  /*04f0*/  MOV R7, UR8 ;  /* 0x0000000800077c02 */ /* 0x020fd40008000f00 */
[----:B------:R-:W-:Y:S02]  /*0500*/  @!UP0 UIADD3 UR6, UPT, UPT, UR6, -UR16, URZ ;  /* 0x8000001006068290 */ /* 0x000fe4000fffe0ff */
[----:B------:R-:W-:Y:S02]  /*0510*/  @!UP0 UIADD3 UR7, UPT, UPT, UR7, 0x1, URZ ;  /* 0x0000000107078890 */ /* 0x000fe4000fffe0ff */
[----:B------:R-:W-:Y:S02]  /*0520*/  UISETP.GE.U32.AND UP1, UPT, UR6, UR16, UPT ;  /* 0x000000100600728c */ /* 0x000fe4000bf26070 */
[----:B------:R-:W-:-:S04]  /*0530*/  ULOP3.LUT UR6, UR5, UR11, URZ, 0x3c, !UPT ;  /* 0x0000000b05067292 */ /* 0x000fc8000f8e3cff */
[----:B------:R-:W-:-:S05]  /*0540*/  UISETP.GE.AND UP0, UPT, UR6, URZ, UPT ;  /* 0x000000ff0600728c */ /* 0x000fca000bf06270 */
[----:B------:R-:W-:Y:S02]  /*0550*/  @UP1 UIADD3 UR7, UPT, UPT, UR7, 0x1, URZ ;  /* 0x0000000107071890 */ /* 0x000fe4000fffe0ff */
[----:B------:R-:W-:-:S04]  /*0560*/  UISETP.NE.AND UP1, UPT, UR11, URZ, UPT ;  /* 0x000000ff0b00728c */ /* 0x000fc8000bf25270 */
[----:B------:R-:W-:-:S07]  /*0570*/  @!UP0 UIADD3 UR7, UPT, UPT, -UR7, URZ, URZ ;  /* 0x000000ff07078290 */ /* 0x000fce000fffe1ff */
        /* <DEDUP_REMOVED lines=10> */
[----:B0-----:R-:W-:Y:S02]  /*0620*/  @!P5 IMAD R0, R3, R16, RZ ;  /* 0x000000100300d224 */ /* 0x001fe400078e02ff */
[----:B------:R-:W-:-:S04]  /*0630*/  IMAD.WIDE.U32 R4, R7, UR7, R4 ;  /* 0x0000000707047c25 */ /* 0x000fc8000f8e0004 */
[----:B------:R-:W-:Y:S01]  /*0640*/  @!P5 IMAD R17, R61, R17, R0 ;  /* 0x000000113d11d224 */ /* 0x000fe200078e0200 */
[----:B------:R-:W-:Y:S02]  /*0650*/  IADD3 R7, PT, PT, R5, UR6, RZ ;  /* 0x0000000605077c10 */ /* 0x000fe4000fffe0ff */
[----:B------:R-:W-:-:S05]  /*0660*/  @!P5 MOV R6, R4 ;  /* 0x000000040006d202 */ /* 0x000fca0000000f00 */
[----:B------:R-:W-:Y:S01]  /*0670*/  @!P5 IMAD.WIDE.U32 R2, R61, R16, R6 ;  /* 0x000000103d02d225 */ /* 0x000fe200078e0006 */
[----:B------:R-:W-:-:S04]  /*0680*/  @!P3 MOV R16, R4 ;  /* 0x000000040010b202 */ /* 0x000fc80000000f00 */
[----:B------:R-:W-:Y:S02]  /*0690*/  @!P5 IADD3 R0, PT, PT, R3, R17, RZ ;  /* 0x000000110300d210 */ /* 0x000fe40007ffe0ff */
[C---:B--2---:R-:W-:Y:S02]  /*06a0*/  @!P5 LEA R12, P2, R2.reuse, R22, 0x2 ;  /* 0x00000016020cd211 */ /* 0x044fe400078410ff */
[----:B------:R-:W-:Y:S02]  /*06b0*/  @!P1 MOV R3, R7 ;  /* 0x0000000700039202 */ /* 0x000fe40000000f00 */
[----:B------:R-:W-:Y:S01]  /*06c0*/  @!P5 LEA.HI.X R13, R2, R23, R0, 0x2, P2 ;  /* 0x00000017020dd211 */ /* 0x000fe200010f1400 */
[----:B----4-:R-:W-:Y:S01]  /*06d0*/  @!P3 IMAD R0, R15, R24, RZ ;  /* 0x000000180f00b224 */ /* 0x010fe200078e02ff */
[----:B------:R-:W-:Y:S02]  /*06e0*/  @!P1 MOV R2, R4 ;  /* 0x0000000400029202 */ /* 0x000fe40000000f00 */
[----:B------:R-:W-:Y:S01]  /*06f0*/  ISETP.GE.U32.AND P2, PT, R8, UR14, PT ;  /* 0x0000000e08007c0c */ /* 0x000fe2000bf46070 */
[----:B------:R3:W2:Y:S01]  /*0700*/  @!P5 LDG.E.64 R34, desc[UR12][R12.64] ;  /* 0x0000000c0c22d981 */ /* 0x0006a2000c1e1b00 */
[----:B------:R-:W-:Y:S01]  /*0710*/  SHF.R.S32.HI R23, RZ, 0x1f, R8 ;  /* 0x0000001fff177819 */ /* 0x000fe20000011408 */
[----:B------:R-:W-:Y:S01]  /*0720*/  @!P1 IMAD.WIDE.U32 R2, R9, R26, R2 ;  /* 0x0000001a09029225 */ /* 0x000fe200078e0002 */
[----:B------:R-:W-:-:S02]  /*0730*/  @!P3 MOV R17, R7 ;  /* 0x000000070011b202 */ /* 0x000fc40000000f00 */
[----:B------:R-:W-:Y:S01]  /*0740*/  ISETP.GE.AND.EX P2, PT, R23, UR15, PT, P2 ;  /* 0x0000000f17007c0c */ /* 0x000fe2000bf46320 */
[----:B------:R-:W-:Y:S01]  /*0750*/  @!P3 IMAD R9, R11, R25, R0 ;  /* 0x000000190b09b224 */ /* 0x000fe200078e0200 */
[----:B------:R-:W-:Y:S01]  /*0760*/  @!P1 IADD3 R3, PT, PT, R3, R27, RZ ;  /* 0x0000001b03039210 */ /* 0x000fe20007ffe0ff */
[----:B------:R-:W-:Y:S01]  /*0770*/  @!P3 IMAD.WIDE.U32 R16, R11, R24, R16 ;  /* 0x000000180b10b225 */ /* 0x000fe200078e0010 */
[C---:B-1----:R-:W-:Y:S01]  /*0780*/  @!P1 LEA R14, P5, R2.reuse, R28, 0x2 ;  /* 0x0000001c020e9211 */ /* 0x042fe200078a10ff */
[----:B------:R-:W0:Y:S01]  /*0790*/  @!P4 LDC.64 R26, c[0x0][0x390] ;  /* 0x0000e400ff1acb82 */ /* 0x000e220000000a00 */
[----:B------:R-:W-:Y:S02]  /*07a0*/  IADD3 R0, PT, PT, R61, 0x50, RZ ;  /* 0x000000503d007810 */ /* 0x000fe40007ffe0ff */
[----:B------:R-:W-:Y:S02]  /*07b0*/  @!P1 LEA.HI.X R15, R2, R29, R3, 0x2, P5 ;  /* 0x0000001d020f9211 */ /* 0x000fe400028f1403 */
[----:B------:R-:W-:-:S02]  /*07c0*/  ISETP.GE.U32.AND P6, PT, R0, UR14, PT ;  /* 0x0000000e00007c0c */ /* 0x000fc4000bfc6070 */
[----:B------:R-:W-:Y:S01]  /*07d0*/  SHF.R.S32.HI R25, RZ, 0x1f, R0 ;  /* 0x0000001fff197819 */ /* 0x000fe20000011400 */
[----:B------:R-:W1:Y:S03]  /*07e0*/  @!P2 LDC.64 R10, c[0x0][0x3e0] ;  /* 0x0000f800ff0aab82 */ /* 0x000e660000000a00 */
[----:B------:R-:W-:Y:S01]  /*07f0*/  ISETP.GE.AND.EX P6, PT, R25, UR15, PT, P6 ;  /* 0x0000000f19007c0c */ /* 0x000fe2000bfc6360 */
[----:B---3--:R-:W-:Y:S01]  /*0800*/  @!P4 IMAD R12, R19, R32, RZ ;  /* 0x00000020130cc224 */ /* 0x008fe200078e02ff */
[----:B------:R-:W-:Y:S01]  /*0810*/  @!P3 IADD3 R2, PT, PT, R17, R9, RZ ;  /* 0x000000091102b210 */ /* 0x000fe20007ffe0ff */
[----:B--2---:R2:W-:Y:S01]  /*0820*/  STL.64 [R1+0x8], R34 ;  /* 0x0000082201007387 */ /* 0x0045e20000100a00 */
[----:B------:R-:W-:Y:S01]  /*0830*/  @!P4 MOV R13, R7 ;  /* 0x00000007000dc202 */ /* 0x000fe20000000f00 */
[----:B------:R-:W3:Y:S01]  /*0840*/  @!P2 LDC.64 R28, c[0x0][0x390] ;  /* 0x0000e400ff1cab82 */ /* 0x000ee20000000a00 */
[----:B--2---:R-:W-:-:S06]  /*0850*/  CS2R R34, SRZ ;  /* 0x0000000000227805 */ /* 0x004fcc000001ff00 */
[----:B------:R2:W4:Y:S01]  /*0860*/  @!P1 LDG.E.64 R34, desc[UR12][R14.64] ;  /* 0x0000000c0e229981 */ /* 0x000522000c1e1b00 */
[C---:B------:R-:W-:Y:S01]  /*0870*/  @!P3 LEA R18, P5, R16.reuse, R30, 0x2 ;  /* 0x0000001e1012b211 */ /* 0x040fe200078a10ff */
[----:B------:R-:W-:Y:S01]  /*0880*/  @!P4 IMAD R9, R21, R33, R12 ;  /* 0x000000211509c224 */ /* 0x000fe200078e020c */
[----:B------:R-:W-:Y:S02]  /*0890*/  @!P4 MOV R12, R4 ;  /* 0x00000004000cc202 */ /* 0x000fe40000000f00 */
[----:B------:R-:W-:Y:S02]  /*08a0*/  @!P3 LEA.HI.X R19, R16, R31, R2, 0x2, P5 ;  /* 0x0000001f1013b211 */ /* 0x000fe400028f1402 */
[----:B------:R-:W-:Y:S01]  /*08b0*/  IADD3 R16, PT, PT, R61, 0x60, RZ ;  /* 0x000000603d107810 */ /* 0x000fe20007ffe0ff */
[----:B------:R-:W5:Y:S01]  /*08c0*/  @!P6 LDC.64 R2, c[0x0][0x3e0] ;  /* 0x0000f800ff02eb82 */ /* 0x000f620000000a00 */
[----:B------:R-:W-:Y:S02]  /*08d0*/  @!P4 IMAD.WIDE.U32 R12, R21, R32, R12 ;  /* 0x00000020150cc225 */ /* 0x000fe400078e000c */
[----:B------:R-:W-:-:S02]  /*08e0*/  ISETP.GE.U32.AND P1, PT, R16, UR14, PT ;  /* 0x0000000e10007c0c */ /* 0x000fc4000bf26070 */
[----:B------:R-:W-:Y:S02]  /*08f0*/  SHF.R.S32.HI R17, RZ, 0x1f, R16 ;  /* 0x0000001fff117819 */ /* 0x000fe40000011410 */
[----:B------:R-:W-:Y:S02]  /*0900*/  @!P4 IADD3 R9, PT, PT, R13, R9, RZ ;  /* 0x000000090d09c210 */ /* 0x000fe40007ffe0ff */
[----:B------:R-:W-:Y:S02]  /*0910*/  ISETP.GE.AND.EX P1, PT, R17, UR15, PT, P1 ;  /* 0x0000000f11007c0c */ /* 0x000fe4000bf26310 */
[----:B0-----:R-:W-:Y:S02]  /*0920*/  @!P4 LEA R20, P5, R12, R26, 0x2 ;  /* 0x0000001a0c14c211 */ /* 0x001fe400078a10ff */
[----:B------:R-:W-:Y:S01]  /*0930*/  CS2R R76, SRZ ;  /* 0x00000000004c7805 */ /* 0x000fe2000001ff00 */
[----:B-1----:R-:W-:Y:S01]  /*0940*/  @!P2 IMAD R23, R23, R10, RZ ;  /* 0x0000000a1717a224 */ /* 0x002fe200078e02ff */
[----:B--2---:R-:W-:-:S02]  /*0950*/  IADD3 R14, PT, PT, R61, 0x70, RZ ;  /* 0x000000703d0e7810 */ /* 0x004fc40007ffe0ff */
[----:B------:R-:W-:Y:S02]  /*0960*/  @!P4 LEA.HI.X R21, R12, R27, R9, 0x2, P5 ;  /* 0x0000001b0c15c211 */ /* 0x000fe400028f1409 */
[----:B------:R-:W-:Y:S02]  /*0970*/  @!P2 MOV R12, R4 ;  /* 0x00000004000ca202 */ /* 0x000fe40000000f00 */
[----:B------:R-:W-:Y:S01]  /*0980*/  @!P2 MOV R13, R7 ;  /* 0x00000007000da202 */ /* 0x000fe20000000f00 */
[----:B------:R-:W-:Y:S01]  /*0990*/  @!P2 IMAD R27, R8, R11, R23 ;  /* 0x0000000b081ba224 */ /* 0x000fe200078e0217 */
[----:B------:R0:W2:Y:S01]  /*09a0*/  @!P3 LDG.E.64 R76, desc[UR12][R18.64] ;  /* 0x0000000c124cb981 */ /* 0x0000a2000c1e1b00 */
[----:B------:R-:W-:Y:S02]  /*09b0*/  ISETP.GE.U32.AND P3, PT, R14, UR14, PT ;  /* 0x0000000e0e007c0c */ /* 0x000fe4000bf66070 */
[----:B------:R-:W-:Y:S01]  /*09c0*/  SHF.R.S32.HI R23, RZ, 0x1f, R14 ;  /* 0x0000001fff177819 */ /* 0x000fe2000001140e */
[----:B------:R-:W-:-:S02]  /*09d0*/  @!P2 IMAD.WIDE.U32 R8, R8, R10, R12 ;  /* 0x0000000a0808a225 */ /* 0x000fc400078e000c */
[----:B------:R-:W1:Y:S01]  /*09e0*/  @!P1 LDC.64 R10, c[0x0][0x3e0] ;  /* 0x0000f800ff0a9b82 */ /* 0x000e620000000a00 */
[----:B------:R-:W-:Y:S01]  /*09f0*/  ISETP.GE.AND.EX P3, PT, R23, UR15, PT, P3 ;  /* 0x0000000f17007c0c */ /* 0x000fe2000bf66330 */
[----:B-----5:R-:W-:Y:S01]  /*0a00*/  @!P6 IMAD R25, R25, R2, RZ ;  /* 0x000000021919e224 */ /* 0x020fe200078e02ff */
[----:B------:R-:W-:Y:S02]  /*0a10*/  @!P2 IADD3 R9, PT, PT, R9, R27, RZ ;  /* 0x0000001b0909a210 */ /* 0x000fe40007ffe0ff */
[C---:B---3--:R-:W-:Y:S02]  /*0a20*/  @!P2 LEA R26, P5, R8.reuse, R28, 0x2 ;  /* 0x0000001c081aa211 */ /* 0x048fe400078a10ff */
[----:B------:R-:W-:Y:S02]  /*0a30*/  CS2R R74, SRZ ;  /* 0x00000000004a7805 */ /* 0x000fe4000001ff00 */
[----:B------:R-:W-:Y:S02]  /*0a40*/  IADD3 R22, PT, PT, R61, 0x80, RZ ;  /* 0x000000803d167810 */ /* 0x000fe40007ffe0ff */
[----:B------:R-:W-:Y:S01]  /*0a50*/  @!P2 LEA.HI.X R27, R8, R29, R9, 0x2, P5 ;  /* 0x0000001d081ba211 */ /* 0x000fe200028f1409 */
[----:B------:R-:W-:-:S02]  /*0a60*/  @!P6 IMAD R29, R0, R3, R25 ;  /* 0x00000003001de224 */ /* 0x000fc400078e0219 */
[----:B------:R-:W3:Y:S01]  /*0a70*/  @!P1 LDC.64 R24, c[0x0][0x390] ;  /* 0x0000e400ff189b82 */ /* 0x000ee20000000a00 */
[----:B------:R5:W2:Y:S01]  /*0a80*/  @!P4 LDG.E.64 R74, desc[UR12][R20.64] ;  /* 0x0000000c144ac981 */ /* 0x000aa2000c1e1b00 */
[----:B------:R-:W-:Y:S02]  /*0a90*/  ISETP.GE.U32.AND P4, PT, R22, UR14, PT ;  /* 0x0000000e16007c0c */ /* 0x000fe4000bf86070 */
[----:B------:R-:W-:Y:S02]  /*0aa0*/  SHF.R.S32.HI R31, RZ, 0x1f, R22 ;  /* 0x0000001fff1f7819 */ /* 0x000fe40000011416 */
[----:B------:R-:W-:Y:S02]  /*0ab0*/  IADD3 R15, PT, PT, R61, 0x90, RZ ;  /* 0x000000903d0f7810 */ /* 0x000fe40007ffe0ff */
[----:B------:R-:W3:Y:S01]  /*0ac0*/  @!P3 LDC.64 R12, c[0x0][0x3e0] ;  /* 0x0000f800ff0cbb82 */ /* 0x000ee20000000a00 */
[----:B------:R-:W-:Y:S02]  /*0ad0*/  ISETP.GE.AND.EX P4, PT, R31, UR15, PT, P4 ;  /* 0x0000000f1f007c0c */ /* 0x000fe4000bf86340 */
[----:B------:R-:W-:-:S02]  /*0ae0*/  ISETP.GE.U32.AND P5, PT, R15, UR14, PT ;  /* 0x0000000e0f007c0c */ /* 0x000fc4000bfa6070 */
[----:B------:R-:W-:Y:S02]  /*0af0*/  SHF.R.S32.HI R33, RZ, 0x1f, R15 ;  /* 0x0000001fff217819 */ /* 0x000fe4000001140f */
[----:B0-----:R-:W-:Y:S02]  /*0b00*/  @!P6 MOV R18, R4 ;  /* 0x000000040012e202 */ /* 0x001fe40000000f00 */
[-C--:B------:R-:W-:Y:S02]  /*0b10*/  @!P6 MOV R19, R7.reuse ;  /* 0x000000070013e202 */ /* 0x080fe40000000f00 */
[----:B------:R-:W-:Y:S02]  /*0b20*/  CS2R R8, SRZ ;  /* 0x0000000000087805 */ /* 0x000fe4000001ff00 */
[----:B------:R-:W-:Y:S01]  /*0b30*/  ISETP.GE.AND.EX P5, PT, R33, UR15, PT, P5 ;  /* 0x0000000f21007c0c */ /* 0x000fe2000bfa6350 */
[----:B-1----:R-:W-:Y:S01]  /*0b40*/  @!P1 IMAD R17, R17, R10, RZ ;  /* 0x0000000a11119224 */ /* 0x002fe200078e02ff */
[----:B-----5:R-:W-:Y:S01]  /*0b50*/  @!P1 MOV R20, R4 ;  /* 0x0000000400149202 */ /* 0x020fe20000000f00 */
[----:B------:R-:W-:Y:S01]  /*0b60*/  @!P6 IMAD.WIDE.U32 R18, R0, R2, R18 ;  /* 0x000000020012e225 */ /* 0x000fe200078e0012 */
[----:B------:R-:W-:Y:S01]  /*0b70*/  @!P1 MOV R21, R7 ;  /* 0x0000000700159202 */ /* 0x000fe20000000f00 */
[----:B------:R-:W0:Y:S01]  /*0b80*/  @!P3 LDC.64 R2, c[0x0][0x390] ;  /* 0x0000e400ff02bb82 */ /* 0x000e220000000a00 */
[----:B------:R1:W5:Y:S01]  /*0b90*/  @!P2 LDG.E.64 R8, desc[UR12][R26.64] ;  /* 0x0000000c1a08a981 */ /* 0x000362000c1e1b00 */
[C---:B------:R-:W-:Y:S01]  /*0ba0*/  @!P1 IMAD R17, R16.reuse, R11, R17 ;  /* 0x0000000b10119224 */ /* 0x040fe200078e0211 */
[----:B------:R-:W-:Y:S01]  /*0bb0*/  @!P6 IADD3 R0, PT, PT, R19, R29, RZ ;  /* 0x0000001d1300e210 */ /* 0x000fe20007ffe0ff */
[----:B------:R-:W-:-:S04]  /*0bc0*/  @!P1 IMAD.WIDE.U32 R10, R16, R10, R20 ;  /* 0x0000000a100a9225 */ /* 0x000fc800078e0014 */
[----:B------:R-:W0:Y:S01]  /*0bd0*/  @!P4 LDC.64 R20, c[0x0][0x3e0] ;  /* 0x0000f800ff14cb82 */ /* 0x000e220000000a00 */
[----:B---3--:R-:W-:-:S04]  /*0be0*/  @!P3 IMAD R23, R23, R12, RZ ;  /* 0x0000000c1717b224 */ /* 0x008fc800078e02ff */
[----:B------:R-:W-:-:S03]  /*0bf0*/  @!P3 IMAD R23, R14, R13, R23 ;  /* 0x0000000d0e17b224 */ /* 0x000fc600078e0217 */
[----:B-1----:R-:W1:Y:S01]  /*0c00*/  @!P4 LDC.64 R26, c[0x0][0x390] ;  /* 0x0000e400ff1acb82 */ /* 0x002e620000000a00 */
[----:B0-----:R-:W-:-:S04]  /*0c10*/  @!P4 IMAD R31, R31, R20, RZ ;  /* 0x000000141f1fc224 */ /* 0x001fc800078e02ff */
[----:B------:R-:W-:Y:S01]  /*0c20*/  @!P4 IMAD R31, R22, R21, R31 ;  /* 0x00000015161fc224 */ /* 0x000fe200078e021f */
[----:B------:R-:W-:Y:S01]  /*0c30*/  IADD3 R48, PT, PT, R61, 0x120, RZ ;  /* 0x000001203d307810 */ /* 0x000fe20007ffe0ff */
[----:B----4-:R0:W-:Y:S02]  /*0c40*/  STL.64 [R1], R34 ;  /* 0x0000002201007387 */ /* 0x0101e40000100a00 */
[----:B0-----:R-:W0:Y:S02]  /*0c50*/  @!P6 LDC.64 R34, c[0x0][0x390] ;  /* 0x0000e400ff22eb82 */ /* 0x001e240000000a00 */
[----:B0-----:R-:W-:-:S04]  /*0c60*/  @!P6 LEA R28, P2, R18, R34, 0x2 ;  /* 0x00000022121ce211 */ /* 0x001fc800078410ff */
[----:B------:R-:W-:Y:S02]  /*0c70*/  @!P6 LEA.HI.X R29, R18, R35, R0, 0x2, P2 ;  /* 0x00000023121de211 */ /* 0x000fe400010f1400 */
[----:B------:R-:W-:Y:S01]  /*0c80*/  @!P1 IADD3 R0, PT, PT, R11, R17, RZ ;  /* 0x000000110b009210 */ /* 0x000fe20007ffe0ff */
[----:B------:R-:W0:Y:S01]  /*0c90*/  @!P5 LDC.64 R18, c[0x0][0x3e0] ;  /* 0x0000f800ff12db82 */ /* 0x000e220000000a00 */
[C---:B------:R-:W-:Y:S02]  /*0ca0*/  @!P1 LEA R16, P2, R10.reuse, R24, 0x2 ;  /* 0x000000180a109211 */ /* 0x040fe400078410ff */
[----:B------:R-:W-:Y:S02]  /*0cb0*/  @!P3 MOV R24, R4 ;  /* 0x000000040018b202 */ /* 0x000fe40000000f00 */
[----:B------:R-:W-:Y:S02]  /*0cc0*/  @!P1 LEA.HI.X R17, R10, R25, R0, 0x2, P2 ;  /* 0x000000190a119211 */ /* 0x000fe400010f1400 */
[----:B------:R-:W-:-:S02]  /*0cd0*/  @!P3 MOV R25, R7 ;  /* 0x000000070019b202 */ /* 0x000fc40000000f00 */
[----:B------:R-:W-:Y:S01]  /*0ce0*/  CS2R R10, SRZ ;  /* 0x00000000000a7805 */ /* 0x000fe2000001ff00 */
[----:B------:R-:W3:Y:S01]  /*0cf0*/  @!P5 LDC.64 R34, c[0x0][0x390] ;  /* 0x0000e400ff22db82 */ /* 0x000ee20000000a00 */
[----:B------:R-:W-:-:S04]  /*0d00*/  @!P3 IMAD.WIDE.U32 R12, R14, R12, R24 ;  /* 0x0000000c0e0cb225 */ /* 0x000fc800078e0018 */
[----:B------:R4:W5:Y:S01]  /*0d10*/  @!P6 LDG.E.64 R10, desc[UR12][R28.64] ;  /* 0x0000000c1c0ae981 */ /* 0x000962000c1e1b00 */
[----:B------:R-:W-:Y:S02]  /*0d20*/  @!P3 IADD3 R13, PT, PT, R13, R23, RZ ;  /* 0x000000170d0db210 */ /* 0x000fe40007ffe0ff */
[C---:B------:R-:W-:Y:S02]  /*0d30*/  @!P3 LEA R2, P6, R12.reuse, R2, 0x2 ;  /* 0x000000020c02b211 */ /* 0x040fe400078c10ff */
[----:B------:R-:W-:Y:S02]  /*0d40*/  IADD3 R0, PT, PT, R61, 0xa0, RZ ;  /* 0x000000a03d007810 */ /* 0x000fe40007ffe0ff */
[----:B------:R-:W-:Y:S02]  /*0d50*/  @!P3 LEA.HI.X R3, R12, R3, R13, 0x2, P6 ;  /* 0x000000030c03b211 */ /* 0x000fe400030f140d */
[----:B------:R-:W-:Y:S02]  /*0d60*/  @!P4 MOV R12, R4 ;  /* 0x00000004000cc202 */ /* 0x000fe40000000f00 */
[----:B------:R-:W-:Y:S01]  /*0d70*/  @!P4 MOV R13, R7 ;  /* 0x00000007000dc202 */ /* 0x000fe20000000f00 */
[----:B0-----:R-:W-:Y:S01]  /*0d80*/  @!P5 IMAD R14, R33, R18, RZ ;  /* 0x00000012210ed224 */ /* 0x001fe200078e02ff */
[----:B------:R-:W-:-:S02]  /*0d90*/  ISETP.GE.U32.AND P2, PT, R0, UR14, PT ;  /* 0x0000000e00007c0c */ /* 0x000fc4000bf46070 */
[----:B------:R-:W-:Y:S01]  /*0da0*/  SHF.R.S32.HI R25, RZ, 0x1f, R0 ;  /* 0x0000001fff197819 */ /* 0x000fe20000011400 */
[----:B------:R-:W-:Y:S01]  /*0db0*/  @!P4 IMAD.WIDE.U32 R20, R22, R20, R12 ;  /* 0x000000141614c225 */ /* 0x000fe200078e000c */
[----:B------:R-:W-:Y:S02]  /*0dc0*/  @!P5 MOV R22, R4 ;  /* 0x000000040016d202 */ /* 0x000fe40000000f00 */
[----:B------:R-:W-:Y:S01]  /*0dd0*/  @!P5 MOV R23, R7 ;  /* 0x000000070017d202 */ /* 0x000fe20000000f00 */
[----:B------:R-:W-:Y:S01]  /*0de0*/  @!P5 IMAD R33, R15, R19, R14 ;  /* 0x000000130f21d224 */ /* 0x000fe200078e020e */
[----:B------:R-:W-:Y:S01]  /*0df0*/  ISETP.GE.AND.EX P2, PT, R25, UR15, PT, P2 ;  /* 0x0000000f19007c0c */ /* 0x000fe2000bf46320 */
[----:B------:R-:W-:Y:S01]  /*0e00*/  @!P5 IMAD.WIDE.U32 R18, R15, R18, R22 ;  /* 0x000000120f12d225 */ /* 0x000fe200078e0016 */
[----:B------:R-:W-:Y:S02]  /*0e10*/  CS2R R14, SRZ ;  /* 0x00000000000e7805 */ /* 0x000fe4000001ff00 */
[----:B------:R-:W-:-:S02]  /*0e20*/  CS2R R12, SRZ ;  /* 0x00000000000c7805 */ /* 0x000fc4000001ff00 */
[C---:B------:R-:W-:Y:S02]  /*0e30*/  IADD3 R23, PT, PT, R61.reuse, 0xc0, RZ ;  /* 0x000000c03d177810 */ /* 0x040fe40007ffe0ff */
[----:B------:R-:W-:Y:S01]  /*0e40*/  IADD3 R24, PT, PT, R61, 0xb0, RZ ;  /* 0x000000b03d187810 */ /* 0x000fe20007ffe0ff */
[----:B------:R-:W5:Y:S01]  /*0e50*/  @!P3 LDG.E.64 R14, desc[UR12][R2.64] ;  /* 0x0000000c020eb981 */ /* 0x000f62000c1e1b00 */
[----:B------:R-:W-:Y:S02]  /*0e60*/  ISETP.GE.U32.AND P3, PT, R23, UR14, PT ;  /* 0x0000000e17007c0c */ /* 0x000fe4000bf66070 */
[----:B------:R-:W-:Y:S01]  /*0e70*/  SHF.R.S32.HI R37, RZ, 0x1f, R23 ;  /* 0x0000001fff257819 */ /* 0x000fe20000011417 */
[----:B------:R0:W5:Y:S01]  /*0e80*/  @!P1 LDG.E.64 R12, desc[UR12][R16.64] ;  /* 0x0000000c100c9981 */ /* 0x000162000c1e1b00 */
[----:B------:R-:W-:Y:S01]  /*0e90*/  ISETP.GE.U32.AND P1, PT, R24, UR14, PT ;  /* 0x0000000e18007c0c */ /* 0x000fe2000bf26070 */
[----:B------:R-:W2:Y:S01]  /*0ea0*/  @!P2 LDC.64 R38, c[0x0][0x3e0] ;  /* 0x0000f800ff26ab82 */ /* 0x000ea20000000a00 */
[----:B----4-:R-:W-:-:S02]  /*0eb0*/  SHF.R.S32.HI R29, RZ, 0x1f, R24 ;  /* 0x0000001fff1d7819 */ /* 0x010fc40000011418 */
[----:B------:R-:W-:Y:S02]  /*0ec0*/  ISETP.GE.AND.EX P3, PT, R37, UR15, PT, P3 ;  /* 0x0000000f25007c0c */ /* 0x000fe4000bf66330 */
[----:B------:R-:W-:Y:S02]  /*0ed0*/  ISETP.GE.AND.EX P1, PT, R29, UR15, PT, P1 ;  /* 0x0000000f1d007c0c */ /* 0x000fe4000bf26310 */
[----:B------:R-:W-:Y:S01]  /*0ee0*/  @!P4 IADD3 R21, PT, PT, R21, R31, RZ ;  /* 0x0000001f1515c210 */ /* 0x000fe20007ffe0ff */
[----:B------:R-:W4:Y:S01]  /*0ef0*/  @!P2 LDC.64 R42, c[0x0][0x390] ;  /* 0x0000e400ff2aab82 */ /* 0x000f220000000a00 */
[C---:B-1----:R-:W-:Y:S02]  /*0f00*/  @!P4 LEA R26, P6, R20.reuse, R26, 0x2 ;  /* 0x0000001a141ac211 */ /* 0x042fe400078c10ff */
[----:B0-----:R-:W-:Y:S02]  /*0f10*/  @!P5 IADD3 R16, PT, PT, R19, R33, RZ ;  /* 0x000000211310d210 */ /* 0x001fe40007ffe0ff */
[----:B------:R-:W-:-:S02]  /*0f20*/  @!P4 LEA.HI.X R27, R20, R27, R21, 0x2, P6 ;  /* 0x0000001b141bc211 */ /* 0x000fc400030f1415 */
[C---:B---3--:R-:W-:Y:S01]  /*0f30*/  @!P5 LEA R34, P6, R18.reuse, R34, 0x2 ;  /* 0x000000221222d211 */ /* 0x048fe200078c10ff */
[----:B------:R-:W0:Y:S03]  /*0f40*/  @!P3 LDC.64 R32, c[0x0][0x3e0] ;  /* 0x0000f800ff20bb82 */ /* 0x000e260000000a00 */
[----:B------:R-:W-:Y:S02]  /*0f50*/  @!P5 LEA.HI.X R35, R18, R35, R16, 0x2, P6 ;  /* 0x000000231223d211 */ /* 0x000fe400030f1410 */
[----:B------:R-:W-:Y:S02]  /*0f60*/  CS2R R16, SRZ ;  /* 0x0000000000107805 */ /* 0x000fe4000001ff00 */
[----:B------:R-:W-:Y:S01]  /*0f70*/  IADD3 R22, PT, PT, R61, 0xd0, RZ ;  /* 0x000000d03d167810 */ /* 0x000fe20007ffe0ff */
[----:B------:R-:W1:Y:S03]  /*0f80*/  @!P1 LDC.64 R20, c[0x0][0x3e0] ;  /* 0x0000f800ff149b82 */ /* 0x000e660000000a00 */
[----:B------:R-:W-:Y:S01]  /*0f90*/  SHF.R.S32.HI R45, RZ, 0x1f, R22 ;  /* 0x0000001fff2d7819 */ /* 0x000fe20000011416 */
[----:B------:R3:W5:Y:S01]  /*0fa0*/  @!P4 LDG.E.64 R16, desc[UR12][R26.64] ;  /* 0x0000000c1a10c981 */ /* 0x000762000c1e1b00 */
[----:B------:R-:W-:Y:S01]  /*0fb0*/  ISETP.GE.U32.AND P4, PT, R22, UR14, PT ;  /* 0x0000000e16007c0c */ /* 0x000fe2000bf86070 */
[----:B--2---:R-:W-:Y:S01]  /*0fc0*/  @!P2 IMAD R25, R25, R38, RZ ;  /* 0x000000261919a224 */ /* 0x004fe200078e02ff */
[----:B------:R-:W-:-:S02]  /*0fd0*/  @!P2 MOV R2, R4 ;  /* 0x000000040002a202 */ /* 0x000fc40000000f00 */
[----:B------:R-:W-:Y:S02]  /*0fe0*/  @!P2 MOV R3, R7 ;  /* 0x000000070003a202 */ /* 0x000fe40000000f00 */
[----:B------:R-:W-:Y:S02]  /*0ff0*/  CS2R R18, SRZ ;  /* 0x0000000000127805 */ /* 0x000fe4000001ff00 */
[----:B------:R-:W-:Y:S01]  /*1000*/  IADD3 R28, PT, PT, R61, 0xe0, RZ ;  /* 0x000000e03d1c7810 */ /* 0x000fe20007ffe0ff */
[----:B------:R-:W2:Y:S01]  /*1010*/  @!P3 LDC.64 R30, c[0x0][0x390] ;  /* 0x0000e400ff1ebb82 */ /* 0x000ea20000000a00 */
[----:B------:R-:W-:Y:S01]  /*1020*/  ISETP.GE.AND.EX P4, PT, R45, UR15, PT, P4 ;  /* 0x0000000f2d007c0c */ /* 0x000fe2000bf86340 */
[----:B------:R-:W-:Y:S01]  /*1030*/  @!P2 IMAD R25, R0, R39, R25 ;  /* 0x000000270019a224 */ /* 0x000fe200078e0219 */
[----:B------:R-:W-:Y:S01]  /*1040*/  ISETP.GE.U32.AND P6, PT, R28, UR14, PT ;  /* 0x0000000e1c007c0c */ /* 0x000fe2000bfc6070 */
[----:B------:R-:W-:Y:S01]  /*1050*/  @!P2 IMAD.WIDE.U32 R2, R0, R38, R2 ;  /* 0x000000260002a225 */ /* 0x000fe200078e0002 */
[----:B------:R-:W-:Y:S01]  /*1060*/  SHF.R.S32.HI R39, RZ, 0x1f, R28 ;  /* 0x0000001fff277819 */ /* 0x000fe2000001141c */
[----:B------:R1:W5:Y:S02]  /*1070*/  @!P5 LDG.E.64 R18, desc[UR12][R34.64] ;  /* 0x0000000c2212d981 */ /* 0x000364000c1e1b00 */
[----:B---3--:R-:W3:Y:S01]  /*1080*/  @!P1 LDC.64 R26, c[0x0][0x390] ;  /* 0x0000e400ff1a9b82 */ /* 0x008ee20000000a00 */
[----:B------:R-:W-:-:S02]  /*1090*/  ISETP.GE.AND.EX P5, PT, R39, UR15, PT, P6 ;  /* 0x0000000f27007c0c */ /* 0x000fc4000bfa6360 */
[----:B------:R-:W-:Y:S02]  /*10a0*/  @!P2 IADD3 R0, PT, PT, R3, R25, RZ ;  /* 0x000000190300a210 */ /* 0x000fe40007ffe0ff */
[C---:B----4-:R-:W-:Y:S01]  /*10b0*/  @!P2 LEA R42, P6, R2.reuse, R42, 0x2 ;  /* 0x0000002a022aa211 */ /* 0x050fe200078c10ff */
[----:B0-----:R-:W-:Y:S01]  /*10c0*/  @!P3 IMAD R38, R37, R32, RZ ;  /* 0x000000202526b224 */ /* 0x001fe200078e02ff */
[----:B------:R-:W-:Y:S02]  /*10d0*/  @!P1 MOV R36, R4 ;  /* 0x0000000400249202 */ /* 0x000fe40000000f00 */
[----:B------:R-:W-:Y:S01]  /*10e0*/  @!P2 LEA.HI.X R43, R2, R43, R0, 0x2, P6 ;  /* 0x0000002b022ba211 */ /* 0x000fe200030f1400 */
[-C--:B-1----:R-:W-:Y:S01]  /*10f0*/  @!P1 IMAD R29, R29, R20.reuse, RZ ;  /* 0x000000141d1d9224 */ /* 0x082fe200078e02ff */
[----:B------:R-:W0:Y:S01]  /*1100*/  @!P4 LDC.64 R2, c[0x0][0x3e0] ;  /* 0x0000f800ff02cb82 */ /* 0x000e220000000a00 */
[----:B------:R-:W-:Y:S02]  /*1110*/  @!P1 MOV R37, R7 ;  /* 0x0000000700259202 */ /* 0x000fe40000000f00 */
[C---:B------:R-:W-:Y:S01]  /*1120*/  @!P1 IMAD R41, R24.reuse, R21, R29 ;  /* 0x0000001518299224 */ /* 0x040fe200078e021d */
[----:B------:R-:W-:Y:S01]  /*1130*/  IADD3 R0, PT, PT, R61, 0xf0, RZ ;  /* 0x000000f03d007810 */ /* 0x000fe20007ffe0ff */
[----:B------:R-:W-:Y:S01]  /*1140*/  @!P1 IMAD.WIDE.U32 R36, R24, R20, R36 ;  /* 0x0000001418249225 */ /* 0x000fe200078e0024 */
[----:B------:R-:W-:-:S02]  /*1150*/  CS2R R20, SRZ ;  /* 0x0000000000147805 */ /* 0x000fc4000001ff00 */
[----:B------:R-:W1:Y:S01]  /*1160*/  @!P5 LDC.64 R24, c[0x0][0x3e0] ;  /* 0x0000f800ff18db82 */ /* 0x000e620000000a00 */
[----:B------:R-:W-:Y:S02]  /*1170*/  @!P3 MOV R34, R4 ;  /* 0x000000040022b202 */ /* 0x000fe40000000f00 */
[----:B------:R-:W-:Y:S02]  /*1180*/  @!P3 MOV R35, R7 ;  /* 0x000000070023b202 */ /* 0x000fe40000000f00 */
[----:B------:R-:W-:Y:S01]  /*1190*/  ISETP.GE.U32.AND P6, PT, R0, UR14, PT ;  /* 0x0000000e00007c0c */ /* 0x000fe2000bfc6070 */
[C---:B------:R-:W-:Y:S01]  /*11a0*/  @!P3 IMAD R47, R23.reuse, R33, R38 ;  /* 0x00000021172fb224 */ /* 0x040fe200078e0226 */
[----:B------:R-:W-:Y:S01]  /*11b0*/  SHF.R.S32.HI R29, RZ, 0x1f, R0 ;  /* 0x0000001fff1d7819 */ /* 0x000fe20000011400 */
[----:B------:R4:W5:Y:S01]  /*11c0*/  @!P2 LDG.E.64 R20, desc[UR12][R42.64] ;  /* 0x0000000c2a14a981 */ /* 0x000962000c1e1b00 */
[----:B------:R-:W-:Y:S01]  /*11d0*/  @!P3 IMAD.WIDE.U32 R32, R23, R32, R34 ;  /* 0x000000201720b225 */ /* 0x000fe200078e0022 */
[----:B------:R-:W-:Y:S01]  /*11e0*/  @!P1 IADD3 R23, PT, PT, R37, R41, RZ ;  /* 0x0000002925179210 */ /* 0x000fe20007ffe0ff */
[----:B------:R-:W4:Y:S01]  /*11f0*/  @!P4 LDC.64 R34, c[0x0][0x390] ;  /* 0x0000e400ff22cb82 */ /* 0x000f220000000a00 */
[----:B------:R-:W-:-:S02]  /*1200*/  ISETP.GE.AND.EX P2, PT, R29, UR15, PT, P6 ;  /* 0x0000000f1d007c0c */ /* 0x000fc4000bf46360 */
[----:B---3--:R-:W-:-:S04]  /*1210*/  @!P1 LEA R40, P6, R36, R26, 0x2 ;  /* 0x0000001a24289211 */ /* 0x008fc800078c10ff */
[----:B------:R-:W-:Y:S02]  /*1220*/  @!P1 LEA.HI.X R41, R36, R27, R23, 0x2, P6 ;  /* 0x0000001b24299211 */ /* 0x000fe400030f1417 */
[----:B------:R-:W-:Y:S01]  /*1230*/  @!P3 IADD3 R23, PT, PT, R33, R47, RZ ;  /* 0x0000002f2117b210 */ /* 0x000fe20007ffe0ff */
[----:B0-----:R-:W-:Y:S01]  /*1240*/  @!P4 IMAD R45, R45, R2, RZ ;  /* 0x000000022d2dc224 */ /* 0x001fe200078e02ff */
[C---:B--2---:R-:W-:Y:S01]  /*1250*/  @!P3 LEA R30, P6, R32.reuse, R30, 0x2 ;  /* 0x0000001e201eb211 */ /* 0x044fe200078c10ff */
[----:B------:R-:W0:Y:S01]  /*1260*/  @!P5 LDC.64 R36, c[0x0][0x390] ;  /* 0x0000e400ff24db82 */ /* 0x000e220000000a00 */
[----:B------:R-:W-:Y:S02]  /*1270*/  @!P4 MOV R33, R7 ;  /* 0x000000070021c202 */ /* 0x000fe40000000f00 */
[----:B------:R-:W-:Y:S02]  /*1280*/  @!P3 LEA.HI.X R31, R32, R31, R23, 0x2, P6 ;  /* 0x0000001f201fb211 */ /* 0x000fe400030f1417 */
[----:B------:R-:W-:Y:S01]  /*1290*/  @!P4 MOV R32, R4 ;  /* 0x000000040020c202 */ /* 0x000fe20000000f00 */
[----:B------:R-:W-:-:S02]  /*12a0*/  @!P4 IMAD R45, R22, R3, R45 ;  /* 0x00000003162dc224 */ /* 0x000fc400078e022d */
[----:B------:R-:W2:Y:S02]  /*12b0*/  @!P2 LDC.64 R26, c[0x0][0x3e0] ;  /* 0x0000f800ff1aab82 */ /* 0x000ea40000000a00 */
[----:B------:R-:W-:Y:S01]  /*12c0*/  @!P4 IMAD.WIDE.U32 R2, R22, R2, R32 ;  /* 0x000000021602c225 */ /* 0x000fe200078e0020 */
[----:B------:R-:W-:Y:S02]  /*12d0*/  CS2R R22, SRZ ;  /* 0x0000000000167805 */ /* 0x000fe4000001ff00 */
[----:B------:R-:W-:Y:S01]  /*12e0*/  IADD3 R33, PT, PT, R61, 0x100, RZ ;  /* 0x000001003d217810 */ /* 0x000fe20007ffe0ff */
[----:B-1----:R-:W-:Y:S01]  /*12f0*/  @!P5 IMAD R39, R39, R24, RZ ;  /* 0x000000182727d224 */ /* 0x002fe200078e02ff */
[----:B----4-:R-:W-:Y:S02]  /*1300*/  @!P5 MOV R42, R4 ;  /* 0x00000004002ad202 */ /* 0x010fe40000000f00 */
[----:B------:R-:W-:Y:S01]  /*1310*/  @!P5 MOV R43, R7 ;  /* 0x00000007002bd202 */ /* 0x000fe20000000f00 */
[----:B------:R-:W-:Y:S01]  /*1320*/  @!P5 IMAD R25, R28, R25, R39 ;  /* 0x000000191c19d224 */ /* 0x000fe200078e0227 */
[----:B------:R1:W3:Y:S01]  /*1330*/  @!P1 LDG.E.64 R22, desc[UR12][R40.64] ;  /* 0x0000000c28169981 */ /* 0x0002e2000c1e1b00 */
[----:B------:R-:W-:-:S02]  /*1340*/  ISETP.GE.U32.AND P1, PT, R33, UR14, PT ;  /* 0x0000000e21007c0c */ /* 0x000fc4000bf26070 */
[----:B------:R-:W-:Y:S01]  /*1350*/  SHF.R.S32.HI R39, RZ, 0x1f, R33 ;  /* 0x0000001fff277819 */ /* 0x000fe20000011421 */
[----:B------:R-:W-:Y:S01]  /*1360*/  @!P5 IMAD.WIDE.U32 R42, R28, R24, R42 ;  /* 0x000000181c2ad225 */ /* 0x000fe200078e002a */
[----:B------:R-:W-:Y:S02]  /*1370*/  @!P4 IADD3 R3, PT, PT, R3, R45, RZ ;  /* 0x0000002d0303c210 */ /* 0x000fe40007ffe0ff */
[C---:B------:R-:W-:Y:S02]  /*1380*/  @!P4 LEA R44, P6, R2.reuse, R34, 0x2 ;  /* 0x00000022022cc211 */ /* 0x040fe400078c10ff */
[----:B------:R-:W-:Y:S02]  /*1390*/  ISETP.GE.AND.EX P1, PT, R39, UR15, PT, P1 ;  /* 0x0000000f27007c0c */ /* 0x000fe4000bf26310 */
[----:B------:R-:W-:Y:S02]  /*13a0*/  @!P4 LEA.HI.X R45, R2, R35, R3, 0x2, P6 ;  /* 0x00000023022dc211 */ /* 0x000fe400030f1403 */
[----:B------:R-:W-:-:S02]  /*13b0*/  @!P5 IADD3 R2, PT, PT, R43, R25, RZ ;  /* 0x000000192b02d210 */ /* 0x000fc40007ffe0ff */
[----:B------:R-:W-:Y:S02]  /*13c0*/  CS2R R24, SRZ ;  /* 0x0000000000187805 */ /* 0x000fe4000001ff00 */
[C---:B0-----:R-:W-:Y:S01]  /*13d0*/  @!P5 LEA R52, P6, R42.reuse, R36, 0x2 ;  /* 0x000000242a34d211 */ /* 0x041fe200078c10ff */
[----:B--2---:R-:W-:Y:S01]  /*13e0*/  @!P2 IMAD R29, R29, R26, RZ ;  /* 0x0000001a1d1da224 */ /* 0x004fe200078e02ff */
[----:B------:R-:W-:Y:S01]  /*13f0*/  IADD3 R32, PT, PT, R61, 0x110, RZ ;  /* 0x000001103d207810 */ /* 0x000fe20007ffe0ff */
[----:B------:R-:W0:Y:S01]  /*1400*/  @!P2 LDC.64 R34, c[0x0][0x390] ;  /* 0x0000e400ff22ab82 */ /* 0x000e220000000a00 */
[----:B------:R-:W-:Y:S01]  /*1410*/  @!P2 MOV R54, R4 ;  /* 0x000000040036a202 */ /* 0x000fe20000000f00 */
[----:B------:R2:W4:Y:S01]  /*1420*/  @!P3 LDG.E.64 R24, desc[UR12][R30.64] ;  /* 0x0000000c1e18b981 */ /* 0x000522000c1e1b00 */
[----:B------:R-:W-:Y:S02]  /*1430*/  @!P2 MOV R55, R7 ;  /* 0x000000070037a202 */ /* 0x000fe40000000f00 */
[----:B------:R-:W-:-:S02]  /*1440*/  @!P5 LEA.HI.X R53, R42, R37, R2, 0x2, P6 ;  /* 0x000000252a35d211 */ /* 0x000fc400030f1402 */
[----:B------:R-:W-:Y:S01]  /*1450*/  ISETP.GE.U32.AND P3, PT, R32, UR14, PT ;  /* 0x0000000e20007c0c */ /* 0x000fe2000bf66070 */
[----:B------:R-:W2:Y:S01]  /*1460*/  @!P1 LDC.64 R2, c[0x0][0x3e0] ;  /* 0x0000f800ff029b82 */ /* 0x000ea20000000a00 */
[----:B------:R-:W-:Y:S01]  /*1470*/  SHF.R.S32.HI R43, RZ, 0x1f, R32 ;  /* 0x0000001fff2b7819 */ /* 0x000fe20000011420 */
[C---:B------:R-:W-:Y:S02]  /*1480*/  @!P2 IMAD R51, R0.reuse, R27, R29 ;  /* 0x0000001b0033a224 */ /* 0x040fe400078e021d */
[----:B------:R-:W-:Y:S01]  /*1490*/  @!P2 IMAD.WIDE.U32 R54, R0, R26, R54 ;  /* 0x0000001a0036a225 */ /* 0x000fe200078e0036 */
[----:B------:R-:W-:Y:S02]  /*14a0*/  CS2R R26, SRZ ;  /* 0x00000000001a7805 */ /* 0x000fe4000001ff00 */
[----:B------:R-:W-:Y:S02]  /*14b0*/  ISETP.GE.AND.EX P3, PT, R43, UR15, PT, P3 ;  /* 0x0000000f2b007c0c */ /* 0x000fe4000bf66330 */
[----:B------:R-:W-:-:S02]  /*14c0*/  CS2R R28, SRZ ;  /* 0x00000000001c7805 */ /* 0x000fc4000001ff00 */
[----:B-1----:R-:W-:Y:S01]  /*14d0*/  SHF.R.S32.HI R41, RZ, 0x1f, R48 ;  /* 0x0000001fff297819 */ /* 0x002fe20000011430 */
[----:B------:R-:W1:Y:S01]  /*14e0*/  @!P1 LDC.64 R36, c[0x0][0x390] ;  /* 0x0000e400ff249b82 */ /* 0x000e620000000a00 */
[----:B------:R0:W4:Y:S01]  /*14f0*/  @!P4 LDG.E.64 R26, desc[UR12][R44.64] ;  /* 0x0000000c2c1ac981 */ /* 0x000122000c1e1b00 */
[----:B------:R-:W-:Y:S02]  /*1500*/  ISETP.GE.U32.AND P4, PT, R48, UR14, PT ;  /* 0x0000000e30007c0c */ /* 0x000fe4000bf86070 */
[----:B------:R-:W-:Y:S01]  /*1510*/  IADD3 R38, PT, PT, R61, 0x130, RZ ;  /* 0x000001303d267810 */ /* 0x000fe20007ffe0ff */
[----:B------:R0:W4:Y:S01]  /*1520*/  @!P5 LDG.E.64 R28, desc[UR12][R52.64] ;  /* 0x0000000c341cd981 */ /* 0x000122000c1e1b00 */
[----:B------:R-:W-:Y:S02]  /*1530*/  ISETP.GE.AND.EX P5, PT, R41, UR15, PT, P4 ;  /* 0x0000000f29007c0c */ /* 0x000fe4000bfa6340 */
[----:B------:R-:W-:Y:S01]  /*1540*/  ISETP.GE.U32.AND P4, PT, R38, UR14, PT ;  /* 0x0000000e26007c0c */ /* 0x000fe2000bf86070 */
[----:B------:R-:W1:Y:S01]  /*1550*/  @!P3 LDC.64 R46, c[0x0][0x3e0] ;  /* 0x0000f800ff2ebb82 */ /* 0x000e620000000a00 */
[----:B------:R-:W-:-:S02]  /*1560*/  SHF.R.S32.HI R49, RZ, 0x1f, R38 ;  /* 0x0000001fff317819 */ /* 0x000fc40000011426 */
[----:B------:R-:W-:Y:S02]  /*1570*/  @!P2 IADD3 R0, PT, PT, R55, R51, RZ ;  /* 0x000000333700a210 */ /* 0x000fe40007ffe0ff */
[----:B------:R-:W-:Y:S01]  /*1580*/  ISETP.GE.AND.EX P4, PT, R49, UR15, PT, P4 ;  /* 0x0000000f31007c0c */ /* 0x000fe2000bf86340 */
[----:B--2---:R-:W-:Y:S01]  /*1590*/  @!P1 IMAD R30, R39, R2, RZ ;  /* 0x00000002271e9224 */ /* 0x004fe200078e02ff */
[C---:B0-----:R-:W-:Y:S01]  /*15a0*/  @!P2 LEA R50, P6, R54.reuse, R34, 0x2 ;  /* 0x000000223632a211 */ /* 0x041fe200078c10ff */
[----:B------:R-:W0:Y:S01]  /*15b0*/  @!P3 LDC.64 R44, c[0x0][0x390] ;  /* 0x0000e400ff2cbb82 */ /* 0x000e220000000a00 */
[----:B------:R-:W-:Y:S01]  /*15c0*/  @!P1 MOV R52, R4 ;  /* 0x0000000400349202 */ /* 0x000fe20000000f00 */
[----:B------:R-:W-:Y:S01]  /*15d0*/  @!P1 IMAD R55, R33, R3, R30 ;  /* 0x0000000321379224 */ /* 0x000fe200078e021e */
[----:B------:R-:W-:Y:S02]  /*15e0*/  @!P2 LEA.HI.X R51, R54, R35, R0, 0x2, P6 ;  /* 0x000000233633a211 */ /* 0x000fe400030f1400 */
[----:B------:R-:W-:-:S02]  /*15f0*/  CS2R R30, SRZ ;  /* 0x00000000001e7805 */ /* 0x000fc4000001ff00 */
[----:B------:R-:W-:Y:S01]  /*1600*/  @!P1 MOV R53, R7 ;  /* 0x0000000700359202 */ /* 0x000fe20000000f00 */
[----:B------:R-:W2:Y:S01]  /*1610*/  @!P5 LDC.64 R34, c[0x0][0x3e0] ;  /* 0x0000f800ff22db82 */ /* 0x000ea20000000a00 */
[----:B------:R-:W-:Y:S01]  /*1620*/  IADD3 R0, PT, PT, R61, 0x140, RZ ;  /* 0x000001403d007810 */ /* 0x000fe20007ffe0ff */
[----:B------:R-:W-:Y:S01]  /*1630*/  @!P1 IMAD.WIDE.U32 R52, R33, R2, R52 ;  /* 0x0000000221349225 */ /* 0x000fe200078e0034 */
[----:B------:R1:W4:Y:S02]  /*1640*/  @!P2 LDG.E.64 R30, desc[UR12][R50.64] ;  /* 0x0000000c321ea981 */ /* 0x000324000c1e1b00 */
[----:B------:R-:W-:Y:S02]  /*1650*/  ISETP.GE.U32.AND P2, PT, R0, UR14, PT ;  /* 0x0000000e00007c0c */ /* 0x000fe4000bf46070 */
[----:B------:R-:W-:Y:S01]  /*1660*/  SHF.R.S32.HI R39, RZ, 0x1f, R0 ;  /* 0x0000001fff277819 */ /* 0x000fe20000011400 */
[----:B------:R-:W0:Y:S01]  /*1670*/  @!P4 LDC.64 R2, c[0x0][0x3e0] ;  /* 0x0000f800ff02cb82 */ /* 0x000e220000000a00 */
[----:B------:R-:W-:Y:S01]  /*1680*/  @!P1 IADD3 R33, PT, PT, R53, R55, RZ ;  /* 0x0000003735219210 */ /* 0x000fe20007ffe0ff */
[----:B-1----:R-:W-:Y:S01]  /*1690*/  @!P3 IMAD R43, R43, R46, RZ ;  /* 0x0000002e2b2bb224 */ /* 0x002fe200078e02ff */
[----:B------:R-:W-:-:S02]  /*16a0*/  ISETP.GE.AND.EX P2, PT, R39, UR15, PT, P2 ;  /* 0x0000000f27007c0c */ /* 0x000fc4000bf46320 */
[----:B------:R-:W-:Y:S02]  /*16b0*/  @!P3 MOV R50, R4 ;  /* 0x000000040032b202 */ /* 0x000fe40000000f00 */
[----:B------:R-:W-:Y:S01]  /*16c0*/  @!P3 MOV R51, R7 ;  /* 0x000000070033b202 */ /* 0x000fe20000000f00 */
[----:B------:R-:W1:Y:S01]  /*16d0*/  @!P5 LDC.64 R54, c[0x0][0x390] ;  /* 0x0000e400ff36db82 */ /* 0x000e620000000a00 */
[----:B------:R-:W-:Y:S01]  /*16e0*/  @!P1 LEA R36, P6, R52, R36, 0x2 ;  /* 0x0000002434249211 */ /* 0x000fe200078c10ff */
[C---:B------:R-:W-:Y:S02]  /*16f0*/  @!P3 IMAD R57, R32.reuse, R47, R43 ;  /* 0x0000002f2039b224 */ /* 0x040fe400078e022b */
[----:B------:R-:W-:Y:S01]  /*1700*/  @!P3 IMAD.WIDE.U32 R46, R32, R46, R50 ;  /* 0x0000002e202eb225 */ /* 0x000fe200078e0032 */
[----:B------:R-:W-:Y:S02]  /*1710*/  @!P1 LEA.HI.X R37, R52, R37, R33, 0x2, P6 ;  /* 0x0000002534259211 */ /* 0x000fe400030f1421 */
[----:B------:R-:W-:-:S02]  /*1720*/  CS2R R32, SRZ ;  /* 0x0000000000207805 */ /* 0x000fc4000001ff00 */
[----:B------:R-:W-:Y:S01]  /*1730*/  IADD3 R42, PT, PT, R61, 0x150, RZ ;  /* 0x000001503d2a7810 */ /* 0x000fe20007ffe0ff */
[----:B------:R-:W1:Y:S01]  /*1740*/  @!P4 LDC.64 R52, c[0x0][0x390] ;  /* 0x0000e400ff34cb82 */ /* 0x000e620000000a00 */
[----:B--2---:R-:W-:Y:S02]  /*1750*/  @!P5 IMAD R50, R41, R34, RZ ;  /* 0x000000222932d224 */ /* 0x004fe400078e02ff */
[----:B------:R-:W-:Y:S01]  /*1760*/  ISETP.GE.U32.AND P6, PT, R42, UR14, PT ;  /* 0x0000000e2a007c0c */ /* 0x000fe2000bfc6070 */
[----:B------:R2:W4:Y:S01]  /*1770*/  @!P1 LDG.E.64 R32, desc[UR12][R36.64] ;  /* 0x0000000c24209981 */ /* 0x000522000c1e1b00 */
[----:B------:R-:W-:-:S03]  /*1780*/  SHF.R.S32.HI R43, RZ, 0x1f, R42 ;  /* 0x0000001fff2b7819 */ /* 0x000fc6000001142a */
[----:B------:R-:W1:Y:S01]  /*1790*/  @!P2 LDC.64 R40, c[0x0][0x3e0] ;  /* 0x0000f800ff28ab82 */ /* 0x000e620000000a00 */
[----:B------:R-:W-:Y:S01]  /*17a0*/  ISETP.GE.AND.EX P1, PT, R43, UR15, PT, P6 ;  /* 0x0000000f2b007c0c */ /* 0x000fe2000bf26360 */
[----:B------:R-:W-:Y:S01]  /*17b0*/  @!P5 IMAD R51, R48, R35, R50 ;  /* 0x000000233033d224 */ /* 0x000fe200078e0232 */
[----:B--2---:R-:W-:Y:S02]  /*17c0*/  @!P5 MOV R36, R4 ;  /* 0x000000040024d202 */ /* 0x004fe40000000f00 */
[----:B------:R-:W-:Y:S01]  /*17d0*/  @!P5 MOV R37, R7 ;  /* 0x000000070025d202 */ /* 0x000fe20000000f00 */
[----:B0-----:R-:W-:Y:S01]  /*17e0*/  @!P4 IMAD R49, R49, R2, RZ ;  /* 0x000000023131c224 */ /* 0x001fe200078e02ff */
[----:B------:R-:W-:Y:S02]  /*17f0*/  @!P3 IADD3 R47, PT, PT, R47, R57, RZ ;  /* 0x000000392f2fb210 */ /* 0x000fe40007ffe0ff */
[----:B------:R-:W-:Y:S01]  /*1800*/  @!P3 LEA R44, P6, R46, R44, 0x2 ;  /* 0x0000002c2e2cb211 */ /* 0x000fe200078c10ff */
[----:B------:R-:W-:Y:S01]  /*1810*/  @!P5 IMAD.WIDE.U32 R34, R48, R34, R36 ;  /* 0x000000223022d225 */ /* 0x000fe200078e0024 */
[----:B------:R-:W-:-:S03]  /*1820*/  @!P4 MOV R36, R4 ;  /* 0x000000040024c202 */ /* 0x000fc60000000f00 */
[----:B------:R-:W0:Y:S01]  /*1830*/  @!P1 LDC.64 R56, c[0x0][0x390] ;  /* 0x0000e400ff389b82 */ /* 0x000e220000000a00 */
[----:B------:R-:W-:Y:S01]  /*1840*/  @!P4 MOV R37, R7 ;  /* 0x000000070025c202 */ /* 0x000fe20000000f00 */
[----:B------:R-:W-:Y:S01]  /*1850*/  @!P4 IMAD R49, R38, R3, R49 ;  /* 0x000000032631c224 */ /* 0x000fe200078e0231 */
[----:B------:R-:W-:Y:S02]  /*1860*/  @!P3 LEA.HI.X R45, R46, R45, R47, 0x2, P6 ;  /* 0x0000002d2e2db211 */ /* 0x000fe400030f142f */
[----:B------:R-:W-:Y:S02]  /*1870*/  @!P5 IADD3 R3, PT, PT, R35, R51, RZ ;  /* 0x000000332303d210 */ /* 0x000fe40007ffe0ff */
[----:B-1----:R-:W-:Y:S01]  /*1880*/  @!P5 LEA R54, P6, R34, R54, 0x2 ;  /* 0x000000362236d211 */ /* 0x002fe200078c10ff */
[----:B------:R-:W-:-:S03]  /*1890*/  @!P4 IMAD.WIDE.U32 R36, R38, R2, R36 ;  /* 0x000000022624c225 */ /* 0x000fc600078e0024 */
[----:B------:R-:W-:Y:S02]  /*18a0*/  @!P5 LEA.HI.X R55, R34, R55, R3, 0x2, P6 ;  /* 0x000000372237d211 */ /* 0x000fe400030f1403 */
[----:B------:R-:W1:Y:S01]  /*18b0*/  @!P1 LDC.64 R2, c[0x0][0x3e0] ;  /* 0x0000f800ff029b82 */ /* 0x000e620000000a00 */
[----:B------:R-:W-:Y:S02]  /*18c0*/  @!P4 IADD3 R34, PT, PT, R37, R49, RZ ;  /* 0x000000312522c210 */ /* 0x000fe40007ffe0ff */
[C---:B------:R-:W-:Y:S01]  /*18d0*/  @!P4 LEA R52, P6, R36.reuse, R52, 0x2 ;  /* 0x000000342434c211 */ /* 0x040fe200078c10ff */
[----:B------:R-:W-:Y:S01]  /*18e0*/  @!P2 IMAD R39, R39, R40, RZ ;  /* 0x000000282727a224 */ /* 0x000fe200078e02ff */
[----:B------:R-:W-:Y:S02]  /*18f0*/  @!P2 MOV R35, R7 ;  /* 0x000000070023a202 */ /* 0x000fe40000000f00 */
[----:B------:R-:W-:Y:S01]  /*1900*/  @!P4 LEA.HI.X R53, R36, R53, R34, 0x2, P6 ;  /* 0x000000352435c211 */ /* 0x000fe200030f1422 */
[----:B------:R-:W2:Y:S01]  /*1910*/  @!P2 LDC.64 R48, c[0x0][0x390] ;  /* 0x0000e400ff30ab82 */ /* 0x000ea20000000a00 */
[----:B------:R-:W-:Y:S01]  /*1920*/  @!P2 MOV R34, R4 ;  /* 0x000000040022a202 */ /* 0x000fe20000000f00 */
[----:B------:R-:W-:-:S04]  /*1930*/  @!P2 IMAD R59, R0, R41, R39 ;  /* 0x00000029003ba224 */ /* 0x000fc800078e0227 */
[----:B------:R-:W-:Y:S01]  /*1940*/  @!P2 IMAD.WIDE.U32 R40, R0, R40, R34 ;  /* 0x000000280028a225 */ /* 0x000fe200078e0022 */
[----:B------:R-:W-:Y:S02]  /*1950*/  CS2R R34, SRZ ;  /* 0x0000000000227805 */ /* 0x000fe4000001ff00 */
[C---:B------:R-:W-:Y:S02]  /*1960*/  IADD3 R47, PT, PT, R61.reuse, 0x160, RZ ;  /* 0x000001603d2f7810 */ /* 0x040fe40007ffe0ff */
[----:B------:R-:W-:Y:S02]  /*1970*/  CS2R R36, SRZ ;  /* 0x0000000000247805 */ /* 0x000fe4000001ff00 */
[----:B------:R-:W-:Y:S02]  /*1980*/  IADD3 R60, PT, PT, R61, 0x170, RZ ;  /* 0x000001703d3c7810 */ /* 0x000fe40007ffe0ff */
[----:B------:R-:W-:Y:S01]  /*1990*/  SHF.R.S32.HI R51, RZ, 0x1f, R47 ;  /* 0x0000001fff337819 */ /* 0x000fe2000001142f */
[----:B------:R0:W4:Y:S01]  /*19a0*/  @!P3 LDG.E.64 R34, desc[UR12][R44.64] ;  /* 0x0000000c2c22b981 */ /* 0x000122000c1e1b00 */
[----:B------:R-:W-:Y:S01]  /*19b0*/  ISETP.GE.U32.AND P3, PT, R47, UR14, PT ;  /* 0x0000000e2f007c0c */ /* 0x000fe2000bf66070 */
[----:B-1----:R-:W-:-:S02]  /*19c0*/  @!P1 IMAD R0, R43, R2, RZ ;  /* 0x000000022b009224 */ /* 0x002fc400078e02ff */
[----:B------:R-:W4:Y:S01]  /*19d0*/  @!P5 LDG.E.64 R36, desc[UR12][R54.64] ;  /* 0x0000000c3624d981 */ /* 0x000f22000c1e1b00 */
[----:B------:R-:W-:Y:S02]  /*19e0*/  ISETP.GE.AND.EX P5, PT, R51, UR15, PT, P3 ;  /* 0x0000000f33007c0c */ /* 0x000fe4000bfa6330 */
[----:B------:R-:W-:Y:S02]  /*19f0*/  ISETP.GE.U32.AND P3, PT, R60, UR14, PT ;  /* 0x0000000e3c007c0c */ /* 0x000fe4000bf66070 */
[----:B------:R-:W-:Y:S02]  /*1a00*/  SHF.R.S32.HI R43, RZ, 0x1f, R60 ;  /* 0x0000001fff2b7819 */ /* 0x000fe4000001143c */
[----:B------:R-:W-:Y:S01]  /*1a10*/  CS2R R38, SRZ ;  /* 0x0000000000267805 */ /* 0x000fe2000001ff00 */
[----:B------:R-:W-:Y:S01]  /*1a20*/  @!P1 IMAD R63, R42, R3, R0 ;  /* 0x000000032a3f9224 */ /* 0x000fe200078e0200 */
[----:B------:R-:W-:Y:S02]  /*1a30*/  ISETP.GE.AND.EX P3, PT, R43, UR15, PT, P3 ;  /* 0x0000000f2b007c0c */ /* 0x000fe4000bf66330 */
[----:B------:R-:W-:-:S02]  /*1a40*/  IADD3 R0, PT, PT, R61, 0x180, RZ ;  /* 0x000001803d007810 */ /* 0x000fc40007ffe0ff */
[----:B------:R1:W4:Y:S01]  /*1a50*/  @!P4 LDG.E.64 R38, desc[UR12][R52.64] ;  /* 0x0000000c3426c981 */ /* 0x000322000c1e1b00 */
[----:B0-----:R-:W0:Y:S01]  /*1a60*/  @!P5 LDC.64 R44, c[0x0][0x3e0] ;  /* 0x0000f800ff2cdb82 */ /* 0x001e220000000a00 */
[----:B------:R-:W-:Y:S02]  /*1a70*/  ISETP.GE.U32.AND P4, PT, R0, UR14, PT ;  /* 0x0000000e00007c0c */ /* 0x000fe4000bf86070 */
[----:B------:R-:W-:Y:S02]  /*1a80*/  SHF.R.S32.HI R64, RZ, 0x1f, R0 ;  /* 0x0000001fff407819 */ /* 0x000fe40000011400 */
[----:B------:R-:W-:Y:S02]  /*1a90*/  @!P2 IADD3 R41, PT, PT, R41, R59, RZ ;  /* 0x0000003b2929a210 */ /* 0x000fe40007ffe0ff */
[----:B------:R-:W-:Y:S01]  /*1aa0*/  ISETP.GE.AND.EX P4, PT, R64, UR15, PT, P4 ;  /* 0x0000000f40007c0c */ /* 0x000fe2000bf86340 */
[----:B------:R-:W5:Y:S01]  /*1ab0*/  @!P3 LDC.64 R58, c[0x0][0x3e0] ;  /* 0x0000f800ff3abb82 */ /* 0x000f620000000a00 */
[----:B-1----:R-:W-:-:S02]  /*1ac0*/  @!P1 MOV R52, R4 ;  /* 0x0000000400349202 */ /* 0x002fc40000000f00 */
[----:B------:R-:W-:Y:S02]  /*1ad0*/  @!P1 MOV R53, R7 ;  /* 0x0000000700359202 */ /* 0x000fe40000000f00 */
[----:B--2---:R-:W-:Y:S01]  /*1ae0*/  @!P2 LEA R48, P6, R40, R48, 0x2 ;  /* 0x000000302830a211 */ /* 0x004fe200078c10ff */
[----:B------:R-:W-:-:S03]  /*1af0*/  @!P1 IMAD.WIDE.U32 R2, R42, R2, R52 ;  /* 0x000000022a029225 */ /* 0x000fc600078e0034 */
[----:B------:R-:W-:Y:S01]  /*1b00*/  @!P2 LEA.HI.X R49, R40, R49, R41, 0x2, P6 ;  /* 0x000000312831a211 */ /* 0x000fe200030f1429 */
[----:B------:R-:W1:Y:S01]  /*1b10*/  @!P5 LDC.64 R54, c[0x0][0x390] ;  /* 0x0000e400ff36db82 */ /* 0x000e620000000a00 */
[----:B------:R-:W-:Y:S02]  /*1b20*/  @!P1 IADD3 R3, PT, PT, R3, R63, RZ ;  /* 0x0000003f03039210 */ /* 0x000fe40007ffe0ff */
[----:B------:R-:W-:-:S05]  /*1b30*/  @!P1 LEA R56, P6, R2, R56, 0x2 ;  /* 0x0000003802389211 */ /* 0x000fca00078c10ff */
[----:B------:R-:W2:Y:S01]  /*1b40*/  @!P4 LDC.64 R62, c[0x0][0x3e0] ;  /* 0x0000f800ff3ecb82 */ /* 0x000ea20000000a00 */
[----:B------:R-:W-:Y:S02]  /*1b50*/  @!P1 LEA.HI.X R57, R2, R57, R3, 0x2, P6 ;  /* 0x0000003902399211 */ /* 0x000fe400030f1403 */
[----:B------:R-:W-:Y:S02]  /*1b60*/  CS2R R40, SRZ ;  /* 0x0000000000287805 */ /* 0x000fe4000001ff00 */
[C---:B------:R-:W-:Y:S02]  /*1b70*/  IADD3 R2, PT, PT, R61.reuse, 0x190, RZ ;  /* 0x000001903d027810 */ /* 0x040fe40007ffe0ff */
[----:B------:R-:W-:Y:S01]  /*1b80*/  IADD3 R50, PT, PT, R61, 0x1a0, RZ ;  /* 0x000001a03d327810 */ /* 0x000fe20007ffe0ff */
[----:B0-----:R-:W-:Y:S01]  /*1b90*/  @!P5 IMAD R42, R51, R44, RZ ;  /* 0x0000002c332ad224 */ /* 0x001fe200078e02ff */
[----:B------:R-:W-:Y:S01]  /*1ba0*/  ISETP.GE.U32.AND P6, PT, R2, UR14, PT ;  /* 0x0000000e02007c0c */ /* 0x000fe2000bfc6070 */
[----:B------:R0:W4:Y:S01]  /*1bb0*/  @!P2 LDG.E.64 R40, desc[UR12][R48.64] ;  /* 0x0000000c3028a981 */ /* 0x000122000c1e1b00 */
[----:B------:R-:W-:Y:S01]  /*1bc0*/  SHF.R.S32.HI R3, RZ, 0x1f, R2 ;  /* 0x0000001fff037819 */ /* 0x000fe20000011402 */
[----:B------:R-:W3:Y:S01]  /*1bd0*/  @!P4 LDC.64 R52, c[0x0][0x390] ;  /* 0x0000e400ff34cb82 */ /* 0x000ee20000000a00 */
[----:B------:R-:W-:-:S02]  /*1be0*/  ISETP.GE.U32.AND P2, PT, R50, UR14, PT ;  /* 0x0000000e32007c0c */ /* 0x000fc4000bf46070 */
[----:B------:R-:W-:Y:S01]  /*1bf0*/  SHF.R.S32.HI R68, RZ, 0x1f, R50 ;  /* 0x0000001fff447819 */ /* 0x000fe20000011432 */
[----:B------:R-:W-:Y:S01]  /*1c00*/  @!P5 IMAD R65, R47, R45, R42 ;  /* 0x0000002d2f41d224 */ /* 0x000fe200078e022a */
[----:B------:R-:W-:Y:S01]  /*1c10*/  ISETP.GE.AND.EX P6, PT, R3, UR15, PT, P6 ;  /* 0x0000000f03007c0c */ /* 0x000fe2000bfc6360 */
[----:B-----5:R-:W-:Y:S02]  /*1c20*/  @!P3 IMAD R51, R43, R58, RZ ;  /* 0x0000003a2b33b224 */ /* 0x020fe400078e02ff */
[----:B0-----:R-:W0:Y:S01]  /*1c30*/  @!P3 LDC.64 R48, c[0x0][0x390] ;  /* 0x0000e400ff30bb82 */ /* 0x001e220000000a00 */
[----:B------:R-:W-:Y:S02]  /*1c40*/  @!P5 MOV R42, R4 ;  /* 0x00000004002ad202 */ /* 0x000fe40000000f00 */
[----:B------:R-:W-:Y:S02]  /*1c50*/  @!P5 MOV R43, R7 ;  /* 0x00000007002bd202 */ /* 0x000fe40000000f00 */
[----:B------:R-:W-:Y:S01]  /*1c60*/  ISETP.GE.AND.EX P2, PT, R68, UR15, PT, P2 ;  /* 0x0000000f44007c0c */ /* 0x000fe2000bf46320 */
[----:B------:R-:W-:Y:S01]  /*1c70*/  @!P5 IMAD.WIDE.U32 R44, R47, R44, R42 ;  /* 0x0000002c2f2cd225 */ /* 0x000fe200078e002a */
[----:B------:R-:W-:-:S03]  /*1c80*/  CS2R R42, SRZ ;  /* 0x00000000002a7805 */ /* 0x000fc6000001ff00 */
[----:B------:R-:W5:Y:S01]  /*1c90*/  @!P6 LDC.64 R46, c[0x0][0x3e0] ;  /* 0x0000f800ff2eeb82 */ /* 0x000f620000000a00 */
[----:B--2---:R-:W-:Y:S01]  /*1ca0*/  @!P4 IMAD R66, R64, R62, RZ ;  /* 0x0000003e4042c224 */ /* 0x004fe200078e02ff */
[----:B------:R-:W-:Y:S02]  /*1cb0*/  @!P5 IADD3 R45, PT, PT, R45, R65, RZ ;  /* 0x000000412d2dd210 */ /* 0x000fe40007ffe0ff */
[----:B------:R-:W-:Y:S01]  /*1cc0*/  @!P3 MOV R64, R4 ;  /* 0x000000040040b202 */ /* 0x000fe20000000f00 */
[----:B------:R2:W4:Y:S01]  /*1cd0*/  @!P1 LDG.E.64 R42, desc[UR12][R56.64] ;  /* 0x0000000c382a9981 */ /* 0x000522000c1e1b00 */
[----:B------:R-:W-:Y:S01]  /*1ce0*/  @!P3 MOV R65, R7 ;  /* 0x000000070041b202 */ /* 0x000fe20000000f00 */
[----:B------:R-:W-:Y:S01]  /*1cf0*/  @!P3 IMAD R51, R60, R59, R51 ;  /* 0x0000003b3c33b224 */ /* 0x000fe200078e0233 */
[----:B-1----:R-:W-:Y:S01]  /*1d00*/  @!P5 LEA R54, P1, R44, R54, 0x2 ;  /* 0x000000362c36d211 */ /* 0x002fe200078210ff */
[----:B------:R-:W-:Y:S01]  /*1d10*/  @!P3 IMAD.WIDE.U32 R58, R60, R58, R64 ;  /* 0x0000003a3c3ab225 */ /* 0x000fe200078e0040 */
[----:B------:R-:W-:Y:S01]  /*1d20*/  @!P4 MOV R64, R4 ;  /* 0x000000040040c202 */ /* 0x000fe20000000f00 */
[----:B--2---:R-:W1:Y:S01]  /*1d30*/  @!P2 LDC.64 R56, c[0x0][0x3e0] ;  /* 0x0000f800ff38ab82 */ /* 0x004e620000000a00 */
[----:B------:R-:W-:Y:S01]  /*1d40*/  @!P4 MOV R65, R7 ;  /* 0x000000070041c202 */ /* 0x000fe20000000f00 */
[----:B------:R-:W-:Y:S01]  /*1d50*/  @!P4 IMAD R63, R0, R63, R66 ;  /* 0x0000003f003fc224 */ /* 0x000fe200078e0242 */
[----:B------:R-:W-:-:S02]  /*1d60*/  @!P5 LEA.HI.X R55, R44, R55, R45, 0x2, P1 ;  /* 0x000000372c37d211 */ /* 0x000fc400008f142d */
[----:B------:R-:W-:Y:S01]  /*1d70*/  @!P3 IADD3 R51, PT, PT, R59, R51, RZ ;  /* 0x000000333b33b210 */ /* 0x000fe20007ffe0ff */
[----:B------:R-:W-:Y:S01]  /*1d80*/  @!P4 IMAD.WIDE.U32 R64, R0, R62, R64 ;  /* 0x0000003e0040c225 */ /* 0x000fe200078e0040 */
[C---:B0-----:R-:W-:Y:S02]  /*1d90*/  @!P3 LEA R48, P1, R58.reuse, R48, 0x2 ;  /* 0x000000303a30b211 */ /* 0x041fe400078210ff */
[----:B------:R-:W-:Y:S02]  /*1da0*/  IADD3 R0, PT, PT, R61, 0x1b0, RZ ;  /* 0x000001b03d007810 */ /* 0x000fe40007ffe0ff */
[----:B------:R-:W-:Y:S02]  /*1db0*/  CS2R R44, SRZ ;  /* 0x00000000002c7805 */ /* 0x000fe4000001ff00 */
[----:B------:R-:W-:Y:S02]  /*1dc0*/  @!P3 LEA.HI.X R49, R58, R49, R51, 0x2, P1 ;  /* 0x000000313a31b211 */ /* 0x000fe400008f1433 */
[----:B------:R-:W-:-:S02]  /*1dd0*/  ISETP.GE.U32.AND P1, PT, R0, UR14, PT ;  /* 0x0000000e00007c0c */ /* 0x000fc4000bf26070 */
[----:B------:R-:W-:Y:S01]  /*1de0*/  SHF.R.S32.HI R67, RZ, 0x1f, R0 ;  /* 0x0000001fff437819 */ /* 0x000fe20000011400 */
[----:B------:R0:W2:Y:S01]  /*1df0*/  @!P5 LDG.E.64 R44, desc[UR12][R54.64] ;  /* 0x0000000c362cd981 */ /* 0x0000a2000c1e1b00 */
[----:B------:R-:W-:Y:S02]  /*1e00*/  @!P4 IADD3 R63, PT, PT, R65, R63, RZ ;  /* 0x0000003f413fc210 */ /* 0x000fe40007ffe0ff */
[----:B------:R-:W-:Y:S02]  /*1e10*/  ISETP.GE.AND.EX P1, PT, R67, UR15, PT, P1 ;  /* 0x0000000f43007c0c */ /* 0x000fe4000bf26310 */
[----:B---3--:R-:W-:Y:S01]  /*1e20*/  @!P4 LEA R52, P5, R64, R52, 0x2 ;  /* 0x000000344034c211 */ /* 0x008fe200078a10ff */
[----:B-----5:R-:W-:Y:S01]  /*1e30*/  @!P6 IMAD R66, R3, R46, RZ ;  /* 0x0000002e0342e224 */ /* 0x020fe200078e02ff */
[----:B------:R-:W-:Y:S02]  /*1e40*/  @!P6 MOV R58, R4 ;  /* 0x00000004003ae202 */ /* 0x000fe40000000f00 */
[----:B------:R-:W-:Y:S01]  /*1e50*/  @!P6 MOV R59, R7 ;  /* 0x00000007003be202 */ /* 0x000fe20000000f00 */
[----:B-1----:R-:W-:Y:S01]  /*1e60*/  @!P2 IMAD R65, R68, R56, RZ ;  /* 0x000000384441a224 */ /* 0x002fe200078e02ff */
[----:B------:R-:W-:Y:S01]  /*1e70*/  @!P4 LEA.HI.X R53, R64, R53, R63, 0x2, P5 ;  /* 0x000000354035c211 */ /* 0x000fe200028f143f */
[C---:B------:R-:W-:Y:S01]  /*1e80*/  @!P6 IMAD R66, R2.reuse, R47, R66 ;  /* 0x0000002f0242e224 */ /* 0x040fe200078e0242 */
[----:B------:R-:W-:Y:S01]  /*1e90*/  @!P2 MOV R62, R4 ;  /* 0x00000004003ea202 */ /* 0x000fe20000000f00 */
[----:B0-----:R-:W0:Y:S01]  /*1ea0*/  @!P6 LDC.64 R54, c[0x0][0x390] ;  /* 0x0000e400ff36eb82 */ /* 0x001e220000000a00 */
[----:B------:R-:W-:Y:S01]  /*1eb0*/  @!P2 MOV R63, R7 ;  /* 0x00000007003fa202 */ /* 0x000fe20000000f00 */
[----:B------:R-:W-:Y:S01]  /*1ec0*/  @!P6 IMAD.WIDE.U32 R2, R2, R46, R58 ;  /* 0x0000002e0202e225 */ /* 0x000fe200078e003a */
[----:B------:R-:W-:-:S03]  /*1ed0*/  CS2R R46, SRZ ;  /* 0x00000000002e7805 */ /* 0x000fc6000001ff00 */
[C---:B------:R-:W-:Y:S02]  /*1ee0*/  @!P2 IMAD R65, R50.reuse, R57, R65 ;  /* 0x000000393241a224 */ /* 0x040fe400078e0241 */
[----:B------:R-:W-:Y:S01]  /*1ef0*/  @!P2 IMAD.WIDE.U32 R50, R50, R56, R62 ;  /* 0x000000383232a225 */ /* 0x000fe200078e003e */
[----:B------:R-:W1:Y:S01]  /*1f00*/  @!P2 LDC.64 R58, c[0x0][0x390] ;  /* 0x0000e400ff3aab82 */ /* 0x000e620000000a00 */
[----:B------:R-:W-:Y:S01]  /*1f10*/  IADD3 R60, PT, PT, R61, 0x1c0, RZ ;  /* 0x000001c03d3c7810 */ /* 0x000fe20007ffe0ff */
[----:B------:R3:W5:Y:S06]  /*1f20*/  @!P3 LDG.E.64 R46, desc[UR12][R48.64] ;  /* 0x0000000c302eb981 */ /* 0x00076c000c1e1b00 */
[----:B------:R-:W1:Y:S01]  /*1f30*/  @!P1 LDC.64 R62, c[0x0][0x3e0] ;  /* 0x0000f800ff3e9b82 */ /* 0x000e620000000a00 */
[----:B------:R-:W-:-:S02]  /*1f40*/  ISETP.GE.U32.AND P3, PT, R60, UR14, PT ;  /* 0x0000000e3c007c0c */ /* 0x000fc4000bf66070 */
[----:B---3--:R-:W-:Y:S02]  /*1f50*/  CS2R R48, SRZ ;  /* 0x0000000000307805 */ /* 0x008fe4000001ff00 */
[----:B------:R-:W-:Y:S02]  /*1f60*/  SHF.R.S32.HI R68, RZ, 0x1f, R60 ;  /* 0x0000001fff447819 */ /* 0x000fe4000001143c */
[----:B------:R-:W-:Y:S01]  /*1f70*/  IADD3 R64, PT, PT, R61, 0x1d0, RZ ;  /* 0x000001d03d407810 */ /* 0x000fe20007ffe0ff */
[----:B------:R-:W3:Y:S01]  /*1f80*/  @!P1 LDC.64 R56, c[0x0][0x390] ;  /* 0x0000e400ff389b82 */ /* 0x000ee20000000a00 */
[----:B------:R1:W5:Y:S01]  /*1f90*/  @!P4 LDG.E.64 R48, desc[UR12][R52.64] ;  /* 0x0000000c3430c981 */ /* 0x000362000c1e1b00 */
[----:B------:R-:W-:Y:S02]  /*1fa0*/  ISETP.GE.AND.EX P4, PT, R68, UR15, PT, P3 ;  /* 0x0000000f44007c0c */ /* 0x000fe4000bf86330 */
[----:B------:R-:W-:Y:S02]  /*1fb0*/  ISETP.GE.U32.AND P3, PT, R64, UR14, PT ;  /* 0x0000000e40007c0c */ /* 0x000fe4000bf66070 */
[----:B------:R-:W-:-:S02]  /*1fc0*/  @!P6 IADD3 R66, PT, PT, R3, R66, RZ ;  /* 0x000000420342e210 */ /* 0x000fc40007ffe0ff */
[C---:B0-----:R-:W-:Y:S02]  /*1fd0*/  @!P6 LEA R54, P5, R2.reuse, R54, 0x2 ;  /* 0x000000360236e211 */ /* 0x041fe400078a10ff */
[----:B------:R-:W-:Y:S02]  /*1fe0*/  SHF.R.S32.HI R72, RZ, 0x1f, R64 ;  /* 0x0000001fff487819 */ /* 0x000fe40000011440 */
[----:B------:R-:W-:Y:S02]  /*1ff0*/  @!P6 LEA.HI.X R55, R2, R55, R66, 0x2, P5 ;  /* 0x000000370237e211 */ /* 0x000fe400028f1442 */
[----:B------:R-:W-:Y:S01]  /*2000*/  ISETP.GE.AND.EX P3, PT, R72, UR15, PT, P3 ;  /* 0x0000000f48007c0c */ /* 0x000fe2000bf66330 */
[----:B------:R-:W0:Y:S01]  /*2010*/  @!P4 LDC.64 R2, c[0x0][0x3e0] ;  /* 0x0000f800ff02cb82 */ /* 0x000e220000000a00 */
[----:B------:R-:W-:Y:S01]  /*2020*/  @!P2 IADD3 R65, PT, PT, R51, R65, RZ ;  /* 0x000000413341a210 */ /* 0x000fe20007ffe0ff */
[----:B-1----:R-:W-:Y:S01]  /*2030*/  @!P1 IMAD R52, R67, R62, RZ ;  /* 0x0000003e43349224 */ /* 0x002fe200078e02ff */
[----:B------:R-:W-:-:S02]  /*2040*/  @!P2 LEA R58, P5, R50, R58, 0x2 ;  /* 0x0000003a323aa211 */ /* 0x000fc400078a10ff */
[----:B------:R-:W-:Y:S02]  /*2050*/  @!P1 MOV R66, R4 ;  /* 0x0000000400429202 */ /* 0x000fe40000000f00 */
[----:B------:R-:W-:Y:S01]  /*2060*/  @!P1 MOV R67, R7 ;  /* 0x0000000700439202 */ /* 0x000fe20000000f00 */
[----:B------:R-:W-:Y:S01]  /*2070*/  @!P1 IMAD R52, R0, R63, R52 ;  /* 0x0000003f00349224 */ /* 0x000fe200078e0234 */
[----:B------:R-:W-:Y:S02]  /*2080*/  @!P2 LEA.HI.X R59, R50, R59, R65, 0x2, P5 ;  /* 0x0000003b323ba211 */ /* 0x000fe400028f1441 */
[----:B------:R-:W-:Y:S01]  /*2090*/  CS2R R50, SRZ ;  /* 0x0000000000327805 */ /* 0x000fe2000001ff00 */
[----:B------:R-:W-:Y:S01]  /*20a0*/  @!P1 IMAD.WIDE.U32 R62, R0, R62, R66 ;  /* 0x0000003e003e9225 */ /* 0x000fe200078e0042 */
[----:B------:R-:W-:-:S04]  /*20b0*/  IADD3 R0, PT, PT, R61, 0x1e0, RZ ;  /* 0x000001e03d007810 */ /* 0x000fc80007ffe0ff */
[----:B------:R1:W5:Y:S01]  /*20c0*/  @!P6 LDG.E.64 R50, desc[UR12][R54.64] ;  /* 0x0000000c3632e981 */ /* 0x000362000c1e1b00 */
[----:B------:R-:W-:Y:S02]  /*20d0*/  @!P1 IADD3 R63, PT, PT, R63, R52, RZ ;  /* 0x000000343f3f9210 */ /* 0x000fe40007ffe0ff */
[----:B------:R-:W-:Y:S02]  /*20e0*/  CS2R R52, SRZ ;  /* 0x0000000000347805 */ /* 0x000fe4000001ff00 */
[----:B------:R-:W-:Y:S01]  /*20f0*/  ISETP.GE.U32.AND P5, PT, R0, UR14, PT ;  /* 0x0000000e00007c0c */ /* 0x000fe2000bfa6070 */
[----:B-1----:R-:W1:Y:S01]  /*2100*/  @!P3 LDC.64 R54, c[0x0][0x3e0] ;  /* 0x0000f800ff36bb82 */ /* 0x002e620000000a00 */
[----:B------:R-:W-:Y:S02]  /*2110*/  SHF.R.S32.HI R71, RZ, 0x1f, R0 ;  /* 0x0000001fff477819 */ /* 0x000fe40000011400 */
[----:B------:R0:W5:Y:S01]  /*2120*/  @!P2 LDG.E.64 R52, desc[UR12][R58.64] ;  /* 0x0000000c3a34a981 */ /* 0x000162000c1e1b00 */
[----:B---3--:R-:W-:-:S02]  /*2130*/  @!P1 LEA R56, P6, R62, R56, 0x2 ;  /* 0x000000383e389211 */ /* 0x008fc400078c10ff */
[----:B------:R-:W-:Y:S02]  /*2140*/  IADD3 R70, PT, PT, R61, 0x1f0, RZ ;  /* 0x000001f03d467810 */ /* 0x000fe40007ffe0ff */
[----:B------:R-:W-:Y:S01]  /*2150*/  ISETP.GE.AND.EX P5, PT, R71, UR15, PT, P5 ;  /* 0x0000000f47007c0c */ /* 0x000fe2000bfa6350 */
[----:B0-----:R-:W0:Y:S01]  /*2160*/  @!P4 LDC.64 R58, c[0x0][0x390] ;  /* 0x0000e400ff3acb82 */ /* 0x001e220000000a00 */
[----:B------:R-:W-:Y:S01]  /*2170*/  @!P1 LEA.HI.X R57, R62, R57, R63, 0x2, P6 ;  /* 0x000000393e399211 */ /* 0x000fe200030f143f */
[----:B------:R-:W-:Y:S01]  /*2180*/  @!P4 IMAD R67, R68, R2, RZ ;  /* 0x000000024443c224 */ /* 0x000fe200078e02ff */
[----:B------:R-:W-:Y:S02]  /*2190*/  @!P4 MOV R62, R4 ;  /* 0x00000004003ec202 */ /* 0x000fe40000000f00 */
[----:B------:R-:W-:Y:S02]  /*21a0*/  @!P4 MOV R63, R7 ;  /* 0x00000007003fc202 */ /* 0x000fe40000000f00 */
[----:B------:R-:W-:-:S02]  /*21b0*/  ISETP.GE.U32.AND P2, PT, R70, UR14, PT ;  /* 0x0000000e46007c0c */ /* 0x000fc4000bf46070 */
[----:B------:R-:W-:Y:S01]  /*21c0*/  SHF.R.S32.HI R73, RZ, 0x1f, R70 ;  /* 0x0000001fff497819 */ /* 0x000fe20000011446 */
[C---:B------:R-:W-:Y:S02]  /*21d0*/  @!P4 IMAD R67, R60.reuse, R3, R67 ;  /* 0x000000033c43c224 */ /* 0x040fe400078e0243 */
[----:B------:R-:W3:Y:S01]  /*21e0*/  @!P5 LDC.64 R68, c[0x0][0x3e0] ;  /* 0x0000f800ff44db82 */ /* 0x000ee20000000a00 */
[----:B------:R-:W-:Y:S01]  /*21f0*/  @!P4 IMAD.WIDE.U32 R60, R60, R2, R62 ;  /* 0x000000023c3cc225 */ /* 0x000fe200078e003e */
[----:B------:R-:W-:-:S06]  /*2200*/  ISETP.GE.AND.EX P2, PT, R73, UR15, PT, P2 ;  /* 0x0000000f49007c0c */ /* 0x000fcc000bf46320 */
[----:B------:R-:W3:Y:S01]  /*2210*/  @!P3 LDC.64 R2, c[0x0][0x390] ;  /* 0x0000e400ff02bb82 */ /* 0x000ee20000000a00 */
[----:B-1----:R-:W-:Y:S01]  /*2220*/  @!P3 IMAD R66, R72, R54, RZ ;  /* 0x000000364842b224 */ /* 0x002fe200078e02ff */
[----:B------:R-:W-:Y:S02]  /*2230*/  @!P3 MOV R62, R4 ;  /* 0x00000004003eb202 */ /* 0x000fe40000000f00 */
[----:B------:R-:W-:Y:S01]  /*2240*/  @!P3 MOV R63, R7 ;  /* 0x00000007003fb202 */ /* 0x000fe20000000f00 */
[C---:B------:R-:W-:Y:S01]  /*2250*/  @!P3 IMAD R66, R64.reuse, R55, R66 ;  /* 0x000000374042b224 */ /* 0x040fe200078e0242 */
[----:B------:R-:W-:Y:S01]  /*2260*/  @!P4 IADD3 R61, PT, PT, R61, R67, RZ ;  /* 0x000000433d3dc210 */ /* 0x000fe20007ffe0ff */
[----:B------:R-:W-:Y:S01]  /*2270*/  @!P3 IMAD.WIDE.U32 R54, R64, R54, R62 ;  /* 0x000000364036b225 */ /* 0x000fe200078e003e */
[C---:B0-----:R-:W-:Y:S01]  /*2280*/  @!P4 LEA R58, P6, R60.reuse, R58, 0x2 ;  /* 0x0000003a3c3ac211 */ /* 0x041fe200078c10ff */
[----:B------:R-:W0:Y:S03]  /*2290*/  @!P2 LDC.64 R64, c[0x0][0x3e0] ;  /* 0x0000f800ff40ab82 */ /* 0x000e260000000a00 */
[----:B------:R-:W-:-:S05]  /*22a0*/  @!P4 LEA.HI.X R59, R60, R59, R61, 0x2, P6 ;  /* 0x0000003b3c3bc211 */ /* 0x000fca00030f143d */
[----:B------:R-:W1:Y:S01]  /*22b0*/  @!P5 LDC.64 R60, c[0x0][0x390] ;  /* 0x0000e400ff3cdb82 */ /* 0x000e620000000a00 */
[----:B------:R-:W-:Y:S02]  /*22c0*/  @!P3 IADD3 R66, PT, PT, R55, R66, RZ ;  /* 0x000000423742b210 */ /* 0x000fe40007ffe0ff */
[----:B---3--:R-:W-:Y:S01]  /*22d0*/  @!P3 LEA R2, P6, R54, R2, 0x2 ;  /* 0x000000023602b211 */ /* 0x008fe200078c10ff */
[----:B------:R-:W-:Y:S01]  /*22e0*/  @!P5 IMAD R72, R71, R68, RZ ;  /* 0x000000444748d224 */ /* 0x000fe200078e02ff */
[----:B------:R-:W-:-:S03]  /*22f0*/  @!P5 MOV R55, R7 ;  /* 0x000000070037d202 */ /* 0x000fc60000000f00 */
[----:B------:R-:W3:Y:S01]  /*2300*/  @!P2 LDC.64 R62, c[0x0][0x390] ;  /* 0x0000e400ff3eab82 */ /* 0x000ee20000000a00 */
[----:B------:R-:W-:Y:S02]  /*2310*/  @!P3 LEA.HI.X R3, R54, R3, R66, 0x2, P6 ;  /* 0x000000033603b211 */ /* 0x000fe400030f1442 */
[-C--:B------:R-:W-:Y:S01]  /*2320*/  @!P5 MOV R54, R4.reuse ;  /* 0x000000040036d202 */ /* 0x080fe20000000f00 */
[----:B------:R-:W-:Y:S01]  /*2330*/  @!P5 IMAD R72, R0, R69, R72 ;  /* 0x000000450048d224 */ /* 0x000fe200078e0248 */
[----:B------:R-:W-:-:S03]  /*2340*/  @!P2 MOV R66, R4 ;  /* 0x000000040042a202 */ /* 0x000fc60000000f00 */
[----:B------:R-:W-:Y:S01]  /*2350*/  @!P5 IMAD.WIDE.U32 R68, R0, R68, R54 ;  /* 0x000000440044d225 */ /* 0x000fe200078e0036 */
[----:B------:R-:W-:Y:S02]  /*2360*/  CS2R R54, SRZ ;  /* 0x0000000000367805 */ /* 0x000fe4000001ff00 */
[----:B------:R-:W-:Y:S01]  /*2370*/  @!P2 MOV R67, R7 ;  /* 0x000000070043a202 */ /* 0x000fe20000000f00 */
[----:B0-----:R-:W-:Y:S01]  /*2380*/  @!P2 IMAD R71, R73, R64, RZ ;  /* 0x000000404947a224 */ /* 0x001fe200078e02ff */
[----:B------:R-:W-:Y:S01]  /*2390*/  @!P5 IADD3 R0, PT, PT, R69, R72, RZ ;  /* 0x000000484500d210 */ /* 0x000fe20007ffe0ff */
[----:B------:R-:W4:Y:S02]  /*23a0*/  LDL R73, [R1] ;  /* 0x0000000001497983 */ /* 0x000f240000100800 */
[C---:B------:R-:W-:Y:S02]  /*23b0*/  @!P2 IMAD R71, R70.reuse, R65, R71 ;  /* 0x000000414647a224 */ /* 0x040fe400078e0247 */
[----:B------:R0:W5:Y:S01]  /*23c0*/  @!P1 LDG.E.64 R54, desc[UR12][R56.64] ;  /* 0x0000000c38369981 */ /* 0x000162000c1e1b00 */
[----:B------:R-:W-:Y:S01]  /*23d0*/  @!P2 IMAD.WIDE.U32 R64, R70, R64, R66 ;  /* 0x000000404640a225 */ /* 0x000fe200078e0042 */
[----:B-1----:R-:W-:-:S02]  /*23e0*/  @!P5 LEA R66, P1, R68, R60, 0x2 ;  /* 0x0000003c4442d211 */ /* 0x002fc400078210ff */
[----:B------:R-:W2:Y:S02]  /*23f0*/  LDL R72, [R1+0x8] ;  /* 0x0000080001487983 */ /* 0x000ea40000100800 */
[----:B------:R-:W-:Y:S02]  /*2400*/  @!P5 LEA.HI.X R67, R68, R61, R0, 0x2, P1 ;  /* 0x0000003d4443d211 */ /* 0x000fe400008f1400 */
[----:B------:R-:W4:Y:S04]  /*2410*/  LDL R0, [R1+0xc] ;  /* 0x00000c0001007983 */ /* 0x000f280000100800 */
[----:B------:R-:W5:Y:S01]  /*2420*/  LDL R70, [R1+0x4] ;  /* 0x0000040001467983 */ /* 0x000f620000100800 */
[----:B0-----:R-:W-:-:S06]  /*2430*/  CS2R R56, SRZ ;  /* 0x0000000000387805 */ /* 0x001fcc000001ff00 */
[----:B------:R0:W5:Y:S01]  /*2440*/  @!P4 LDG.E.64 R56, desc[UR12][R58.64] ;  /* 0x0000000c3a38c981 */ /* 0x000162000c1e1b00 */
[----:B------:R-:W-:Y:S02]  /*2450*/  CS2R R60, SRZ ;  /* 0x00000000003c7805 */ /* 0x000fe4000001ff00 */
[----:B------:R-:W-:-:S04]  /*2460*/  @!P2 IADD3 R71, PT, PT, R65, R71, RZ ;  /* 0x000000474147a210 */ /* 0x000fc80007ffe0ff */
[----:B------:R-:W5:Y:S01]  /*2470*/  @!P5 LDG.E.64 R60, desc[UR12][R66.64] ;  /* 0x0000000c423cd981 */ /* 0x000f62000c1e1b00 */
[----:B0-----:R-:W-:-:S06]  /*2480*/  CS2R R58, SRZ ;  /* 0x00000000003a7805 */ /* 0x001fcc000001ff00 */
[----:B------:R3:W5:Y:S02]  /*2490*/  @!P3 LDG.E.64 R58, desc[UR12][R2.64] ;  /* 0x0000000c023ab981 */ /* 0x000764000c1e1b00 */
[----:B---3--:R-:W-:-:S04]  /*24a0*/  @!P2 LEA R2, P1, R64, R62, 0x2 ;  /* 0x0000003e4002a211 */ /* 0x008fc800078210ff */
[----:B------:R-:W-:Y:S02]  /*24b0*/  @!P2 LEA.HI.X R3, R64, R63, R71, 0x2, P1 ;  /* 0x0000003f4003a211 */ /* 0x000fe400008f1447 */
[----:B------:R-:W-:-:S06]  /*24c0*/  CS2R R62, SRZ ;  /* 0x00000000003e7805 */ /* 0x000fcc000001ff00 */
[----:B------:R0:W3:Y:S02]  /*24d0*/  @!P2 LDG.E.64 R62, desc[UR12][R2.64] ;  /* 0x0000000c023ea981 */ /* 0x0000e4000c1e1b00 */
[----:B0-----:R-:W-:Y:S01]  /*24e0*/  FADD.FTZ R3, R76, R77 ;  /* 0x0000004d4c037221 */ /* 0x001fe20000010000 */
[----:B------:R-:W-:-:S04]  /*24f0*/  FMUL.FTZ R67, R77, R77 ;  /* 0x0000004d4d437220 */ /* 0x000fc80000410000 */
[----:B------:R-:W-:Y:S01]  /*2500*/  FFMA.FTZ R67, R76, R76, R67 ;  /* 0x0000004c4c437223 */ /* 0x000fe20000010043 */
[----:B----4-:R-:W-:Y:S01]  /*2510*/  FMUL.FTZ R64, R0, R0 ;  /* 0x0000000000407220 */ /* 0x010fe20000410000 */
[----:B--2---:R-:W-:Y:S01]  /*2520*/  FADD.FTZ R0, R72, R0 ;  /* 0x0000000048007221 */ /* 0x004fe20000010000 */
[----:B-----5:R-:W-:-:S03]  /*2530*/  FADD.FTZ R65, R73, R70 ;  /* 0x0000004649417221 */ /* 0x020fc60000010000 */
[----:B------:R-:W-:-:S04]  /*2540*/  FADD.FTZ R0, RZ, R0 ;  /* 0x00000000ff007221 */ /* 0x000fc80000010000 */
[----:B------:R-:W-:Y:S01]  /*2550*/  FADD.FTZ R0, R0, R65 ;  /* 0x0000004100007221 */ /* 0x000fe20000010000 */
[----:B------:R-:W-:Y:S01]  /*2560*/  FMUL.FTZ R68, R70, R70 ;  /* 0x0000004646447220 */ /* 0x000fe20000410000 */
[----:B------:R-:W-:Y:S02]  /*2570*/  FFMA.FTZ R64, R72, R72, R64 ;  /* 0x0000004848407223 */ /* 0x000fe40000010040 */
[----:B------:R-:W-:Y:S01]  /*2580*/  FADD.FTZ R0, R0, R3 ;  /* 0x0000000300007221 */ /* 0x000fe20000010000 */
[----:B------:R-:W-:Y:S01]  /*2590*/  FADD.FTZ R3, R74, R75 ;  /* 0x0000004b4a037221 */ /* 0x000fe20000010000 */
[----:B------:R-:W-:Y:S01]  /*25a0*/  FFMA.FTZ R69, R73, R73, R68 ;  /* 0x0000004949457223 */ /* 0x000fe20000010044 */
[----:B------:R-:W-:Y:S02]  /*25b0*/  FADD.FTZ R64, RZ, R64 ;  /* 0x00000040ff407221 */ /* 0x000fe40000010000 */
[----:B------:R-:W-:Y:S01]  /*25c0*/  FADD.FTZ R0, R0, R3 ;  /* 0x0000000300007221 */ /* 0x000fe20000010000 */
[----:B------:R-:W-:Y:S01]  /*25d0*/  FADD.FTZ R3, R8, R9 ;  /* 0x0000000908037221 */ /* 0x000fe20000010000 */
[----:B------:R-:W-:Y:S01]  /*25e0*/  FADD.FTZ R64, R64, R69 ;  /* 0x0000004540407221 */ /* 0x000fe20000010000 */
[----:B------:R-:W-:-:S02]  /*25f0*/  FMUL.FTZ R65, R75, R75 ;  /* 0x0000004b4b417220 */ /* 0x000fc40000410000 */
        /* <DEDUP_REMOVED lines=52> */
[----:B------:R-:W-:Y:S01]  /*2940*/  FFMA.FTZ R65, R26, R26, R65 ;  /* 0x0000001a1a417223 */ /* 0x000fe20000010041 */
[----:B------:R-:W-:Y:S01]  /*2950*/  FMUL.FTZ R67, R29, R29 ;  /* 0x0000001d1d437220 */ /* 0x000fe20000410000 */
[----:B------:R-:W-:Y:S02]  /*2960*/  FADD.FTZ R3, R30, R31 ;  /* 0x0000001f1e037221 */ /* 0x000fe40000010000 */
        /* <DEDUP_REMOVED lines=64> */
[----:B------:R-:W-:Y:S01]  /*2d70*/  FMUL.FTZ R67, R57, R57 ;  /* 0x0000003939437220 */ /* 0x000fe20000410000 */
[----:B------:R-:W-:Y:S01]  /*2d80*/  FFMA.FTZ R65, R54, R54, R65 ;  /* 0x0000003636417223 */ /* 0x000fe20000010041 */
[----:B------:R-:W-:Y:S01]  /*2d90*/  FADD.FTZ R0, R0, R3 ;  /* 0x0000000300007221 */ /* 0x000fe20000010000 */
[C---:B------:R-:W-:Y:S01]  /*2da0*/  FADD.FTZ R3, R56.reuse, R57 ;  /* 0x0000003938037221 */ /* 0x040fe20000010000 */
[----:B------:R-:W-:Y:S01]  /*2db0*/  FFMA.FTZ R67, R56, R56, R67 ;  /* 0x0000003838437223 */ /* 0x000fe20000010043 */
[----:B------:R-:W-:-:S02]  /*2dc0*/  FADD.FTZ R64, R64, R65 ;  /* 0x0000004140407221 */ /* 0x000fc40000010000 */
[----:B------:R-:W-:Y:S01]  /*2dd0*/  FADD.FTZ R0, R0, R3 ;  /* 0x0000000300007221 */ /* 0x000fe20000010000 */
[----:B------:R-:W-:Y:S01]  /*2de0*/  FMUL.FTZ R3, R59, R59 ;  /* 0x0000003b3b037220 */ /* 0x000fe20000410000 */
[----:B------:R-:W-:Y:S02]  /*2df0*/  FADD.FTZ R64, R64, R67 ;  /* 0x0000004340407221 */ /* 0x000fe40000010000 */
[----:B------:R-:W0:Y:S01]  /*2e00*/  S2R R67, SR_LANEID ;  /* 0x0000000000437919 */ /* 0x000e220000000000 */
[C---:B------:R-:W-:Y:S01]  /*2e10*/  FFMA.FTZ R69, R58.reuse, R58, R3 ;  /* 0x0000003a3a457223 */ /* 0x040fe20000010003 */
[----:B------:R-:W-:Y:S01]  /*2e20*/  FADD.FTZ R65, R58, R59 ;  /* 0x0000003b3a417221 */ /* 0x000fe20000010000 */
[----:B------:R-:W-:Y:S02]  /*2e30*/  FMUL.FTZ R3, R61, R61 ;  /* 0x0000003d3d037220 */ /* 0x000fe40000410000 */
[----:B------:R-:W-:Y:S01]  /*2e40*/  FADD.FTZ R64, R64, R69 ;  /* 0x0000004540407221 */ /* 0x000fe20000010000 */
[----:B------:R-:W-:Y:S01]  /*2e50*/  FADD.FTZ R0, R0, R65 ;  /* 0x0000004100007221 */ /* 0x000fe20000010000 */
[C---:B------:R-:W-:Y:S01]  /*2e60*/  FFMA.FTZ R69, R60.reuse, R60, R3 ;  /* 0x0000003c3c457223 */ /* 0x040fe20000010003 */
[----:B------:R-:W-:Y:S01]  /*2e70*/  FADD.FTZ R65, R60, R61 ;  /* 0x0000003d3c417221 */ /* 0x000fe20000010000 */
[----:B---3--:R-:W-:-:S02]  /*2e80*/  FMUL.FTZ R3, R63, R63 ;  /* 0x0000003f3f037220 */ /* 0x008fc40000410000 */
        /* <DEDUP_REMOVED lines=36> */
[----:B01----:R-:W-:-:S12]  /*30d0*/  FADD.FTZ R64, R2, R71 ;  /* 0x0000004702407221 */ /* 0x003fd80000010000 */
[----:B------:R-:W0:Y:S01]  /*30e0*/  @!P1 S2R R65, SR_CgaCtaId ;  /* 0x0000000000419919 */ /* 0x000e220000008800 */
[----:B------:R-:W-:-:S04]  /*30f0*/  @!P1 MOV R2, 0x400 ;  /* 0x0000040000029802 */ /* 0x000fc80000000f00 */
[----:B0-----:R-:W-:Y:S02]  /*3100*/  @!P1 LEA R2, R65, R2, 0x18 ;  /* 0x0000000241029211 */ /* 0x001fe400078ec0ff */
[----:B------:R-:W0:Y:S02]  /*3110*/  @!P1 S2R R65, SR_TID.X ;  /* 0x0000000000419919 */ /* 0x000e240000002100 */
[----:B0-----:R-:W-:-:S04]  /*3120*/  @!P1 SHF.R.U32.HI R65, RZ, 0x2, R65 ;  /* 0x00000002ff419819 */ /* 0x001fc80000011641 */
[----:B------:R-:W-:Y:S01]  /*3130*/  @!P1 LOP3.LUT R67, R65, 0xf8, RZ, 0xc0, !PT ;  /* 0x000000f841439812 */ /* 0x000fe200078ec0ff */
[----:B--2---:R-:W-:-:S03]  /*3140*/  FADD.FTZ R65, R3, R66 ;  /* 0x0000004203417221 */ /* 0x004fc60000010000 */
[----:B------:R-:W-:-:S05]  /*3150*/  @!P1 IADD3 R2, PT, PT, R67, R2, RZ ;  /* 0x0000000243029210 */ /* 0x000fca0007ffe0ff */
[----:B------:R3:W-:Y:S02]  /*3160*/  @!P1 STS.64 [R2+0x18], R64 ;  /* 0x0000184002009388 */ /* 0x0007e40000000a00 */
.L_x_3768:
[----:B------:R-:W-:Y:S05]  /*3170*/  BSYNC.RECONVERGENT B0 ;  /* 0x0000000000007941 */ /* 0x000fea0003800200 */
.L_x_3767:
[----:B------:R-:W-:Y:S06]  /*3180*/  BAR.SYNC.DEFER_BLOCKING 0x0 ;  /* 0x0000000000007b1d */ /* 0x000fec0000010000 */
[----:B------:R-:W-:Y:S04]  /*3190*/  BSSY.RECONVERGENT B0, `(.L_x_3769) ;  /* 0x000003f000007945 */ /* 0x000fe80003800200 */
[----:B------:R-:W-:Y:S05]  /*31a0*/  @P3 BRA `(.L_x_3770) ;  /* 0x0000000000f43947 */ /* 0x000fea0003800000 */
[----:B------:R-:W4:Y:S01]  /*31b0*/  S2UR UR7, SR_CgaCtaId ;  /* 0x00000000000779c3 */ /* 0x000f220000008800 */
[----:B------:R-:W-:Y:S02]  /*31c0*/  UMOV UR6, 0x400 ;  /* 0x0000040000067882 */ /* 0x000fe40000000000 */
[----:B----4-:R-:W-:-:S09]  /*31d0*/  ULEA UR6, UR7, UR6, 0x18 ;  /* 0x0000000607067291 */ /* 0x010fd2000f8ec0ff */
[----:B-1----:R-:W1:Y:S02]  /*31e0*/  LDS.128 R68, [UR6+0x20] ;  /* 0x00002006ff447984 */ /* 0x002e640008000c00 */
[----:B-1----:R-:W-:Y:S01]  /*31f0*/  FADD.FTZ R3, R64, R68 ;  /* 0x0000004440037221 */ /* 0x002fe20000010000 */
[----:B---3--:R-:W-:Y:S02]  /*3200*/  FADD.FTZ R2, R65, R69 ;  /* 0x0000004541027221 */ /* 0x008fe40000010000 */
[----:B0-2---:R-:W0:Y:S01]  /*3210*/  LDS.128 R64, [UR6+0x30] ;  /* 0x00003006ff407984 */ /* 0x005e220008000c00 */
[----:B------:R-:W-:Y:S01]  /*3220*/  FADD.FTZ R3, R3, R70 ;  /* 0x0000004603037221 */ /* 0x000fe20000010000 */
[----:B------:R-:W-:-:S03]  /*3230*/  FADD.FTZ R2, R2, R71 ;  /* 0x0000004702027221 */ /* 0x000fc60000010000 */
        /* <DEDUP_REMOVED lines=46> */
[----:B------:R-:W-:Y:S02]  /*3520*/  FADD.FTZ R2, R2, R65 ;  /* 0x0000004102027221 */ /* 0x000fe40000010000 */
[----:B------:R-:W0:Y:S01]  /*3530*/  LDS.64 R64, [UR6+0xd0] ;  /* 0x0000d006ff407984 */ /* 0x000e220008000a00 */
[----:B------:R-:W-:Y:S01]  /*3540*/  FADD.FTZ R3, R3, R66 ;  /* 0x0000004203037221 */ /* 0x000fe20000010000 */
[----:B------:R-:W-:-:S03]  /*3550*/  FADD.FTZ R2, R2, R67 ;  /* 0x0000004302027221 */ /* 0x000fc60000010000 */
[----:B0-----:R-:W-:Y:S01]  /*3560*/  FADD.FTZ R64, R3, R64 ;  /* 0x0000004003407221 */ /* 0x001fe20000010000 */
[----:B------:R-:W-:-:S07]  /*3570*/  FADD.FTZ R65, R2, R65 ;  /* 0x0000004102417221 */ /* 0x000fce0000010000 */
.L_x_3770:
[----:B------:R-:W-:Y:S05]  /*3580*/  BSYNC.RECONVERGENT B0 ;  /* 0x0000000000007941 */ /* 0x000fea0003800200 */
.L_x_3769:
[----:B------:R-:W4:Y:S01]  /*3590*/  LDCU UR6, c[0x0][0x370] ;  /* 0x00006e00ff0677ac */ /* 0x000f220008000800 */
[----:B------:R-:W0:Y:S01]  /*35a0*/  S2UR UR8, SR_CTAID.X ;  /* 0x00000000000879c3 */ /* 0x000e220000002500 */
[----:B----4-:R-:W-:-:S09]  /*35b0*/  UISETP.GE.U32.AND UP0, UPT, UR6, 0x2, UPT ;  /* 0x000000020600788c */ /* 0x010fd2000bf06070 */
[----:B0-----:R-:W-:Y:S05]  /*35c0*/  BRA.U !UP0, `(.L_x_3771) ;  /* 0x0000001508907547 */ /* 0x001fea000b800000 */
[----:B------:R-:W-:Y:S05]  /*35d0*/  @P3 BRA `(.L_x_3772) ;  /* 0x0000000000983947 */ /* 0x000fea0003800000 */
[----:B------:R-:W0:Y:S01]  /*35e0*/  LDC R68, c[0x0][0x374] ;  /* 0x0000dd00ff447b82 */ /* 0x000e220000000800 */
[----:B------:R-:W4:Y:S01]  /*35f0*/  S2R R70, SR_CTAID.Y ;  /* 0x0000000000467919 */ /* 0x000f220000002600 */
[----:B------:R-:W2:Y:S01]  /*3600*/  LDCU UR7, c[0x0][0x370] ;  /* 0x00006e00ff0777ac */ /* 0x000ea20008000800 */
[----:B---3--:R-:W-:Y:S01]  /*3610*/  MOV R2, UR4 ;  /* 0x0000000400027c02 */ /* 0x008fe20008000f00 */
[----:B------:R-:W-:-:S03]  /*3620*/  ULOP3.LUT UP0, UR6, UR4, 0x2, URZ, 0xc0, !UPT ;  /* 0x0000000204067892 */ /* 0x000fc6000f80c0ff */
[----:B------:R-:W-:Y:S01]  /*3630*/  LOP3.LUT R2, R2, 0x1, RZ, 0xc0, !PT ;  /* 0x0000000102027812 */ /* 0x000fe200078ec0ff */
[----:B------:R-:W3:Y:S01]  /*3640*/  LDC.64 R72, c[0x0][0x3b8] ;  /* 0x0000ee00ff487b82 */ /* 0x000ee20000000a00 */
[----:B------:R-:W-:-:S03]  /*3650*/  UIADD3 UR6, UPT, UPT, -UR6, 0x1, URZ ;  /* 0x0000000106067890 */ /* 0x000fc6000fffe1ff */
[----:B0-----:R-:W-:-:S04]  /*3660*/  IMAD R3, R2, R68, RZ ;  /* 0x0000004402037224 */ /* 0x001fc800078e02ff */
[----:B--2---:R-:W-:-:S05]  /*3670*/  IMAD R66, R3, UR7, RZ ;  /* 0x0000000703427c24 */ /* 0x004fca000f8e02ff */
[----:B------:R-:W-:Y:S01]  /*3680*/  SHF.L.U32 R66, R66, 0x1, RZ ;  /* 0x0000000142427819 */ /* 0x000fe200000006ff */
[----:B----4-:R-:W-:-:S04]  /*3690*/  IMAD R68, R68, UR8, R70 ;  /* 0x0000000844447c24 */ /* 0x010fc8000f8e0246 */
[----:B---3--:R-:W-:-:S04]  /*36a0*/  IMAD.WIDE R66, R66, 0x4, R72 ;  /* 0x0000000442427825 */ /* 0x008fc800078e0248 */
        /* <DEDUP_REMOVED lines=15> */
.L_x_3773:
        /* <DEDUP_REMOVED lines=10> */
.L_x_3772:
[----:B---3--:R-:W0:Y:S01]  /*3840*/  LDC R2, c[0x0][0x370] ;  /* 0x0000dc00ff027b82 */ /* 0x008e220000000800 */
        /* <DEDUP_REMOVED lines=9> */
[----:B------:R-:W3:Y:S01]  /*38e0*/  S2UR UR11, SR_CTAID.X ;  /* 0x00000000000b79c3 */ /* 0x000ee20000002500 */
[----:B0-----:R-:W-:Y:S02]  /*38f0*/  ULEA UR14, UR7, UR6, 0x1 ;  /* 0x00000006070e7291 */ /* 0x001fe4000f8e08ff */
[----:B------:R-:W-:Y:S02]  /*3900*/  ULEA UR15, UR7, UR6, 0x2 ;  /* 0x00000006070f7291 */ /* 0x000fe4000f8e10ff */
[----:B------:R-:W-:Y:S02]  /*3910*/  UIMAD UR16, UR7, 0x6, UR6 ;  /* 0x00000006071078a4 */ /* 0x000fe4000f8e0206 */
[----:B------:R-:W-:Y:S02]  /*3920*/  UIMAD UR17, UR7, 0x5, UR6 ;  /* 0x00000005071178a4 */ /* 0x000fe4000f8e0206 */
[----:B------:R-:W-:Y:S02]  /*3930*/  UIMAD UR18, UR7, 0x3, UR6 ;  /* 0x00000003071278a4 */ /* 0x000fe4000f8e0206 */
[----:B------:R-:W-:-:S02]  /*3940*/  UIMAD UR19, UR7, 0x7, UR6 ;  /* 0x00000007071378a4 */ /* 0x000fc4000f8e0206 */
[----:B---3--:R-:W-:-:S12]  /*3950*/  UIADD3 UR7, UPT, UPT, UR6, UR7, URZ ;  /* 0x0000000706077290 */ /* 0x008fd8000fffe0ff */
.L_x_3775:
[----:B------:R-:W-:Y:S01]  /*3960*/  ISETP.NE.AND P4, PT, RZ, UR20, PT ;  /* 0x00000014ff007c0c */ /* 0x000fe2000bf85270 */
[----:B------:R-:W0:Y:S01]  /*3970*/  S2R R68, SR_TID.X ;  /* 0x0000000000447919 */ /* 0x000e220000002100 */
[----:B------:R-:W-:Y:S01]  /*3980*/  MOV R67, UR4 ;  /* 0x0000000400437c02 */ /* 0x000fe20008000f00 */
[----:B------:R-:W-:Y:S01]  /*3990*/  UMOV UR8, UR11 ;  /* 0x0000000b00087c82 */ /* 0x000fe20008000000 */
[----:B------:R-:W-:Y:S02]  /*39a0*/  ISETP.NE.OR P4, PT, R0, RZ, !P4 ;  /* 0x000000ff0000720c */ /* 0x000fe40006785670 */
[----:B------:R-:W-:Y:S02]  /*39b0*/  IADD3 R0, PT, PT, R2, 0x1, RZ ;  /* 0x0000000102007810 */ /* 0x000fe40007ffe0ff */
[----:B------:R-:W-:Y:S02]  /*39c0*/  MOV R69, UR4 ;  /* 0x0000000400457c02 */ /* 0x000fe40008000f00 */
[----:B------:R-:W-:-:S07]  /*39d0*/  ISETP.NE.AND P5, PT, R0, UR8, PT ;  /* 0x0000000800007c0c */ /* 0x000fce000bfa5270 */
[----:B--2---:R-:W2:Y:S01]  /*39e0*/  @!P4 LDC R66, c[0x0][0x374] ;  /* 0x0000dd00ff42cb82 */ /* 0x004ea20000000800 */
[----:B------:R-:W-:-:S07]  /*39f0*/  @!P4 LOP3.LUT R67, R67, 0x1, RZ, 0xc0, !PT ;  /* 0x000000014343c812 */ /* 0x000fce00078ec0ff */
[----:B------:R-:W3:Y:S08]  /*3a00*/  @!P4 LDC R3, c[0x0][0x370] ;  /* 0x0000dc00ff03cb82 */ /* 0x000ef00000000800 */
[----:B-1----:R-:W1:Y:S01]  /*3a10*/  @!P4 LDC.64 R70, c[0x0][0x3b8] ;  /* 0x0000ee00ff46cb82 */ /* 0x002e620000000a00 */
[----:B0-----:R-:W-:-:S04]  /*3a20*/  MOV R0, R68 ;  /* 0x0000004400007202 */ /* 0x001fc80000000f00 */
[----:B------:R-:W-:Y:S01]  /*3a30*/  ISETP.NE.OR P5, PT, R0, RZ, !P5 ;  /* 0x000000ff0000720c */ /* 0x000fe20006fa5670 */
[----:B--2---:R-:W-:-:S04]  /*3a40*/  @!P4 IMAD R66, R67, R66, RZ ;  /* 0x000000424342c224 */ /* 0x004fc800078e02ff */
[----:B---3--:R-:W-:Y:S01]  /*3a50*/  @!P4 IMAD R3, R66, R3, RZ ;  /* 0x000000034203c224 */ /* 0x008fe200078e02ff */
        /* <DEDUP_REMOVED lines=138> */
.L_x_3774:
        /* <DEDUP_REMOVED lines=9> */
[----:B--2---:R-:W-:Y:S02]  /*4390*/  MOV R66, UR4 ;  /* 0x0000000400427c02 */ /* 0x004fe40008000f00 */
[----:B------:R-:W-:-:S13]  /*43a0*/  ISETP.NE.OR P1, PT, R0, RZ, !P1 ;  /* 0x000000ff0000720c */ /* 0x000fda0004f25670 */
[----:B------:R-:W0:Y:S01]  /*43b0*/  @!P1 LDC R3, c[0x0][0x374] ;  /* 0x0000dd00ff039b82 */ /* 0x000e220000000800 */
[----:B------:R-:W-:Y:S01]  /*43c0*/  @!P1 LOP3.LUT R66, R66, 0x1, RZ, 0xc0, !PT ;  /* 0x0000000142429812 */ /* 0x000fe200078ec0ff */
[----:B------:R-:W2:Y:S06]  /*43d0*/  @!P1 S2R R68, SR_CTAID.Y ;  /* 0x0000000000449919 */ /* 0x000eac0000002600 */
[----:B------:R-:W3:Y:S01]  /*43e0*/  @!P1 LDC R69, c[0x0][0x370] ;  /* 0x0000dc00ff459b82 */ /* 0x000ee20000000800 */
[----:B0-----:R-:W-:-:S04]  /*43f0*/  @!P1 IMAD R66, R66, R3, RZ ;  /* 0x0000000342429224 */ /* 0x001fc800078e02ff */
[----:B---3--:R-:W-:-:S03]  /*4400*/  @!P1 IMAD R69, R66, R69, RZ ;  /* 0x0000004542459224 */ /* 0x008fc600078e02ff */
        /* <DEDUP_REMOVED lines=8> */
[----:B------:R-:W-:Y:S02]  /*4490*/  ISETP.NE.OR P2, PT, R0, RZ, !P2 ;  /* 0x000000ff0000720c */ /* 0x000fe40005745670 */
[----:B0-----:R-:W-:-:S11]  /*44a0*/  MOV R67, UR4 ;  /* 0x0000000400437c02 */ /* 0x001fd60008000f00 */
[----:B------:R-:W0:Y:S01]  /*44b0*/  @!P2 LDC R3, c[0x0][0x374] ;  /* 0x0000dd00ff03ab82 */ /* 0x000e220000000800 */
[----:B------:R-:W-:Y:S01]  /*44c0*/  @!P2 LOP3.LUT R67, R67, 0x1, RZ, 0xc0, !PT ;  /* 0x000000014343a812 */ /* 0x000fe200078ec0ff */
[----:B------:R-:W3:Y:S06]  /*44d0*/  @!P2 S2R R70, SR_CTAID.Y ;  /* 0x000000000046a919 */ /* 0x000eec0000002600 */
[----:B------:R-:W4:Y:S01]  /*44e0*/  @!P2 LDC R66, c[0x0][0x370] ;  /* 0x0000dc00ff42ab82 */ /* 0x000f220000000800 */
[-C--:B0-----:R-:W-:Y:S02]  /*44f0*/  @!P2 IMAD R67, R67, R3.reuse, RZ ;  /* 0x000000034343a224 */ /* 0x081fe400078e02ff */
[----:B------:R-:W-:-:S05]  /*4500*/  @!P2 IMAD R3, R2, R3, R3 ;  /* 0x000000030203a224 */ /* 0x000fca00078e0203 */
[----:B---3--:R-:W-:Y:S01]  /*4510*/  @!P2 IADD3 R3, PT, PT, R3, R70, RZ ;  /* 0x000000460303a210 */ /* 0x008fe20007ffe0ff */
[----:B--2---:R-:W-:Y:S01]  /*4520*/  @!P1 FADD.FTZ R64, R64, R68 ;  /* 0x0000004440409221 */ /* 0x004fe20000010000 */
[----:B----4-:R-:W-:Y:S02]  /*4530*/  @!P2 IMAD R68, R67, R66, RZ ;  /* 0x000000424344a224 */ /* 0x010fe400078e02ff */
[----:B------:R-:W0:Y:S03]  /*4540*/  @!P2 LDC.64 R66, c[0x0][0x3b8] ;  /* 0x0000ee00ff42ab82 */ /* 0x000e260000000a00 */
        /* <DEDUP_REMOVED lines=44> */
.L_x_3776:
[----:B------:R-:W0:Y:S02]  /*4810*/  LDCU UR6, c[0x0][0x370] ;  /* 0x00006e00ff0677ac */ /* 0x000e240008000800 */
[----:B0-----:R-:W-:-:S09]  /*4820*/  ULOP3.LUT UP0, UR6, UR6, 0x3, URZ, 0xc0, !UPT ;  /* 0x0000000306067892 */ /* 0x001fd2000f80c0ff */
[----:B------:R-:W-:Y:S05]  /*4830*/  BRA.U !UP0, `(.L_x_3771) ;  /* 0x0000000108f47547 */ /* 0x000fea000b800000 */
[----:B------:R-:W-:-:S09]  /*4840*/  UISETP.NE.AND UP0, UPT, UR6, 0x1, UPT ;  /* 0x000000010600788c */ /* 0x000fd2000bf05270 */
[----:B------:R-:W-:Y:S05]  /*4850*/  BRA.U !UP0, `(.L_x_3777) ;  /* 0x0000000108947547 */ /* 0x000fea000b800000 */
[----:B------:R-:W-:Y:S02]  /*4860*/  ISETP.NE.AND P1, PT, R2, UR8, PT ;  /* 0x0000000802007c0c */ /* 0x000fe4000bf25270 */
[----:B--2---:R-:W-:Y:S02]  /*4870*/  MOV R66, UR4 ;  /* 0x0000000400427c02 */ /* 0x004fe40008000f00 */
[----:B------:R-:W-:-:S13]  /*4880*/  ISETP.NE.OR P1, PT, R0, RZ, !P1 ;  /* 0x000000ff0000720c */ /* 0x000fda0004f25670 */
[----:B------:R-:W0:Y:S01]  /*4890*/  @!P1 S2R R3, SR_CTAID.Y ;  /* 0x0000000000039919 */ /* 0x000e220000002600 */
[----:B------:R-:W2:Y:S01]  /*48a0*/  @!P1 LDC R67, c[0x0][0x374] ;  /* 0x0000dd00ff439b82 */ /* 0x000ea20000000800 */
[----:B------:R-:W-:-:S05]  /*48b0*/  @!P1 LOP3.LUT R66, R66, 0x1, RZ, 0xc0, !PT ;  /* 0x0000000142429812 */ /* 0x000fca00078ec0ff */
[-C--:B--2---:R-:W-:Y:S02]  /*48c0*/  @!P1 IMAD R66, R66, R67.reuse, RZ ;  /* 0x0000004342429224 */ /* 0x084fe400078e02ff */
[----:B0-----:R-:W-:Y:S02]  /*48d0*/  @!P1 IMAD R3, R2, R67, R3 ;  /* 0x0000004302039224 */ /* 0x001fe400078e0203 */
[----:B------:R-:W0:Y:S02]  /*48e0*/  @!P1 LDC R67, c[0x0][0x370] ;  /* 0x0000dc00ff439b82 */ /* 0x000e240000000800 */
[----:B0-----:R-:W-:-:S06]  /*48f0*/  @!P1 IMAD R68, R66, R67, RZ ;  /* 0x0000004342449224 */ /* 0x001fcc00078e02ff */
        /* <DEDUP_REMOVED lines=8> */
[----:B------:R-:W0:Y:S01]  /*4980*/  @!P2 S2R R68, SR_CTAID.Y ;  /* 0x000000000044a919 */ /* 0x000e220000002600 */
[----:B------:R-:W3:Y:S02]  /*4990*/  @!P2 LDC R69, c[0x0][0x374] ;  /* 0x0000dd00ff45ab82 */ /* 0x000ee40000000800 */
[----:B---3--:R-:W-:-:S05]  /*49a0*/  @!P2 IMAD R3, R2, R69, R69 ;  /* 0x000000450203a224 */ /* 0x008fca00078e0245 */
        /* <DEDUP_REMOVED lines=16> */
.L_x_3777:
        /* <DEDUP_REMOVED lines=9> */
[----:B--2---:R-:W2:Y:S01]  /*4b40*/  LDC R66, c[0x0][0x370] ;  /* 0x0000dc00ff427b82 */ /* 0x004ea20000000800 */
[----:B------:R-:W-:Y:S01]  /*4b50*/  ULOP3.LUT UR7, UR4, 0x1, URZ, 0xc0, !UPT ;  /* 0x0000000104077892 */ /* 0x000fe2000f8ec0ff */
[----:B0-----:R-:W-:-:S03]  /*4b60*/  IMAD R67, R2, UR6, R67 ;  /* 0x0000000602437c24 */ /* 0x001fc6000f8e0243 */
[----:B------:R-:W-:-:S03]  /*4b70*/  UIMAD UR6, UR7, UR6, URZ ;  /* 0x00000006070672a4 */ /* 0x000fc6000f8e02ff */
[----:B------:R-:W0:Y:S03]  /*4b80*/  LDC.64 R2, c[0x0][0x3b8] ;  /* 0x0000ee00ff027b82 */ /* 0x000e260000000a00 */
[----:B--2---:R-:W-:-:S05]  /*4b90*/  IMAD R66, R66, UR6, RZ ;  /* 0x0000000642427c24 */ /* 0x004fca000f8e02ff */
[----:B------:R-:W-:-:S05]  /*4ba0*/  SHF.L.U32 R69, R66, 0x1, RZ ;  /* 0x0000000142457819 */ /* 0x000fca00000006ff */
[----:B0-----:R-:W-:-:S04]  /*4bb0*/  IMAD.WIDE R2, R69, 0x4, R2 ;  /* 0x0000000445027825 */ /* 0x001fc800078e0202 */
[----:B------:R-:W-:-:S06]  /*4bc0*/  IMAD.WIDE.U32 R2, R67, 0x8, R2 ;  /* 0x0000000843027825 */ /* 0x000fcc00078e0002 */
[----:B------:R-:W2:Y:S02]  /*4bd0*/  LDG.E.64 R2, desc[UR12][R2.64] ;  /* 0x0000000c02027981 */ /* 0x000ea4000c1e1b00 */
[----:B--2---:R-:W-:Y:S01]  /*4be0*/  FADD.FTZ R64, R64, R2 ;  /* 0x0000000240407221 */ /* 0x004fe20000010000 */
[----:B------:R-:W-:-:S07]  /*4bf0*/  FADD.FTZ R65, R65, R3 ;  /* 0x0000000341417221 */ /* 0x000fce0000010000 */
.L_x_3778:
[----:B------:R-:W-:Y:S05]  /*4c00*/  BSYNC.RECONVERGENT B0 ;  /* 0x0000000000007941 */ /* 0x000fea0003800200 */
.L_x_3771:
[----:B------:R-:W0:Y:S01]  /*4c10*/  S2UR UR7, SR_CgaCtaId ;  /* 0x00000000000779c3 */ /* 0x000e220000008800 */
[----:B------:R-:W4:Y:S01]  /*4c20*/  LDCU UR9, c[0x0][0x414] ;  /* 0x00008280ff0977ac */ /* 0x000f220008000800 */
[----:B------:R-:W-:Y:S01]  /*4c30*/  ISETP.NE.AND P1, PT, R0, RZ, PT ;  /* 0x000000ff0000720c */ /* 0x000fe20003f25270 */
[----:B-1----:R-:W1:Y:S01]  /*4c40*/  S2R R71, SR_TID.X ;  /* 0x0000000000477919 */ /* 0x002e620000002100 */
[----:B------:R-:W-:Y:S01]  /*4c50*/  MOV R67, UR5 ;  /* 0x0000000500437c02 */ /* 0x000fe20008000f00 */
[----:B------:R-:W-:-:S03]  /*4c60*/  UMOV UR6, 0x400 ;  /* 0x0000040000067882 */ /* 0x000fc60000000000 */
[----:B---3--:R-:W2:Y:S01]  /*4c70*/  @P0 LDC.64 R2, c[0x0][0x388] ;  /* 0x0000e200ff020b82 */ /* 0x008ea20000000a00 */
[----:B----4-:R-:W-:Y:S01]  /*4c80*/  @P0 FMUL.FTZ R68, R64, UR9 ;  /* 0x0000000940440c20 */ /* 0x010fe20008410000 */
[----:B------:R-:W-:Y:S01]  /*4c90*/  @P0 FMUL.FTZ R69, R65, UR9 ;  /* 0x0000000941450c20 */ /* 0x000fe20008410000 */
[----:B0-----:R-:W-:Y:S01]  /*4ca0*/  ULEA UR6, UR7, UR6, 0x18 ;  /* 0x0000000607067291 */ /* 0x001fe2000f8ec0ff */
[----:B--2---:R-:W-:-:S08]  /*4cb0*/  @P0 IMAD.WIDE R66, R67, 0x8, R2 ;  /* 0x0000000843420825 */ /* 0x004fd000078e0202 */
[----:B------:R0:W-:Y:S01]  /*4cc0*/  @!P1 STS.64 [UR6+0xe0], R64 ;  /* 0x0000e040ff009988 */ /* 0x0001e20008000a06 */
[----:B-1----:R-:W-:-:S03]  /*4cd0*/  LOP3.LUT R71, R71, 0xffff, RZ, 0xc0, !PT ;  /* 0x0000ffff47477812 */ /* 0x002fc600078ec0ff */
[----:B------:R-:W-:Y:S02]  /*4ce0*/  @P0 STG.E.64 desc[UR12][R66.64], R68 ;  /* 0x0000004442000986 */ /* 0x000fe4000c101b0c */
[----:B------:R-:W-:Y:S01]  /*4cf0*/  IMAD R71, R71, 0x556, RZ ;  /* 0x0000055647477824 */ /* 0x000fe200078e02ff */
[----:B------:R-:W-:Y:S04]  /*4d00*/  BAR.SYNC.DEFER_BLOCKING 0x0 ;  /* 0x0000000000007b1d */ /* 0x000fe80000010000 */
[----:B------:R-:W-:-:S04]  /*4d10*/  SHF.R.U32.HI R71, RZ, 0x10, R71 ;  /* 0x00000010ff477819 */ /* 0x000fc80000011647 */
[----:B0-----:R-:W0:Y:S01]  /*4d20*/  LDC.64 R64, c[0x0][0x398] ;  /* 0x0000e600ff407b82 */ /* 0x001e220000000a00 */
[----:B------:R-:W1:Y:S02]  /*4d30*/  LDS.64 R2, [UR6+0xe0] ;  /* 0x0000e006ff027984 */ /* 0x000e640008000a00 */
[----:B-1----:R-:W-:-:S05]  /*4d40*/  FMUL.FTZ R2, R2, UR9 ;  /* 0x0000000902027c20 */ /* 0x002fca0008410000 */
[----:B------:R-:W-:Y:S02]  /*4d50*/  R2UR UR6, R2 ;  /* 0x00000000020672ca */ /* 0x000fe400000e0000 */
[----:B------:R-:W1:Y:S11]  /*4d60*/  S2R R2, SR_TID.X ;  /* 0x0000000000027919 */ /* 0x000e760000002100 */
[----:B------:R-:W-:-:S05]  /*4d70*/  MOV R0, UR6 ;  /* 0x0000000600007c02 */ /* 0x000fca0008000f00 */
[----:B------:R-:W-:-:S04]  /*4d80*/  FMUL.FTZ R0, R0, UR6 ;  /* 0x0000000600007c20 */ /* 0x000fc80008410000 */
[----:B------:R-:W-:Y:S01]  /*4d90*/  FFMA.FTZ R0, R3, UR9, -R0 ;  /* 0x0000000903007c23 */ /* 0x000fe20008010800 */
[----:B------:R-:W-:-:S04]  /*4da0*/  PRMT R3, R71, 0x9910, RZ ;  /* 0x0000991047037816 */ /* 0x000fc800000000ff */
[----:B------:R-:W-:Y:S01]  /*4db0*/  FSETP.GTU.FTZ.AND P1, PT, R0, RZ, PT ;  /* 0x000000ff0000720b */ /* 0x000fe20003f3c000 */
[----:B------:R-:W-:-:S05]  /*4dc0*/  IMAD R3, R3, 0x30, RZ ;  /* 0x0000003003037824 */ /* 0x000fca00078e02ff */
[----:B------:R-:W-:-:S04]  /*4dd0*/  IADD3 R3, PT, PT, RZ, -R3, RZ ;  /* 0x80000003ff037210 */ /* 0x000fc80007ffe0ff */
[----:B------:R-:W-:-:S03]  /*4de0*/  PRMT R3, R3, 0x7710, RZ ;  /* 0x0000771003037816 */ /* 0x000fc600000000ff */
[----:B------:R-:W-:Y:S01]  /*4df0*/  VOTEU.ANY UP0, P1 ;  /* 0x0000000000ff7886 */ /* 0x000fe20000800100 */
[----:B-1----:R-:W-:Y:S02]  /*4e00*/  IADD3 R66, PT, PT, R3, R2, RZ ;  /* 0x0000000203427210 */ /* 0x002fe40007ffe0ff */
[----:B------:R-:W1:Y:S01]  /*4e10*/  LDC.64 R2, c[0x0][0x3a0] ;  /* 0x0000e800ff027b82 */ /* 0x000e620000000a00 */
[----:B------:R-:W-:Y:S01]  /*4e20*/  PLOP3.LUT P1, PT, PT, PT, UP0, 0x80, 0x8 ;  /* 0x000000000008781c */ /* 0x000fe20003f2f008 */
[----:B------:R-:W2:Y:S01]  /*4e30*/  @UP0 LDCU UR7, c[0x0][0x3a8] ;  /* 0x00007500ff0707ac */ /* 0x000ea20008000800 */
[----:B------:R-:W-:-:S04]  /*4e40*/  SHF.L.U32 R66, R66, 0x1, RZ ;  /* 0x0000000142427819 */ /* 0x000fc800000006ff */
[----:B------:R-:W-:-:S04]  /*4e50*/  LOP3.LUT R70, R66, 0xffff, RZ, 0xc0, !PT ;  /* 0x0000ffff42467812 */ /* 0x000fc800078ec0ff */
[----:B------:R-:W-:-:S05]  /*4e60*/  IADD3 R67, PT, PT, R70, UR10, RZ ;  /* 0x0000000a46437c10 */ /* 0x000fca000fffe0ff */
[----:B0-----:R-:W-:-:S04]  /*4e70*/  IMAD.WIDE R64, R67, 0x4, R64 ;  /* 0x0000000443407825 */ /* 0x001fc800078e0240 */
[----:B--2---:R-:W-:Y:S01]  /*4e80*/  @P1 FADD.FTZ R0, R0, UR7 ;  /* 0x0000000700001e21 */ /* 0x004fe20008010000 */
[----:B------:R-:W0:Y:S01]  /*4e90*/  LDCU.U8 UR7, c[0x0][0x3fc] ;  /* 0x00007f80ff0777ac */ /* 0x000e220008000000 */
[----:B------:R-:W5:Y:S01]  /*4ea0*/  LDG.E.64 R64, desc[UR12][R64.64] ;  /* 0x0000000c40407981 */ /* 0x000f62000c1e1b00 */
[----:B-1----:R-:W-:-:S03]  /*4eb0*/  IMAD.WIDE R2, R67, 0x4, R2 ;  /* 0x0000000443027825 */ /* 0x002fc600078e0202 */
[----:B------:R-:W1:Y:S03]  /*4ec0*/  @P1 MUFU.RSQ R0, R0 ;  /* 0x0000000000001308 */ /* 0x000e660000001400 */
[----:B------:R-:W5:Y:S01]  /*4ed0*/  LDG.E.64 R2, desc[UR12][R2.64] ;  /* 0x0000000c02027981 */ /* 0x000f62000c1e1b00 */
[----:B0-----:R-:W-:Y:S01]  /*4ee0*/  UISETP.NE.AND UP1, UPT, UR7, URZ, UPT ;  /* 0x000000ff0700728c */ /* 0x001fe2000bf25270 */
[----:B-1----:R-:W-:Y:S01]  /*4ef0*/  @P1 R2UR UR9, R0 ;  /* 0x00000000000912ca */ /* 0x002fe200000e0000 */
[----:B------:R-:W-:Y:S01]  /*4f00*/  BSSY.RECONVERGENT B0, `(.L_x_3779) ;  /* 0x000074f000007945 */ /* 0x000fe20003800200 */
[----:B------:R-:W-:-:S11]  /*4f10*/  UMOV UR7, 0x3f800000 ;  /* 0x3f80000000077882 */ /* 0x000fd60000000000 */
[----:B------:R-:W-:Y:S01]  /*4f20*/  @UP0 UMOV UR7, UR9 ;  /* 0x0000000900070c82 */ /* 0x000fe20008000000 */
[----:B------:R-:W-:Y:S05]  /*4f30*/  BRA.U UP1, `(.L_x_3780) ;  /* 0x0000003101107547 */ /* 0x000fea000b800000 */
        /* <DEDUP_REMOVED lines=8> */
[----:B------:R-:W2:Y:S01]  /*4fc0*/  LDL.LU R72, [R1+0x8] ;  /* 0x0000080001487983 */ /* 0x000ea20000300800 */
[----:B------:R-:W0:Y:S03]  /*4fd0*/  LDCU.64 UR16, c[0x0][0x3e0] ;  /* 0x00007c00ff1077ac */ /* 0x000e260008000a00 */
[----:B------:R-:W3:Y:S01]  /*4fe0*/  LDL.LU R71, [R1+0xc] ;  /* 0x00000c0001477983 */ /* 0x000ee20000300800 */
[----:B------:R-:W1:Y:S01]  /*4ff0*/  LDCU.64 UR14, c[0x0][0x380] ;  /* 0x00007000ff0e77ac */ /* 0x000e620008000a00 */
[----:B------:R-:W-:Y:S02]  /*5000*/  MOV R66, R4 ;  /* 0x0000000400427202 */ /* 0x000fe40000000f00 */
[----:B------:R-:W-:Y:S01]  /*5010*/  MOV R67, R7 ;  /* 0x0000000700437202 */ /* 0x000fe20000000f00 */
[----:B0-----:R-:W-:Y:S02]  /*5020*/  IMAD R68, R68, UR16, RZ ;  /* 0x0000001044447c24 */ /* 0x001fe4000f8e02ff */
[----:B------:R-:W-:-:S04]  /*5030*/  IMAD.WIDE.U32 R66, R0, UR16, R66 ;  /* 0x0000001000427c25 */ /* 0x000fc8000f8e0042 */
[----:B------:R-:W-:-:S05]  /*5040*/  IMAD R68, R0, UR17, R68 ;  /* 0x0000001100447c24 */ /* 0x000fca000f8e0244 */
[----:B------:R-:W-:Y:S02]  /*5050*/  IADD3 R67, PT, PT, R67, R68, RZ ;  /* 0x0000004443437210 */ /* 0x000fe40007ffe0ff */
[----:B-1----:R-:W-:-:S04]  /*5060*/  LEA R68, P1, R66, UR14, 0x2 ;  /* 0x0000000e42447c11 */ /* 0x002fc8000f8210ff */
[----:B------:R-:W-:Y:S01]  /*5070*/  LEA.HI.X R69, R66, UR15, R67, 0x2, P1 ;  /* 0x0000000f42457c11 */ /* 0x000fe200088f1443 */
[----:B--2---:R-:W-:Y:S01]  /*5080*/  FADD.FTZ R66, R72, -UR6 ;  /* 0x8000000648427e21 */ /* 0x004fe20008010000 */
[----:B---3--:R-:W-:-:S03]  /*5090*/  FADD.FTZ R67, R71, -UR6 ;  /* 0x8000000647437e21 */ /* 0x008fc60008010000 */
[----:B------:R-:W-:Y:S01]  /*50a0*/  FMUL.FTZ R66, R66, UR7 ;  /* 0x0000000742427c20 */ /* 0x000fe20008410000 */
[----:B------:R-:W-:-:S03]  /*50b0*/  FMUL.FTZ R67, R67, UR7 ;  /* 0x0000000743437c20 */ /* 0x000fc60008410000 */
[----:B-----5:R-:W-:Y:S01]  /*50c0*/  FFMA.FTZ R66, R64, R66, R2 ;  /* 0x0000004240427223 */ /* 0x020fe20000010002 */
[----:B------:R-:W-:-:S05]  /*50d0*/  FFMA.FTZ R67, R65, R67, R3 ;  /* 0x0000004341437223 */ /* 0x000fca0000010003 */
[----:B------:R0:W-:Y:S02]  /*50e0*/  STG.E.64 desc[UR12][R68.64], R66 ;  /* 0x0000004244007986 */ /* 0x0001e4000c101b0c */
.L_x_3782:
[----:B------:R-:W-:Y:S05]  /*50f0*/  BSYNC.RECONVERGENT B1 ;  /* 0x0000000000017941 */ /* 0x000fea0003800200 */
.L_x_3781:
[----:B0-----:R-:W-:Y:S01]  /*5100*/  IADD3 R69, PT, PT, R0, 0x10, RZ ;  /* 0x0000001000457810 */ /* 0x001fe20007ffe0ff */
[----:B------:R-:W-:Y:S03]  /*5110*/  BSSY.RECONVERGENT B1, `(.L_x_3783) ;  /* 0x0000018000017945 */ /* 0x000fe60003800200 */
[----:B------:R-:W-:Y:S02]  /*5120*/  ISETP.GE.U32.AND P1, PT, R69, UR10, PT ;  /* 0x0000000a45007c0c */ /* 0x000fe4000bf26070 */
[----:B------:R-:W-:-:S04]  /*5130*/  SHF.R.S32.HI R66, RZ, 0x1f, R69 ;  /* 0x0000001fff427819 */ /* 0x000fc80000011445 */
[----:B------:R-:W-:-:S13]  /*5140*/  ISETP.GE.AND.EX P1, PT, R66, UR11, PT, P1 ;  /* 0x0000000b42007c0c */ /* 0x000fda000bf26310 */
[----:B------:R-:W-:Y:S05]  /*5150*/  @P1 BRA `(.L_x_3784) ;  /* 0x00000000004c1947 */ /* 0x000fea0003800000 */
[----:B------:R-:W2:Y:S01]  /*5160*/  LDL.LU R72, [R1] ;  /* 0x0000000001487983 */ /* 0x000ea20000300800 */
[----:B------:R-:W0:Y:S03]  /*5170*/  LDCU.64 UR14, c[0x0][0x3e0] ;  /* 0x00007c00ff0e77ac */ /* 0x000e260008000a00 */
[----:B------:R-:W3:Y:S01]  /*5180*/  LDL.LU R71, [R1+0x4] ;  /* 0x0000040001477983 */ /* 0x000ee20000300800 */
[----:B------:R-:W1:Y:S01]  /*5190*/  LDCU.64 UR16, c[0x0][0x380] ;  /* 0x00007000ff1077ac */ /* 0x000e620008000a00 */
[----:B------:R-:W-:Y:S01]  /*51a0*/  MOV R67, R7 ;  /* 0x0000000700437202 */ /* 0x000fe20000000f00 */
[----:B0-----:R-:W-:Y:S01]  /*51b0*/  IMAD R68, R66, UR14, RZ ;  /* 0x0000000e42447c24 */ /* 0x001fe2000f8e02ff */
[----:B------:R-:W-:-:S03]  /*51c0*/  MOV R66, R4 ;  /* 0x0000000400427202 */ /* 0x000fc60000000f00 */
[C---:B------:R-:W-:Y:S02]  /*51d0*/  IMAD R68, R69.reuse, UR15, R68 ;  /* 0x0000000f45447c24 */ /* 0x040fe4000f8e0244 */
[----:B------:R-:W-:-:S05]  /*51e0*/  IMAD.WIDE.U32 R66, R69, UR14, R66 ;  /* 0x0000000e45427c25 */ /* 0x000fca000f8e0042 */
        /* <DEDUP_REMOVED lines=10> */
.L_x_3784:
[----:B------:R-:W-:Y:S05]  /*5290*/  BSYNC.RECONVERGENT B1 ;  /* 0x0000000000017941 */ /* 0x000fea0003800200 */
.L_x_3783:
        /* <DEDUP_REMOVED lines=10> */
[----:B------:R-:W1:Y:S03]  /*5340*/  LDCU.64 UR16, c[0x0][0x380] ;  /* 0x00007000ff1077ac */ /* 0x000e660008000a00 */
[----:B------:R-:W-:Y:S01]  /*5350*/  FMUL.FTZ R72, R77, UR7 ;  /* 0x000000074d487c20 */ /* 0x000fe20008410000 */
        /* <DEDUP_REMOVED lines=8> */
[----:B-----5:R-:W-:Y:S01]  /*53e0*/  FFMA.FTZ R66, R64, R67, R2 ;  /* 0x0000004340427223 */ /* 0x020fe20000010002 */
[----:B------:R-:W-:-:S05]  /*53f0*/  FFMA.FTZ R67, R65, R72, R3 ;  /* 0x0000004841437223 */ /* 0x000fca0000010003 */
[----:B------:R0:W-:Y:S02]  /*5400*/  STG.E.64 desc[UR12][R68.64], R66 ;  /* 0x0000004244007986 */ /* 0x0001e4000c101b0c */
.L_x_3786:
[----:B------:R-:W-:Y:S05]  /*5410*/  BSYNC.RECONVERGENT B1 ;  /* 0x0000000000017941 */ /* 0x000fea0003800200 */
.L_x_3785:
        /* <DEDUP_REMOVED lines=21> */
[----:B-1----:R-:W-:Y:S01]  /*5570*/  LEA R72, P1, R68, UR16, 0x2 ;  /* 0x0000001044487c11 */ /* 0x002fe2000f8210ff */
[----:B------:R-:W-:-:S03]  /*5580*/  FMUL.FTZ R74, R75, UR7 ;  /* 0x000000074b4a7c20 */ /* 0x000fc60008410000 */
[----:B------:R-:W-:Y:S01]  /*5590*/  LEA.HI.X R73, R68, UR17, R73, 0x2, P1 ;  /* 0x0000001144497c11 */ /* 0x000fe200088f1449 */
[----:B-----5:R-:W-:Y:S01]  /*55a0*/  FFMA.FTZ R68, R64, R69, R2 ;  /* 0x0000004540447223 */ /* 0x020fe20000010002 */
[----:B------:R-:W-:-:S05]  /*55b0*/  FFMA.FTZ R69, R65, R74, R3 ;  /* 0x0000004a41457223 */ /* 0x000fca0000010003 */
[----:B------:R0:W-:Y:S02]  /*55c0*/  STG.E.64 desc[UR12][R72.64], R68 ;  /* 0x0000004448007986 */ /* 0x0001e4000c101b0c */
.L_x_3788:
[----:B------:R-:W-:Y:S05]  /*55d0*/  BSYNC.RECONVERGENT B1 ;  /* 0x0000000000017941 */ /* 0x000fea0003800200 */
.L_x_3787:
[----:B------:R-:W-:Y:S01]  /*55e0*/  BSSY.RECONVERGENT B1, `(.L_x_3789) ;  /* 0x0000014000017945 */ /* 0x000fe20003800200 */
[----:B------:R-:W-:-:S03]  /*55f0*/  IADD3 R71, PT, PT, R0, 0x50, RZ ;  /* 0x0000005000477810 */ /* 0x000fc60007ffe0ff */
[----:B------:R-:W-:Y:S05]  /*5600*/  @P2 BRA `(.L_x_3790) ;  /* 0x0000000000442947 */ /* 0x000fea0003800000 */
[----:B------:R-:W1:Y:S01]  /*5610*/  LDCU.64 UR14, c[0x0][0x3e0] ;  /* 0x00007c00ff0e77ac */ /* 0x000e620008000a00 */
[----:B0-----:R-:W-:Y:S01]  /*5620*/  MOV R68, R4 ;  /* 0x0000000400447202 */ /* 0x001fe20000000f00 */
[----:B------:R-:W-:Y:S01]  /*5630*/  FADD.FTZ R8, R8, -UR6 ;  /* 0x8000000608087e21 */ /* 0x000fe20008010000 */
[----:B------:R-:W-:Y:S01]  /*5640*/  MOV R69, R7 ;  /* 0x0000000700457202 */ /* 0x000fe20000000f00 */
[----:B------:R-:W0:Y:S01]  /*5650*/  LDCU.64 UR16, c[0x0][0x380] ;  /* 0x00007000ff1077ac */ /* 0x000e220008000a00 */
[----:B-1----:R-:W-:Y:S02]  /*5660*/  IMAD R67, R67, UR14, RZ ;  /* 0x0000000e43437c24 */ /* 0x002fe4000f8e02ff */
[----:B------:R-:W-:-:S04]  /*5670*/  IMAD.WIDE.U32 R68, R66, UR14, R68 ;  /* 0x0000000e42447c25 */ /* 0x000fc8000f8e0044 */
[----:B------:R-:W-:Y:S01]  /*5680*/  IMAD R67, R66, UR15, R67 ;  /* 0x0000000f42437c24 */ /* 0x000fe2000f8e0243 */
[----:B0-----:R-:W-:-:S04]  /*5690*/  LEA R66, P1, R68, UR16, 0x2 ;  /* 0x0000001044427c11 */ /* 0x001fc8000f8210ff */
[----:B------:R-:W-:-:S04]  /*56a0*/  IADD3 R67, PT, PT, R69, R67, RZ ;  /* 0x0000004345437210 */ /* 0x000fc80007ffe0ff */
[----:B------:R-:W-:Y:S01]  /*56b0*/  LEA.HI.X R67, R68, UR17, R67, 0x2, P1 ;  /* 0x0000001144437c11 */ /* 0x000fe200088f1443 */
[----:B------:R-:W-:Y:S01]  /*56c0*/  FADD.FTZ R68, R9, -UR6 ;  /* 0x8000000609447e21 */ /* 0x000fe20008010000 */
[----:B------:R-:W-:-:S03]  /*56d0*/  FMUL.FTZ R9, R8, UR7 ;  /* 0x0000000708097c20 */ /* 0x000fc60008410000 */
[----:B------:R-:W-:Y:S01]  /*56e0*/  FMUL.FTZ R68, R68, UR7 ;  /* 0x0000000744447c20 */ /* 0x000fe20008410000 */
[----:B-----5:R-:W-:-:S03]  /*56f0*/  FFMA.FTZ R8, R64, R9, R2 ;  /* 0x0000000940087223 */ /* 0x020fc60000010002 */
[----:B------:R-:W-:-:S05]  /*5700*/  FFMA.FTZ R9, R65, R68, R3 ;  /* 0x0000004441097223 */ /* 0x000fca0000010003 */
[----:B------:R1:W-:Y:S02]  /*5710*/  STG.E.64 desc[UR12][R66.64], R8 ;  /* 0x0000000842007986 */ /* 0x0003e4000c101b0c */
.L_x_3790:
[----:B------:R-:W-:Y:S05]  /*5720*/  BSYNC.RECONVERGENT B1 ;  /* 0x0000000000017941 */ /* 0x000fea0003800200 */
.L_x_3789:
[----:B------:R-:W-:Y:S01]  /*5730*/  ISETP.GE.U32.AND P1, PT, R71, UR10, PT ;  /* 0x0000000a47007c0c */ /* 0x000fe2000bf26070 */
[----:B------:R-:W-:Y:S01]  /*5740*/  BSSY.RECONVERGENT B1, `(.L_x_3791) ;  /* 0x000001d000017945 */ /* 0x000fe20003800200 */
[----:B-1----:R-:W-:Y:S02]  /*5750*/  SHF.R.S32.HI R8, RZ, 0x1f, R71 ;  /* 0x0000001fff087819 */ /* 0x002fe40000011447 */
[----:B------:R-:W-:Y:S02]  /*5760*/  IADD3 R9, PT, PT, R0, 0x60, RZ ;  /* 0x0000006000097810 */ /* 0x000fe40007ffe0ff */
[----:B------:R-:W-:Y:S02]  /*5770*/  ISETP.GE.AND.EX P1, PT, R8, UR11, PT, P1 ;  /* 0x0000000b08007c0c */ /* 0x000fe4000bf26310 */
[----:B------:R-:W-:Y:S02]  /*5780*/  IADD3 R67, PT, PT, R0, 0x70, RZ ;  /* 0x0000007000437810 */ /* 0x000fe40007ffe0ff */
[----:B------:R-:W-:-:S02]  /*5790*/  ISETP.GE.U32.AND P2, PT, R9, UR10, PT ;  /* 0x0000000a09007c0c */ /* 0x000fc4000bf46070 */
[----:B------:R-:W-:Y:S02]  /*57a0*/  ISETP.GE.U32.AND P3, PT, R67, UR10, PT ;  /* 0x0000000a43007c0c */ /* 0x000fe4000bf66070 */
[----:B0-----:R-:W-:Y:S02]  /*57b0*/  SHF.R.S32.HI R68, RZ, 0x1f, R9 ;  /* 0x0000001fff447819 */ /* 0x001fe40000011409 */
[----:B------:R-:W-:Y:S02]  /*57c0*/  SHF.R.S32.HI R69, RZ, 0x1f, R67 ;  /* 0x0000001fff457819 */ /* 0x000fe40000011443 */
        /* <DEDUP_REMOVED lines=8> */
[----:B0-----:R-:W-:Y:S02]  /*5850*/  IMAD R8, R8, UR14, RZ ;  /* 0x0000000e08087c24 */ /* 0x001fe4000f8e02ff */
[----:B------:R-:W-:-:S04]  /*5860*/  IMAD.WIDE.U32 R72, R71, UR14, R72 ;  /* 0x0000000e47487c25 */ /* 0x000fc8000f8e0048 */
[----:B------:R-:W-:Y:S02]  /*5870*/  IMAD R75, R71, UR15, R8 ;  /* 0x0000000f474b7c24 */ /* 0x000fe4000f8e0208 */
[----:B------:R-:W-:Y:S01]  /*5880*/  FADD.FTZ R8, R11, -UR6 ;  /* 0x800000060b087e21 */ /* 0x000fe20008010000 */
[----:B------:R-:W-:Y:S01]  /*5890*/  FMUL.FTZ R11, R10, UR7 ;  /* 0x000000070a0b7c20 */ /* 0x000fe20008410000 */
[----:B-1----:R-:W-:Y:S02]  /*58a0*/  LEA R74, P1, R72, UR16, 0x2 ;  /* 0x00000010484a7c11 */ /* 0x002fe4000f8210ff */
[----:B------:R-:W-:Y:S01]  /*58b0*/  IADD3 R75, PT, PT, R73, R75, RZ ;  /* 0x0000004b494b7210 */ /* 0x000fe20007ffe0ff */
[----:B------:R-:W-:Y:S01]  /*58c0*/  FMUL.FTZ R8, R8, UR7 ;  /* 0x0000000708087c20 */ /* 0x000fe20008410000 */
[----:B-----5:R-:W-:Y:S02]  /*58d0*/  FFMA.FTZ R10, R64, R11, R2 ;  /* 0x0000000b400a7223 */ /* 0x020fe40000010002 */
[----:B------:R-:W-:Y:S01]  /*58e0*/  LEA.HI.X R75, R72, UR17, R75, 0x2, P1 ;  /* 0x00000011484b7c11 */ /* 0x000fe200088f144b */
[----:B------:R-:W-:-:S05]  /*58f0*/  FFMA.FTZ R11, R65, R8, R3 ;  /* 0x00000008410b7223 */ /* 0x000fca0000010003 */
[----:B------:R0:W-:Y:S02]  /*5900*/  STG.E.64 desc[UR12][R74.64], R10 ;  /* 0x0000000a4a007986 */ /* 0x0001e4000c101b0c */
.L_x_3792:
[----:B------:R-:W-:Y:S05]  /*5910*/  BSYNC.RECONVERGENT B1 ;  /* 0x0000000000017941 */ /* 0x000fea0003800200 */
.L_x_3791:
[----:B------:R-:W-:Y:S01]  /*5920*/  BSSY.RECONVERGENT B1, `(.L_x_3793) ;  /* 0x0000015000017945 */ /* 0x000fe20003800200 */
[C---:B------:R-:W-:Y:S02]  /*5930*/  IADD3 R66, PT, PT, R0.reuse, 0x80, RZ ;  /* 0x0000008000427810 */ /* 0x040fe40007ffe0ff */
[----:B------:R-:W-:Y:S01]  /*5940*/  IADD3 R8, PT, PT, R0, 0x90, RZ ;  /* 0x0000009000087810 */ /* 0x000fe20007ffe0ff */
[----:B------:R-:W-:Y:S06]  /*5950*/  @P2 BRA `(.L_x_3794) ;  /* 0x0000000000442947 */ /* 0x000fec0003800000 */
[----:B------:R-:W1:Y:S01]  /*5960*/  LDCU.64 UR14, c[0x0][0x3e0] ;  /* 0x00007c00ff0e77ac */ /* 0x000e620008000a00 */
[----:B0-----:R-:W-:Y:S01]  /*5970*/  MOV R10, R4 ;  /* 0x00000004000a7202 */ /* 0x001fe20000000f00 */
[----:B------:R-:W-:Y:S01]  /*5980*/  FADD.FTZ R13, R13, -UR6 ;  /* 0x800000060d0d7e21 */ /* 0x000fe20008010000 */
[----:B------:R-:W-:Y:S01]  /*5990*/  MOV R11, R7 ;  /* 0x00000007000b7202 */ /* 0x000fe20000000f00 */
[----:B------:R-:W0:Y:S01]  /*59a0*/  LDCU.64 UR16, c[0x0][0x380] ;  /* 0x00007000ff1077ac */ /* 0x000e220008000a00 */
[----:B-1----:R-:W-:Y:S02]  /*59b0*/  IMAD R68, R68, UR14, RZ ;  /* 0x0000000e44447c24 */ /* 0x002fe4000f8e02ff */
[----:B------:R-:W-:-:S04]  /*59c0*/  IMAD.WIDE.U32 R10, R9, UR14, R10 ;  /* 0x0000000e090a7c25 */ /* 0x000fc8000f8e000a */
[----:B------:R-:W-:Y:S02]  /*59d0*/  IMAD R71, R9, UR15, R68 ;  /* 0x0000000f09477c24 */ /* 0x000fe4000f8e0244 */
[----:B------:R-:W-:Y:S01]  /*59e0*/  FADD.FTZ R9, R12, -UR6 ;  /* 0x800000060c097e21 */ /* 0x000fe20008010000 */
[C---:B0-----:R-:W-:Y:S01]  /*59f0*/  LEA R12, P1, R10.reuse, UR16, 0x2 ;  /* 0x000000100a0c7c11 */ /* 0x041fe2000f8210ff */
[----:B------:R-:W-:Y:S01]  /*5a00*/  FMUL.FTZ R68, R13, UR7 ;  /* 0x000000070d447c20 */ /* 0x000fe20008410000 */
[----:B------:R-:W-:Y:S01]  /*5a10*/  IADD3 R71, PT, PT, R11, R71, RZ ;  /* 0x000000470b477210 */ /* 0x000fe20007ffe0ff */
[----:B------:R-:W-:Y:S02]  /*5a20*/  FMUL.FTZ R9, R9, UR7 ;  /* 0x0000000709097c20 */ /* 0x000fe40008410000 */
[----:B-----5:R-:W-:Y:S01]  /*5a30*/  FFMA.FTZ R11, R65, R68, R3 ;  /* 0x00000044410b7223 */ /* 0x020fe20000010003 */
[----:B------:R-:W-:Y:S01]  /*5a40*/  LEA.HI.X R13, R10, UR17, R71, 0x2, P1 ;  /* 0x000000110a0d7c11 */ /* 0x000fe200088f1447 */
[----:B------:R-:W-:-:S05]  /*5a50*/  FFMA.FTZ R10, R64, R9, R2 ;  /* 0x00000009400a7223 */ /* 0x000fca0000010002 */
[----:B------:R1:W-:Y:S02]  /*5a60*/  STG.E.64 desc[UR12][R12.64], R10 ;  /* 0x0000000a0c007986 */ /* 0x0003e4000c101b0c */
.L_x_3794:
[----:B------:R-:W-:Y:S05]  /*5a70*/  BSYNC.RECONVERGENT B1 ;  /* 0x0000000000017941 */ /* 0x000fea0003800200 */
.L_x_3793:
        /* <DEDUP_REMOVED lines=10> */
[----:B-----5:R-:W-:Y:S01]  /*5b20*/  FFMA.FTZ R68, R64, R9, R2 ;  /* 0x0000000940447223 */ /* 0x020fe20000010002 */
[----:B--2---:R-:W-:Y:S02]  /*5b30*/  IMAD R12, R69, UR14, RZ ;  /* 0x0000000e450c7c24 */ /* 0x004fe4000f8e02ff */
[----:B------:R-:W-:Y:S01]  /*5b40*/  FFMA.FTZ R69, R65, R14, R3 ;  /* 0x0000000e41457223 */ /* 0x000fe20000010003 */
[----:B------:R-:W-:-:S04]  /*5b50*/  IMAD.WIDE.U32 R10, R67, UR14, R10 ;  /* 0x0000000e430a7c25 */ /* 0x000fc8000f8e000a */
[----:B------:R-:W-:Y:S01]  /*5b60*/  IMAD R67, R67, UR15, R12 ;  /* 0x0000000f43437c24 */ /* 0x000fe2000f8e020c */
[----:B0-----:R-:W-:-:S04]  /*5b70*/  LEA R12, P1, R10, UR16, 0x2 ;  /* 0x000000100a0c7c11 */ /* 0x001fc8000f8210ff */
[----:B------:R-:W-:-:S04]  /*5b80*/  IADD3 R67, PT, PT, R11, R67, RZ ;  /* 0x000000430b437210 */ /* 0x000fc80007ffe0ff */
[----:B------:R-:W-:-:S05]  /*5b90*/  LEA.HI.X R13, R10, UR17, R67, 0x2, P1 ;  /* 0x000000110a0d7c11 */ /* 0x000fca00088f1443 */
[----:B------:R2:W-:Y:S02]  /*5ba0*/  STG.E.64 desc[UR12][R12.64], R68 ;  /* 0x000000440c007986 */ /* 0x0005e4000c101b0c */
.L_x_3796:
[----:B------:R-:W-:Y:S05]  /*5bb0*/  BSYNC.RECONVERGENT B1 ;  /* 0x0000000000017941 */ /* 0x000fea0003800200 */
.L_x_3795:
[----:B------:R-:W-:Y:S01]  /*5bc0*/  ISETP.GE.U32.AND P5, PT, R66, UR10, PT ;  /* 0x0000000a42007c0c */ /* 0x000fe2000bfa6070 */
[----:B------:R-:W-:Y:S01]  /*5bd0*/  BSSY.RECONVERGENT B1, `(.L_x_3797) ;  /* 0x0000028000017945 */ /* 0x000fe20003800200 */
[----:B------:R-:W-:Y:S02]  /*5be0*/  SHF.R.S32.HI R14, RZ, 0x1f, R66 ;  /* 0x0000001fff0e7819 */ /* 0x000fe40000011442 */
[----:B-12---:R-:W-:Y:S02]  /*5bf0*/  IADD3 R12, PT, PT, R0, 0xa0, RZ ;  /* 0x000000a0000c7810 */ /* 0x006fe40007ffe0ff */
[----:B------:R-:W-:Y:S02]  /*5c00*/  ISETP.GE.AND.EX P5, PT, R14, UR11, PT, P5 ;  /* 0x0000000b0e007c0c */ /* 0x000fe4000bfa6350 */
[C---:B0-----:R-:W-:Y:S02]  /*5c10*/  IADD3 R11, PT, PT, R0.reuse, 0xb0, RZ ;  /* 0x000000b0000b7810 */ /* 0x041fe40007ffe0ff */
        /* <DEDUP_REMOVED lines=19> */
[----:B------:R-:W-:Y:S01]  /*5d50*/  FADD.FTZ R16, R16, -UR6 ;  /* 0x8000000610107e21 */ /* 0x000fe20008010000 */
[----:B------:R-:W-:Y:S01]  /*5d60*/  FADD.FTZ R17, R17, -UR6 ;  /* 0x8000000611117e21 */ /* 0x000fe20008010000 */
        /* <DEDUP_REMOVED lines=14> */
.L_x_3798:
[----:B------:R-:W-:Y:S05]  /*5e50*/  BSYNC.RECONVERGENT B1 ;  /* 0x0000000000017941 */ /* 0x000fea0003800200 */
.L_x_3797:
[----:B------:R-:W-:Y:S01]  /*5e60*/  BSSY.RECONVERGENT B1, `(.L_x_3799) ;  /* 0x0000015000017945 */ /* 0x000fe20003800200 */
[C---:B0-----:R-:W-:Y:S02]  /*5e70*/  IADD3 R66, PT, PT, R0.reuse, 0xe0, RZ ;  /* 0x000000e000427810 */ /* 0x041fe40007ffe0ff */
[----:B------:R-:W-:Y:S01]  /*5e80*/  IADD3 R67, PT, PT, R0, 0xf0, RZ ;  /* 0x000000f000437810 */ /* 0x000fe20007ffe0ff */
        /* <DEDUP_REMOVED lines=8> */
[----:B------:R-:W-:-:S03]  /*5f10*/  MOV R15, R7 ;  /* 0x00000007000f7202 */ /* 0x000fc60000000f00 */
[----:B------:R-:W-:-:S04]  /*5f20*/  IMAD.WIDE.U32 R14, R8, UR14, R14 ;  /* 0x0000000e080e7c25 */ /* 0x000fc8000f8e000e */
[----:B------:R-:W-:Y:S01]  /*5f30*/  FMUL.FTZ R8, R19, UR7 ;  /* 0x0000000713087c20 */ /* 0x000fe20008410000 */
[----:B------:R-:W-:Y:S01]  /*5f40*/  IADD3 R17, PT, PT, R15, R17, RZ ;  /* 0x000000110f117210 */ /* 0x000fe20007ffe0ff */
[----:B------:R-:W-:Y:S01]  /*5f50*/  FMUL.FTZ R15, R18, UR7 ;  /* 0x00000007120f7c20 */ /* 0x000fe20008410000 */
[----:B-1----:R-:W-:-:S04]  /*5f60*/  LEA R16, P2, R14, UR16, 0x2 ;  /* 0x000000100e107c11 */ /* 0x002fc8000f8410ff */
[----:B------:R-:W-:Y:S01]  /*5f70*/  LEA.HI.X R17, R14, UR17, R17, 0x2, P2 ;  /* 0x000000110e117c11 */ /* 0x000fe200090f1411 */
[----:B-----5:R-:W-:Y:S01]  /*5f80*/  FFMA.FTZ R14, R64, R15, R2 ;  /* 0x0000000f400e7223 */ /* 0x020fe20000010002 */
[----:B------:R-:W-:-:S05]  /*5f90*/  FFMA.FTZ R15, R65, R8, R3 ;  /* 0x00000008410f7223 */ /* 0x000fca0000010003 */
[----:B------:R0:W-:Y:S02]  /*5fa0*/  STG.E.64 desc[UR12][R16.64], R14 ;  /* 0x0000000e10007986 */ /* 0x0001e4000c101b0c */
.L_x_3800:
[----:B------:R-:W-:Y:S05]  /*5fb0*/  BSYNC.RECONVERGENT B1 ;  /* 0x0000000000017941 */ /* 0x000fea0003800200 */
.L_x_3799:
[----:B------:R-:W-:Y:S04]  /*5fc0*/  BSSY.RECONVERGENT B1, `(.L_x_3801) ;  /* 0x0000013000017945 */ /* 0x000fe80003800200 */
[----:B------:R-:W-:Y:S05]  /*5fd0*/  @P1 BRA `(.L_x_3802) ;  /* 0x0000000000441947 */ /* 0x000fea0003800000 */
[----:B------:R-:W1:Y:S01]  /*5fe0*/  LDCU.64 UR14, c[0x0][0x3e0] ;  /* 0x00007c00ff0e77ac */ /* 0x000e620008000a00 */
[----:B0-----:R-:W-:Y:S01]  /*5ff0*/  MOV R14, R4 ;  /* 0x00000004000e7202 */ /* 0x001fe20000000f00 */
[----:B------:R-:W-:Y:S01]  /*6000*/  FADD.FTZ R20, R20, -UR6 ;  /* 0x8000000614147e21 */ /* 0x000fe20008010000 */
[----:B------:R-:W-:Y:S01]  /*6010*/  MOV R15, R7 ;  /* 0x00000007000f7202 */ /* 0x000fe20000000f00 */
[----:B------:R-:W0:Y:S01]  /*6020*/  LDCU.64 UR16, c[0x0][0x380] ;  /* 0x00007000ff1077ac */ /* 0x000e220008000a00 */
[----:B------:R-:W-:-:S04]  /*6030*/  FADD.FTZ R21, R21, -UR6 ;  /* 0x8000000615157e21 */ /* 0x000fc80008010000 */
[----:B------:R-:W-:Y:S01]  /*6040*/  FMUL.FTZ R8, R21, UR7 ;  /* 0x0000000715087c20 */ /* 0x000fe20008410000 */
[----:B-1----:R-:W-:Y:S02]  /*6050*/  IMAD R13, R13, UR14, RZ ;  /* 0x0000000e0d0d7c24 */ /* 0x002fe4000f8e02ff */
[----:B------:R-:W-:-:S04]  /*6060*/  IMAD.WIDE.U32 R14, R12, UR14, R14 ;  /* 0x0000000e0c0e7c25 */ /* 0x000fc8000f8e000e */
[----:B------:R-:W-:Y:S02]  /*6070*/  IMAD R17, R12, UR15, R13 ;  /* 0x0000000f0c117c24 */ /* 0x000fe4000f8e020d */
[----:B------:R-:W-:Y:S01]  /*6080*/  FMUL.FTZ R13, R20, UR7 ;  /* 0x00000007140d7c20 */ /* 0x000fe20008410000 */
[----:B0-----:R-:W-:Y:S02]  /*6090*/  LEA R12, P1, R14, UR16, 0x2 ;  /* 0x000000100e0c7c11 */ /* 0x001fe4000f8210ff */
[----:B------:R-:W-:Y:S01]  /*60a0*/  IADD3 R17, PT, PT, R15, R17, RZ ;  /* 0x000000110f117210 */ /* 0x000fe20007ffe0ff */
[----:B-----5:R-:W-:-:S03]  /*60b0*/  FFMA.FTZ R16, R64, R13, R2 ;  /* 0x0000000d40107223 */ /* 0x020fc60000010002 */
[----:B------:R-:W-:Y:S01]  /*60c0*/  LEA.HI.X R13, R14, UR17, R17, 0x2, P1 ;  /* 0x000000110e0d7c11 */ /* 0x000fe200088f1411 */
[----:B------:R-:W-:-:S05]  /*60d0*/  FFMA.FTZ R17, R65, R8, R3 ;  /* 0x0000000841117223 */ /* 0x000fca0000010003 */
[----:B------:R1:W-:Y:S02]  /*60e0*/  STG.E.64 desc[UR12][R12.64], R16 ;  /* 0x000000100c007986 */ /* 0x0003e4000c101b0c */
.L_x_3802:
[----:B------:R-:W-:Y:S05]  /*60f0*/  BSYNC.RECONVERGENT B1 ;  /* 0x0000000000017941 */ /* 0x000fea0003800200 */
.L_x_3801:
[----:B------:R-:W-:Y:S04]  /*6100*/  BSSY.RECONVERGENT B1, `(.L_x_3803) ;  /* 0x0000013000017945 */ /* 0x000fe80003800200 */
[----:B------:R-:W-:Y:S05]  /*6110*/  @P6 BRA `(.L_x_3804) ;  /* 0x0000000000446947 */ /* 0x000fea0003800000 */
[----:B------:R-:W2:Y:S01]  /*6120*/  LDCU.64 UR14, c[0x0][0x3e0] ;  /* 0x00007c00ff0e77ac */ /* 0x000ea20008000a00 */
[----:B-1----:R-:W-:Y:S01]  /*6130*/  MOV R12, R4 ;  /* 0x00000004000c7202 */ /* 0x002fe20000000f00 */
[----:B------:R-:W-:Y:S01]  /*6140*/  FADD.FTZ R22, R22, -UR6 ;  /* 0x8000000616167e21 */ /* 0x000fe20008010000 */
[----:B------:R-:W-:Y:S01]  /*6150*/  MOV R13, R7 ;  /* 0x00000007000d7202 */ /* 0x000fe20000000f00 */
[----:B------:R-:W1:Y:S01]  /*6160*/  LDCU.64 UR16, c[0x0][0x380] ;  /* 0x00007000ff1077ac */ /* 0x000e620008000a00 */
[----:B------:R-:W-:-:S04]  /*6170*/  FADD.FTZ R23, R23, -UR6 ;  /* 0x8000000617177e21 */ /* 0x000fc80008010000 */
[----:B------:R-:W-:-:S04]  /*6180*/  FMUL.FTZ R8, R23, UR7 ;  /* 0x0000000717087c20 */ /* 0x000fc80008410000 */
[----:B0----5:R-:W-:Y:S01]  /*6190*/  FFMA.FTZ R17, R65, R8, R3 ;  /* 0x0000000841117223 */ /* 0x021fe20000010003 */
[----:B--2---:R-:W-:Y:S02]  /*61a0*/  IMAD R68, R68, UR14, RZ ;  /* 0x0000000e44447c24 */ /* 0x004fe4000f8e02ff */
[----:B------:R-:W-:-:S04]  /*61b0*/  IMAD.WIDE.U32 R12, R11, UR14, R12 ;  /* 0x0000000e0b0c7c25 */ /* 0x000fc8000f8e000c */
[----:B------:R-:W-:Y:S02]  /*61c0*/  IMAD R15, R11, UR15, R68 ;  /* 0x0000000f0b0f7c24 */ /* 0x000fe4000f8e0244 */
[----:B------:R-:W-:Y:S01]  /*61d0*/  FMUL.FTZ R11, R22, UR7 ;  /* 0x00000007160b7c20 */ /* 0x000fe20008410000 */
[----:B-1----:R-:W-:Y:S02]  /*61e0*/  LEA R14, P1, R12, UR16, 0x2 ;  /* 0x000000100c0e7c11 */ /* 0x002fe4000f8210ff */
[----:B------:R-:W-:Y:S01]  /*61f0*/  IADD3 R15, PT, PT, R13, R15, RZ ;  /* 0x0000000f0d0f7210 */ /* 0x000fe20007ffe0ff */
[----:B------:R-:W-:-:S03]  /*6200*/  FFMA.FTZ R16, R64, R11, R2 ;  /* 0x0000000b40107223 */ /* 0x000fc60000010002 */
[----:B------:R-:W-:-:S05]  /*6210*/  LEA.HI.X R15, R12, UR17, R15, 0x2, P1 ;  /* 0x000000110c0f7c11 */ /* 0x000fca00088f140f */
[----:B------:R2:W-:Y:S02]  /*6220*/  STG.E.64 desc[UR12][R14.64], R16 ;  /* 0x000000100e007986 */ /* 0x0005e4000c101b0c */
.L_x_3804:
[----:B------:R-:W-:Y:S05]  /*6230*/  BSYNC.RECONVERGENT B1 ;  /* 0x0000000000017941 */ /* 0x000fea0003800200 */
.L_x_3803:
[----:B------:R-:W-:Y:S04]  /*6240*/  BSSY.RECONVERGENT B1, `(.L_x_3805) ;  /* 0x0000013000017945 */ /* 0x000fe80003800200 */
[----:B------:R-:W-:Y:S05]  /*6250*/  @P3 BRA `(.L_x_3806) ;  /* 0x0000000000443947 */ /* 0x000fea0003800000 */
[----:B------:R-:W3:Y:S01]  /*6260*/  LDCU.64 UR14, c[0x0][0x3e0] ;  /* 0x00007c00ff0e77ac */ /* 0x000ee20008000a00 */
[----:B-1----:R-:W-:Y:S01]  /*6270*/  MOV R12, R4 ;  /* 0x00000004000c7202 */ /* 0x002fe20000000f00 */
[----:B------:R-:W-:Y:S01]  /*6280*/  FADD.FTZ R24, R24, -UR6 ;  /* 0x8000000618187e21 */ /* 0x000fe20008010000 */
[----:B------:R-:W-:Y:S01]  /*6290*/  MOV R13, R7 ;  /* 0x00000007000d7202 */ /* 0x000fe20000000f00 */
[----:B------:R-:W1:Y:S01]  /*62a0*/  LDCU.64 UR16, c[0x0][0x380] ;  /* 0x00007000ff1077ac */ /* 0x000e620008000a00 */
[----:B------:R-:W-:Y:S01]  /*62b0*/  FADD.FTZ R25, R25, -UR6 ;  /* 0x8000000619197e21 */ /* 0x000fe20008010000 */
[----:B------:R-:W-:-:S03]  /*62c0*/  FMUL.FTZ R11, R24, UR7 ;  /* 0x00000007180b7c20 */ /* 0x000fc60008410000 */
[----:B------:R-:W-:Y:S01]  /*62d0*/  FMUL.FTZ R8, R25, UR7 ;  /* 0x0000000719087c20 */ /* 0x000fe20008410000 */
[----:B0-2--5:R-:W-:-:S03]  /*62e0*/  FFMA.FTZ R14, R64, R11, R2 ;  /* 0x0000000b400e7223 */ /* 0x025fc60000010002 */
[----:B------:R-:W-:Y:S01]  /*62f0*/  FFMA.FTZ R15, R65, R8, R3 ;  /* 0x00000008410f7223 */ /* 0x000fe20000010003 */
[----:B---3--:R-:W-:Y:S02]  /*6300*/  IMAD R69, R69, UR14, RZ ;  /* 0x0000000e45457c24 */ /* 0x008fe4000f8e02ff */
[----:B------:R-:W-:-:S04]  /*6310*/  IMAD.WIDE.U32 R12, R10, UR14, R12 ;  /* 0x0000000e0a0c7c25 */ /* 0x000fc8000f8e000c */
[----:B------:R-:W-:Y:S01]  /*6320*/  IMAD R69, R10, UR15, R69 ;  /* 0x0000000f0a457c24 */ /* 0x000fe2000f8e0245 */
[----:B-1----:R-:W-:-:S04]  /*6330*/  LEA R10, P1, R12, UR16, 0x2 ;  /* 0x000000100c0a7c11 */ /* 0x002fc8000f8210ff */
[----:B------:R-:W-:-:S04]  /*6340*/  IADD3 R69, PT, PT, R13, R69, RZ ;  /* 0x000000450d457210 */ /* 0x000fc80007ffe0ff */
[----:B------:R-:W-:-:S05]  /*6350*/  LEA.HI.X R11, R12, UR17, R69, 0x2, P1 ;  /* 0x000000110c0b7c11 */ /* 0x000fca00088f1445 */
[----:B------:R3:W-:Y:S02]  /*6360*/  STG.E.64 desc[UR12][R10.64], R14 ;  /* 0x0000000e0a007986 */ /* 0x0007e4000c101b0c */
.L_x_3806:
[----:B------:R-:W-:Y:S05]  /*6370*/  BSYNC.RECONVERGENT B1 ;  /* 0x0000000000017941 */ /* 0x000fea0003800200 */
.L_x_3805:
[----:B------:R-:W-:Y:S04]  /*6380*/  BSSY.RECONVERGENT B1, `(.L_x_3807) ;  /* 0x0000013000017945 */ /* 0x000fe80003800200 */
[----:B------:R-:W-:Y:S05]  /*6390*/  @P4 BRA `(.L_x_3808) ;  /* 0x0000000000444947 */ /* 0x000fea0003800000 */
[----:B------:R-:W4:Y:S01]  /*63a0*/  LDCU.64 UR14, c[0x0][0x3e0] ;  /* 0x00007c00ff0e77ac */ /* 0x000f220008000a00 */
[----:B---3--:R-:W-:Y:S01]  /*63b0*/  MOV R10, R4 ;  /* 0x00000004000a7202 */ /* 0x008fe20000000f00 */
[----:B------:R-:W-:Y:S01]  /*63c0*/  FADD.FTZ R26, R26, -UR6 ;  /* 0x800000061a1a7e21 */ /* 0x000fe20008010000 */
[----:B------:R-:W-:Y:S01]  /*63d0*/  MOV R11, R7 ;  /* 0x00000007000b7202 */ /* 0x000fe20000000f00 */
[----:B------:R-:W3:Y:S01]  /*63e0*/  LDCU.64 UR16, c[0x0][0x380] ;  /* 0x00007000ff1077ac */ /* 0x000ee20008000a00 */
[----:B------:R-:W-:-:S04]  /*63f0*/  FADD.FTZ R27, R27, -UR6 ;  /* 0x800000061b1b7e21 */ /* 0x000fc80008010000 */
[----:B-1----:R-:W-:-:S04]  /*6400*/  FMUL.FTZ R12, R27, UR7 ;  /* 0x000000071b0c7c20 */ /* 0x002fc80008410000 */
[----:B0-2--5:R-:W-:Y:S01]  /*6410*/  FFMA.FTZ R15, R65, R12, R3 ;  /* 0x0000000c410f7223 */ /* 0x025fe20000010003 */
[----:B----4-:R-:W-:Y:S02]  /*6420*/  IMAD R8, R71, UR14, RZ ;  /* 0x0000000e47087c24 */ /* 0x010fe4000f8e02ff */
[----:B------:R-:W-:-:S04]  /*6430*/  IMAD.WIDE.U32 R10, R9, UR14, R10 ;  /* 0x0000000e090a7c25 */ /* 0x000fc8000f8e000a */
[----:B------:R-:W-:Y:S02]  /*6440*/  IMAD R13, R9, UR15, R8 ;  /* 0x0000000f090d7c24 */ /* 0x000fe4000f8e0208 */
[----:B------:R-:W-:Y:S01]  /*6450*/  FMUL.FTZ R9, R26, UR7 ;  /* 0x000000071a097c20 */ /* 0x000fe20008410000 */
[----:B---3--:R-:W-:Y:S02]  /*6460*/  LEA R8, P1, R10, UR16, 0x2 ;  /* 0x000000100a087c11 */ /* 0x008fe4000f8210ff */
[----:B------:R-:W-:Y:S01]  /*6470*/  IADD3 R13, PT, PT, R11, R13, RZ ;  /* 0x0000000d0b0d7210 */ /* 0x000fe20007ffe0ff */
[----:B------:R-:W-:-:S03]  /*6480*/  FFMA.FTZ R14, R64, R9, R2 ;  /* 0x00000009400e7223 */ /* 0x000fc60000010002 */
[----:B------:R-:W-:-:S05]  /*6490*/  LEA.HI.X R9, R10, UR17, R13, 0x2, P1 ;  /* 0x000000110a097c11 */ /* 0x000fca00088f140d */
[----:B------:R4:W-:Y:S02]  /*64a0*/  STG.E.64 desc[UR12][R8.64], R14 ;  /* 0x0000000e08007986 */ /* 0x0009e4000c101b0c */
.L_x_3808:
[----:B------:R-:W-:Y:S05]  /*64b0*/  BSYNC.RECONVERGENT B1 ;  /* 0x0000000000017941 */ /* 0x000fea0003800200 */
.L_x_3807:
[----:B------:R-:W-:Y:S01]  /*64c0*/  ISETP.GE.U32.AND P5, PT, R66, UR10, PT ;  /* 0x0000000a42007c0c */ /* 0x000fe2000bfa6070 */
[----:B------:R-:W-:Y:S01]  /*64d0*/  BSSY.RECONVERGENT B1, `(.L_x_3809) ;  /* 0x000002a000017945 */ /* 0x000fe20003800200 */
[----:B----4-:R-:W-:Y:S02]  /*64e0*/  SHF.R.S32.HI R8, RZ, 0x1f, R66 ;  /* 0x0000001fff087819 */ /* 0x010fe40000011442 */
[----:B------:R-:W-:Y:S02]  /*64f0*/  IADD3 R18, PT, PT, R0, 0x100, RZ ;  /* 0x0000010000127810 */ /* 0x000fe40007ffe0ff */
[----:B------:R-:W-:Y:S02]  /*6500*/  ISETP.GE.AND.EX P5, PT, R8, UR11, PT, P5 ;  /* 0x0000000b08007c0c */ /* 0x000fe4000bfa6350 */
[C---:B012---:R-:W-:Y:S02]  /*6510*/  IADD3 R16, PT, PT, R0.reuse, 0x110, RZ ;  /* 0x0000011000107810 */ /* 0x047fe40007ffe0ff */
        /* <DEDUP_REMOVED lines=10> */
[----:B---3--:R-:W-:Y:S02]  /*65c0*/  SHF.R.S32.HI R14, RZ, 0x1f, R12 ;  /* 0x0000001fff0e7819 */ /* 0x008fe4000001140c */
        /* <DEDUP_REMOVED lines=12> */
[----:B------:R-:W-:Y:S01]  /*6690*/  FADD.FTZ R29, R29, -UR6 ;  /* 0x800000061d1d7e21 */ /* 0x000fe20008010000 */
[----:B------:R-:W1:Y:S03]  /*66a0*/  LDCU.64 UR16, c[0x0][0x380] ;  /* 0x00007000ff1077ac */ /* 0x000e660008000a00 */
[----:B------:R-:W-:Y:S01]  /*66b0*/  FMUL.FTZ R24, R29, UR7 ;  /* 0x000000071d187c20 */ /* 0x000fe20008410000 */
[----:B0-----:R-:W-:Y:S01]  /*66c0*/  IMAD R21, R8, UR14, RZ ;  /* 0x0000000e08157c24 */ /* 0x001fe2000f8e02ff */
[----:B------:R-:W-:-:S03]  /*66d0*/  MOV R8, R4 ;  /* 0x0000000400087202 */ /* 0x000fc60000000f00 */
[----:B------:R-:W-:Y:S02]  /*66e0*/  IMAD R23, R66, UR15, R21 ;  /* 0x0000000f42177c24 */ /* 0x000fe4000f8e0215 */
[----:B------:R-:W-:Y:S01]  /*66f0*/  FMUL.FTZ R21, R28, UR7 ;  /* 0x000000071c157c20 */ /* 0x000fe20008410000 */
[----:B------:R-:W-:-:S04]  /*6700*/  IMAD.WIDE.U32 R8, R66, UR14, R8 ;  /* 0x0000000e42087c25 */ /* 0x000fc8000f8e0008 */
[----:B-----5:R-:W-:Y:S01]  /*6710*/  FFMA.FTZ R22, R64, R21, R2 ;  /* 0x0000001540167223 */ /* 0x020fe20000010002 */
[----:B-1----:R-:W-:Y:S02]  /*6720*/  LEA R20, P5, R8, UR16, 0x2 ;  /* 0x0000001008147c11 */ /* 0x002fe4000f8a10ff */
[----:B------:R-:W-:-:S04]  /*6730*/  IADD3 R23, PT, PT, R9, R23, RZ ;  /* 0x0000001709177210 */ /* 0x000fc80007ffe0ff */
[----:B------:R-:W-:Y:S01]  /*6740*/  LEA.HI.X R21, R8, UR17, R23, 0x2, P5 ;  /* 0x0000001108157c11 */ /* 0x000fe2000a8f1417 */
[----:B------:R-:W-:-:S05]  /*6750*/  FFMA.FTZ R23, R65, R24, R3 ;  /* 0x0000001841177223 */ /* 0x000fca0000010003 */
[----:B------:R0:W-:Y:S02]  /*6760*/  STG.E.64 desc[UR12][R20.64], R22 ;  /* 0x0000001614007986 */ /* 0x0001e4000c101b0c */
.L_x_3810:
[----:B------:R-:W-:Y:S05]  /*6770*/  BSYNC.RECONVERGENT B1 ;  /* 0x0000000000017941 */ /* 0x000fea0003800200 */
.L_x_3809:
[----:B------:R-:W-:Y:S04]  /*6780*/  BSSY.RECONVERGENT B1, `(.L_x_3811) ;  /* 0x0000013000017945 */ /* 0x000fe80003800200 */
[----:B------:R-:W-:Y:S05]  /*6790*/  @P2 BRA `(.L_x_3812) ;  /* 0x0000000000442947 */ /* 0x000fea0003800000 */
[----:B------:R-:W1:Y:S01]  /*67a0*/  LDCU.64 UR14, c[0x0][0x3e0] ;  /* 0x00007c00ff0e77ac */ /* 0x000e620008000a00 */
[----:B------:R-:W-:Y:S01]  /*67b0*/  MOV R8, R4 ;  /* 0x0000000400087202 */ /* 0x000fe20000000f00 */
[----:B------:R-:W-:Y:S01]  /*67c0*/  FADD.FTZ R30, R30, -UR6 ;  /* 0x800000061e1e7e21 */ /* 0x000fe20008010000 */
[----:B------:R-:W-:Y:S01]  /*67d0*/  MOV R9, R7 ;  /* 0x0000000700097202 */ /* 0x000fe20000000f00 */
[----:B------:R-:W2:Y:S01]  /*67e0*/  LDCU.64 UR16, c[0x0][0x380] ;  /* 0x00007000ff1077ac */ /* 0x000ea20008000a00 */
[----:B------:R-:W-:Y:S01]  /*67f0*/  FADD.FTZ R31, R31, -UR6 ;  /* 0x800000061f1f7e21 */ /* 0x000fe20008010000 */
[----:B0-----:R-:W-:-:S03]  /*6800*/  FMUL.FTZ R21, R30, UR7 ;  /* 0x000000071e157c20 */ /* 0x001fc60008410000 */
[----:B------:R-:W-:Y:S01]  /*6810*/  FMUL.FTZ R22, R31, UR7 ;  /* 0x000000071f167c20 */ /* 0x000fe20008410000 */
[----:B-----5:R-:W-:Y:S01]  /*6820*/  FFMA.FTZ R24, R64, R21, R2 ;  /* 0x0000001540187223 */ /* 0x020fe20000010002 */
[----:B-1----:R-:W-:Y:S02]  /*6830*/  IMAD R20, R25, UR14, RZ ;  /* 0x0000000e19147c24 */ /* 0x002fe4000f8e02ff */
[----:B------:R-:W-:Y:S01]  /*6840*/  FFMA.FTZ R25, R65, R22, R3 ;  /* 0x0000001641197223 */ /* 0x000fe20000010003 */
[----:B------:R-:W-:-:S04]  /*6850*/  IMAD.WIDE.U32 R8, R67, UR14, R8 ;  /* 0x0000000e43087c25 */ /* 0x000fc8000f8e0008 */
[----:B------:R-:W-:Y:S01]  /*6860*/  IMAD R67, R67, UR15, R20 ;  /* 0x0000000f43437c24 */ /* 0x000fe2000f8e0214 */
[----:B--2---:R-:W-:-:S04]  /*6870*/  LEA R20, P2, R8, UR16, 0x2 ;  /* 0x0000001008147c11 */ /* 0x004fc8000f8410ff */
[----:B------:R-:W-:-:S04]  /*6880*/  IADD3 R67, PT, PT, R9, R67, RZ ;  /* 0x0000004309437210 */ /* 0x000fc80007ffe0ff */
[----:B------:R-:W-:-:S05]  /*6890*/  LEA.HI.X R21, R8, UR17, R67, 0x2, P2 ;  /* 0x0000001108157c11 */ /* 0x000fca00090f1443 */
[----:B------:R1:W-:Y:S02]  /*68a0*/  STG.E.64 desc[UR12][R20.64], R24 ;  /* 0x0000001814007986 */ /* 0x0003e4000c101b0c */
.L_x_3812:
[----:B------:R-:W-:Y:S05]  /*68b0*/  BSYNC.RECONVERGENT B1 ;  /* 0x0000000000017941 */ /* 0x000fea0003800200 */
.L_x_3811:
[----:B------:R-:W-:Y:S04]  /*68c0*/  BSSY.RECONVERGENT B1, `(.L_x_3813) ;  /* 0x0000013000017945 */ /* 0x000fe80003800200 */
[----:B------:R-:W-:Y:S05]  /*68d0*/  @P1 BRA `(.L_x_3814) ;  /* 0x0000000000441947 */ /* 0x000fea0003800000 */
[----:B------:R-:W2:Y:S01]  /*68e0*/  LDCU.64 UR14, c[0x0][0x3e0] ;  /* 0x00007c00ff0e77ac */ /* 0x000ea20008000a00 */
[----:B------:R-:W-:Y:S01]  /*68f0*/  MOV R8, R4 ;  /* 0x0000000400087202 */ /* 0x000fe20000000f00 */
[----:B------:R-:W-:Y:S01]  /*6900*/  FADD.FTZ R32, R32, -UR6 ;  /* 0x8000000620207e21 */ /* 0x000fe20008010000 */
[----:B------:R-:W-:Y:S01]  /*6910*/  MOV R9, R7 ;  /* 0x0000000700097202 */ /* 0x000fe20000000f00 */
[----:B------:R-:W3:Y:S01]  /*6920*/  LDCU.64 UR16, c[0x0][0x380] ;  /* 0x00007000ff1077ac */ /* 0x000ee20008000a00 */
[----:B------:R-:W-:-:S04]  /*6930*/  FADD.FTZ R33, R33, -UR6 ;  /* 0x8000000621217e21 */ /* 0x000fc80008010000 */
[----:B01----:R-:W-:-:S04]  /*6940*/  FMUL.FTZ R20, R33, UR7 ;  /* 0x0000000721147c20 */ /* 0x003fc80008410000 */
[----:B-----5:R-:W-:Y:S01]  /*6950*/  FFMA.FTZ R23, R65, R20, R3 ;  /* 0x0000001441177223 */ /* 0x020fe20000010003 */
[----:B--2---:R-:W-:Y:S02]  /*6960*/  IMAD R19, R19, UR14, RZ ;  /* 0x0000000e13137c24 */ /* 0x004fe4000f8e02ff */
        /* <DEDUP_REMOVED lines=8> */
.L_x_3814:
[----:B------:R-:W-:Y:S05]  /*69f0*/  BSYNC.RECONVERGENT B1 ;  /* 0x0000000000017941 */ /* 0x000fea0003800200 */
.L_x_3813:
[----:B------:R-:W-:Y:S04]  /*6a00*/  BSSY.RECONVERGENT B1, `(.L_x_3815) ;  /* 0x0000013000017945 */ /* 0x000fe80003800200 */
[----:B------:R-:W-:Y:S05]  /*6a10*/  @P6 BRA `(.L_x_3816) ;  /* 0x0000000000446947 */ /* 0x000fea0003800000 */
[----:B------:R-:W3:Y:S01]  /*6a20*/  LDCU.64 UR14, c[0x0][0x3e0] ;  /* 0x00007c00ff0e77ac */ /* 0x000ee20008000a00 */
[----:B------:R-:W-:Y:S01]  /*6a30*/  MOV R8, R4 ;  /* 0x0000000400087202 */ /* 0x000fe20000000f00 */
[----:B------:R-:W-:Y:S01]  /*6a40*/  FADD.FTZ R34, R34, -UR6 ;  /* 0x8000000622227e21 */ /* 0x000fe20008010000 */
[----:B------:R-:W-:Y:S01]  /*6a50*/  MOV R9, R7 ;  /* 0x0000000700097202 */ /* 0x000fe20000000f00 */
[----:B------:R-:W4:Y:S01]  /*6a60*/  LDCU.64 UR16, c[0x0][0x380] ;  /* 0x00007000ff1077ac */ /* 0x000f220008000a00 */
[----:B------:R-:W-:-:S04]  /*6a70*/  FADD.FTZ R35, R35, -UR6 ;  /* 0x8000000623237e21 */ /* 0x000fc80008010000 */
[----:B--2---:R-:W-:-:S04]  /*6a80*/  FMUL.FTZ R18, R35, UR7 ;  /* 0x0000000723127c20 */ /* 0x004fc80008410000 */
[----:B01---5:R-:W-:Y:S01]  /*6a90*/  FFMA.FTZ R21, R65, R18, R3 ;  /* 0x0000001241157223 */ /* 0x023fe20000010003 */
[----:B---3--:R-:W-:Y:S02]  /*6aa0*/  IMAD R17, R17, UR14, RZ ;  /* 0x0000000e11117c24 */ /* 0x008fe4000f8e02ff */
[----:B------:R-:W-:-:S04]  /*6ab0*/  IMAD.WIDE.U32 R8, R16, UR14, R8 ;  /* 0x0000000e10087c25 */ /* 0x000fc8000f8e0008 */
[----:B------:R-:W-:Y:S02]  /*6ac0*/  IMAD R19, R16, UR15, R17 ;  /* 0x0000000f10137c24 */ /* 0x000fe4000f8e0211 */
[----:B------:R-:W-:Y:S01]  /*6ad0*/  FMUL.FTZ R17, R34, UR7 ;  /* 0x0000000722117c20 */ /* 0x000fe20008410000 */
[----:B----4-:R-:W-:Y:S02]  /*6ae0*/  LEA R16, P1, R8, UR16, 0x2 ;  /* 0x0000001008107c11 */ /* 0x010fe4000f8210ff */
[----:B------:R-:W-:Y:S01]  /*6af0*/  IADD3 R19, PT, PT, R9, R19, RZ ;  /* 0x0000001309137210 */ /* 0x000fe20007ffe0ff */
[----:B------:R-:W-:-:S03]  /*6b00*/  FFMA.FTZ R20, R64, R17, R2 ;  /* 0x0000001140147223 */ /* 0x000fc60000010002 */
[----:B------:R-:W-:-:S05]  /*6b10*/  LEA.HI.X R17, R8, UR17, R19, 0x2, P1 ;  /* 0x0000001108117c11 */ /* 0x000fca00088f1413 */
[----:B------:R3:W-:Y:S02]  /*6b20*/  STG.E.64 desc[UR12][R16.64], R20 ;  /* 0x0000001410007986 */ /* 0x0007e4000c101b0c */
.L_x_3816:
[----:B------:R-:W-:Y:S05]  /*6b30*/  BSYNC.RECONVERGENT B1 ;  /* 0x0000000000017941 */ /* 0x000fea0003800200 */
.L_x_3815:
[----:B------:R-:W-:Y:S04]  /*6b40*/  BSSY.RECONVERGENT B1, `(.L_x_3817) ;  /* 0x0000013000017945 */ /* 0x000fe80003800200 */
[----:B------:R-:W-:Y:S05]  /*6b50*/  @P3 BRA `(.L_x_3818) ;  /* 0x0000000000443947 */ /* 0x000fea0003800000 */
[----:B------:R-:W2:Y:S01]  /*6b60*/  LDCU.64 UR14, c[0x0][0x3e0] ;  /* 0x00007c00ff0e77ac */ /* 0x000ea20008000a00 */
[----:B------:R-:W-:Y:S01]  /*6b70*/  MOV R8, R4 ;  /* 0x0000000400087202 */ /* 0x000fe20000000f00 */
[----:B------:R-:W-:Y:S01]  /*6b80*/  FADD.FTZ R36, R36, -UR6 ;  /* 0x8000000624247e21 */ /* 0x000fe20008010000 */
[----:B------:R-:W-:Y:S01]  /*6b90*/  MOV R9, R7 ;  /* 0x0000000700097202 */ /* 0x000fe20000000f00 */
[----:B------:R-:W4:Y:S01]  /*6ba0*/  LDCU.64 UR16, c[0x0][0x380] ;  /* 0x00007000ff1077ac */ /* 0x000f220008000a00 */
[----:B------:R-:W-:Y:S01]  /*6bb0*/  FADD.FTZ R37, R37, -UR6 ;  /* 0x8000000625257e21 */ /* 0x000fe20008010000 */
[----:B--2---:R-:W-:Y:S02]  /*6bc0*/  IMAD R19, R14, UR14, RZ ;  /* 0x0000000e0e137c24 */ /* 0x004fe4000f8e02ff */
[----:B---3--:R-:W-:-:S04]  /*6bd0*/  IMAD.WIDE.U32 R16, R12, UR14, R8 ;  /* 0x0000000e0c107c25 */ /* 0x008fc8000f8e0008 */
[----:B------:R-:W-:Y:S01]  /*6be0*/  FMUL.FTZ R9, R36, UR7 ;  /* 0x0000000724097c20 */ /* 0x000fe20008410000 */
[----:B------:R-:W-:Y:S01]  /*6bf0*/  IMAD R19, R12, UR15, R19 ;  /* 0x0000000f0c137c24 */ /* 0x000fe2000f8e0213 */
[----:B----4-:R-:W-:Y:S01]  /*6c00*/  LEA R8, P1, R16, UR16, 0x2 ;  /* 0x0000001010087c11 */ /* 0x010fe2000f8210ff */
[----:B------:R-:W-:Y:S01]  /*6c10*/  FMUL.FTZ R12, R37, UR7 ;  /* 0x00000007250c7c20 */ /* 0x000fe20008410000 */
[----:B-----5:R-:W-:Y:S02]  /*6c20*/  FFMA.FTZ R18, R64, R9, R2 ;  /* 0x0000000940127223 */ /* 0x020fe40000010002 */
[----:B------:R-:W-:-:S04]  /*6c30*/  IADD3 R19, PT, PT, R17, R19, RZ ;  /* 0x0000001311137210 */ /* 0x000fc80007ffe0ff */
[----:B------:R-:W-:Y:S01]  /*6c40*/  LEA.HI.X R9, R16, UR17, R19, 0x2, P1 ;  /* 0x0000001110097c11 */ /* 0x000fe200088f1413 */
[----:B------:R-:W-:-:S05]  /*6c50*/  FFMA.FTZ R19, R65, R12, R3 ;  /* 0x0000000c41137223 */ /* 0x000fca0000010003 */
[----:B------:R4:W-:Y:S02]  /*6c60*/  STG.E.64 desc[UR12][R8.64], R18 ;  /* 0x0000001208007986 */ /* 0x0009e4000c101b0c */
.L_x_3818:
[----:B------:R-:W-:Y:S05]  /*6c70*/  BSYNC.RECONVERGENT B1 ;  /* 0x0000000000017941 */ /* 0x000fea0003800200 */
.L_x_3817:
[----:B------:R-:W-:Y:S04]  /*6c80*/  BSSY.RECONVERGENT B1, `(.L_x_3819) ;  /* 0x0000013000017945 */ /* 0x000fe80003800200 */
[----:B------:R-:W-:Y:S05]  /*6c90*/  @P4 BRA `(.L_x_3820) ;  /* 0x0000000000444947 */ /* 0x000fea0003800000 */
[----:B------:R-:W0:Y:S01]  /*6ca0*/  LDCU.64 UR14, c[0x0][0x3e0] ;  /* 0x00007c00ff0e77ac */ /* 0x000e220008000a00 */
[----:B----4-:R-:W-:Y:S01]  /*6cb0*/  MOV R8, R4 ;  /* 0x0000000400087202 */ /* 0x010fe20000000f00 */
[----:B------:R-:W-:Y:S01]  /*6cc0*/  FADD.FTZ R38, R38, -UR6 ;  /* 0x8000000626267e21 */ /* 0x000fe20008010000 */
[----:B------:R-:W-:Y:S01]  /*6cd0*/  MOV R9, R7 ;  /* 0x0000000700097202 */ /* 0x000fe20000000f00 */
[----:B------:R-:W4:Y:S01]  /*6ce0*/  LDCU.64 UR16, c[0x0][0x380] ;  /* 0x00007000ff1077ac */ /* 0x000f220008000a00 */
[----:B------:R-:W-:Y:S01]  /*6cf0*/  FADD.FTZ R39, R39, -UR6 ;  /* 0x8000000627277e21 */ /* 0x000fe20008010000 */
[----:B0-----:R-:W-:Y:S02]  /*6d00*/  IMAD R12, R15, UR14, RZ ;  /* 0x0000000e0f0c7c24 */ /* 0x001fe4000f8e02ff */
[----:B------:R-:W-:-:S04]  /*6d10*/  IMAD.WIDE.U32 R14, R13, UR14, R8 ;  /* 0x0000000e0d0e7c25 */ /* 0x000fc8000f8e0008 */
[----:B------:R-:W-:Y:S01]  /*6d20*/  FMUL.FTZ R9, R38, UR7 ;  /* 0x0000000726097c20 */ /* 0x000fe20008410000 */
[----:B------:R-:W-:Y:S01]  /*6d30*/  IMAD R13, R13, UR15, R12 ;  /* 0x0000000f0d0d7c24 */ /* 0x000fe2000f8e020c */
[----:B----4-:R-:W-:Y:S01]  /*6d40*/  LEA R8, P1, R14, UR16, 0x2 ;  /* 0x000000100e087c11 */ /* 0x010fe2000f8210ff */
[----:B------:R-:W-:Y:S01]  /*6d50*/  FMUL.FTZ R12, R39, UR7 ;  /* 0x00000007270c7c20 */ /* 0x000fe20008410000 */
[----:B---3-5:R-:W-:Y:S02]  /*6d60*/  FFMA.FTZ R16, R64, R9, R2 ;  /* 0x0000000940107223 */ /* 0x028fe40000010002 */
[----:B------:R-:W-:Y:S01]  /*6d70*/  IADD3 R13, PT, PT, R15, R13, RZ ;  /* 0x0000000d0f0d7210 */ /* 0x000fe20007ffe0ff */
[----:B------:R-:W-:-:S03]  /*6d80*/  FFMA.FTZ R17, R65, R12, R3 ;  /* 0x0000000c41117223 */ /* 0x000fc60000010003 */
[----:B------:R-:W-:-:S05]  /*6d90*/  LEA.HI.X R9, R14, UR17, R13, 0x2, P1 ;  /* 0x000000110e097c11 */ /* 0x000fca00088f140d */
[----:B------:R0:W-:Y:S02]  /*6da0*/  STG.E.64 desc[UR12][R8.64], R16 ;  /* 0x0000001008007986 */ /* 0x0001e4000c101b0c */
.L_x_3820:
[----:B------:R-:W-:Y:S05]  /*6db0*/  BSYNC.RECONVERGENT B1 ;  /* 0x0000000000017941 */ /* 0x000fea0003800200 */
.L_x_3819:
[----:B------:R-:W-:Y:S01]  /*6dc0*/  ISETP.GE.U32.AND P5, PT, R10, UR10, PT ;  /* 0x0000000a0a007c0c */ /* 0x000fe2000bfa6070 */
[----:B------:R-:W-:Y:S01]  /*6dd0*/  BSSY.RECONVERGENT B1, `(.L_x_3821) ;  /* 0x000002a000017945 */ /* 0x000fe20003800200 */
[----:B01-3--:R-:W-:Y:S02]  /*6de0*/  SHF.R.S32.HI R20, RZ, 0x1f, R10 ;  /* 0x0000001fff147819 */ /* 0x00bfe4000001140a */
[----:B--2-4-:R-:W-:Y:S02]  /*6df0*/  IADD3 R18, PT, PT, R0, 0x160, RZ ;  /* 0x0000016000127810 */ /* 0x014fe40007ffe0ff */
        /* <DEDUP_REMOVED lines=26> */
[----:B------:R-:W1:Y:S01]  /*6fa0*/  LDCU.64 UR16, c[0x0][0x380] ;  /* 0x00007000ff1077ac */ /* 0x000e620008000a00 */
[----:B0-----:R-:W-:Y:S01]  /*6fb0*/  IMAD R23, R20, UR14, RZ ;  /* 0x0000000e14177c24 */ /* 0x001fe2000f8e02ff */
[----:B------:R-:W-:-:S03]  /*6fc0*/  MOV R20, R4 ;  /* 0x0000000400147202 */ /* 0x000fc60000000f00 */
[----:B------:R-:W-:Y:S02]  /*6fd0*/  IMAD R25, R10, UR15, R23 ;  /* 0x0000000f0a197c24 */ /* 0x000fe4000f8e0217 */
[----:B------:R-:W-:Y:S01]  /*6fe0*/  FMUL.FTZ R23, R40, UR7 ;  /* 0x0000000728177c20 */ /* 0x000fe20008410000 */
[----:B------:R-:W-:-:S04]  /*6ff0*/  IMAD.WIDE.U32 R20, R10, UR14, R20 ;  /* 0x0000000e0a147c25 */ /* 0x000fc8000f8e0014 */
[----:B------:R-:W-:Y:S01]  /*7000*/  FMUL.FTZ R10, R41, UR7 ;  /* 0x00000007290a7c20 */ /* 0x000fe20008410000 */
[----:B-----5:R-:W-:Y:S01]  /*7010*/  FFMA.FTZ R24, R64, R23, R2 ;  /* 0x0000001740187223 */ /* 0x020fe20000010002 */
[----:B-1----:R-:W-:Y:S02]  /*7020*/  LEA R22, P5, R20, UR16, 0x2 ;  /* 0x0000001014167c11 */ /* 0x002fe4000f8a10ff */
[----:B------:R-:W-:-:S04]  /*7030*/  IADD3 R25, PT, PT, R21, R25, RZ ;  /* 0x0000001915197210 */ /* 0x000fc80007ffe0ff */
[----:B------:R-:W-:Y:S01]  /*7040*/  LEA.HI.X R23, R20, UR17, R25, 0x2, P5 ;  /* 0x0000001114177c11 */ /* 0x000fe2000a8f1419 */
[----:B------:R-:W-:-:S05]  /*7050*/  FFMA.FTZ R25, R65, R10, R3 ;  /* 0x0000000a41197223 */ /* 0x000fca0000010003 */
[----:B------:R0:W-:Y:S02]  /*7060*/  STG.E.64 desc[UR12][R22.64], R24 ;  /* 0x0000001816007986 */ /* 0x0001e4000c101b0c */
.L_x_3822:
[----:B------:R-:W-:Y:S05]  /*7070*/  BSYNC.RECONVERGENT B1 ;  /* 0x0000000000017941 */ /* 0x000fea0003800200 */
.L_x_3821:
[----:B------:R-:W-:Y:S04]  /*7080*/  BSSY.RECONVERGENT B1, `(.L_x_3823) ;  /* 0x0000013000017945 */ /* 0x000fe80003800200 */
[----:B------:R-:W-:Y:S05]  /*7090*/  @P2 BRA `(.L_x_3824) ;  /* 0x0000000000442947 */ /* 0x000fea0003800000 */
[----:B------:R-:W1:Y:S01]  /*70a0*/  LDCU.64 UR14, c[0x0][0x3e0] ;  /* 0x00007c00ff0e77ac */ /* 0x000e620008000a00 */
[----:B------:R-:W-:Y:S01]  /*70b0*/  MOV R20, R4 ;  /* 0x0000000400147202 */ /* 0x000fe20000000f00 */
[----:B------:R-:W-:Y:S01]  /*70c0*/  FADD.FTZ R42, R42, -UR6 ;  /* 0x800000062a2a7e21 */ /* 0x000fe20008010000 */
[----:B------:R-:W-:Y:S01]  /*70d0*/  MOV R21, R7 ;  /* 0x0000000700157202 */ /* 0x000fe20000000f00 */
[----:B------:R-:W2:Y:S01]  /*70e0*/  LDCU.64 UR16, c[0x0][0x380] ;  /* 0x00007000ff1077ac */ /* 0x000ea20008000a00 */
[----:B------:R-:W-:-:S04]  /*70f0*/  FADD.FTZ R43, R43, -UR6 ;  /* 0x800000062b2b7e21 */ /* 0x000fc80008010000 */
[----:B0-----:R-:W-:-:S04]  /*7100*/  FMUL.FTZ R22, R43, UR7 ;  /* 0x000000072b167c20 */ /* 0x001fc80008410000 */
[----:B-----5:R-:W-:Y:S01]  /*7110*/  FFMA.FTZ R25, R65, R22, R3 ;  /* 0x0000001641197223 */ /* 0x020fe20000010003 */
[----:B-1----:R-:W-:Y:S02]  /*7120*/  IMAD R26, R26, UR14, RZ ;  /* 0x0000000e1a1a7c24 */ /* 0x002fe4000f8e02ff */
[----:B------:R-:W-:-:S04]  /*7130*/  IMAD.WIDE.U32 R20, R11, UR14, R20 ;  /* 0x0000000e0b147c25 */ /* 0x000fc8000f8e0014 */
[----:B------:R-:W-:Y:S02]  /*7140*/  IMAD R23, R11, UR15, R26 ;  /* 0x0000000f0b177c24 */ /* 0x000fe4000f8e021a */
[----:B------:R-:W-:Y:S01]  /*7150*/  FMUL.FTZ R11, R42, UR7 ;  /* 0x000000072a0b7c20 */ /* 0x000fe20008410000 */
[----:B--2---:R-:W-:Y:S02]  /*7160*/  LEA R10, P2, R20, UR16, 0x2 ;  /* 0x00000010140a7c11 */ /* 0x004fe4000f8410ff */
[----:B------:R-:W-:Y:S01]  /*7170*/  IADD3 R23, PT, PT, R21, R23, RZ ;  /* 0x0000001715177210 */ /* 0x000fe20007ffe0ff */
[----:B------:R-:W-:-:S03]  /*7180*/  FFMA.FTZ R24, R64, R11, R2 ;  /* 0x0000000b40187223 */ /* 0x000fc60000010002 */
[----:B------:R-:W-:-:S05]  /*7190*/  LEA.HI.X R11, R20, UR17, R23, 0x2, P2 ;  /* 0x00000011140b7c11 */ /* 0x000fca00090f1417 */
[----:B------:R1:W-:Y:S02]  /*71a0*/  STG.E.64 desc[UR12][R10.64], R24 ;  /* 0x000000180a007986 */ /* 0x0003e4000c101b0c */
.L_x_3824:
[----:B------:R-:W-:Y:S05]  /*71b0*/  BSYNC.RECONVERGENT B1 ;  /* 0x0000000000017941 */ /* 0x000fea0003800200 */
.L_x_3823:
[----:B------:R-:W-:Y:S04]  /*71c0*/  BSSY.RECONVERGENT B1, `(.L_x_3825) ;  /* 0x0000013000017945 */ /* 0x000fe80003800200 */
[----:B------:R-:W-:Y:S05]  /*71d0*/  @P1 BRA `(.L_x_3826) ;  /* 0x0000000000441947 */ /* 0x000fea0003800000 */
[----:B------:R-:W2:Y:S01]  /*71e0*/  LDCU.64 UR14, c[0x0][0x3e0] ;  /* 0x00007c00ff0e77ac */ /* 0x000ea20008000a00 */
[----:B-1----:R-:W-:Y:S01]  /*71f0*/  MOV R10, R4 ;  /* 0x00000004000a7202 */ /* 0x002fe20000000f00 */
[----:B------:R-:W-:Y:S01]  /*7200*/  FADD.FTZ R44, R44, -UR6 ;  /* 0x800000062c2c7e21 */ /* 0x000fe20008010000 */
[----:B------:R-:W-:Y:S01]  /*7210*/  MOV R11, R7 ;  /* 0x00000007000b7202 */ /* 0x000fe20000000f00 */
[----:B------:R-:W1:Y:S01]  /*7220*/  LDCU.64 UR16, c[0x0][0x380] ;  /* 0x00007000ff1077ac */ /* 0x000e620008000a00 */
[----:B------:R-:W-:Y:S01]  /*7230*/  FADD.FTZ R45, R45, -UR6 ;  /* 0x800000062d2d7e21 */ /* 0x000fe20008010000 */
[----:B--2---:R-:W-:Y:S02]  /*7240*/  IMAD R19, R19, UR14, RZ ;  /* 0x0000000e13137c24 */ /* 0x004fe4000f8e02ff */
[----:B------:R-:W-:-:S04]  /*7250*/  IMAD.WIDE.U32 R20, R18, UR14, R10 ;  /* 0x0000000e12147c25 */ /* 0x000fc8000f8e000a */
[----:B------:R-:W-:Y:S01]  /*7260*/  FMUL.FTZ R11, R44, UR7 ;  /* 0x000000072c0b7c20 */ /* 0x000fe20008410000 */
[----:B------:R-:W-:Y:S01]  /*7270*/  IMAD R19, R18, UR15, R19 ;  /* 0x0000000f12137c24 */ /* 0x000fe2000f8e0213 */
[----:B-1----:R-:W-:Y:S01]  /*7280*/  LEA R10, P1, R20, UR16, 0x2 ;  /* 0x00000010140a7c11 */ /* 0x002fe2000f8210ff */
[----:B------:R-:W-:Y:S01]  /*7290*/  FMUL.FTZ R18, R45, UR7 ;  /* 0x000000072d127c20 */ /* 0x000fe20008410000 */
[----:B0----5:R-:W-:Y:S02]  /*72a0*/  FFMA.FTZ R22, R64, R11, R2 ;  /* 0x0000000b40167223 */ /* 0x021fe40000010002 */
[----:B------:R-:W-:Y:S01]  /*72b0*/  IADD3 R19, PT, PT, R21, R19, RZ ;  /* 0x0000001315137210 */ /* 0x000fe20007ffe0ff */
[----:B------:R-:W-:-:S03]  /*72c0*/  FFMA.FTZ R23, R65, R18, R3 ;  /* 0x0000001241177223 */ /* 0x000fc60000010003 */
[----:B------:R-:W-:-:S05]  /*72d0*/  LEA.HI.X R11, R20, UR17, R19, 0x2, P1 ;  /* 0x00000011140b7c11 */ /* 0x000fca00088f1413 */
[----:B------:R2:W-:Y:S02]  /*72e0*/  STG.E.64 desc[UR12][R10.64], R22 ;  /* 0x000000160a007986 */ /* 0x0005e4000c101b0c */
.L_x_3826:
[----:B------:R-:W-:Y:S05]  /*72f0*/  BSYNC.RECONVERGENT B1 ;  /* 0x0000000000017941 */ /* 0x000fea0003800200 */
.L_x_3825:
[----:B------:R-:W-:Y:S04]  /*7300*/  BSSY.RECONVERGENT B1, `(.L_x_3827) ;  /* 0x0000013000017945 */ /* 0x000fe80003800200 */
[----:B------:R-:W-:Y:S05]  /*7310*/  @P6 BRA `(.L_x_3828) ;  /* 0x0000000000446947 */ /* 0x000fea0003800000 */
[----:B------:R-:W3:Y:S01]  /*7320*/  LDCU.64 UR14, c[0x0][0x3e0] ;  /* 0x00007c00ff0e77ac */ /* 0x000ee20008000a00 */
[----:B-12---:R-:W-:Y:S01]  /*7330*/  MOV R10, R4 ;  /* 0x00000004000a7202 */ /* 0x006fe20000000f00 */
[----:B------:R-:W-:Y:S01]  /*7340*/  FADD.FTZ R46, R46, -UR6 ;  /* 0x800000062e2e7e21 */ /* 0x000fe20008010000 */
[----:B------:R-:W-:Y:S01]  /*7350*/  MOV R11, R7 ;  /* 0x00000007000b7202 */ /* 0x000fe20000000f00 */
[----:B------:R-:W1:Y:S01]  /*7360*/  LDCU.64 UR16, c[0x0][0x380] ;  /* 0x00007000ff1077ac */ /* 0x000e620008000a00 */
[----:B------:R-:W-:Y:S01]  /*7370*/  FADD.FTZ R47, R47, -UR6 ;  /* 0x800000062f2f7e21 */ /* 0x000fe20008010000 */
[----:B---3--:R-:W-:Y:S02]  /*7380*/  IMAD R17, R17, UR14, RZ ;  /* 0x0000000e11117c24 */ /* 0x008fe4000f8e02ff */
[----:B------:R-:W-:-:S04]  /*7390*/  IMAD.WIDE.U32 R18, R16, UR14, R10 ;  /* 0x0000000e10127c25 */ /* 0x000fc8000f8e000a */
[----:B------:R-:W-:Y:S01]  /*73a0*/  FMUL.FTZ R11, R46, UR7 ;  /* 0x000000072e0b7c20 */ /* 0x000fe20008410000 */
[----:B------:R-:W-:Y:S01]  /*73b0*/  IMAD R17, R16, UR15, R17 ;  /* 0x0000000f10117c24 */ /* 0x000fe2000f8e0211 */
[----:B-1----:R-:W-:Y:S01]  /*73c0*/  LEA R10, P1, R18, UR16, 0x2 ;  /* 0x00000010120a7c11 */ /* 0x002fe2000f8210ff */
[----:B------:R-:W-:Y:S01]  /*73d0*/  FMUL.FTZ R16, R47, UR7 ;  /* 0x000000072f107c20 */ /* 0x000fe20008410000 */
[----:B-----5:R-:W-:Y:S02]  /*73e0*/  FFMA.FTZ R20, R64, R11, R2 ;  /* 0x0000000b40147223 */ /* 0x020fe40000010002 */
[----:B------:R-:W-:Y:S01]  /*73f0*/  IADD3 R17, PT, PT, R19, R17, RZ ;  /* 0x0000001113117210 */ /* 0x000fe20007ffe0ff */
[----:B------:R-:W-:-:S03]  /*7400*/  FFMA.FTZ R21, R65, R16, R3 ;  /* 0x0000001041157223 */ /* 0x000fc60000010003 */
[----:B------:R-:W-:-:S05]  /*7410*/  LEA.HI.X R11, R18, UR17, R17, 0x2, P1 ;  /* 0x00000011120b7c11 */ /* 0x000fca00088f1411 */
[----:B------:R3:W-:Y:S02]  /*7420*/  STG.E.64 desc[UR12][R10.64], R20 ;  /* 0x000000140a007986 */ /* 0x0007e4000c101b0c */
.L_x_3828:
[----:B------:R-:W-:Y:S05]  /*7430*/  BSYNC.RECONVERGENT B1 ;  /* 0x0000000000017941 */ /* 0x000fea0003800200 */
.L_x_3827:
[----:B------:R-:W-:Y:S04]  /*7440*/  BSSY.RECONVERGENT B1, `(.L_x_3829) ;  /* 0x0000013000017945 */ /* 0x000fe80003800200 */
[----:B------:R-:W-:Y:S05]  /*7450*/  @P3 BRA `(.L_x_3830) ;  /* 0x0000000000443947 */ /* 0x000fea0003800000 */
[----:B------:R-:W4:Y:S01]  /*7460*/  LDCU.64 UR14, c[0x0][0x3e0] ;  /* 0x00007c00ff0e77ac */ /* 0x000f220008000a00 */
[----:B-123--:R-:W-:Y:S01]  /*7470*/  MOV R10, R4 ;  /* 0x00000004000a7202 */ /* 0x00efe20000000f00 */
[----:B------:R-:W-:Y:S01]  /*7480*/  FADD.FTZ R48, R48, -UR6 ;  /* 0x8000000630307e21 */ /* 0x000fe20008010000 */
[----:B------:R-:W-:Y:S01]  /*7490*/  MOV R11, R7 ;  /* 0x00000007000b7202 */ /* 0x000fe20000000f00 */
[----:B------:R-:W1:Y:S01]  /*74a0*/  LDCU.64 UR16, c[0x0][0x380] ;  /* 0x00007000ff1077ac */ /* 0x000e620008000a00 */
[----:B------:R-:W-:Y:S01]  /*74b0*/  FADD.FTZ R49, R49, -UR6 ;  /* 0x8000000631317e21 */ /* 0x000fe20008010000 */
[----:B----4-:R-:W-:Y:S02]  /*74c0*/  IMAD R15, R15, UR14, RZ ;  /* 0x0000000e0f0f7c24 */ /* 0x010fe4000f8e02ff */
        /* <DEDUP_REMOVED lines=10> */
.L_x_3830:
[----:B------:R-:W-:Y:S05]  /*7570*/  BSYNC.RECONVERGENT B1 ;  /* 0x0000000000017941 */ /* 0x000fea0003800200 */
.L_x_3829:
[----:B------:R-:W-:Y:S04]  /*7580*/  BSSY.RECONVERGENT B1, `(.L_x_3831) ;  /* 0x0000013000017945 */ /* 0x000fe80003800200 */
[----:B------:R-:W-:Y:S05]  /*7590*/  @P4 BRA `(.L_x_3832) ;  /* 0x0000000000444947 */ /* 0x000fea0003800000 */
[----:B------:R-:W0:Y:S01]  /*75a0*/  LDCU.64 UR14, c[0x0][0x3e0] ;  /* 0x00007c00ff0e77ac */ /* 0x000e220008000a00 */
[----:B-1234-:R-:W-:Y:S01]  /*75b0*/  MOV R10, R4 ;  /* 0x00000004000a7202 */ /* 0x01efe20000000f00 */
[----:B------:R-:W-:Y:S01]  /*75c0*/  FADD.FTZ R50, R50, -UR6 ;  /* 0x8000000632327e21 */ /* 0x000fe20008010000 */
[----:B------:R-:W-:Y:S01]  /*75d0*/  MOV R11, R7 ;  /* 0x00000007000b7202 */ /* 0x000fe20000000f00 */
[----:B------:R-:W1:Y:S01]  /*75e0*/  LDCU.64 UR16, c[0x0][0x380] ;  /* 0x00007000ff1077ac */ /* 0x000e620008000a00 */
[----:B------:R-:W-:Y:S01]  /*75f0*/  FADD.FTZ R51, R51, -UR6 ;  /* 0x8000000633337e21 */ /* 0x000fe20008010000 */
[----:B0-----:R-:W-:Y:S02]  /*7600*/  IMAD R13, R13, UR14, RZ ;  /* 0x0000000e0d0d7c24 */ /* 0x001fe4000f8e02ff */
        /* <DEDUP_REMOVED lines=10> */
.L_x_3832:
[----:B------:R-:W-:Y:S05]  /*76b0*/  BSYNC.RECONVERGENT B1 ;  /* 0x0000000000017941 */ /* 0x000fea0003800200 */
.L_x_3831:
[----:B------:R-:W-:Y:S01]  /*76c0*/  ISETP.GE.U32.AND P5, PT, R9, UR10, PT ;  /* 0x0000000a09007c0c */ /* 0x000fe2000bfa6070 */
[----:B------:R-:W-:Y:S01]  /*76d0*/  BSSY.RECONVERGENT B1, `(.L_x_3833) ;  /* 0x0000028000017945 */ /* 0x000fe20003800200 */
[----:B------:R-:W-:Y:S02]  /*76e0*/  SHF.R.S32.HI R15, RZ, 0x1f, R9 ;  /* 0x0000001fff0f7819 */ /* 0x000fe40000011409 */
[C---:B01----:R-:W-:Y:S02]  /*76f0*/  IADD3 R25, PT, PT, R0.reuse, 0x1c0, RZ ;  /* 0x000001c000197810 */ /* 0x043fe40007ffe0ff */
[----:B------:R-:W-:Y:S02]  /*7700*/  ISETP.GE.AND.EX P5, PT, R15, UR11, PT, P5 ;  /* 0x0000000b0f007c0c */ /* 0x000fe4000bfa6350 */
[C---:B------:R-:W-:Y:S02]  /*7710*/  IADD3 R13, PT, PT, R0.reuse, 0x1d0, RZ ;  /* 0x000001d0000d7810 */ /* 0x040fe40007ffe0ff */
[----:B--234-:R-:W-:-:S02]  /*7720*/  IADD3 R11, PT, PT, R0, 0x1e0, RZ ;  /* 0x000001e0000b7810 */ /* 0x01cfc40007ffe0ff */
        /* <DEDUP_REMOVED lines=23> */
[----:B0-----:R-:W-:Y:S02]  /*78a0*/  IMAD R20, R15, UR14, RZ ;  /* 0x0000000e0f147c24 */ /* 0x001fe4000f8e02ff */
[----:B------:R-:W-:-:S04]  /*78b0*/  IMAD.WIDE.U32 R18, R9, UR14, R16 ;  /* 0x0000000e09127c25 */ /* 0x000fc8000f8e0010 */
[----:B------:R-:W-:Y:S02]  /*78c0*/  IMAD R15, R9, UR15, R20 ;  /* 0x0000000f090f7c24 */ /* 0x000fe4000f8e0214 */
[----:B------:R-:W-:Y:S01]  /*78d0*/  FMUL.FTZ R9, R52, UR7 ;  /* 0x0000000734097c20 */ /* 0x000fe20008410000 */
[----:B-1----:R-:W-:Y:S01]  /*78e0*/  LEA R16, P5, R18, UR16, 0x2 ;  /* 0x0000001012107c11 */ /* 0x002fe2000f8a10ff */
[----:B------:R-:W-:Y:S01]  /*78f0*/  FMUL.FTZ R20, R53, UR7 ;  /* 0x0000000735147c20 */ /* 0x000fe20008410000 */
[----:B------:R-:W-:Y:S01]  /*7900*/  IADD3 R15, PT, PT, R19, R15, RZ ;  /* 0x0000000f130f7210 */ /* 0x000fe20007ffe0ff */
[----:B-----5:R-:W-:Y:S02]  /*7910*/  FFMA.FTZ R22, R64, R9, R2 ;  /* 0x0000000940167223 */ /* 0x020fe40000010002 */
[----:B------:R-:W-:Y:S01]  /*7920*/  FFMA.FTZ R23, R65, R20, R3 ;  /* 0x0000001441177223 */ /* 0x000fe20000010003 */
[----:B------:R-:W-:-:S05]  /*7930*/  LEA.HI.X R17, R18, UR17, R15, 0x2, P5 ;  /* 0x0000001112117c11 */ /* 0x000fca000a8f140f */
[----:B------:R0:W-:Y:S02]  /*7940*/  STG.E.64 desc[UR12][R16.64], R22 ;  /* 0x0000001610007986 */ /* 0x0001e4000c101b0c */
.L_x_3834:
[----:B------:R-:W-:Y:S05]  /*7950*/  BSYNC.RECONVERGENT B1 ;  /* 0x0000000000017941 */ /* 0x000fea0003800200 */
.L_x_3833:
        /* <DEDUP_REMOVED lines=10> */
[----:B-----5:R-:W-:Y:S01]  /*7a00*/  FFMA.FTZ R20, R64, R9, R2 ;  /* 0x0000000940147223 */ /* 0x020fe20000010002 */
[----:B-1----:R-:W-:Y:S02]  /*7a10*/  IMAD R21, R21, UR14, RZ ;  /* 0x0000000e15157c24 */ /* 0x002fe4000f8e02ff */
[----:B------:R-:W-:-:S04]  /*7a20*/  IMAD.WIDE.U32 R16, R8, UR14, R16 ;  /* 0x0000000e08107c25 */ /* 0x000fc8000f8e0010 */
[----:B------:R-:W-:Y:S01]  /*7a30*/  IMAD R21, R8, UR15, R21 ;  /* 0x0000000f08157c24 */ /* 0x000fe2000f8e0215 */
[----:B0-----:R-:W-:-:S04]  /*7a40*/  LEA R8, P2, R16, UR16, 0x2 ;  /* 0x0000001010087c11 */ /* 0x001fc8000f8410ff */
[----:B------:R-:W-:-:S04]  /*7a50*/  IADD3 R21, PT, PT, R17, R21, RZ ;  /* 0x0000001511157210 */ /* 0x000fc80007ffe0ff */
[----:B------:R-:W-:Y:S01]  /*7a60*/  LEA.HI.X R9, R16, UR17, R21, 0x2, P2 ;  /* 0x0000001110097c11 */ /* 0x000fe200090f1415 */
[----:B------:R-:W-:-:S05]  /*7a70*/  FFMA.FTZ R21, R65, R18, R3 ;  /* 0x0000001241157223 */ /* 0x000fca0000010003 */
[----:B------:R1:W-:Y:S02]  /*7a80*/  STG.E.64 desc[UR12][R8.64], R20 ;  /* 0x0000001408007986 */ /* 0x0003e4000c101b0c */
.L_x_3836:
[----:B------:R-:W-:Y:S05]  /*7a90*/  BSYNC.RECONVERGENT B1 ;  /* 0x0000000000017941 */ /* 0x000fea0003800200 */
.L_x_3835:
        /* <DEDUP_REMOVED lines=9> */
[----:B-----5:R-:W-:Y:S01]  /*7b30*/  FFMA.FTZ R21, R65, R18, R3 ;  /* 0x0000001241157223 */ /* 0x020fe20000010003 */
[----:B--2---:R-:W-:Y:S02]  /*7b40*/  IMAD R24, R24, UR14, RZ ;  /* 0x0000000e18187c24 */ /* 0x004fe4000f8e02ff */
[----:B0-----:R-:W-:-:S04]  /*7b50*/  IMAD.WIDE.U32 R16, R25, UR14, R8 ;  /* 0x0000000e19107c25 */ /* 0x001fc8000f8e0008 */
[----:B------:R-:W-:Y:S01]  /*7b60*/  FMUL.FTZ R9, R56, UR7 ;  /* 0x0000000738097c20 */ /* 0x000fe20008410000 */
[----:B------:R-:W-:Y:S01]  /*7b70*/  IMAD R25, R25, UR15, R24 ;  /* 0x0000000f19197c24 */ /* 0x000fe2000f8e0218 */
[----:B-1----:R-:W-:Y:S02]  /*7b80*/  LEA R8, P1, R16, UR16, 0x2 ;  /* 0x0000001010087c11 */ /* 0x002fe4000f8210ff */
[----:B------:R-:W-:Y:S02]  /*7b90*/  FFMA.FTZ R20, R64, R9, R2 ;  /* 0x0000000940147223 */ /* 0x000fe40000010002 */
[----:B------:R-:W-:-:S04]  /*7ba0*/  IADD3 R25, PT, PT, R17, R25, RZ ;  /* 0x0000001911197210 */ /* 0x000fc80007ffe0ff */
[----:B------:R-:W-:-:S05]  /*7bb0*/  LEA.HI.X R9, R16, UR17, R25, 0x2, P1 ;  /* 0x0000001110097c11 */ /* 0x000fca00088f1419 */
[----:B------:R2:W-:Y:S02]  /*7bc0*/  STG.E.64 desc[UR12][R8.64], R20 ;  /* 0x0000001408007986 */ /* 0x0005e4000c101b0c */
.L_x_3838:
[----:B------:R-:W-:Y:S05]  /*7bd0*/  BSYNC.RECONVERGENT B1 ;  /* 0x0000000000017941 */ /* 0x000fea0003800200 */
.L_x_3837:
[----:B------:R-:W-:Y:S04]  /*7be0*/  BSSY.RECONVERGENT B1, `(.L_x_3839) ;  /* 0x0000013000017945 */ /* 0x000fe80003800200 */
[----:B------:R-:W-:Y:S05]  /*7bf0*/  @P6 BRA `(.L_x_3840) ;  /* 0x0000000000446947 */ /* 0x000fea0003800000 */
[----:B------:R-:W0:Y:S01]  /*7c00*/  LDCU.64 UR14, c[0x0][0x3e0] ;  /* 0x00007c00ff0e77ac */ /* 0x000e220008000a00 */
[----:B-12---:R-:W-:Y:S01]  /*7c10*/  MOV R8, R4 ;  /* 0x0000000400087202 */ /* 0x006fe20000000f00 */
        /* <DEDUP_REMOVED lines=15> */
.L_x_3840:
[----:B------:R-:W-:Y:S05]  /*7d10*/  BSYNC.RECONVERGENT B1 ;  /* 0x0000000000017941 */ /* 0x000fea0003800200 */
.L_x_3839:
        /* <DEDUP_REMOVED lines=19> */
.L_x_3842:
[----:B------:R-:W-:Y:S05]  /*7e50*/  BSYNC.RECONVERGENT B1 ;  /* 0x0000000000017941 */ /* 0x000fea0003800200 */
.L_x_3841:
[----:B------:R-:W-:Y:S05]  /*7e60*/  @P4 BRA `(.L_x_3843) ;  /* 0x0000004400604947 */ /* 0x000fea0003800000 */
[----:B------:R-:W1:Y:S01]  /*7e70*/  LDCU.64 UR10, c[0x0][0x3e0] ;  /* 0x00007c00ff0a77ac */ /* 0x000e620008000a00 */
[----:B------:R-:W-:Y:S01]  /*7e80*/  MOV R5, R7 ;  /* 0x0000000700057202 */ /* 0x000fe20000000f00 */
[----:B------:R-:W-:Y:S01]  /*7e90*/  FADD.FTZ R62, R62, -UR6 ;  /* 0x800000063e3e7e21 */ /* 0x000fe20008010000 */
[----:B------:R-:W-:Y:S01]  /*7ea0*/  FADD.FTZ R63, R63, -UR6 ;  /* 0x800000063f3f7e21 */ /* 0x000fe20008010000 */
[----:B------:R-:W0:Y:S01]  /*7eb0*/  LDCU.64 UR14, c[0x0][0x380] ;  /* 0x00007000ff0e77ac */ /* 0x000e220008000a00 */
[----:B-1234-:R-:W-:Y:S02]  /*7ec0*/  IMAD R9, R10, UR10, RZ ;  /* 0x0000000a0a097c24 */ /* 0x01efe4000f8e02ff */
[----:B------:R-:W-:-:S04]  /*7ed0*/  IMAD.WIDE.U32 R6, R0, UR10, R4 ;  /* 0x0000000a00067c25 */ /* 0x000fc8000f8e0004 */
[----:B------:R-:W-:Y:S01]  /*7ee0*/  FMUL.FTZ R5, R62, UR7 ;  /* 0x000000073e057c20 */ /* 0x000fe20008410000 */
[----:B------:R-:W-:Y:S01]  /*7ef0*/  IMAD R9, R0, UR11, R9 ;  /* 0x0000000b00097c24 */ /* 0x000fe2000f8e0209 */
[----:B0-----:R-:W-:Y:S01]  /*7f00*/  LEA R4, P1, R6, UR14, 0x2 ;  /* 0x0000000e06047c11 */ /* 0x001fe2000f8210ff */
[----:B------:R-:W-:Y:S01]  /*7f10*/  FMUL.FTZ R0, R63, UR7 ;  /* 0x000000073f007c20 */ /* 0x000fe20008410000 */
[----:B-----5:R-:W-:Y:S02]  /*7f20*/  FFMA.FTZ R2, R64, R5, R2 ;  /* 0x0000000540027223 */ /* 0x020fe40000010002 */
[----:B------:R-:W-:Y:S01]  /*7f30*/  IADD3 R9, PT, PT, R7, R9, RZ ;  /* 0x0000000907097210 */ /* 0x000fe20007ffe0ff */
[----:B------:R-:W-:-:S03]  /*7f40*/  FFMA.FTZ R3, R65, R0, R3 ;  /* 0x0000000041037223 */ /* 0x000fc60000010003 */
[----:B------:R-:W-:-:S05]  /*7f50*/  LEA.HI.X R5, R6, UR15, R9, 0x2, P1 ;  /* 0x0000000f06057c11 */ /* 0x000fca00088f1409 */
[----:B------:R0:W-:Y:S01]  /*7f60*/  STG.E.64 desc[UR12][R4.64], R2 ;  /* 0x0000000204007986 */ /* 0x0001e2000c101b0c */
[----:B------:R-:W-:Y:S05]  /*7f70*/  BRA `(.L_x_3843) ;  /* 0x00000044001c7947 */ /* 0x000fea0003800000 */
.L_x_3780:
[----:B------:R-:W0:Y:S01]  /*7f80*/  S2R R66, SR_TID.X ;  /* 0x0000000000427919 */ /* 0x000e220000002100 */
[----:B------:R-:W1:Y:S01]  /*7f90*/  LDC R0, c[0x0][0x404] ;  /* 0x00010100ff007b82 */ /* 0x000e620000000800 */
[----:B------:R-:W2:Y:S01]  /*7fa0*/  LDCU.64 UR10, c[0x0][0x3e8] ;  /* 0x00007d00ff0a77ac */ /* 0x000ea20008000a00 */
[----:B------:R-:W-:Y:S01]  /*7fb0*/  BSSY.RECONVERGENT B1, `(.L_x_3844) ;  /* 0x0000026000017945 */ /* 0x000fe20003800200 */
[----:B0-----:R-:W-:-:S05]  /*7fc0*/  LOP3.LUT R66, R66, 0xffff, RZ, 0xc0, !PT ;  /* 0x0000ffff42427812 */ /* 0x001fca00078ec0ff */
[----:B------:R-:W-:-:S05]  /*7fd0*/  IMAD R66, R66, 0x556, RZ ;  /* 0x0000055642427824 */ /* 0x000fca00078e02ff */
[----:B------:R-:W-:-:S05]  /*7fe0*/  SHF.R.U32.HI R66, RZ, 0x10, R66 ;  /* 0x00000010ff427819 */ /* 0x000fca0000011642 */
[----:B-1----:R-:W-:-:S05]  /*7ff0*/  IMAD R0, R0, UR8, R66 ;  /* 0x0000000800007c24 */ /* 0x002fca000f8e0242 */
[----:B--2---:R-:W-:Y:S02]  /*8000*/  ISETP.GE.U32.AND P1, PT, R0, UR10, PT ;  /* 0x0000000a00007c0c */ /* 0x004fe4000bf26070 */
        /* <DEDUP_REMOVED lines=15> */
[----:B--2---:R-:W-:-:S04]  /*8100*/  FADD.FTZ R66, R71, -UR6 ;  /* 0x8000000647427e21 */ /* 0x004fc80008010000 */
[----:B------:R-:W-:-:S04]  /*8110*/  FMUL.FTZ R67, R66, UR7 ;  /* 0x0000000742437c20 */ /* 0x000fc80008410000 */
[----:B-----5:R-:W-:-:S04]  /*8120*/  FFMA.FTZ R66, R64, R67, R2 ;  /* 0x0000004340427223 */ /* 0x020fc80000010002 */
[----:B------:R-:W-:-:S06]  /*8130*/  FMUL.FTZ R67, R66, -1.4426950216293334961 ;  /* 0xbfb8aa3b42437820 */ /* 0x000fcc0000410000 */
[----:B------:R-:W0:Y:S02]  /*8140*/  MUFU.EX2 R67, R67 ;  /* 0x0000004300437308 */ /* 0x000e240000000800 */
[----:B0-----:R-:W-:-:S06]  /*8150*/  FADD.FTZ R67, R67, 1 ;  /* 0x3f80000043437421 */ /* 0x001fcc0000010000 */
[----:B------:R3:W0:Y:S02]  /*8160*/  MUFU.RCP R71, R67 ;  /* 0x0000004300477308 */ /* 0x0006240000001000 */
[----:B---3--:R-:W-:-:S04]  /*8170*/  FADD.FTZ R67, R72, -UR6 ;  /* 0x8000000648437e21 */ /* 0x008fc80008010000 */
[----:B------:R-:W-:-:S04]  /*8180*/  FMUL.FTZ R67, R67, UR7 ;  /* 0x0000000743437c20 */ /* 0x000fc80008410000 */
[----:B------:R-:W-:Y:S01]  /*8190*/  FFMA.FTZ R67, R65, R67, R3 ;  /* 0x0000004341437223 */ /* 0x000fe20000010003 */
[----:B0-----:R-:W-:-:S03]  /*81a0*/  FMUL.FTZ R66, R66, R71 ;  /* 0x0000004742427220 */ /* 0x001fc60000410000 */
[----:B------:R-:W-:-:S06]  /*81b0*/  FMUL.FTZ R71, R67, -1.4426950216293334961 ;  /* 0xbfb8aa3b43477820 */ /* 0x000fcc0000410000 */
[----:B------:R-:W0:Y:S02]  /*81c0*/  MUFU.EX2 R71, R71 ;  /* 0x0000004700477308 */ /* 0x000e240000000800 */
[----:B0-----:R-:W-:-:S06]  /*81d0*/  FADD.FTZ R71, R71, 1 ;  /* 0x3f80000047477421 */ /* 0x001fcc0000010000 */
[----:B------:R-:W0:Y:S02]  /*81e0*/  MUFU.RCP R71, R71 ;  /* 0x0000004700477308 */ /* 0x000e240000001000 */
[----:B0-----:R-:W-:-:S05]  /*81f0*/  FMUL.FTZ R67, R67, R71 ;  /* 0x0000004743437220 */ /* 0x001fca0000410000 */
[----:B------:R0:W-:Y:S02]  /*8200*/  STG.E.64 desc[UR12][R68.64], R66 ;  /* 0x0000004244007986 */ /* 0x0001e4000c101b0c */
.L_x_3845:
[----:B------:R-:W-:Y:S05]  /*8210*/  BSYNC.RECONVERGENT B1 ;  /* 0x0000000000017941 */ /* 0x000fea0003800200 */
.L_x_3844:
        /* <DEDUP_REMOVED lines=18> */
[----:B--2---:R-:W-:-:S04]  /*8340*/  FADD.FTZ R66, R71, -UR6 ;  /* 0x8000000647427e21 */ /* 0x004fc80008010000 */
[----:B------:R-:W-:-:S04]  /*8350*/  FMUL.FTZ R67, R66, UR7 ;  /* 0x0000000742437c20 */ /* 0x000fc80008410000 */
[----:B-----5:R-:W-:Y:S01]  /*8360*/  FFMA.FTZ R66, R64, R67, R2 ;  /* 0x0000004340427223 */ /* 0x020fe20000010002 */
[----:B---3--:R-:W-:-:S03]  /*8370*/  FADD.FTZ R67, R73, -UR6 ;  /* 0x8000000649437e21 */ /* 0x008fc60008010000 */
[----:B------:R-:W-:Y:S01]  /*8380*/  FMUL.FTZ R72, R66, -1.4426950216293334961 ;  /* 0xbfb8aa3b42487820 */ /* 0x000fe20000410000 */
[----:B------:R-:W-:-:S04]  /*8390*/  FMUL.FTZ R67, R67, UR7 ;  /* 0x0000000743437c20 */ /* 0x000fc80008410000 */
[----:B------:R-:W-:Y:S01]  /*83a0*/  FFMA.FTZ R67, R65, R67, R3 ;  /* 0x0000004341437223 */ /* 0x000fe20000010003 */
[----:B------:R-:W0:Y:S03]  /*83b0*/  MUFU.EX2 R72, R72 ;  /* 0x0000004800487308 */ /* 0x000e260000000800 */
[----:B------:R-:W-:-:S06]  /*83c0*/  FMUL.FTZ R73, R67, -1.4426950216293334961 ;  /* 0xbfb8aa3b43497820 */ /* 0x000fcc0000410000 */
        /* <DEDUP_REMOVED lines=8> */
.L_x_3847:
[----:B------:R-:W-:Y:S05]  /*8450*/  BSYNC.RECONVERGENT B1 ;  /* 0x0000000000017941 */ /* 0x000fea0003800200 */
.L_x_3846:
        /* <DEDUP_REMOVED lines=33> */
.L_x_3849:
[----:B------:R-:W-:Y:S05]  /*8670*/  BSYNC.RECONVERGENT B1 ;  /* 0x0000000000017941 */ /* 0x000fea0003800200 */
.L_x_3848:
        /* <DEDUP_REMOVED lines=37> */
.L_x_3851:
[----:B------:R-:W-:Y:S05]  /*88d0*/  BSYNC.RECONVERGENT B1 ;  /* 0x0000000000017941 */ /* 0x000fea0003800200 */
.L_x_3850:
[----:B------:R-:W-:Y:S01]  /*88e0*/  BSSY.RECONVERGENT B1, `(.L_x_3852) ;  /* 0x000001e000017945 */ /* 0x000fe20003800200 */
[----:B------:R-:W-:-:S03]  /*88f0*/  IADD3 R71, PT, PT, R0, 0x50, RZ ;  /* 0x0000005000477810 */ /* 0x000fc60007ffe0ff */
[----:B------:R-:W-:Y:S05]  /*8900*/  @P2 BRA `(.L_x_3853) ;  /* 0x00000000006c2947 */ /* 0x000fea0003800000 */
[----:B------:R-:W-:Y:S01]  /*8910*/  FADD.FTZ R8, R8, -UR6 ;  /* 0x8000000608087e21 */ /* 0x000fe20008010000 */
[----:B------:R-:W1:Y:S03]  /*8920*/  LDCU.64 UR14, c[0x0][0x3e0] ;  /* 0x00007c00ff0e77ac */ /* 0x000e660008000a00 */
[----:B0-----:R-:W-:Y:S01]  /*8930*/  FMUL.FTZ R69, R8, UR7 ;  /* 0x0000000708457c20 */ /* 0x001fe20008410000 */
[----:B------:R-:W-:Y:S01]  /*8940*/  FADD.FTZ R8, R9, -UR6 ;  /* 0x8000000609087e21 */ /* 0x000fe20008010000 */
[----:B------:R-:W0:Y:S02]  /*8950*/  LDCU.64 UR16, c[0x0][0x380] ;  /* 0x00007000ff1077ac */ /* 0x000e240008000a00 */
[----:B-----5:R-:W-:Y:S01]  /*8960*/  FFMA.FTZ R9, R64, R69, R2 ;  /* 0x0000004540097223 */ /* 0x020fe20000010002 */
[----:B------:R-:W-:Y:S01]  /*8970*/  FMUL.FTZ R8, R8, UR7 ;  /* 0x0000000708087c20 */ /* 0x000fe20008410000 */
        /* <DEDUP_REMOVED lines=15> */
[----:B0-----:R-:W-:-:S04]  /*8a70*/  LEA R66, P1, R68, UR16, 0x2 ;  /* 0x0000001044427c11 */ /* 0x001fc8000f8210ff */
[----:B------:R-:W-:Y:S01]  /*8a80*/  LEA.HI.X R67, R68, UR17, R67, 0x2, P1 ;  /* 0x0000001144437c11 */ /* 0x000fe200088f1443 */
[----:B--2---:R-:W-:Y:S01]  /*8a90*/  FMUL.FTZ R72, R9, R72 ;  /* 0x0000004809487220 */ /* 0x004fe20000410000 */
[----:B-1----:R-:W-:-:S05]  /*8aa0*/  FMUL.FTZ R73, R8, R73 ;  /* 0x0000004908497220 */ /* 0x002fca0000410000 */
[----:B------:R1:W-:Y:S02]  /*8ab0*/  STG.E.64 desc[UR12][R66.64], R72 ;  /* 0x0000004842007986 */ /* 0x0003e4000c101b0c */
.L_x_3853:
[----:B------:R-:W-:Y:S05]  /*8ac0*/  BSYNC.RECONVERGENT B1 ;  /* 0x0000000000017941 */ /* 0x000fea0003800200 */
.L_x_3852:
[----:B------:R-:W-:Y:S01]  /*8ad0*/  ISETP.GE.U32.AND P1, PT, R71, UR10, PT ;  /* 0x0000000a47007c0c */ /* 0x000fe2000bf26070 */
[----:B------:R-:W-:Y:S01]  /*8ae0*/  BSSY.RECONVERGENT B1, `(.L_x_3854) ;  /* 0x0000027000017945 */ /* 0x000fe20003800200 */
[----:B0-----:R-:W-:Y:S02]  /*8af0*/  SHF.R.S32.HI R69, RZ, 0x1f, R71 ;  /* 0x0000001fff457819 */ /* 0x001fe40000011447 */
[C---:B------:R-:W-:Y:S02]  /*8b00*/  IADD3 R9, PT, PT, R0.reuse, 0x60, RZ ;  /* 0x0000006000097810 */ /* 0x040fe40007ffe0ff */
[----:B------:R-:W-:Y:S02]  /*8b10*/  ISETP.GE.AND.EX P1, PT, R69, UR11, PT, P1 ;  /* 0x0000000b45007c0c */ /* 0x000fe4000bf26310 */
[----:B-1----:R-:W-:Y:S02]  /*8b20*/  IADD3 R66, PT, PT, R0, 0x70, RZ ;  /* 0x0000007000427810 */ /* 0x002fe40007ffe0ff */
        /* <DEDUP_REMOVED lines=28> */
[----:B0-----:R-:W-:Y:S01]  /*8cf0*/  FADD.FTZ R76, R11, 1 ;  /* 0x3f8000000b4c7421 */ /* 0x001fe20000010000 */
[----:B------:R-:W-:-:S06]  /*8d00*/  LEA.HI.X R11, R72, UR17, R77, 0x2, P1 ;  /* 0x00000011480b7c11 */ /* 0x000fcc00088f144d */
[----:B------:R-:W0:Y:S01]  /*8d10*/  MUFU.RCP R69, R76 ;  /* 0x0000004c00457308 */ /* 0x000e220000001000 */
[----:B-1----:R-:W-:Y:S01]  /*8d20*/  FMUL.FTZ R72, R74, R75 ;  /* 0x0000004b4a487220 */ /* 0x002fe20000410000 */
[----:B0-----:R-:W-:-:S05]  /*8d30*/  FMUL.FTZ R73, R8, R69 ;  /* 0x0000004508497220 */ /* 0x001fca0000410000 */
[----:B------:R0:W-:Y:S02]  /*8d40*/  STG.E.64 desc[UR12][R10.64], R72 ;  /* 0x000000480a007986 */ /* 0x0001e4000c101b0c */
.L_x_3855:
[----:B------:R-:W-:Y:S05]  /*8d50*/  BSYNC.RECONVERGENT B1 ;  /* 0x0000000000017941 */ /* 0x000fea0003800200 */
.L_x_3854:
[----:B------:R-:W-:Y:S01]  /*8d60*/  BSSY.RECONVERGENT B1, `(.L_x_3856) ;  /* 0x000001f000017945 */ /* 0x000fe20003800200 */
[C---:B------:R-:W-:Y:S02]  /*8d70*/  IADD3 R71, PT, PT, R0.reuse, 0x80, RZ ;  /* 0x0000008000477810 */ /* 0x040fe40007ffe0ff */
[----:B------:R-:W-:Y:S01]  /*8d80*/  IADD3 R8, PT, PT, R0, 0x90, RZ ;  /* 0x0000009000087810 */ /* 0x000fe20007ffe0ff */
[----:B------:R-:W-:Y:S06]  /*8d90*/  @P2 BRA `(.L_x_3857) ;  /* 0x00000000006c2947 */ /* 0x000fec0003800000 */
[----:B------:R-:W-:Y:S01]  /*8da0*/  FADD.FTZ R12, R12, -UR6 ;  /* 0x800000060c0c7e21 */ /* 0x000fe20008010000 */
[----:B------:R-:W-:Y:S01]  /*8db0*/  FADD.FTZ R13, R13, -UR6 ;  /* 0x800000060d0d7e21 */ /* 0x000fe20008010000 */
[----:B------:R-:W1:Y:S02]  /*8dc0*/  LDCU.64 UR14, c[0x0][0x3e0] ;  /* 0x00007c00ff0e77ac */ /* 0x000e640008000a00 */
[----:B0-----:R-:W-:Y:S01]  /*8dd0*/  FMUL.FTZ R11, R12, UR7 ;  /* 0x000000070c0b7c20 */ /* 0x001fe20008410000 */
[----:B------:R-:W-:Y:S01]  /*8de0*/  FMUL.FTZ R12, R13, UR7 ;  /* 0x000000070d0c7c20 */ /* 0x000fe20008410000 */
[----:B------:R-:W0:Y:S02]  /*8df0*/  LDCU.64 UR16, c[0x0][0x380] ;  /* 0x00007000ff1077ac */ /* 0x000e240008000a00 */
[----:B-----5:R-:W-:Y:S01]  /*8e00*/  FFMA.FTZ R72, R64, R11, R2 ;  /* 0x0000000b40487223 */ /* 0x020fe20000010002 */
        /* <DEDUP_REMOVED lines=10> */
[----:B-1----:R-:W-:Y:S01]  /*8eb0*/  FADD.FTZ R74, R11, 1 ;  /* 0x3f8000000b4a7421 */ /* 0x002fe20000010000 */
[----:B------:R-:W-:-:S06]  /*8ec0*/  MOV R11, R7 ;  /* 0x00000007000b7202 */ /* 0x000fcc0000000f00 */
[----:B------:R-:W1:Y:S01]  /*8ed0*/  MUFU.RCP R74, R74 ;  /* 0x0000004a004a7308 */ /* 0x000e620000001000 */
[----:B------:R-:W-:-:S05]  /*8ee0*/  IMAD.WIDE.U32 R12, R9, UR14, R10 ;  /* 0x0000000e090c7c25 */ /* 0x000fca000f8e000a */
[----:B------:R-:W-:Y:S02]  /*8ef0*/  IADD3 R67, PT, PT, R13, R67, RZ ;  /* 0x000000430d437210 */ /* 0x000fe40007ffe0ff */
[----:B0-----:R-:W-:-:S04]  /*8f00*/  LEA R10, P1, R12, UR16, 0x2 ;  /* 0x000000100c0a7c11 */ /* 0x001fc8000f8210ff */
[----:B------:R-:W-:Y:S01]  /*8f10*/  LEA.HI.X R11, R12, UR17, R67, 0x2, P1 ;  /* 0x000000110c0b7c11 */ /* 0x000fe200088f1443 */
[----:B--2---:R-:W-:Y:S01]  /*8f20*/  FMUL.FTZ R12, R72, R73 ;  /* 0x00000049480c7220 */ /* 0x004fe20000410000 */
[----:B-1----:R-:W-:-:S05]  /*8f30*/  FMUL.FTZ R13, R69, R74 ;  /* 0x0000004a450d7220 */ /* 0x002fca0000410000 */
[----:B------:R1:W-:Y:S02]  /*8f40*/  STG.E.64 desc[UR12][R10.64], R12 ;  /* 0x0000000c0a007986 */ /* 0x0003e4000c101b0c */
.L_x_3857:
[----:B------:R-:W-:Y:S05]  /*8f50*/  BSYNC.RECONVERGENT B1 ;  /* 0x0000000000017941 */ /* 0x000fea0003800200 */
.L_x_3856:
[----:B------:R-:W-:Y:S04]  /*8f60*/  BSSY.RECONVERGENT B1, `(.L_x_3858) ;  /* 0x000001d000017945 */ /* 0x000fe80003800200 */
[----:B------:R-:W-:Y:S05]  /*8f70*/  @P3 BRA `(.L_x_3859) ;  /* 0x00000000006c3947 */ /* 0x000fea0003800000 */
[----:B------:R-:W-:Y:S01]  /*8f80*/  FADD.FTZ R14, R14, -UR6 ;  /* 0x800000060e0e7e21 */ /* 0x000fe20008010000 */
[----:B------:R-:W-:Y:S01]  /*8f90*/  FADD.FTZ R15, R15, -UR6 ;  /* 0x800000060f0f7e21 */ /* 0x000fe20008010000 */
[----:B------:R-:W2:Y:S01]  /*8fa0*/  LDCU.64 UR14, c[0x0][0x3e0] ;  /* 0x00007c00ff0e77ac */ /* 0x000ea20008000a00 */
[----:B01----:R-:W-:Y:S01]  /*8fb0*/  MOV R11, R7 ;  /* 0x00000007000b7202 */ /* 0x003fe20000000f00 */
[----:B------:R-:W-:Y:S01]  /*8fc0*/  FMUL.FTZ R9, R14, UR7 ;  /* 0x000000070e097c20 */ /* 0x000fe20008410000 */
[----:B------:R-:W-:Y:S01]  /*8fd0*/  FMUL.FTZ R12, R15, UR7 ;  /* 0x000000070f0c7c20 */ /* 0x000fe20008410000 */
[----:B------:R-:W0:Y:S02]  /*8fe0*/  LDCU.64 UR16, c[0x0][0x380] ;  /* 0x00007000ff1077ac */ /* 0x000e240008000a00 */
        /* <DEDUP_REMOVED lines=13> */
[----:B0-----:R-:W-:-:S03]  /*90c0*/  LEA R12, P1, R10, UR16, 0x2 ;  /* 0x000000100a0c7c11 */ /* 0x001fc6000f8210ff */
[----:B------:R-:W0:Y:S01]  /*90d0*/  MUFU.RCP R72, R67 ;  /* 0x0000004300487308 */ /* 0x000e220000001000 */
[----:B------:R-:W-:-:S04]  /*90e0*/  IADD3 R13, PT, PT, R11, R13, RZ ;  /* 0x0000000d0b0d7210 */ /* 0x000fc80007ffe0ff */
[----:B------:R-:W-:Y:S01]  /*90f0*/  LEA.HI.X R13, R10, UR17, R13, 0x2, P1 ;  /* 0x000000110a0d7c11 */ /* 0x000fe200088f140d */
[----:B-1----:R-:W-:Y:S01]  /*9100*/  FMUL.FTZ R14, R14, R15 ;  /* 0x0000000f0e0e7220 */ /* 0x002fe20000410000 */
[----:B0-----:R-:W-:-:S05]  /*9110*/  FMUL.FTZ R15, R9, R72 ;  /* 0x00000048090f7220 */ /* 0x001fca0000410000 */
[----:B------:R2:W-:Y:S02]  /*9120*/  STG.E.64 desc[UR12][R12.64], R14 ;  /* 0x0000000e0c007986 */ /* 0x0005e4000c101b0c */
.L_x_3859:
[----:B------:R-:W-:Y:S05]  /*9130*/  BSYNC.RECONVERGENT B1 ;  /* 0x0000000000017941 */ /* 0x000fea0003800200 */
.L_x_3858:
[----:B------:R-:W-:Y:S01]  /*9140*/  ISETP.GE.U32.AND P5, PT, R71, UR10, PT ;  /* 0x0000000a47007c0c */ /* 0x000fe2000bfa6070 */
[----:B------:R-:W-:Y:S01]  /*9150*/  BSSY.RECONVERGENT B1, `(.L_x_3860) ;  /* 0x0000032000017945 */ /* 0x000fe20003800200 */
[----:B------:R-:W-:Y:S02]  /*9160*/  SHF.R.S32.HI R66, RZ, 0x1f, R71 ;  /* 0x0000001fff427819 */ /* 0x000fe40000011447 */
[----:B------:R-:W-:Y:S02]  /*9170*/  IADD3 R9, PT, PT, R0, 0xa0, RZ ;  /* 0x000000a000097810 */ /* 0x000fe40007ffe0ff */
[----:B------:R-:W-:Y:S02]  /*9180*/  ISETP.GE.AND.EX P5, PT, R66, UR11, PT, P5 ;  /* 0x0000000b42007c0c */ /* 0x000fe4000bfa6350 */
[C---:B01----:R-:W-:Y:S02]  /*9190*/  IADD3 R10, PT, PT, R0.reuse, 0xb0, RZ ;  /* 0x000000b0000a7810 */ /* 0x043fe40007ffe0ff */
[----:B------:R-:W-:-:S02]  /*91a0*/  IADD3 R11, PT, PT, R0, 0xc0, RZ ;  /* 0x000000c0000b7810 */ /* 0x000fc40007ffe0ff */
[----:B--2---:R-:W-:Y:S02]  /*91b0*/  IADD3 R12, PT, PT, R0, 0xd0, RZ ;  /* 0x000000d0000c7810 */ /* 0x004fe40007ffe0ff */
        /* <DEDUP_REMOVED lines=43> */
.L_x_3861:
[----:B------:R-:W-:Y:S05]  /*9470*/  BSYNC.RECONVERGENT B1 ;  /* 0x0000000000017941 */ /* 0x000fea0003800200 */
.L_x_3860:
[----:B------:R-:W-:Y:S01]  /*9480*/  BSSY.RECONVERGENT B1, `(.L_x_3862) ;  /* 0x000001f000017945 */ /* 0x000fe20003800200 */
[C---:B0-----:R-:W-:Y:S02]  /*9490*/  IADD3 R66, PT, PT, R0.reuse, 0xe0, RZ ;  /* 0x000000e000427810 */ /* 0x041fe40007ffe0ff */
[----:B------:R-:W-:Y:S01]  /*94a0*/  IADD3 R67, PT, PT, R0, 0xf0, RZ ;  /* 0x000000f000437810 */ /* 0x000fe20007ffe0ff */
        /* <DEDUP_REMOVED lines=28> */
.L_x_3863:
[----:B------:R-:W-:Y:S05]  /*9670*/  BSYNC.RECONVERGENT B1 ;  /* 0x0000000000017941 */ /* 0x000fea0003800200 */
.L_x_3862:
[----:B------:R-:W-:Y:S04]  /*9680*/  BSSY.RECONVERGENT B1, `(.L_x_3864) ;  /* 0x000001d000017945 */ /* 0x000fe80003800200 */
[----:B------:R-:W-:Y:S05]  /*9690*/  @P1 BRA `(.L_x_3865) ;  /* 0x00000000006c1947 */ /* 0x000fea0003800000 */
[----:B------:R-:W-:Y:S01]  /*96a0*/  FADD.FTZ R20, R20, -UR6 ;  /* 0x8000000614147e21 */ /* 0x000fe20008010000 */
[----:B------:R-:W-:Y:S01]  /*96b0*/  FADD.FTZ R21, R21, -UR6 ;  /* 0x8000000615157e21 */ /* 0x000fe20008010000 */
[----:B------:R-:W1:Y:S01]  /*96c0*/  LDCU.64 UR14, c[0x0][0x3e0] ;  /* 0x00007c00ff0e77ac */ /* 0x000e620008000a00 */
[----:B0-----:R-:W-:Y:S01]  /*96d0*/  MOV R17, R7 ;  /* 0x0000000700117202 */ /* 0x001fe20000000f00 */
[----:B------:R-:W-:Y:S01]  /*96e0*/  FMUL.FTZ R13, R20, UR7 ;  /* 0x00000007140d7c20 */ /* 0x000fe20008410000 */
[----:B------:R-:W-:Y:S01]  /*96f0*/  FMUL.FTZ R16, R21, UR7 ;  /* 0x0000000715107c20 */ /* 0x000fe20008410000 */
[----:B------:R-:W0:Y:S02]  /*9700*/  LDCU.64 UR16, c[0x0][0x380] ;  /* 0x00007000ff1077ac */ /* 0x000e240008000a00 */
[----:B-----5:R-:W-:Y:S01]  /*9710*/  FFMA.FTZ R18, R64, R13, R2 ;  /* 0x0000000d40127223 */ /* 0x020fe20000010002 */
[----:B------:R-:W-:Y:S01]  /*9720*/  FFMA.FTZ R13, R65, R16, R3 ;  /* 0x00000010410d7223 */ /* 0x000fe20000010003 */
[----:B------:R-:W-:-:S02]  /*9730*/  MOV R16, R4 ;  /* 0x0000000400107202 */ /* 0x000fc40000000f00 */
[----:B------:R-:W-:Y:S01]  /*9740*/  FMUL.FTZ R8, R18, -1.4426950216293334961 ;  /* 0xbfb8aa3b12087820 */ /* 0x000fe20000410000 */
[----:B------:R-:W-:-:S05]  /*9750*/  FMUL.FTZ R20, R13, -1.4426950216293334961 ;  /* 0xbfb8aa3b0d147820 */ /* 0x000fca0000410000 */
[----:B------:R-:W2:Y:S01]  /*9760*/  MUFU.EX2 R8, R8 ;  /* 0x0000000800087308 */ /* 0x000ea20000000800 */
[----:B-1----:R-:W-:Y:S02]  /*9770*/  IMAD R14, R14, UR14, RZ ;  /* 0x0000000e0e0e7c24 */ /* 0x002fe4000f8e02ff */
[----:B------:R-:W-:-:S05]  /*9780*/  IMAD.WIDE.U32 R16, R9, UR14, R16 ;  /* 0x0000000e09107c25 */ /* 0x000fca000f8e0010 */
[----:B------:R-:W1:Y:S01]  /*9790*/  MUFU.EX2 R20, R20 ;  /* 0x0000001400147308 */ /* 0x000e620000000800 */
[----:B------:R-:W-:-:S05]  /*97a0*/  IMAD R9, R9, UR15, R14 ;  /* 0x0000000f09097c24 */ /* 0x000fca000f8e020e */
[----:B------:R-:W-:Y:S01]  /*97b0*/  IADD3 R9, PT, PT, R17, R9, RZ ;  /* 0x0000000911097210 */ /* 0x000fe20007ffe0ff */
[----:B--2---:R-:W-:Y:S01]  /*97c0*/  FADD.FTZ R19, R8, 1 ;  /* 0x3f80000008137421 */ /* 0x004fe20000010000 */
[----:B0-----:R-:W-:-:S04]  /*97d0*/  LEA R8, P1, R16, UR16, 0x2 ;  /* 0x0000001010087c11 */ /* 0x001fc8000f8210ff */
[----:B------:R-:W-:Y:S01]  /*97e0*/  LEA.HI.X R9, R16, UR17, R9, 0x2, P1 ;  /* 0x0000001110097c11 */ /* 0x000fe200088f1409 */
[----:B------:R-:W0:Y:S01]  /*97f0*/  MUFU.RCP R19, R19 ;  /* 0x0000001300137308 */ /* 0x000e220000001000 */
[----:B-1----:R-:W-:-:S07]  /*9800*/  FADD.FTZ R21, R20, 1 ;  /* 0x3f80000014157421 */ /* 0x002fce0000010000 */
[----:B------:R-:W1:Y:S01]  /*9810*/  MUFU.RCP R72, R21 ;  /* 0x0000001500487308 */ /* 0x000e620000001000 */
[----:B0-----:R-:W-:Y:S01]  /*9820*/  FMUL.FTZ R16, R18, R19 ;  /* 0x0000001312107220 */ /* 0x001fe20000410000 */
[----:B-1----:R-:W-:-:S05]  /*9830*/  FMUL.FTZ R17, R13, R72 ;  /* 0x000000480d117220 */ /* 0x002fca0000410000 */
[----:B------:R1:W-:Y:S02]  /*9840*/  STG.E.64 desc[UR12][R8.64], R16 ;  /* 0x0000001008007986 */ /* 0x0003e4000c101b0c */
.L_x_3865:
[----:B------:R-:W-:Y:S05]  /*9850*/  BSYNC.RECONVERGENT B1 ;  /* 0x0000000000017941 */ /* 0x000fea0003800200 */
.L_x_3864:
[----:B------:R-:W-:Y:S04]  /*9860*/  BSSY.RECONVERGENT B1, `(.L_x_3866) ;  /* 0x000001d000017945 */ /* 0x000fe80003800200 */
[----:B------:R-:W-:Y:S05]  /*9870*/  @P6 BRA `(.L_x_3867) ;  /* 0x00000000006c6947 */ /* 0x000fea0003800000 */
[----:B------:R-:W-:Y:S01]  /*9880*/  FADD.FTZ R22, R22, -UR6 ;  /* 0x8000000616167e21 */ /* 0x000fe20008010000 */
[----:B------:R-:W-:Y:S01]  /*9890*/  FADD.FTZ R23, R23, -UR6 ;  /* 0x8000000617177e21 */ /* 0x000fe20008010000 */
[----:B------:R-:W2:Y:S01]  /*98a0*/  LDCU.64 UR14, c[0x0][0x3e0] ;  /* 0x00007c00ff0e77ac */ /* 0x000ea20008000a00 */
[----:B-1----:R-:W-:Y:S01]  /*98b0*/  MOV R9, R7 ;  /* 0x0000000700097202 */ /* 0x002fe20000000f00 */
[----:B------:R-:W-:Y:S01]  /*98c0*/  FMUL.FTZ R13, R22, UR7 ;  /* 0x00000007160d7c20 */ /* 0x000fe20008410000 */
[----:B0-----:R-:W-:Y:S01]  /*98d0*/  FMUL.FTZ R16, R23, UR7 ;  /* 0x0000000717107c20 */ /* 0x001fe20008410000 */
        /* <DEDUP_REMOVED lines=21> */
.L_x_3867:
[----:B------:R-:W-:Y:S05]  /*9a30*/  BSYNC.RECONVERGENT B1 ;  /* 0x0000000000017941 */ /* 0x000fea0003800200 */
.L_x_3866:
[----:B------:R-:W-:Y:S04]  /*9a40*/  BSSY.RECONVERGENT B1, `(.L_x_3868) ;  /* 0x000001d000017945 */ /* 0x000fe80003800200 */
[----:B------:R-:W-:Y:S05]  /*9a50*/  @P3 BRA `(.L_x_3869) ;  /* 0x00000000006c3947 */ /* 0x000fea0003800000 */
[----:B------:R-:W-:Y:S01]  /*9a60*/  FADD.FTZ R24, R24, -UR6 ;  /* 0x8000000618187e21 */ /* 0x000fe20008010000 */
[----:B------:R-:W-:Y:S01]  /*9a70*/  FADD.FTZ R25, R25, -UR6 ;  /* 0x8000000619197e21 */ /* 0x000fe20008010000 */
[----:B------:R-:W3:Y:S02]  /*9a80*/  LDCU.64 UR14, c[0x0][0x3e0] ;  /* 0x00007c00ff0e77ac */ /* 0x000ee40008000a00 */
[----:B-1----:R-:W-:Y:S01]  /*9a90*/  FMUL.FTZ R9, R24, UR7 ;  /* 0x0000000718097c20 */ /* 0x002fe20008410000 */
[----:B------:R-:W-:Y:S01]  /*9aa0*/  FMUL.FTZ R10, R25, UR7 ;  /* 0x00000007190a7c20 */ /* 0x000fe20008410000 */
[----:B------:R-:W1:Y:S02]  /*9ab0*/  LDCU.64 UR16, c[0x0][0x380] ;  /* 0x00007000ff1077ac */ /* 0x000e640008000a00 */
[----:B0----5:R-:W-:Y:S01]  /*9ac0*/  FFMA.FTZ R16, R64, R9, R2 ;  /* 0x0000000940107223 */ /* 0x021fe20000010002 */
[----:B--2---:R-:W-:Y:S01]  /*9ad0*/  FFMA.FTZ R15, R65, R10, R3 ;  /* 0x0000000a410f7223 */ /* 0x004fe20000010003 */
[----:B------:R-:W-:-:S02]  /*9ae0*/  MOV R9, R7 ;  /* 0x0000000700097202 */ /* 0x000fc40000000f00 */
[----:B------:R-:W-:Y:S01]  /*9af0*/  FMUL.FTZ R8, R16, -1.4426950216293334961 ;  /* 0xbfb8aa3b10087820 */ /* 0x000fe20000410000 */
[----:B------:R-:W-:-:S05]  /*9b00*/  FMUL.FTZ R10, R15, -1.4426950216293334961 ;  /* 0xbfb8aa3b0f0a7820 */ /* 0x000fca0000410000 */
[----:B------:R-:W0:Y:S01]  /*9b10*/  MUFU.EX2 R8, R8 ;  /* 0x0000000800087308 */ /* 0x000e220000000800 */
[----:B---3--:R-:W-:-:S07]  /*9b20*/  IMAD R68, R68, UR14, RZ ;  /* 0x0000000e44447c24 */ /* 0x008fce000f8e02ff */
        /* <DEDUP_REMOVED lines=14> */
.L_x_3869:
[----:B------:R-:W-:Y:S05]  /*9c10*/  BSYNC.RECONVERGENT B1 ;  /* 0x0000000000017941 */ /* 0x000fea0003800200 */
.L_x_3868:
[----:B------:R-:W-:Y:S04]  /*9c20*/  BSSY.RECONVERGENT B1, `(.L_x_3870) ;  /* 0x000001d000017945 */ /* 0x000fe80003800200 */
[----:B------:R-:W-:Y:S05]  /*9c30*/  @P4 BRA `(.L_x_3871) ;  /* 0x00000000006c4947 */ /* 0x000fea0003800000 */
[----:B------:R-:W-:Y:S01]  /*9c40*/  FADD.FTZ R26, R26, -UR6 ;  /* 0x800000061a1a7e21 */ /* 0x000fe20008010000 */
[----:B------:R-:W-:Y:S01]  /*9c50*/  FADD.FTZ R27, R27, -UR6 ;  /* 0x800000061b1b7e21 */ /* 0x000fe20008010000 */
[----:B------:R-:W4:Y:S02]  /*9c60*/  LDCU.64 UR14, c[0x0][0x3e0] ;  /* 0x00007c00ff0e77ac */ /* 0x000f240008000a00 */
[----:B-1-3--:R-:W-:Y:S01]  /*9c70*/  FMUL.FTZ R9, R26, UR7 ;  /* 0x000000071a097c20 */ /* 0x00afe20008410000 */
        /* <DEDUP_REMOVED lines=8> */
[----:B----4-:R-:W-:-:S04]  /*9d00*/  IMAD R69, R69, UR14, RZ ;  /* 0x0000000e45457c24 */ /* 0x010fc8000f8e02ff */
[----:B------:R-:W-:-:S03]  /*9d10*/  IMAD R69, R12, UR15, R69 ;  /* 0x0000000f0c457c24 */ /* 0x000fc6000f8e0245 */
[----:B------:R-:W2:Y:S01]  /*9d20*/  MUFU.EX2 R10, R10 ;  /* 0x0000000a000a7308 */ /* 0x000ea20000000800 */
[----:B0-----:R-:W-:Y:S01]  /*9d30*/  FADD.FTZ R13, R8, 1 ;  /* 0x3f800000080d7421 */ /* 0x001fe20000010000 */
[----:B------:R-:W-:-:S06]  /*9d40*/  MOV R8, R4 ;  /* 0x0000000400087202 */ /* 0x000fcc0000000f00 */
[----:B------:R-:W0:Y:S01]  /*9d50*/  MUFU.RCP R13, R13 ;  /* 0x0000000d000d7308 */ /* 0x000e220000001000 */
[----:B------:R-:W-:-:S04]  /*9d60*/  IMAD.WIDE.U32 R8, R12, UR14, R8 ;  /* 0x0000000e0c087c25 */ /* 0x000fc8000f8e0008 */
[----:B--2---:R-:W-:Y:S01]  /*9d70*/  FADD.FTZ R14, R10, 1 ;  /* 0x3f8000000a0e7421 */ /* 0x004fe20000010000 */
[----:B-1----:R-:W-:-:S05]  /*9d80*/  LEA R10, P1, R8, UR16, 0x2 ;  /* 0x00000010080a7c11 */ /* 0x002fca000f8210ff */
[----:B------:R-:W1:Y:S01]  /*9d90*/  MUFU.RCP R14, R14 ;  /* 0x0000000e000e7308 */ /* 0x000e620000001000 */
[----:B------:R-:W-:-:S04]  /*9da0*/  IADD3 R69, PT, PT, R9, R69, RZ ;  /* 0x0000004509457210 */ /* 0x000fc80007ffe0ff */
[----:B------:R-:W-:Y:S01]  /*9db0*/  LEA.HI.X R11, R8, UR17, R69, 0x2, P1 ;  /* 0x00000011080b7c11 */ /* 0x000fe200088f1445 */
[----:B0-----:R-:W-:Y:S01]  /*9dc0*/  FMUL.FTZ R8, R16, R13 ;  /* 0x0000000d10087220 */ /* 0x001fe20000410000 */
[----:B-1----:R-:W-:-:S05]  /*9dd0*/  FMUL.FTZ R9, R15, R14 ;  /* 0x0000000e0f097220 */ /* 0x002fca0000410000 */
[----:B------:R4:W-:Y:S02]  /*9de0*/  STG.E.64 desc[UR12][R10.64], R8 ;  /* 0x000000080a007986 */ /* 0x0009e4000c101b0c */
.L_x_3871:
[----:B------:R-:W-:Y:S05]  /*9df0*/  BSYNC.RECONVERGENT B1 ;  /* 0x0000000000017941 */ /* 0x000fea0003800200 */
.L_x_3870:
[----:B------:R-:W-:Y:S01]  /*9e00*/  ISETP.GE.U32.AND P5, PT, R66, UR10, PT ;  /* 0x0000000a42007c0c */ /* 0x000fe2000bfa6070 */
[----:B------:R-:W-:Y:S01]  /*9e10*/  BSSY.RECONVERGENT B1, `(.L_x_3872) ;  /* 0x0000034000017945 */ /* 0x000fe20003800200 */
[----:B-1-34-:R-:W-:Y:S02]  /*9e20*/  SHF.R.S32.HI R9, RZ, 0x1f, R66 ;  /* 0x0000001fff097819 */ /* 0x01afe40000011442 */
[C---:B------:R-:W-:Y:S02]  /*9e30*/  IADD3 R20, PT, PT, R0.reuse, 0x100, RZ ;  /* 0x0000010000147810 */ /* 0x040fe40007ffe0ff */
[----:B------:R-:W-:Y:S02]  /*9e40*/  ISETP.GE.AND.EX P5, PT, R9, UR11, PT, P5 ;  /* 0x0000000b09007c0c */ /* 0x000fe4000bfa6350 */
[C---:B--2---:R-:W-:Y:S02]  /*9e50*/  IADD3 R14, PT, PT, R0.reuse, 0x110, RZ ;  /* 0x00000110000e7810 */ /* 0x044fe40007ffe0ff */
        /* <DEDUP_REMOVED lines=35> */
[----:B--2---:R-:W-:-:S07]  /*a090*/  FADD.FTZ R27, R10, 1 ;  /* 0x3f8000000a1b7421 */ /* 0x004fce0000010000 */
[----:B------:R-:W2:Y:S01]  /*a0a0*/  MUFU.RCP R27, R27 ;  /* 0x0000001b001b7308 */ /* 0x000ea20000001000 */
[----:B0-----:R-:W-:Y:S01]  /*a0b0*/  FADD.FTZ R25, R8, 1 ;  /* 0x3f80000008197421 */ /* 0x001fe20000010000 */
[----:B------:R-:W-:-:S06]  /*a0c0*/  MOV R8, R4 ;  /* 0x0000000400087202 */ /* 0x000fcc0000000f00 */
[----:B------:R-:W0:Y:S01]  /*a0d0*/  MUFU.RCP R26, R25 ;  /* 0x00000019001a7308 */ /* 0x000e220000001000 */
[----:B------:R-:W-:-:S03]  /*a0e0*/  IMAD.WIDE.U32 R8, R66, UR14, R8 ;  /* 0x0000000e42087c25 */ /* 0x000fc6000f8e0008 */
[----:B-1----:R-:W-:Y:S02]  /*a0f0*/  LEA R10, P5, R8, UR16, 0x2 ;  /* 0x00000010080a7c11 */ /* 0x002fe4000f8a10ff */
[----:B------:R-:W-:Y:S01]  /*a100*/  IADD3 R11, PT, PT, R9, R11, RZ ;  /* 0x0000000b090b7210 */ /* 0x000fe20007ffe0ff */
[----:B--2---:R-:W-:-:S03]  /*a110*/  FMUL.FTZ R9, R24, R27 ;  /* 0x0000001b18097220 */ /* 0x004fc60000410000 */
[----:B------:R-:W-:Y:S01]  /*a120*/  LEA.HI.X R11, R8, UR17, R11, 0x2, P5 ;  /* 0x00000011080b7c11 */ /* 0x000fe2000a8f140b */
[----:B0-----:R-:W-:-:S05]  /*a130*/  FMUL.FTZ R8, R23, R26 ;  /* 0x0000001a17087220 */ /* 0x001fca0000410000 */
[----:B------:R0:W-:Y:S02]  /*a140*/  STG.E.64 desc[UR12][R10.64], R8 ;  /* 0x000000080a007986 */ /* 0x0001e4000c101b0c */
.L_x_3873:
[----:B------:R-:W-:Y:S05]  /*a150*/  BSYNC.RECONVERGENT B1 ;  /* 0x0000000000017941 */ /* 0x000fea0003800200 */
.L_x_3872:
[----:B------:R-:W-:Y:S04]  /*a160*/  BSSY.RECONVERGENT B1, `(.L_x_3874) ;  /* 0x000001d000017945 */ /* 0x000fe80003800200 */
[----:B------:R-:W-:Y:S05]  /*a170*/  @P2 BRA `(.L_x_3875) ;  /* 0x00000000006c2947 */ /* 0x000fea0003800000 */
[----:B------:R-:W-:Y:S01]  /*a180*/  FADD.FTZ R30, R30, -UR6 ;  /* 0x800000061e1e7e21 */ /* 0x000fe20008010000 */
[----:B------:R-:W-:Y:S01]  /*a190*/  FADD.FTZ R31, R31, -UR6 ;  /* 0x800000061f1f7e21 */ /* 0x000fe20008010000 */
[----:B------:R-:W1:Y:S02]  /*a1a0*/  LDCU.64 UR14, c[0x0][0x3e0] ;  /* 0x00007c00ff0e77ac */ /* 0x000e640008000a00 */
[----:B0-----:R-:W-:Y:S01]  /*a1b0*/  FMUL.FTZ R9, R30, UR7 ;  /* 0x000000071e097c20 */ /* 0x001fe20008410000 */
        /* <DEDUP_REMOVED lines=15> */
[----:B------:R-:W-:Y:S01]  /*a2b0*/  IMAD R67, R67, UR15, R22 ;  /* 0x0000000f43437c24 */ /* 0x000fe2000f8e0216 */
[----:B0-----:R-:W-:-:S04]  /*a2c0*/  LEA R10, P2, R8, UR16, 0x2 ;  /* 0x00000010080a7c11 */ /* 0x001fc8000f8410ff */
[----:B------:R-:W0:Y:S01]  /*a2d0*/  MUFU.RCP R24, R24 ;  /* 0x0000001800187308 */ /* 0x000e220000001000 */
[----:B------:R-:W-:-:S04]  /*a2e0*/  IADD3 R67, PT, PT, R9, R67, RZ ;  /* 0x0000004309437210 */ /* 0x000fc80007ffe0ff */
[----:B------:R-:W-:Y:S01]  /*a2f0*/  LEA.HI.X R11, R8, UR17, R67, 0x2, P2 ;  /* 0x00000011080b7c11 */ /* 0x000fe200090f1443 */
[----:B--2---:R-:W-:Y:S01]  /*a300*/  FMUL.FTZ R8, R26, R23 ;  /* 0x000000171a087220 */ /* 0x004fe20000410000 */
[----:B0-----:R-:W-:-:S05]  /*a310*/  FMUL.FTZ R9, R25, R24 ;  /* 0x0000001819097220 */ /* 0x001fca0000410000 */
[----:B------:R1:W-:Y:S02]  /*a320*/  STG.E.64 desc[UR12][R10.64], R8 ;  /* 0x000000080a007986 */ /* 0x0003e4000c101b0c */
.L_x_3875:
[----:B------:R-:W-:Y:S05]  /*a330*/  BSYNC.RECONVERGENT B1 ;  /* 0x0000000000017941 */ /* 0x000fea0003800200 */
.L_x_3874:
[----:B------:R-:W-:Y:S04]  /*a340*/  BSSY.RECONVERGENT B1, `(.L_x_3876) ;  /* 0x000001d000017945 */ /* 0x000fe80003800200 */
[----:B------:R-:W-:Y:S05]  /*a350*/  @P1 BRA `(.L_x_3877) ;  /* 0x00000000006c1947 */ /* 0x000fea0003800000 */
[----:B------:R-:W-:Y:S01]  /*a360*/  FADD.FTZ R32, R32, -UR6 ;  /* 0x8000000620207e21 */ /* 0x000fe20008010000 */
[----:B------:R-:W-:Y:S01]  /*a370*/  FADD.FTZ R33, R33, -UR6 ;  /* 0x8000000621217e21 */ /* 0x000fe20008010000 */
[----:B------:R-:W2:Y:S02]  /*a380*/  LDCU.64 UR14, c[0x0][0x3e0] ;  /* 0x00007c00ff0e77ac */ /* 0x000ea40008000a00 */
[----:B01----:R-:W-:Y:S01]  /*a390*/  FMUL.FTZ R9, R32, UR7 ;  /* 0x0000000720097c20 */ /* 0x003fe20008410000 */
[----:B------:R-:W-:Y:S01]  /*a3a0*/  FMUL.FTZ R10, R33, UR7 ;  /* 0x00000007210a7c20 */ /* 0x000fe20008410000 */
[----:B------:R-:W0:Y:S02]  /*a3b0*/  LDCU.64 UR16, c[0x0][0x380] ;  /* 0x00007000ff1077ac */ /* 0x000e240008000a00 */
[----:B-----5:R-:W-:Y:S01]  /*a3c0*/  FFMA.FTZ R25, R64, R9, R2 ;  /* 0x0000000940197223 */ /* 0x020fe20000010002 */
[----:B------:R-:W-:Y:S01]  /*a3d0*/  FFMA.FTZ R24, R65, R10, R3 ;  /* 0x0000000a41187223 */ /* 0x000fe20000010003 */
[----:B------:R-:W-:-:S02]  /*a3e0*/  MOV R9, R7 ;  /* 0x0000000700097202 */ /* 0x000fc40000000f00 */
        /* <DEDUP_REMOVED lines=18> */
.L_x_3877:
[----:B------:R-:W-:Y:S05]  /*a510*/  BSYNC.RECONVERGENT B1 ;  /* 0x0000000000017941 */ /* 0x000fea0003800200 */
.L_x_3876:
[----:B------:R-:W-:Y:S04]  /*a520*/  BSSY.RECONVERGENT B1, `(.L_x_3878) ;  /* 0x000001d000017945 */ /* 0x000fe80003800200 */
[----:B------:R-:W-:Y:S05]  /*a530*/  @P6 BRA `(.L_x_3879) ;  /* 0x00000000006c6947 */ /* 0x000fea0003800000 */
[----:B------:R-:W-:Y:S01]  /*a540*/  FADD.FTZ R34, R34, -UR6 ;  /* 0x8000000622227e21 */ /* 0x000fe20008010000 */
[----:B------:R-:W-:Y:S01]  /*a550*/  FADD.FTZ R35, R35, -UR6 ;  /* 0x8000000623237e21 */ /* 0x000fe20008010000 */
[----:B------:R-:W3:Y:S02]  /*a560*/  LDCU.64 UR14, c[0x0][0x3e0] ;  /* 0x00007c00ff0e77ac */ /* 0x000ee40008000a00 */
[----:B012---:R-:W-:Y:S01]  /*a570*/  FMUL.FTZ R9, R34, UR7 ;  /* 0x0000000722097c20 */ /* 0x007fe20008410000 */
        /* <DEDUP_REMOVED lines=23> */
.L_x_3879:
[----:B------:R-:W-:Y:S05]  /*a6f0*/  BSYNC.RECONVERGENT B1 ;  /* 0x0000000000017941 */ /* 0x000fea0003800200 */
.L_x_3878:
[----:B------:R-:W-:Y:S04]  /*a700*/  BSSY.RECONVERGENT B1, `(.L_x_3880) ;  /* 0x000001d000017945 */ /* 0x000fe80003800200 */
[----:B------:R-:W-:Y:S05]  /*a710*/  @P3 BRA `(.L_x_3881) ;  /* 0x00000000006c3947 */ /* 0x000fea0003800000 */
[----:B------:R-:W-:Y:S01]  /*a720*/  FADD.FTZ R36, R36, -UR6 ;  /* 0x8000000624247e21 */ /* 0x000fe20008010000 */
[----:B------:R-:W-:Y:S01]  /*a730*/  FADD.FTZ R37, R37, -UR6 ;  /* 0x8000000625257e21 */ /* 0x000fe20008010000 */
[----:B------:R-:W4:Y:S02]  /*a740*/  LDCU.64 UR14, c[0x0][0x3e0] ;  /* 0x00007c00ff0e77ac */ /* 0x000f240008000a00 */
[----:B0123--:R-:W-:Y:S01]  /*a750*/  FMUL.FTZ R9, R36, UR7 ;  /* 0x0000000724097c20 */ /* 0x00ffe20008410000 */
        /* <DEDUP_REMOVED lines=8> */
[----:B----4-:R-:W-:-:S07]  /*a7e0*/  IMAD R18, R18, UR14, RZ ;  /* 0x0000000e12127c24 */ /* 0x010fce000f8e02ff */
        /* <DEDUP_REMOVED lines=14> */
.L_x_3881:
[----:B------:R-:W-:Y:S05]  /*a8d0*/  BSYNC.RECONVERGENT B1 ;  /* 0x0000000000017941 */ /* 0x000fea0003800200 */
.L_x_3880:
[----:B------:R-:W-:Y:S04]  /*a8e0*/  BSSY.RECONVERGENT B1, `(.L_x_3882) ;  /* 0x000001d000017945 */ /* 0x000fe80003800200 */
[----:B------:R-:W-:Y:S05]  /*a8f0*/  @P4 BRA `(.L_x_3883) ;  /* 0x00000000006c4947 */ /* 0x000fea0003800000 */
[----:B------:R-:W-:Y:S01]  /*a900*/  FADD.FTZ R38, R38, -UR6 ;  /* 0x8000000626267e21 */ /* 0x000fe20008010000 */
[----:B------:R-:W-:Y:S01]  /*a910*/  FADD.FTZ R39, R39, -UR6 ;  /* 0x8000000627277e21 */ /* 0x000fe20008010000 */
[----:B------:R-:W0:Y:S02]  /*a920*/  LDCU.64 UR14, c[0x0][0x3e0] ;  /* 0x00007c00ff0e77ac */ /* 0x000e240008000a00 */
[----:B01234-:R-:W-:Y:S01]  /*a930*/  FMUL.FTZ R9, R38, UR7 ;  /* 0x0000000726097c20 */ /* 0x01ffe20008410000 */
        /* <DEDUP_REMOVED lines=8> */
[----:B------:R-:W-:-:S04]  /*a9c0*/  IMAD R19, R19, UR14, RZ ;  /* 0x0000000e13137c24 */ /* 0x000fc8000f8e02ff */
        /* <DEDUP_REMOVED lines=14> */
.L_x_3883:
[----:B------:R-:W-:Y:S05]  /*aab0*/  BSYNC.RECONVERGENT B1 ;  /* 0x0000000000017941 */ /* 0x000fea0003800200 */
.L_x_3882:
[----:B------:R-:W-:Y:S01]  /*aac0*/  ISETP.GE.U32.AND P5, PT, R13, UR10, PT ;  /* 0x0000000a0d007c0c */ /* 0x000fe2000bfa6070 */
[----:B------:R-:W-:Y:S01]  /*aad0*/  BSSY.RECONVERGENT B1, `(.L_x_3884) ;  /* 0x0000034000017945 */ /* 0x000fe20003800200 */
[----:B------:R-:W-:Y:S02]  /*aae0*/  SHF.R.S32.HI R22, RZ, 0x1f, R13 ;  /* 0x0000001fff167819 */ /* 0x000fe4000001140d */
[----:B------:R-:W-:Y:S02]  /*aaf0*/  IADD3 R18, PT, PT, R0, 0x160, RZ ;  /* 0x0000016000127810 */ /* 0x000fe40007ffe0ff */
[----:B------:R-:W-:Y:S02]  /*ab00*/  ISETP.GE.AND.EX P5, PT, R22, UR11, PT, P5 ;  /* 0x0000000b16007c0c */ /* 0x000fe4000bfa6350 */
[C---:B------:R-:W-:Y:S02]  /*ab10*/  IADD3 R16, PT, PT, R0.reuse, 0x170, RZ ;  /* 0x0000017000107810 */ /* 0x040fe40007ffe0ff */
[----:B------:R-:W-:-:S02]  /*ab20*/  IADD3 R14, PT, PT, R0, 0x180, RZ ;  /* 0x00000180000e7810 */ /* 0x000fc40007ffe0ff */
[----:B01234-:R-:W-:Y:S02]  /*ab30*/  IADD3 R10, PT, PT, R0, 0x190, RZ ;  /* 0x00000190000a7810 */ /* 0x01ffe40007ffe0ff */
        /* <DEDUP_REMOVED lines=20> */
[----:B------:R-:W0:Y:S01]  /*ac80*/  LDCU.64 UR14, c[0x0][0x3e0] ;  /* 0x00007c00ff0e77ac */ /* 0x000e220008000a00 */
[----:B------:R-:W-:Y:S01]  /*ac90*/  MOV R23, R7 ;  /* 0x0000000700177202 */ /* 0x000fe20000000f00 */
        /* <DEDUP_REMOVED lines=11> */
[----:B------:R-:W-:-:S04]  /*ad50*/  IMAD.WIDE.U32 R22, R13, UR14, R22 ;  /* 0x0000000e0d167c25 */ /* 0x000fc8000f8e0016 */
[----:B------:R-:W-:Y:S02]  /*ad60*/  IMAD R13, R13, UR15, R30 ;  /* 0x0000000f0d0d7c24 */ /* 0x000fe4000f8e021e */
[----:B--2---:R-:W-:-:S03]  /*ad70*/  FADD.FTZ R26, R21, 1 ;  /* 0x3f800000151a7421 */ /* 0x004fc60000010000 */
[----:B------:R-:W-:-:S03]  /*ad80*/  IADD3 R13, PT, PT, R23, R13, RZ ;  /* 0x0000000d170d7210 */ /* 0x000fc60007ffe0ff */
        /* <DEDUP_REMOVED lines=8> */
.L_x_3885:
[----:B------:R-:W-:Y:S05]  /*ae10*/  BSYNC.RECONVERGENT B1 ;  /* 0x0000000000017941 */ /* 0x000fea0003800200 */
.L_x_3884:
[----:B------:R-:W-:Y:S04]  /*ae20*/  BSSY.RECONVERGENT B1, `(.L_x_3886) ;  /* 0x000001d000017945 */ /* 0x000fe80003800200 */
        /* <DEDUP_REMOVED lines=8> */
[----:B-----5:R-:W-:Y:S01]  /*aeb0*/  FFMA.FTZ R25, R64, R13, R2 ;  /* 0x0000000d40197223 */ /* 0x020fe20000010002 */
[----:B------:R-:W-:-:S03]  /*aec0*/  FFMA.FTZ R27, R65, R22, R3 ;  /* 0x00000016411b7223 */ /* 0x000fc60000010003 */
[----:B------:R-:W-:Y:S01]  /*aed0*/  FMUL.FTZ R13, R25, -1.4426950216293334961 ;  /* 0xbfb8aa3b190d7820 */ /* 0x000fe20000410000 */
[----:B------:R-:W-:-:S05]  /*aee0*/  FMUL.FTZ R23, R27, -1.4426950216293334961 ;  /* 0xbfb8aa3b1b177820 */ /* 0x000fca0000410000 */
[----:B------:R-:W2:Y:S01]  /*aef0*/  MUFU.EX2 R13, R13 ;  /* 0x0000000d000d7308 */ /* 0x000ea20000000800 */
[----:B-1----:R-:W-:Y:S01]  /*af00*/  IMAD R29, R20, UR14, RZ ;  /* 0x0000000e141d7c24 */ /* 0x002fe2000f8e02ff */
[----:B------:R-:W-:-:S03]  /*af10*/  MOV R20, R4 ;  /* 0x0000000400147202 */ /* 0x000fc60000000f00 */
[----:B------:R-:W-:-:S03]  /*af20*/  IMAD R29, R12, UR15, R29 ;  /* 0x0000000f0c1d7c24 */ /* 0x000fc6000f8e021d */
[----:B------:R-:W1:Y:S01]  /*af30*/  MUFU.EX2 R23, R23 ;  /* 0x0000001700177308 */ /* 0x000e620000000800 */
[----:B------:R-:W-:-:S03]  /*af40*/  IMAD.WIDE.U32 R20, R12, UR14, R20 ;  /* 0x0000000e0c147c25 */ /* 0x000fc6000f8e0014 */
[----:B0-----:R-:W-:Y:S02]  /*af50*/  LEA R12, P2, R20, UR16, 0x2 ;  /* 0x00000010140c7c11 */ /* 0x001fe4000f8410ff */
[----:B------:R-:W-:Y:S01]  /*af60*/  IADD3 R29, PT, PT, R21, R29, RZ ;  /* 0x0000001d151d7210 */ /* 0x000fe20007ffe0ff */
[----:B--2---:R-:W-:-:S03]  /*af70*/  FADD.FTZ R22, R13, 1 ;  /* 0x3f8000000d167421 */ /* 0x004fc60000010000 */
[----:B------:R-:W-:-:S03]  /*af80*/  LEA.HI.X R13, R20, UR17, R29, 0x2, P2 ;  /* 0x00000011140d7c11 */ /* 0x000fc600090f141d */
[----:B------:R-:W0:Y:S01]  /*af90*/  MUFU.RCP R22, R22 ;  /* 0x0000001600167308 */ /* 0x000e220000001000 */
[----:B-1----:R-:W-:-:S07]  /*afa0*/  FADD.FTZ R24, R23, 1 ;  /* 0x3f80000017187421 */ /* 0x002fce0000010000 */
[----:B------:R-:W1:Y:S01]  /*afb0*/  MUFU.RCP R24, R24 ;  /* 0x0000001800187308 */ /* 0x000e620000001000 */
[----:B0-----:R-:W-:Y:S01]  /*afc0*/  FMUL.FTZ R20, R25, R22 ;  /* 0x0000001619147220 */ /* 0x001fe20000410000 */
[----:B-1----:R-:W-:-:S05]  /*afd0*/  FMUL.FTZ R21, R27, R24 ;  /* 0x000000181b157220 */ /* 0x002fca0000410000 */
[----:B------:R1:W-:Y:S02]  /*afe0*/  STG.E.64 desc[UR12][R12.64], R20 ;  /* 0x000000140c007986 */ /* 0x0003e4000c101b0c */
.L_x_3887:
[----:B------:R-:W-:Y:S05]  /*aff0*/  BSYNC.RECONVERGENT B1 ;  /* 0x0000000000017941 */ /* 0x000fea0003800200 */
.L_x_3886:
[----:B------:R-:W-:Y:S04]  /*b000*/  BSSY.RECONVERGENT B1, `(.L_x_3888) ;  /* 0x000001d000017945 */ /* 0x000fe80003800200 */
[----:B------:R-:W-:Y:S05]  /*b010*/  @P1 BRA `(.L_x_3889) ;  /* 0x00000000006c1947 */ /* 0x000fea0003800000 */
[----:B------:R-:W-:Y:S01]  /*b020*/  FADD.FTZ R44, R44, -UR6 ;  /* 0x800000062c2c7e21 */ /* 0x000fe20008010000 */
[----:B------:R-:W-:Y:S01]  /*b030*/  FADD.FTZ R45, R45, -UR6 ;  /* 0x800000062d2d7e21 */ /* 0x000fe20008010000 */
[----:B------:R-:W2:Y:S02]  /*b040*/  LDCU.64 UR14, c[0x0][0x3e0] ;  /* 0x00007c00ff0e77ac */ /* 0x000ea40008000a00 */
[----:B-1----:R-:W-:Y:S01]  /*b050*/  FMUL.FTZ R13, R44, UR7 ;  /* 0x000000072c0d7c20 */ /* 0x002fe20008410000 */
[----:B------:R-:W-:Y:S01]  /*b060*/  FMUL.FTZ R20, R45, UR7 ;  /* 0x000000072d147c20 */ /* 0x000fe20008410000 */
[----:B------:R-:W1:Y:S02]  /*b070*/  LDCU.64 UR16, c[0x0][0x380] ;  /* 0x00007000ff1077ac */ /* 0x000e640008000a00 */
[----:B0----5:R-:W-:Y:S01]  /*b080*/  FFMA.FTZ R23, R64, R13, R2 ;  /* 0x0000000d40177223 */ /* 0x021fe20000010002 */
[----:B------:R-:W-:Y:S01]  /*b090*/  FFMA.FTZ R25, R65, R20, R3 ;  /* 0x0000001441197223 */ /* 0x000fe20000010003 */
[----:B------:R-:W-:-:S02]  /*b0a0*/  MOV R13, R7 ;  /* 0x00000007000d7202 */ /* 0x000fc40000000f00 */
[----:B------:R-:W-:Y:S01]  /*b0b0*/  FMUL.FTZ R12, R23, -1.4426950216293334961 ;  /* 0xbfb8aa3b170c7820 */ /* 0x000fe20000410000 */
[----:B------:R-:W-:-:S05]  /*b0c0*/  FMUL.FTZ R21, R25, -1.4426950216293334961 ;  /* 0xbfb8aa3b19157820 */ /* 0x000fca0000410000 */
[----:B------:R-:W0:Y:S01]  /*b0d0*/  MUFU.EX2 R12, R12 ;  /* 0x0000000c000c7308 */ /* 0x000e220000000800 */
[----:B--2---:R-:W-:-:S04]  /*b0e0*/  IMAD R19, R19, UR14, RZ ;  /* 0x0000000e13137c24 */ /* 0x004fc8000f8e02ff */
        /* <DEDUP_REMOVED lines=14> */
.L_x_3889:
[----:B------:R-:W-:Y:S05]  /*b1d0*/  BSYNC.RECONVERGENT B1 ;  /* 0x0000000000017941 */ /* 0x000fea0003800200 */
.L_x_3888:
[----:B------:R-:W-:Y:S04]  /*b1e0*/  BSSY.RECONVERGENT B1, `(.L_x_3890) ;  /* 0x000001d000017945 */ /* 0x000fe80003800200 */
[----:B------:R-:W-:Y:S05]  /*b1f0*/  @P6 BRA `(.L_x_3891) ;  /* 0x00000000006c6947 */ /* 0x000fea0003800000 */
[----:B------:R-:W-:Y:S01]  /*b200*/  FADD.FTZ R46, R46, -UR6 ;  /* 0x800000062e2e7e21 */ /* 0x000fe20008010000 */
[----:B------:R-:W-:Y:S01]  /*b210*/  FADD.FTZ R47, R47, -UR6 ;  /* 0x800000062f2f7e21 */ /* 0x000fe20008010000 */
[----:B------:R-:W3:Y:S02]  /*b220*/  LDCU.64 UR14, c[0x0][0x3e0] ;  /* 0x00007c00ff0e77ac */ /* 0x000ee40008000a00 */
[----:B-12---:R-:W-:Y:S01]  /*b230*/  FMUL.FTZ R13, R46, UR7 ;  /* 0x000000072e0d7c20 */ /* 0x006fe20008410000 */
[----:B------:R-:W-:Y:S01]  /*b240*/  FMUL.FTZ R18, R47, UR7 ;  /* 0x000000072f127c20 */ /* 0x000fe20008410000 */
[----:B------:R-:W1:Y:S02]  /*b250*/  LDCU.64 UR16, c[0x0][0x380] ;  /* 0x00007000ff1077ac */ /* 0x000e640008000a00 */
[----:B-----5:R-:W-:Y:S01]  /*b260*/  FFMA.FTZ R21, R64, R13, R2 ;  /* 0x0000000d40157223 */ /* 0x020fe20000010002 */
[----:B0-----:R-:W-:Y:S01]  /*b270*/  FFMA.FTZ R23, R65, R18, R3 ;  /* 0x0000001241177223 */ /* 0x001fe20000010003 */
[----:B------:R-:W-:-:S02]  /*b280*/  MOV R13, R7 ;  /* 0x00000007000d7202 */ /* 0x000fc40000000f00 */
[----:B------:R-:W-:Y:S01]  /*b290*/  FMUL.FTZ R12, R21, -1.4426950216293334961 ;  /* 0xbfb8aa3b150c7820 */ /* 0x000fe20000410000 */
[----:B------:R-:W-:-:S05]  /*b2a0*/  FMUL.FTZ R19, R23, -1.4426950216293334961 ;  /* 0xbfb8aa3b17137820 */ /* 0x000fca0000410000 */
[----:B------:R-:W0:Y:S01]  /*b2b0*/  MUFU.EX2 R12, R12 ;  /* 0x0000000c000c7308 */ /* 0x000e220000000800 */
[----:B---3--:R-:W-:-:S04]  /*b2c0*/  IMAD R17, R17, UR14, RZ ;  /* 0x0000000e11117c24 */ /* 0x008fc8000f8e02ff */
        /* <DEDUP_REMOVED lines=14> */
.L_x_3891:
[----:B------:R-:W-:Y:S05]  /*b3b0*/  BSYNC.RECONVERGENT B1 ;  /* 0x0000000000017941 */ /* 0x000fea0003800200 */
.L_x_3890:
[----:B------:R-:W-:Y:S04]  /*b3c0*/  BSSY.RECONVERGENT B1, `(.L_x_3892) ;  /* 0x000001d000017945 */ /* 0x000fe80003800200 */
[----:B------:R-:W-:Y:S05]  /*b3d0*/  @P3 BRA `(.L_x_3893) ;  /* 0x00000000006c3947 */ /* 0x000fea0003800000 */
[----:B------:R-:W-:Y:S01]  /*b3e0*/  FADD.FTZ R48, R48, -UR6 ;  /* 0x8000000630307e21 */ /* 0x000fe20008010000 */
[----:B------:R-:W-:Y:S01]  /*b3f0*/  FADD.FTZ R49, R49, -UR6 ;  /* 0x8000000631317e21 */ /* 0x000fe20008010000 */
[----:B------:R-:W4:Y:S02]  /*b400*/  LDCU.64 UR14, c[0x0][0x3e0] ;  /* 0x00007c00ff0e77ac */ /* 0x000f240008000a00 */
[----:B-123--:R-:W-:Y:S01]  /*b410*/  FMUL.FTZ R13, R48, UR7 ;  /* 0x00000007300d7c20 */ /* 0x00efe20008410000 */
        /* <DEDUP_REMOVED lines=8> */
[----:B----4-:R-:W-:-:S04]  /*b4a0*/  IMAD R15, R15, UR14, RZ ;  /* 0x0000000e0f0f7c24 */ /* 0x010fc8000f8e02ff */
[----:B------:R-:W-:-:S03]  /*b4b0*/  IMAD R15, R14, UR15, R15 ;  /* 0x0000000f0e0f7c24 */ /* 0x000fc6000f8e020f */
[----:B------:R-:W3:Y:S01]  /*b4c0*/  MUFU.EX2 R17, R17 ;  /* 0x0000001100117308 */ /* 0x000ee20000000800 */
[----:B--2---:R-:W-:Y:S01]  /*b4d0*/  FADD.FTZ R16, R12, 1 ;  /* 0x3f8000000c107421 */ /* 0x004fe20000010000 */
[----:B------:R-:W-:-:S06]  /*b4e0*/  MOV R12, R4 ;  /* 0x00000004000c7202 */ /* 0x000fcc0000000f00 */
[----:B------:R-:W2:Y:S01]  /*b4f0*/  MUFU.RCP R16, R16 ;  /* 0x0000001000107308 */ /* 0x000ea20000001000 */
[----:B------:R-:W-:-:S04]  /*b500*/  IMAD.WIDE.U32 R12, R14, UR14, R12 ;  /* 0x0000000e0e0c7c25 */ /* 0x000fc8000f8e000c */
[----:B---3--:R-:W-:Y:S01]  /*b510*/  FADD.FTZ R18, R17, 1 ;  /* 0x3f80000011127421 */ /* 0x008fe20000010000 */
[----:B-1----:R-:W-:-:S05]  /*b520*/  LEA R14, P1, R12, UR16, 0x2 ;  /* 0x000000100c0e7c11 */ /* 0x002fca000f8210ff */
[----:B------:R-:W1:Y:S01]  /*b530*/  MUFU.RCP R18, R18 ;  /* 0x0000001200127308 */ /* 0x000e620000001000 */
[----:B------:R-:W-:-:S04]  /*b540*/  IADD3 R15, PT, PT, R13, R15, RZ ;  /* 0x0000000f0d0f7210 */ /* 0x000fc80007ffe0ff */
[----:B------:R-:W-:Y:S01]  /*b550*/  LEA.HI.X R15, R12, UR17, R15, 0x2, P1 ;  /* 0x000000110c0f7c11 */ /* 0x000fe200088f140f */
[----:B--2---:R-:W-:Y:S01]  /*b560*/  FMUL.FTZ R12, R19, R16 ;  /* 0x00000010130c7220 */ /* 0x004fe20000410000 */
[----:B-1----:R-:W-:-:S05]  /*b570*/  FMUL.FTZ R13, R21, R18 ;  /* 0x00000012150d7220 */ /* 0x002fca0000410000 */
[----:B------:R4:W-:Y:S02]  /*b580*/  STG.E.64 desc[UR12][R14.64], R12 ;  /* 0x0000000c0e007986 */ /* 0x0009e4000c101b0c */
.L_x_3893:
[----:B------:R-:W-:Y:S05]  /*b590*/  BSYNC.RECONVERGENT B1 ;  /* 0x0000000000017941 */ /* 0x000fea0003800200 */
.L_x_3892:
[----:B------:R-:W-:Y:S04]  /*b5a0*/  BSSY.RECONVERGENT B1, `(.L_x_3894) ;  /* 0x000001d000017945 */ /* 0x000fe80003800200 */
[----:B------:R-:W-:Y:S05]  /*b5b0*/  @P4 BRA `(.L_x_3895) ;  /* 0x00000000006c4947 */ /* 0x000fea0003800000 */
[----:B------:R-:W-:Y:S01]  /*b5c0*/  FADD.FTZ R50, R50, -UR6 ;  /* 0x8000000632327e21 */ /* 0x000fe20008010000 */
[----:B------:R-:W-:Y:S01]  /*b5d0*/  FADD.FTZ R51, R51, -UR6 ;  /* 0x8000000633337e21 */ /* 0x000fe20008010000 */
[----:B------:R-:W0:Y:S02]  /*b5e0*/  LDCU.64 UR14, c[0x0][0x3e0] ;  /* 0x00007c00ff0e77ac */ /* 0x000e240008000a00 */
[----:B-1234-:R-:W-:Y:S01]  /*b5f0*/  FMUL.FTZ R13, R50, UR7 ;  /* 0x00000007320d7c20 */ /* 0x01efe20008410000 */
        /* <DEDUP_REMOVED lines=23> */
.L_x_3895:
[----:B------:R-:W-:Y:S05]  /*b770*/  BSYNC.RECONVERGENT B1 ;  /* 0x0000000000017941 */ /* 0x000fea0003800200 */
.L_x_3894:
[----:B------:R-:W-:Y:S01]  /*b780*/  ISETP.GE.U32.AND P5, PT, R8, UR10, PT ;  /* 0x0000000a08007c0c */ /* 0x000fe2000bfa6070 */
[----:B------:R-:W-:Y:S01]  /*b790*/  BSSY.RECONVERGENT B1, `(.L_x_3896) ;  /* 0x0000032000017945 */ /* 0x000fe20003800200 */
[----:B--2---:R-:W-:Y:S02]  /*b7a0*/  SHF.R.S32.HI R18, RZ, 0x1f, R8 ;  /* 0x0000001fff127819 */ /* 0x004fe40000011408 */
[----:B----4-:R-:W-:Y:S02]  /*b7b0*/  IADD3 R15, PT, PT, R0, 0x1c0, RZ ;  /* 0x000001c0000f7810 */ /* 0x010fe40007ffe0ff */
[----:B------:R-:W-:Y:S02]  /*b7c0*/  ISETP.GE.AND.EX P5, PT, R18, UR11, PT, P5 ;  /* 0x0000000b12007c0c */ /* 0x000fe4000bfa6350 */
[C---:B01-3--:R-:W-:Y:S02]  /*b7d0*/  IADD3 R13, PT, PT, R0.reuse, 0x1d0, RZ ;  /* 0x000001d0000d7810 */ /* 0x04bfe40007ffe0ff */
        /* <DEDUP_REMOVED lines=45> */
.L_x_3897:
[----:B------:R-:W-:Y:S05]  /*bab0*/  BSYNC.RECONVERGENT B1 ;  /* 0x0000000000017941 */ /* 0x000fea0003800200 */
.L_x_3896:
        /* <DEDUP_REMOVED lines=29> */
.L_x_3899:
[----:B------:R-:W-:Y:S05]  /*bc90*/  BSYNC.RECONVERGENT B1 ;  /* 0x0000000000017941 */ /* 0x000fea0003800200 */
.L_x_3898:
[----:B------:R-:W-:Y:S04]  /*bca0*/  BSSY.RECONVERGENT B1, `(.L_x_3900) ;  /* 0x000001d000017945 */ /* 0x000fe80003800200 */
[----:B------:R-:W-:Y:S05]  /*bcb0*/  @P1 BRA `(.L_x_3901) ;  /* 0x00000000006c1947 */ /* 0x000fea0003800000 */
[----:B------:R-:W-:Y:S01]  /*bcc0*/  FADD.FTZ R56, R56, -UR6 ;  /* 0x8000000638387e21 */ /* 0x000fe20008010000 */
[----:B------:R-:W-:Y:S01]  /*bcd0*/  FADD.FTZ R57, R57, -UR6 ;  /* 0x8000000639397e21 */ /* 0x000fe20008010000 */
[----:B------:R-:W2:Y:S02]  /*bce0*/  LDCU.64 UR14, c[0x0][0x3e0] ;  /* 0x00007c00ff0e77ac */ /* 0x000ea40008000a00 */
[----:B-1----:R-:W-:Y:S01]  /*bcf0*/  FMUL.FTZ R9, R56, UR7 ;  /* 0x0000000738097c20 */ /* 0x002fe20008410000 */
[----:B0-----:R-:W-:Y:S01]  /*bd00*/  FMUL.FTZ R18, R57, UR7 ;  /* 0x0000000739127c20 */ /* 0x001fe20008410000 */
[----:B------:R-:W0:Y:S02]  /*bd10*/  LDCU.64 UR16, c[0x0][0x380] ;  /* 0x00007000ff1077ac */ /* 0x000e240008000a00 */
[----:B-----5:R-:W-:Y:S01]  /*bd20*/  FFMA.FTZ R21, R64, R9, R2 ;  /* 0x0000000940157223 */ /* 0x020fe20000010002 */
[----:B------:R-:W-:Y:S01]  /*bd30*/  FFMA.FTZ R20, R65, R18, R3 ;  /* 0x0000001241147223 */ /* 0x000fe20000010003 */
[----:B------:R-:W-:-:S02]  /*bd40*/  MOV R9, R7 ;  /* 0x0000000700097202 */ /* 0x000fc40000000f00 */
[----:B------:R-:W-:Y:S01]  /*bd50*/  FMUL.FTZ R8, R21, -1.4426950216293334961 ;  /* 0xbfb8aa3b15087820 */ /* 0x000fe20000410000 */
[----:B------:R-:W-:-:S05]  /*bd60*/  FMUL.FTZ R17, R20, -1.4426950216293334961 ;  /* 0xbfb8aa3b14117820 */ /* 0x000fca0000410000 */
[----:B------:R-:W1:Y:S01]  /*bd70*/  MUFU.EX2 R8, R8 ;  /* 0x0000000800087308 */ /* 0x000e620000000800 */
[----:B--2---:R-:W-:-:S07]  /*bd80*/  IMAD R16, R16, UR14, RZ ;  /* 0x0000000e10107c24 */ /* 0x004fce000f8e02ff */
        /* <DEDUP_REMOVED lines=14> */
.L_x_3901:
[----:B------:R-:W-:Y:S05]  /*be70*/  BSYNC.RECONVERGENT B1 ;  /* 0x0000000000017941 */ /* 0x000fea0003800200 */
.L_x_3900:
        /* <DEDUP_REMOVED lines=29> */
.L_x_3903:
[----:B------:R-:W-:Y:S05]  /*c050*/  BSYNC.RECONVERGENT B1 ;  /* 0x0000000000017941 */ /* 0x000fea0003800200 */
.L_x_3902:
        /* <DEDUP_REMOVED lines=14> */
[----:B----4-:R-:W-:-:S07]  /*c140*/  IMAD R12, R12, UR14, RZ ;  /* 0x0000000e0c0c7c24 */ /* 0x010fce000f8e02ff */
[----:B------:R-:W3:Y:S01]  /*c150*/  MUFU.EX2 R13, R13 ;  /* 0x0000000d000d7308 */ /* 0x000ee20000000800 */
[----:B--2---:R-:W-:Y:S01]  /*c160*/  FADD.FTZ R14, R8, 1 ;  /* 0x3f800000080e7421 */ /* 0x004fe20000010000 */
[----:B------:R-:W-:-:S06]  /*c170*/  MOV R8, R4 ;  /* 0x0000000400087202 */ /* 0x000fcc0000000f00 */
[----:B------:R-:W2:Y:S01]  /*c180*/  MUFU.RCP R14, R14 ;  /* 0x0000000e000e7308 */ /* 0x000ea20000001000 */
[----:B------:R-:W-:-:S04]  /*c190*/  IMAD.WIDE.U32 R8, R11, UR14, R8 ;  /* 0x0000000e0b087c25 */ /* 0x000fc8000f8e0008 */
[----:B---3--:R-:W-:Y:S01]  /*c1a0*/  FADD.FTZ R15, R13, 1 ;  /* 0x3f8000000d0f7421 */ /* 0x008fe20000010000 */
[----:B------:R-:W-:Y:S01]  /*c1b0*/  IMAD R11, R11, UR15, R12 ;  /* 0x0000000f0b0b7c24 */ /* 0x000fe2000f8e020c */
[----:B-1----:R-:W-:-:S04]  /*c1c0*/  LEA R12, P1, R8, UR16, 0x2 ;  /* 0x00000010080c7c11 */ /* 0x002fc8000f8210ff */
[----:B------:R-:W1:Y:S01]  /*c1d0*/  MUFU.RCP R15, R15 ;  /* 0x0000000f000f7308 */ /* 0x000e620000001000 */
[----:B------:R-:W-:-:S04]  /*c1e0*/  IADD3 R11, PT, PT, R9, R11, RZ ;  /* 0x0000000b090b7210 */ /* 0x000fc80007ffe0ff */
[----:B------:R-:W-:Y:S01]  /*c1f0*/  LEA.HI.X R13, R8, UR17, R11, 0x2, P1 ;  /* 0x00000011080d7c11 */ /* 0x000fe200088f140b */
[----:B--2---:R-:W-:Y:S01]  /*c200*/  FMUL.FTZ R8, R17, R14 ;  /* 0x0000000e11087220 */ /* 0x004fe20000410000 */
[----:B-1----:R-:W-:-:S05]  /*c210*/  FMUL.FTZ R9, R16, R15 ;  /* 0x0000000f10097220 */ /* 0x002fca0000410000 */
[----:B------:R4:W-:Y:S02]  /*c220*/  STG.E.64 desc[UR12][R12.64], R8 ;  /* 0x000000080c007986 */ /* 0x0009e4000c101b0c */
.L_x_3905:
[----:B------:R-:W-:Y:S05]  /*c230*/  BSYNC.RECONVERGENT B1 ;  /* 0x0000000000017941 */ /* 0x000fea0003800200 */
.L_x_3904:
[----:B------:R-:W-:Y:S05]  /*c240*/  @P4 BRA `(.L_x_3843) ;  /* 0x0000000000684947 */ /* 0x000fea0003800000 */
[----:B------:R-:W-:Y:S01]  /*c250*/  FADD.FTZ R62, R62, -UR6 ;  /* 0x800000063e3e7e21 */ /* 0x000fe20008010000 */
[----:B------:R-:W-:Y:S01]  /*c260*/  FADD.FTZ R63, R63, -UR6 ;  /* 0x800000063f3f7e21 */ /* 0x000fe20008010000 */
[----:B------:R-:W0:Y:S02]  /*c270*/  LDCU.64 UR10, c[0x0][0x3e0] ;  /* 0x00007c00ff0a77ac */ /* 0x000e240008000a00 */
[----:B------:R-:W-:Y:S01]  /*c280*/  FMUL.FTZ R5, R62, UR7 ;  /* 0x000000073e057c20 */ /* 0x000fe20008410000 */
[----:B------:R-:W-:Y:S01]  /*c290*/  FMUL.FTZ R6, R63, UR7 ;  /* 0x000000073f067c20 */ /* 0x000fe20008410000 */
[----:B------:R-:W0:Y:S02]  /*c2a0*/  LDCU.64 UR14, c[0x0][0x380] ;  /* 0x00007000ff0e77ac */ /* 0x000e240008000a00 */
[----:B-12345:R-:W-:Y:S01]  /*c2b0*/  FFMA.FTZ R9, R64, R5, R2 ;  /* 0x0000000540097223 */ /* 0x03efe20000010002 */
[----:B------:R-:W-:Y:S01]  /*c2c0*/  FFMA.FTZ R65, R65, R6, R3 ;  /* 0x0000000641417223 */ /* 0x000fe20000010003 */
[----:B------:R-:W-:-:S02]  /*c2d0*/  MOV R5, R7 ;  /* 0x0000000700057202 */ /* 0x000fc40000000f00 */
[----:B------:R-:W-:Y:S01]  /*c2e0*/  FMUL.FTZ R2, R9, -1.4426950216293334961 ;  /* 0xbfb8aa3b09027820 */ /* 0x000fe20000410000 */
[----:B------:R-:W-:-:S05]  /*c2f0*/  FMUL.FTZ R3, R65, -1.4426950216293334961 ;  /* 0xbfb8aa3b41037820 */ /* 0x000fca0000410000 */
[----:B------:R-:W1:Y:S01]  /*c300*/  MUFU.EX2 R2, R2 ;  /* 0x0000000200027308 */ /* 0x000e620000000800 */
[----:B0-----:R-:W-:Y:S02]  /*c310*/  IMAD R11, R10, UR10, RZ ;  /* 0x0000000a0a0b7c24 */ /* 0x001fe4000f8e02ff */
[----:B------:R-:W-:-:S05]  /*c320*/  IMAD.WIDE.U32 R4, R0, UR10, R4 ;  /* 0x0000000a00047c25 */ /* 0x000fca000f8e0004 */
[----:B------:R-:W0:Y:S01]  /*c330*/  MUFU.EX2 R3, R3 ;  /* 0x0000000300037308 */ /* 0x000e220000000800 */
[----:B------:R-:W-:-:S05]  /*c340*/  IMAD R11, R0, UR11, R11 ;  /* 0x0000000b000b7c24 */ /* 0x000fca000f8e020b */
[----:B------:R-:W-:Y:S01]  /*c350*/  IADD3 R11, PT, PT, R5, R11, RZ ;  /* 0x0000000b050b7210 */ /* 0x000fe20007ffe0ff */
[----:B-1----:R-:W-:Y:S01]  /*c360*/  FADD.FTZ R6, R2, 1 ;  /* 0x3f80000002067421 */ /* 0x002fe20000010000 */
[----:B------:R-:W-:-:S05]  /*c370*/  LEA R2, P1, R4, UR14, 0x2 ;  /* 0x0000000e04027c11 */ /* 0x000fca000f8210ff */
[----:B------:R-:W1:Y:S01]  /*c380*/  MUFU.RCP R6, R6 ;  /* 0x0000000600067308 */ /* 0x000e620000001000 */
[----:B0-----:R-:W-:Y:S01]  /*c390*/  FADD.FTZ R8, R3, 1 ;  /* 0x3f80000003087421 */ /* 0x001fe20000010000 */
[----:B------:R-:W-:-:S06]  /*c3a0*/  LEA.HI.X R3, R4, UR15, R11, 0x2, P1 ;  /* 0x0000000f04037c11 */ /* 0x000fcc00088f140b */
[----:B------:R-:W0:Y:S01]  /*c3b0*/  MUFU.RCP R8, R8 ;  /* 0x0000000800087308 */ /* 0x000e220000001000 */
[----:B-1----:R-:W-:Y:S01]  /*c3c0*/  FMUL.FTZ R4, R9, R6 ;  /* 0x0000000609047220 */ /* 0x002fe20000410000 */
[----:B0-----:R-:W-:-:S05]  /*c3d0*/  FMUL.FTZ R5, R65, R8 ;  /* 0x0000000841057220 */ /* 0x001fca0000410000 */
[----:B------:R0:W-:Y:S02]  /*c3e0*/  STG.E.64 desc[UR12][R2.64], R4 ;  /* 0x0000000402007986 */ /* 0x0001e4000c101b0c */
.L_x_3843:
[----:B------:R-:W-:Y:S05]  /*c3f0*/  BSYNC.RECONVERGENT B0 ;  /* 0x0000000000007941 */ /* 0x000fea0003800200 */
.L_x_3779:
        /* <DEDUP_REMOVED lines=8> */
[----:B------:R-:W-:Y:S05]  /*c480*/  EXIT ;  /* 0x000000000000794d */ /* 0x000fea0003800000 */
.L_x_3907:
        /* <DEDUP_REMOVED lines=15> */
.L_x_4556:


//--------------------- .text._Z35group_norm_nhwc_fwd_one_pass_kernelI11Fp32IOBf16WLi64ELi96ELi768EEv26Group_norm_nhwc_fwd_params --------------------------
	.section	.text._Z35group_norm_nhwc_fwd_one_pass_kernelI11Fp32IOBf16WLi64ELi96ELi768EEv26Group_norm_nhwc_fwd_params,"ax",@progbits
	.align	128
        .global         _Z35group_norm_nhwc_fwd_one_pass_kernelI11Fp32IOBf16WLi64ELi96ELi768EEv26Group_norm_nhwc_fwd_params
        .type           _Z35group_norm_nhwc_fwd_one_pass_kernelI11Fp32IOBf16WLi64ELi96ELi768EEv26Group_norm_nhwc_fwd_params,@function
        .size           _Z35group_norm_nhwc_fwd_one_pass_kernelI11Fp32IOBf16WLi64ELi96ELi768EEv26Group_norm_nhwc_fwd_params,(.L_x_4557 - _Z35group_norm_nhwc_fwd_one_pass_kernelI11Fp32IOBf16WLi64ELi96ELi768EEv26Group_norm_nhwc_fwd_params)
        .other          _Z35group_norm_nhwc_fwd_one_pass_kernelI11Fp32IOBf16WLi64ELi96ELi768EEv26Group_norm_nhwc_fwd_params,@"STO_CUDA_ENTRY STV_DEFAULT"
_Z35group_norm_nhwc_fwd_one_pass_kernelI11Fp32IOBf16WLi64ELi96ELi768EEv26Group_norm_nhwc_fwd_params:
.text._Z35group_norm_nhwc_fwd_one_pass_kernelI11Fp32IOBf16WLi64ELi96ELi768EEv26Group_norm_nhwc_fwd_params:
        /* <DEDUP_REMOVED lines=23> */
.L_x_3935:
[----:B0-----:R-:W0:Y:S01]  /*0170*/  LDC R13, c[0x0][0x3f8] ;  /* 0x0000fe00ff0d7b82 */ /* 0x001e220000000800 */
        /* <DEDUP_REMOVED lines=167> */
.L_x_3909:
[----:B------:R-:W-:Y:S05]  /*0bf0*/  BSYNC.RECONVERGENT B0 ;  /* 0x0000000000007941 */ /* 0x000fea0003800200 */
.L_x_3908:
        /* <DEDUP_REMOVED lines=66> */
.L_x_3911:
[----:B------:R-:W-:Y:S05]  /*1020*/  BSYNC.RECONVERGENT B0 ;  /* 0x0000000000007941 */ /* 0x000fea0003800200 */
.L_x_3910:
        /* <DEDUP_REMOVED lines=24> */
.L_x_3914:
[----:B---3--:R-:W3:Y:S04]  /*11b0*/  LDG.E.STRONG.GPU R14, desc[UR8][R12.64] ;  /* 0x000000080c0e7981 */ /* 0x008ee8000c1ef900 */
[----:B---3--:R-:W-:Y:S01]  /*11c0*/  CCTL.IVALL ;  /* 0x00000000ff00798f */ /* 0x008fe20002000000 */
[----:B------:R-:W-:Y:S05]  /*11d0*/  YIELD ;  /* 0x0000000000007946 */ /* 0x000fea0003800000 */
[----:B------:R-:W-:-:S13]  /*11e0*/  ISETP.NE.AND P2, PT, R14, R19, PT ;  /* 0x000000130e00720c */ /* 0x000fda0003f45270 */
[----:B------:R-:W-:Y:S05]  /*11f0*/  @P2 BRA `(.L_x_3914) ;  /* 0xfffffffc00ec2947 */ /* 0x000fea000383ffff */
.L_x_3913:
        /* <DEDUP_REMOVED lines=15> */
.L_x_3916:
        /* <DEDUP_REMOVED lines=60> */
.L_x_3915:
        /* <DEDUP_REMOVED lines=34> */
.L_x_3917:
        /* <DEDUP_REMOVED lines=19> */
.L_x_3918:
        /* <DEDUP_REMOVED lines=9> */
.L_x_3919:
[----:B------:R-:W-:Y:S05]  /*1a90*/  BSYNC.RECONVERGENT B0 ;  /* 0x0000000000007941 */ /* 0x000fea0003800200 */
.L_x_3912:
[----:B--2---:R-:W2:Y:S01]  /*1aa0*/  S2R R18, SR_TID.X ;  /* 0x0000000000127919 */ /* 0x004ea20000002100 */
[----:B------:R-:W4:Y:S01]  /*1ab0*/  S2UR UR6, SR_CgaCtaId ;  /* 0x00000000000679c3 */ /* 0x000f220000008800 */
[----:B------:R-:W5:Y:S01]  /*1ac0*/  LDCU UR7, c[0x0][0x414] ;  /* 0x00008280ff0777ac */ /* 0x000f620008000800 */
[----:B------:R-:W-:-:S06]  /*1ad0*/  UMOV UR4, 0x400 ;  /* 0x0000040000047882 */ /* 0x000fcc0000000000 */
[----:B---3--:R-:W3:Y:S08]  /*1ae0*/  @P0 LDC.64 R16, c[0x0][0x388] ;  /* 0x0000e200ff100b82 */ /* 0x008ef00000000a00 */
[----:B------:R-:W0:Y:S01]  /*1af0*/  LDC.64 R14, c[0x0][0x3a0] ;  /* 0x0000e800ff0e7b82 */ /* 0x000e220000000a00 */
[----:B----4-:R-:W-:Y:S01]  /*1b00*/  ULEA UR4, UR6, UR4, 0x18 ;  /* 0x0000000406047291 */ /* 0x010fe2000f8ec0ff */
[----:B--2---:R-:W-:Y:S01]  /*1b10*/  LOP3.LUT R12, R18, 0xffff, RZ, 0xc0, !PT ;  /* 0x0000ffff120c7812 */ /* 0x004fe200078ec0ff */
[----:B---3--:R-:W-:-:S07]  /*1b20*/  @P0 IMAD.WIDE R16, R30, 0x8, R16 ;  /* 0x000000081e100825 */ /* 0x008fce00078e0210 */
[----:B------:R-:W-:Y:S01]  /*1b30*/  @!P3 STS.64 [UR4+0xe0], R24 ;  /* 0x0000e018ff00b988 */ /* 0x000fe20008000a04 */
[----:B------:R-:W-:-:S05]  /*1b40*/  IMAD R12, R12, 0x556, RZ ;  /* 0x000005560c0c7824 */ /* 0x000fca00078e02ff */
[----:B------:R-:W-:-:S04]  /*1b50*/  SHF.R.U32.HI R12, RZ, 0x10, R12 ;  /* 0x00000010ff0c7819 */ /* 0x000fc8000001160c */
[----:B------:R-:W-:-:S05]  /*1b60*/  PRMT R12, R12, 0x9910, RZ ;  /* 0x000099100c0c7816 */ /* 0x000fca00000000ff */
[----:B------:R-:W-:-:S05]  /*1b70*/  IMAD R12, R12, 0x30, RZ ;  /* 0x000000300c0c7824 */ /* 0x000fca00078e02ff */
[----:B-1----:R-:W-:Y:S02]  /*1b80*/  IADD3 R19, PT, PT, RZ, -R12, RZ ;  /* 0x8000000cff137210 */ /* 0x002fe40007ffe0ff */
[----:B------:R-:W1:Y:S02]  /*1b90*/  LDC.64 R12, c[0x0][0x398] ;  /* 0x0000e600ff0c7b82 */ /* 0x000e640000000a00 */
[----:B------:R-:W-:-:S04]  /*1ba0*/  PRMT R19, R19, 0x7710, RZ ;  /* 0x0000771013137816 */ /* 0x000fc800000000ff */
[----:B------:R-:W-:Y:S01]  /*1bb0*/  IADD3 R19, PT, PT, R19, R18, RZ ;  /* 0x0000001213137210 */ /* 0x000fe20007ffe0ff */
[----:B-----5:R-:W-:-:S03]  /*1bc0*/  @P0 FMUL.FTZ R18, R24, UR7 ;  /* 0x0000000718120c20 */ /* 0x020fc60008410000 */
[----:B------:R-:W-:-:S04]  /*1bd0*/  SHF.L.U32 R19, R19, 0x1, RZ ;  /* 0x0000000113137819 */ /* 0x000fc800000006ff */
[----:B------:R-:W-:Y:S01]  /*1be0*/  LOP3.LUT R21, R19, 0xffff, RZ, 0xc0, !PT ;  /* 0x0000ffff13157812 */ /* 0x000fe200078ec0ff */
[----:B------:R-:W-:-:S03]  /*1bf0*/  @P0 FMUL.FTZ R19, R25, UR7 ;  /* 0x0000000719130c20 */ /* 0x000fc60008410000 */
[----:B------:R-:W-:Y:S02]  /*1c00*/  IADD3 R21, PT, PT, R0, R21, RZ ;  /* 0x0000001500157210 */ /* 0x000fe40007ffe0ff */
[----:B------:R-:W-:Y:S03]  /*1c10*/  @P0 STG.E.64 desc[UR8][R16.64], R18 ;  /* 0x0000001210000986 */ /* 0x000fe6000c101b08 */
[C---:B0-----:R-:W-:Y:S01]  /*1c20*/  IMAD.WIDE R14, R21.reuse, 0x2, R14 ;  /* 0x00000002150e7825 */ /* 0x041fe200078e020e */
[----:B------:R-:W-:Y:S03]  /*1c30*/  BAR.SYNC.DEFER_BLOCKING 0x0 ;  /* 0x0000000000007b1d */ /* 0x000fe60000010000 */
[----:B-1----:R-:W-:-:S05]  /*1c40*/  IMAD.WIDE R12, R21, 0x2, R12 ;  /* 0x00000002150c7825 */ /* 0x002fca00078e020c */
[----:B------:R-:W2:Y:S04]  /*1c50*/  LDG.E.U16 R22, desc[UR8][R12.64] ;  /* 0x000000080c167981 */ /* 0x000ea8000c1e1500 */
        /* <DEDUP_REMOVED lines=40> */
[----:B------:R-:W-:Y:S01]  /*1ee0*/  FADD.FTZ R5, -R0, R5 ;  /* 0x0000000500057221 */ /* 0x000fe20000010100 */
[----:B------:R-:W-:Y:S01]  /*1ef0*/  MOV R17, R35 ;  /* 0x0000002300117202 */ /* 0x000fe20000000f00 */
[----:B------:R-:W1:Y:S02]  /*1f00*/  LDCU.64 UR6, c[0x0][0x380] ;  /* 0x00007000ff0677ac */ /* 0x000e640008000a00 */
[----:B------:R-:W-:-:S04]  /*1f10*/  FMUL.FTZ R5, R5, R12 ;  /* 0x0000000c05057220 */ /* 0x000fc80000410000 */
[----:B------:R-:W-:Y:S01]  /*1f20*/  FFMA.FTZ R5, R18, R5, R20 ;  /* 0x0000000512057223 */ /* 0x000fe20000010014 */
[----:B0-----:R-:W-:Y:S02]  /*1f30*/  IMAD R15, R15, UR12, RZ ;  /* 0x0000000c0f0f7c24 */ /* 0x001fe4000f8e02ff */
[----:B------:R-:W-:-:S04]  /*1f40*/  IMAD.WIDE.U32 R16, R32, UR12, R16 ;  /* 0x0000000c20107c25 */ /* 0x000fc8000f8e0010 */
[----:B------:R-:W-:Y:S01]  /*1f50*/  IMAD R15, R32, UR13, R15 ;  /* 0x0000000d200f7c24 */ /* 0x000fe2000f8e020f */
[----:B-1----:R-:W-:-:S04]  /*1f60*/  LEA R14, P2, R16, UR6, 0x2 ;  /* 0x00000006100e7c11 */ /* 0x002fc8000f8410ff */
[----:B------:R-:W-:Y:S01]  /*1f70*/  IADD3 R15, PT, PT, R17, R15, RZ ;  /* 0x0000000f110f7210 */ /* 0x000fe20007ffe0ff */
[----:B------:R-:W-:-:S03]  /*1f80*/  FADD.FTZ R17, -R0, R4 ;  /* 0x0000000400117221 */ /* 0x000fc60000010100 */
[----:B------:R-:W-:Y:S01]  /*1f90*/  LEA.HI.X R15, R16, UR7, R15, 0x2, P2 ;  /* 0x00000007100f7c11 */ /* 0x000fe200090f140f */
[----:B------:R-:W-:-:S04]  /*1fa0*/  FMUL.FTZ R4, R17, R12 ;  /* 0x0000000c11047220 */ /* 0x000fc80000410000 */
[----:B------:R-:W-:-:S05]  /*1fb0*/  FFMA.FTZ R4, R13, R4, R19 ;  /* 0x000000040d047223 */ /* 0x000fca0000010013 */
[----:B------:R0:W-:Y:S02]  /*1fc0*/  STG.E.64 desc[UR8][R14.64], R4 ;  /* 0x000000040e007986 */ /* 0x0001e4000c101b08 */
.L_x_3923:
[----:B------:R-:W-:Y:S05]  /*1fd0*/  BSYNC.RECONVERGENT B1 ;  /* 0x0000000000017941 */ /* 0x000fea0003800200 */
.L_x_3922:
[----:B------:R-:W-:Y:S04]  /*1fe0*/  BSSY.RECONVERGENT B1, `(.L_x_3924) ;  /* 0x0000013000017945 */ /* 0x000fe80003800200 */
[----:B------:R-:W-:Y:S05]  /*1ff0*/  @P3 BRA `(.L_x_3925) ;  /* 0x0000000000443947 */ /* 0x000fea0003800000 */
[----:B------:R-:W1:Y:S01]  /*2000*/  LDCU.64 UR6, c[0x0][0x3e0] ;  /* 0x00007c00ff0677ac */ /* 0x000e620008000a00 */
[----:B0-----:R-:W-:Y:S01]  /*2010*/  MOV R4, R36 ;  /* 0x0000002400047202 */ /* 0x001fe20000000f00 */
[C---:B------:R-:W-:Y:S01]  /*2020*/  FADD.FTZ R15, -R0.reuse, R2 ;  /* 0x00000002000f7221 */ /* 0x040fe20000010100 */
[----:B------:R-:W-:Y:S01]  /*2030*/  MOV R5, R35 ;  /* 0x0000002300057202 */ /* 0x000fe20000000f00 */
[----:B------:R-:W0:Y:S01]  /*2040*/  LDCU.64 UR12, c[0x0][0x380] ;  /* 0x00007000ff0c77ac */ /* 0x000e220008000a00 */
[----:B------:R-:W-:Y:S01]  /*2050*/  FADD.FTZ R3, -R0, R3 ;  /* 0x0000000300037221 */ /* 0x000fe20000010100 */
        /* <DEDUP_REMOVED lines=8> */
[----:B------:R-:W-:-:S04]  /*20e0*/  IADD3 R25, PT, PT, R5, R25, RZ ;  /* 0x0000001905197210 */ /* 0x000fc80007ffe0ff */
[----:B------:R-:W-:-:S05]  /*20f0*/  LEA.HI.X R15, R4, UR13, R25, 0x2, P2 ;  /* 0x0000000d040f7c11 */ /* 0x000fca00090f1419 */
[----:B------:R1:W-:Y:S02]  /*2100*/  STG.E.64 desc[UR8][R14.64], R2 ;  /* 0x000000020e007986 */ /* 0x0003e4000c101b08 */
.L_x_3925:
[----:B------:R-:W-:Y:S05]  /*2110*/  BSYNC.RECONVERGENT B1 ;  /* 0x0000000000017941 */ /* 0x000fea0003800200 */
.L_x_3924:
[----:B------:R-:W-:Y:S04]  /*2120*/  BSSY.RECONVERGENT B1, `(.L_x_3926) ;  /* 0x0000013000017945 */ /* 0x000fe80003800200 */
[----:B------:R-:W-:Y:S05]  /*2130*/  @P4 BRA `(.L_x_3927) ;  /* 0x0000000000444947 */ /* 0x000fea0003800000 */
[----:B------:R-:W2:Y:S01]  /*2140*/  LDCU.64 UR6, c[0x0][0x3e0] ;  /* 0x00007c00ff0677ac */ /* 0x000ea20008000a00 */
[----:B0-----:R-:W-:Y:S01]  /*2150*/  MOV R4, R36 ;  /* 0x0000002400047202 */ /* 0x001fe20000000f00 */
[C---:B-1----:R-:W-:Y:S01]  /*2160*/  FADD.FTZ R3, -R0.reuse, R6 ;  /* 0x0000000600037221 */ /* 0x042fe20000010100 */
[----:B------:R-:W-:Y:S01]  /*2170*/  MOV R5, R35 ;  /* 0x0000002300057202 */ /* 0x000fe20000000f00 */
[----:B------:R-:W0:Y:S01]  /*2180*/  LDCU.64 UR12, c[0x0][0x380] ;  /* 0x00007000ff0c77ac */ /* 0x000e220008000a00 */
[----:B------:R-:W-:Y:S01]  /*2190*/  FADD.FTZ R7, -R0, R7 ;  /* 0x0000000700077221 */ /* 0x000fe20000010100 */
        /* <DEDUP_REMOVED lines=11> */
.L_x_3927:
[----:B------:R-:W-:Y:S05]  /*2250*/  BSYNC.RECONVERGENT B1 ;  /* 0x0000000000017941 */ /* 0x000fea0003800200 */
.L_x_3926:
[----:B------:R-:W-:Y:S05]  /*2260*/  @P1 BRA `(.L_x_3928) ;  /* 0x0000000800541947 */ /* 0x000fea0003800000 */
[----:B------:R-:W3:Y:S01]  /*2270*/  LDCU.64 UR6, c[0x0][0x3e0] ;  /* 0x00007c00ff0677ac */ /* 0x000ee20008000a00 */
[----:B-12---:R-:W-:Y:S01]  /*2280*/  MOV R2, R36 ;  /* 0x0000002400027202 */ /* 0x006fe20000000f00 */
[C---:B0-----:R-:W-:Y:S01]  /*2290*/  FADD.FTZ R5, -R0.reuse, R8 ;  /* 0x0000000800057221 */ /* 0x041fe20000010100 */
[----:B------:R-:W-:Y:S01]  /*22a0*/  MOV R3, R35 ;  /* 0x0000002300037202 */ /* 0x000fe20000000f00 */
[----:B------:R-:W0:Y:S01]  /*22b0*/  LDCU.64 UR10, c[0x0][0x380] ;  /* 0x00007000ff0a77ac */ /* 0x000e220008000a00 */
[----:B------:R-:W-:Y:S01]  /*22c0*/  FADD.FTZ R9, -R0, R9 ;  /* 0x0000000900097221 */ /* 0x000fe20000010100 */
        /* <DEDUP_REMOVED lines=8> */
[----:B------:R-:W-:-:S04]  /*2350*/  IADD3 R21, PT, PT, R3, R21, RZ ;  /* 0x0000001503157210 */ /* 0x000fc80007ffe0ff */
[----:B------:R-:W-:-:S05]  /*2360*/  LEA.HI.X R5, R2, UR11, R21, 0x2, P1 ;  /* 0x0000000b02057c11 */ /* 0x000fca00088f1415 */
[----:B------:R3:W-:Y:S01]  /*2370*/  STG.E.64 desc[UR8][R4.64], R8 ;  /* 0x0000000804007986 */ /* 0x0007e2000c101b08 */
[----:B------:R-:W-:Y:S05]  /*2380*/  BRA `(.L_x_3928) ;  /* 0x00000008000c7947 */ /* 0x000fea0003800000 */
.L_x_3921:
        /* <DEDUP_REMOVED lines=15> */
[----:B------:R-:W0:Y:S01]  /*2480*/  LDCU.64 UR6, c[0x0][0x3e0] ;  /* 0x00007c00ff0677ac */ /* 0x000e220008000a00 */
[----:B------:R-:W-:Y:S01]  /*2490*/  SHF.R.S32.HI R17, RZ, 0x1f, R32 ;  /* 0x0000001fff117819 */ /* 0x000fe20000011420 */
[----:B------:R-:W-:Y:S01]  /*24a0*/  FADD.FTZ R5, -R0, R5 ;  /* 0x0000000500057221 */ /* 0x000fe20000010100 */
[----:B------:R-:W-:Y:S01]  /*24b0*/  MOV R14, R36 ;  /* 0x00000024000e7202 */ /* 0x000fe20000000f00 */
[----:B------:R-:W1:Y:S01]  /*24c0*/  LDCU.64 UR10, c[0x0][0x380] ;  /* 0x00007000ff0a77ac */ /* 0x000e620008000a00 */
[----:B------:R-:W-:Y:S01]  /*24d0*/  MOV R15, R35 ;  /* 0x00000023000f7202 */ /* 0x000fe20000000f00 */
[----:B------:R-:W-:-:S04]  /*24e0*/  FMUL.FTZ R5, R5, R12 ;  /* 0x0000000c05057220 */ /* 0x000fc80000410000 */
[----:B------:R-:W-:-:S04]  /*24f0*/  FFMA.FTZ R5, R18, R5, R20 ;  /* 0x0000000512057223 */ /* 0x000fc80000010014 */
[----:B------:R-:W-:Y:S01]  /*2500*/  FMUL.FTZ R27, R5, -1.4426950216293334961 ;  /* 0xbfb8aa3b051b7820 */ /* 0x000fe20000410000 */
[----:B0-----:R-:W-:Y:S02]  /*2510*/  IMAD R17, R17, UR6, RZ ;  /* 0x0000000611117c24 */ /* 0x001fe4000f8e02ff */
[----:B------:R-:W-:-:S03]  /*2520*/  IMAD.WIDE.U32 R14, R32, UR6, R14 ;  /* 0x00000006200e7c25 */ /* 0x000fc6000f8e000e */
[----:B------:R-:W0:Y:S01]  /*2530*/  MUFU.EX2 R27, R27 ;  /* 0x0000001b001b7308 */ /* 0x000e220000000800 */
[----:B------:R-:W-:Y:S01]  /*2540*/  IMAD R17, R32, UR7, R17 ;  /* 0x0000000720117c24 */ /* 0x000fe2000f8e0211 */
[----:B-1----:R-:W-:-:S04]  /*2550*/  LEA R16, P1, R14, UR10, 0x2 ;  /* 0x0000000a0e107c11 */ /* 0x002fc8000f8210ff */
[----:B------:R-:W-:Y:S01]  /*2560*/  IADD3 R17, PT, PT, R15, R17, RZ ;  /* 0x000000110f117210 */ /* 0x000fe20007ffe0ff */
[----:B------:R-:W-:-:S03]  /*2570*/  FADD.FTZ R15, -R0, R4 ;  /* 0x00000004000f7221 */ /* 0x000fc60000010100 */
[----:B------:R-:W-:Y:S01]  /*2580*/  LEA.HI.X R17, R14, UR11, R17, 0x2, P1 ;  /* 0x0000000b0e117c11 */ /* 0x000fe200088f1411 */
[----:B------:R-:W-:-:S04]  /*2590*/  FMUL.FTZ R4, R15, R12 ;  /* 0x0000000c0f047220 */ /* 0x000fc80000410000 */
[----:B------:R-:W-:Y:S01]  /*25a0*/  FFMA.FTZ R4, R13, R4, R19 ;  /* 0x000000040d047223 */ /* 0x000fe20000010013 */
[----:B0-----:R-:W-:-:S03]  /*25b0*/  FADD.FTZ R33, R27, 1 ;  /* 0x3f8000001b217421 */ /* 0x001fc60000010000 */
[----:B------:R-:W-:-:S03]  /*25c0*/  FMUL.FTZ R14, R4, -1.4426950216293334961 ;  /* 0xbfb8aa3b040e7820 */ /* 0x000fc60000410000 */
[----:B------:R-:W0:Y:S08]  /*25d0*/  MUFU.RCP R33, R33 ;  /* 0x0000002100217308 */ /* 0x000e300000001000 */
[----:B------:R-:W1:Y:S01]  /*25e0*/  MUFU.EX2 R14, R14 ;  /* 0x0000000e000e7308 */ /* 0x000e620000000800 */
[----:B0-----:R-:W-:Y:S01]  /*25f0*/  FMUL.FTZ R5, R5, R33 ;  /* 0x0000002105057220 */ /* 0x001fe20000410000 */
[----:B-1----:R-:W-:-:S06]  /*2600*/  FADD.FTZ R15, R14, 1 ;  /* 0x3f8000000e0f7421 */ /* 0x002fcc0000010000 */
[----:B------:R-:W0:Y:S02]  /*2610*/  MUFU.RCP R15, R15 ;  /* 0x0000000f000f7308 */ /* 0x000e240000001000 */
[----:B0-----:R-:W-:-:S05]  /*2620*/  FMUL.FTZ R4, R4, R15 ;  /* 0x0000000f04047220 */ /* 0x001fca0000410000 */
[----:B------:R0:W-:Y:S02]  /*2630*/  STG.E.64 desc[UR8][R16.64], R4 ;  /* 0x0000000410007986 */ /* 0x0001e4000c101b08 */
.L_x_3930:
[----:B------:R-:W-:Y:S05]  /*2640*/  BSYNC.RECONVERGENT B1 ;  /* 0x0000000000017941 */ /* 0x000fea0003800200 */
.L_x_3929:
[----:B------:R-:W-:Y:S04]  /*2650*/  BSSY.RECONVERGENT B1, `(.L_x_3931) ;  /* 0x000001d000017945 */ /* 0x000fe80003800200 */
[----:B------:R-:W-:Y:S05]  /*2660*/  @P2 BRA `(.L_x_3932) ;  /* 0x00000000006c2947 */ /* 0x000fea0003800000 */
[C---:B0-----:R-:W-:Y:S01]  /*2670*/  FADD.FTZ R5, -R0.reuse, R2 ;  /* 0x0000000200057221 */ /* 0x041fe20000010100 */
[----:B------:R-:W-:Y:S01]  /*2680*/  FADD.FTZ R3, -R0, R3 ;  /* 0x0000000300037221 */ /* 0x000fe20000010100 */
        /* <DEDUP_REMOVED lines=25> */
.L_x_3932:
[----:B------:R-:W-:Y:S05]  /*2820*/  BSYNC.RECONVERGENT B1 ;  /* 0x0000000000017941 */ /* 0x000fea0003800200 */
.L_x_3931:
[----:B------:R-:W-:Y:S04]  /*2830*/  BSSY.RECONVERGENT B1, `(.L_x_3933) ;  /* 0x000001d000017945 */ /* 0x000fe80003800200 */
[----:B------:R-:W-:Y:S05]  /*2840*/  @P3 BRA `(.L_x_3934) ;  /* 0x00000000006c3947 */ /* 0x000fea0003800000 */
[C---:B-1----:R-:W-:Y:S01]  /*2850*/  FADD.FTZ R3, -R0.reuse, R6 ;  /* 0x0000000600037221 */ /* 0x042fe20000010100 */
[----:B------:R-:W1:Y:S03]  /*2860*/  LDCU.64 UR6, c[0x0][0x3e0] ;  /* 0x00007c00ff0677ac */ /* 0x000e660008000a00 */
[----:B------:R-:W-:Y:S01]  /*2870*/  FMUL.FTZ R2, R3, R12 ;  /* 0x0000000c03027220 */ /* 0x000fe20000410000 */
[----:B------:R-:W-:Y:S01]  /*2880*/  FADD.FTZ R3, -R0, R7 ;  /* 0x0000000700037221 */ /* 0x000fe20000010100 */
[----:B------:R-:W2:Y:S02]  /*2890*/  LDCU.64 UR10, c[0x0][0x380] ;  /* 0x00007000ff0a77ac */ /* 0x000ea40008000a00 */
[----:B------:R-:W-:Y:S01]  /*28a0*/  FFMA.FTZ R7, R13, R2, R19 ;  /* 0x000000020d077223 */ /* 0x000fe20000010013 */
[----:B------:R-:W-:-:S03]  /*28b0*/  FMUL.FTZ R3, R3, R12 ;  /* 0x0000000c03037220 */ /* 0x000fc60000410000 */
[----:B------:R-:W-:Y:S01]  /*28c0*/  FMUL.FTZ R2, R7, -1.4426950216293334961 ;  /* 0xbfb8aa3b07027820 */ /* 0x000fe20000410000 */
[----:B------:R-:W-:Y:S01]  /*28d0*/  FFMA.FTZ R6, R18, R3, R20 ;  /* 0x0000000312067223 */ /* 0x000fe20000010014 */
[----:B------:R-:W-:-:S03]  /*28e0*/  MOV R3, R35 ;  /* 0x0000002300037202 */ /* 0x000fc60000000f00 */
[----:B0-----:R-:W-:Y:S01]  /*28f0*/  FMUL.FTZ R4, R6, -1.4426950216293334961 ;  /* 0xbfb8aa3b06047820 */ /* 0x001fe20000410000 */
[----:B------:R-:W0:Y:S01]  /*2900*/  MUFU.EX2 R2, R2 ;  /* 0x0000000200027308 */ /* 0x000e220000000800 */
[----:B-1----:R-:W-:-:S07]  /*2910*/  IMAD R24, R24, UR6, RZ ;  /* 0x0000000618187c24 */ /* 0x002fce000f8e02ff */
[----:B------:R-:W1:Y:S01]  /*2920*/  MUFU.EX2 R4, R4 ;  /* 0x0000000400047308 */ /* 0x000e620000000800 */
[----:B0-----:R-:W-:Y:S01]  /*2930*/  FADD.FTZ R14, R2, 1 ;  /* 0x3f800000020e7421 */ /* 0x001fe20000010000 */
[----:B------:R-:W-:-:S06]  /*2940*/  MOV R2, R36 ;  /* 0x0000002400027202 */ /* 0x000fcc0000000f00 */
[----:B------:R-:W0:Y:S01]  /*2950*/  MUFU.RCP R14, R14 ;  /* 0x0000000e000e7308 */ /* 0x000e220000001000 */
[----:B------:R-:W-:-:S04]  /*2960*/  IMAD.WIDE.U32 R2, R23, UR6, R2 ;  /* 0x0000000617027c25 */ /* 0x000fc8000f8e0002 */
[----:B-1----:R-:W-:Y:S01]  /*2970*/  FADD.FTZ R15, R4, 1 ;  /* 0x3f800000040f7421 */ /* 0x002fe20000010000 */
[----:B------:R-:W-:Y:S01]  /*2980*/  IMAD R23, R23, UR7, R24 ;  /* 0x0000000717177c24 */ /* 0x000fe2000f8e0218 */
[----:B--2---:R-:W-:-:S04]  /*2990*/  LEA R4, P1, R2, UR10, 0x2 ;  /* 0x0000000a02047c11 */ /* 0x004fc8000f8210ff */
[----:B------:R-:W1:Y:S01]  /*29a0*/  MUFU.RCP R15, R15 ;  /* 0x0000000f000f7308 */ /* 0x000e620000001000 */
[----:B------:R-:W-:-:S04]  /*29b0*/  IADD3 R23, PT, PT, R3, R23, RZ ;  /* 0x0000001703177210 */ /* 0x000fc80007ffe0ff */
[----:B------:R-:W-:Y:S01]  /*29c0*/  LEA.HI.X R5, R2, UR11, R23, 0x2, P1 ;  /* 0x0000000b02057c11 */ /* 0x000fe200088f1417 */
[----:B0-----:R-:W-:Y:S01]  /*29d0*/  FMUL.FTZ R2, R7, R14 ;  /* 0x0000000e07027220 */ /* 0x001fe20000410000 */
[----:B-1----:R-:W-:-:S05]  /*29e0*/  FMUL.FTZ R3, R6, R15 ;  /* 0x0000000f06037220 */ /* 0x002fca0000410000 */
[----:B------:R2:W-:Y:S02]  /*29f0*/  STG.E.64 desc[UR8][R4.64], R2 ;  /* 0x0000000204007986 */ /* 0x0005e4000c101b08 */
.L_x_3934:
[----:B------:R-:W-:Y:S05]  /*2a00*/  BSYNC.RECONVERGENT B1 ;  /* 0x0000000000017941 */ /* 0x000fea0003800200 */
.L_x_3933:
[----:B------:R-:W-:Y:S05]  /*2a10*/  @P4 BRA `(.L_x_3928) ;  /* 0x0000000000684947 */ /* 0x000fea0003800000 */
[C---:B-12---:R-:W-:Y:S01]  /*2a20*/  FADD.FTZ R3, -R0.reuse, R8 ;  /* 0x0000000800037221 */ /* 0x046fe20000010100 */
[----:B------:R-:W-:Y:S01]  /*2a30*/  FADD.FTZ R9, -R0, R9 ;  /* 0x0000000900097221 */ /* 0x000fe20000010100 */
[----:B------:R-:W1:Y:S01]  /*2a40*/  LDCU.64 UR6, c[0x0][0x3e0] ;  /* 0x00007c00ff0677ac */ /* 0x000e620008000a00 */
[----:B------:R-:W-:Y:S01]  /*2a50*/  MOV R34, R36 ;  /* 0x0000002400227202 */ /* 0x000fe20000000f00 */
[-C--:B------:R-:W-:Y:S01]  /*2a60*/  FMUL.FTZ R2, R3, R12.reuse ;  /* 0x0000000c03027220 */ /* 0x080fe20000410000 */
[----:B------:R-:W-:Y:S01]  /*2a70*/  FMUL.FTZ R9, R9, R12 ;  /* 0x0000000c09097220 */ /* 0x000fe20000410000 */
[----:B------:R-:W2:Y:S02]  /*2a80*/  LDCU.64 UR10, c[0x0][0x380] ;  /* 0x00007000ff0a77ac */ /* 0x000ea40008000a00 */
[----:B------:R-:W-:Y:S01]  /*2a90*/  FFMA.FTZ R13, R13, R2, R19 ;  /* 0x000000020d0d7223 */ /* 0x000fe20000010013 */
[----:B------:R-:W-:-:S03]  /*2aa0*/  FFMA.FTZ R18, R18, R9, R20 ;  /* 0x0000000912127223 */ /* 0x000fc60000010014 */
        /* <DEDUP_REMOVED lines=16> */
[----:B------:R4:W-:Y:S02]  /*2bb0*/  STG.E.64 desc[UR8][R2.64], R6 ;  /* 0x0000000602007986 */ /* 0x0009e4000c101b08 */
.L_x_3928:
[----:B------:R-:W-:Y:S05]  /*2bc0*/  BSYNC.RECONVERGENT B0 ;  /* 0x0000000000007941 */ /* 0x000fea0003800200 */
.L_x_3920:
[----:B------:R-:W-:Y:S02]  /*2bd0*/  IADD3 R30, PT, PT, R11, R30, RZ ;  /* 0x0000001e0b1e7210 */ /* 0x000fe40007ffe0ff */
[----:B------:R-:W-:Y:S02]  /*2be0*/  IADD3 R31, PT, PT, R31, 0x1, RZ ;  /* 0x000000011f1f7810 */ /* 0x000fe40007ffe0ff */
[----:B------:R-:W-:-:S13]  /*2bf0*/  ISETP.GE.AND P1, PT, R30, UR5, PT ;  /* 0x000000051e007c0c */ /* 0x000fda000bf26270 */
[----:B------:R-:W-:Y:S05]  /*2c00*/  @!P1 BRA `(.L_x_3935) ;  /* 0xffffffd400589947 */ /* 0x000fea000383ffff */
[----:B------:R-:W-:Y:S05]  /*2c10*/  EXIT ;  /* 0x000000000000794d */ /* 0x000fea0003800000 */
.L_x_3936:
        /* <DEDUP_REMOVED lines=14> */
.L_x_4557:


//--------------------- .text._Z35group_norm_nhwc_fwd_one_pass_kernelI11Fp32IOBf16WLi128ELi96ELi768EEv26Group_norm_nhwc_fwd_params --------------------------
	.section	.text._Z35group_norm_nhwc_fwd_one_pass_kernelI11Fp32IOBf16WLi128ELi96ELi768EEv26Group_norm_nhwc_fwd_params,"ax",@progbits
	.align	128
        .global         _Z35group_norm_nhwc_fwd_one_pass_kernelI11Fp32IOBf16WLi128ELi96ELi768EEv26Group_norm_nhwc_fwd_params
        .type           _Z35group_norm_nhwc_fwd_one_pass_kernelI11Fp32IOBf16WLi128ELi96ELi768EEv26Group_norm_nhwc_fwd_params,@function
        .size           _Z35group_norm_nhwc_fwd_one_pass_kernelI11Fp32IOBf16WLi128ELi96ELi768EEv26Group_norm_nhwc_fwd_params,(.L_x_4558 - _Z35group_norm_nhwc_fwd_one_pass_kernelI11Fp32IOBf16WLi128ELi96ELi768EEv26Group_norm_nhwc_fwd_params)
        .other          _Z35group_norm_nhwc_fwd_one_pass_kernelI11Fp32IOBf16WLi128ELi96ELi768EEv26Group_norm_nhwc_fwd_params,@"STO_CUDA_ENTRY STV_DEFAULT"
_Z35group_norm_nhwc_fwd_one_pass_kernelI11Fp32IOBf16WLi128ELi96ELi768EEv26Group_norm_nhwc_fwd_params:
.text._Z35group_norm_nhwc_fwd_one_pass_kernelI11Fp32IOBf16WLi128ELi96ELi768EEv26Group_norm_nhwc_fwd_params:
        /* <DEDUP_REMOVED lines=46> */
.L_x_3980:
[----:B01----:R-:W0:Y:S01]  /*02e0*/  LDC R25, c[0x0][0x3f8] ;  /* 0x0000fe00ff197b82 */ /* 0x003e220000000800 */
[----:B--2---:R-:W2:Y:S01]  /*02f0*/  LDCU.64 UR4, c[0x0][0x3e8] ;  /* 0x00007d00ff0477ac */ /* 0x004ea20008000a00 */
[----:B------:R-:W-:Y:S01]  /*0300*/  LOP3.LUT R71, R14, 0xffff, RZ, 0xc0, !PT ;  /* 0x0000ffff0e477812 */ /* 0x000fe200078ec0ff */
[----:B---3--:R-:W3:Y:S01]  /*0310*/  LDCU.64 UR8, c[0x0][0x3f0] ;  /* 0x00007e00ff0877ac */ /* 0x008ee20008000a00 */
[----:B--2---:R-:W-:Y:S02]  /*0320*/  ISETP.GE.U32.AND P4, PT, R65, UR4, PT ;  /* 0x0000000441007c0c */ /* 0x004fe4000bf86070 */
[----:B------:R-:W-:Y:S02]  /*0330*/  ISETP.GE.U32.AND P5, PT, R64, UR4, PT ;  /* 0x0000000440007c0c */ /* 0x000fe4000bfa6070 */
[----:B------:R-:W-:Y:S02]  /*0340*/  ISETP.GE.AND.EX P4, PT, R15, UR5, PT, P4 ;  /* 0x000000050f007c0c */ /* 0x000fe4000bf86340 */
[----:B0---4-:R-:W-:-:S02]  /*0350*/  IABS R21, R25 ;  /* 0x0000001900157213 */ /* 0x011fc40000000000 */
        /* <DEDUP_REMOVED lines=39> */
[----:B------:R-:W-:Y:S01]  /*05d0*/  @!P4 IMAD R29, R65, R21, R22 ;  /* 0x00000015411dc224 */ /* 0x000fe200078e0216 */
        /* <DEDUP_REMOVED lines=179> */
.L_x_3938:
[----:B------:R-:W-:Y:S05]  /*1110*/  BSYNC.RECONVERGENT B0 ;  /* 0x0000000000007941 */ /* 0x000fea0003800200 */
.L_x_3937:
        /* <DEDUP_REMOVED lines=66> */
.L_x_3940:
[----:B------:R-:W-:Y:S05]  /*1540*/  BSYNC.RECONVERGENT B0 ;  /* 0x0000000000007941 */ /* 0x000fea0003800200 */
.L_x_3939:
        /* <DEDUP_REMOVED lines=24> */
.L_x_3943:
[----:B----4-:R-:W3:Y:S04]  /*16d0*/  LDG.E.STRONG.GPU R30, desc[UR6][R28.64] ;  /* 0x000000061c1e7981 */ /* 0x010ee8000c1ef900 */
[----:B---3--:R-:W-:Y:S01]  /*16e0*/  CCTL.IVALL ;  /* 0x00000000ff00798f */ /* 0x008fe20002000000 */
[----:B------:R-:W-:Y:S05]  /*16f0*/  YIELD ;  /* 0x0000000000007946 */ /* 0x000fea0003800000 */
[----:B------:R-:W-:-:S13]  /*1700*/  ISETP.NE.AND P2, PT, R30, R35, PT ;  /* 0x000000231e00720c */ /* 0x000fda0003f45270 */
[----:B------:R-:W-:Y:S05]  /*1710*/  @P2 BRA `(.L_x_3943) ;  /* 0xfffffffc00ec2947 */ /* 0x000fea000383ffff */
.L_x_3942:
        /* <DEDUP_REMOVED lines=15> */
.L_x_3945:
        /* <DEDUP_REMOVED lines=59> */
.L_x_3944:
        /* <DEDUP_REMOVED lines=35> */
.L_x_3946:
        /* <DEDUP_REMOVED lines=18> */
.L_x_3947:
        /* <DEDUP_REMOVED lines=9> */
.L_x_3948:
[----:B------:R-:W-:Y:S05]  /*1fa0*/  BSYNC.RECONVERGENT B0 ;  /* 0x0000000000007941 */ /* 0x000fea0003800200 */
.L_x_3941:
[----:B------:R-:W5:Y:S01]  /*1fb0*/  S2UR UR5, SR_CgaCtaId ;  /* 0x00000000000579c3 */ /* 0x000f620000008800 */
[----:B------:R-:W0:Y:S01]  /*1fc0*/  LDCU UR8, c[0x0][0x414] ;  /* 0x00008280ff0877ac */ /* 0x000e220008000800 */
[----:B------:R-:W-:Y:S01]  /*1fd0*/  LOP3.LUT R39, R14, 0xffff, RZ, 0xc0, !PT ;  /* 0x0000ffff0e277812 */ /* 0x000fe200078ec0ff */
[----:B------:R-:W-:-:S03]  /*1fe0*/  UMOV UR4, 0x400 ;  /* 0x0000040000047882 */ /* 0x000fc60000000000 */
[----:B------:R-:W-:Y:S02]  /*1ff0*/  IADD3 R39, PT, PT, R12, R39, RZ ;  /* 0x000000270c277210 */ /* 0x000fe40007ffe0ff */
[----:B----4-:R-:W2:Y:S08]  /*2000*/  @P0 LDC.64 R30, c[0x0][0x388] ;  /* 0x0000e200ff1e0b82 */ /* 0x010eb00000000a00 */
[----:B-1----:R-:W1:Y:S01]  /*2010*/  LDC.64 R32, c[0x0][0x398] ;  /* 0x0000e600ff207b82 */ /* 0x002e620000000a00 */
[----:B-----5:R-:W-:-:S07]  /*2020*/  ULEA UR4, UR5, UR4, 0x18 ;  /* 0x0000000405047291 */ /* 0x020fce000f8ec0ff */
[----:B---3--:R-:W3:Y:S01]  /*2030*/  LDC.64 R28, c[0x0][0x3a0] ;  /* 0x0000e800ff1c7b82 */ /* 0x008ee20000000a00 */
[----:B--2---:R-:W-:-:S04]  /*2040*/  @P0 IMAD.WIDE R34, R2, 0x8, R30 ;  /* 0x0000000802220825 */ /* 0x004fc800078e021e */
[----:B0-----:R-:W-:Y:S01]  /*2050*/  @P0 FMUL.FTZ R30, R36, UR8 ;  /* 0x00000008241e0c20 */ /* 0x001fe20008410000 */
        /* <DEDUP_REMOVED lines=8> */
[----:B------:R-:W4:Y:S04]  /*20e0*/  LDG.E.U16 R42, desc[UR6][R28.64] ;  /* 0x000000061c2a7981 */ /* 0x000f28000c1e1500 */
[----:B------:R-:W5:Y:S01]  /*20f0*/  LDG.E.U16 R43, desc[UR6][R28.64+0x2] ;  /* 0x000002061c2b7981 */ /* 0x000f62000c1e1500 */
[----:B------:R-:W-:Y:S01]  /*2100*/  BSSY.RECONVERGENT B0, `(.L_x_3949) ;  /* 0x00001bd000007945 */ /* 0x000fe20003800200 */
[----:B0-----:R-:W-:-:S02]  /*2110*/  MOV R32, 0x3f800000 ;  /* 0x3f80000000207802 */ /* 0x001fc40000000f00 */
        /* <DEDUP_REMOVED lines=26> */
[C---:B------:R-:W-:Y:S01]  /*22c0*/  FADD.FTZ R31, -R12.reuse, R24 ;  /* 0x000000180c1f7221 */ /* 0x040fe20000010100 */
[----:B------:R-:W-:Y:S01]  /*22d0*/  MOV R29, R69 ;  /* 0x00000045001d7202 */ /* 0x000fe20000000f00 */
[----:B------:R-:W1:Y:S01]  /*22e0*/  LDCU.64 UR4, c[0x0][0x380] ;  /* 0x00007000ff0477ac */ /* 0x000e620008000a00 */
[----:B------:R-:W-:Y:S01]  /*22f0*/  FADD.FTZ R25, -R12, R25 ;  /* 0x000000190c197221 */ /* 0x000fe20000010100 */
        /* <DEDUP_REMOVED lines=8> */
[----:B------:R-:W-:-:S04]  /*2380*/  IADD3 R37, PT, PT, R29, R37, RZ ;  /* 0x000000251d257210 */ /* 0x000fc80007ffe0ff */
[----:B------:R-:W-:-:S05]  /*2390*/  LEA.HI.X R25, R28, UR5, R37, 0x2, P2 ;  /* 0x000000051c197c11 */ /* 0x000fca00090f1425 */
[----:B------:R0:W-:Y:S02]  /*23a0*/  STG.E.64 desc[UR6][R24.64], R30 ;  /* 0x0000001e18007986 */ /* 0x0001e4000c101b06 */
.L_x_3952:
[----:B------:R-:W-:Y:S05]  /*23b0*/  BSYNC.RECONVERGENT B1 ;  /* 0x0000000000017941 */ /* 0x000fea0003800200 */
.L_x_3951:
        /* <DEDUP_REMOVED lines=8> */
[----:B-1----:R-:W-:Y:S02]  /*2440*/  IMAD R28, R15, UR4, RZ ;  /* 0x000000040f1c7c24 */ /* 0x002fe4000f8e02ff */
[----:B------:R-:W-:-:S04]  /*2450*/  IMAD.WIDE.U32 R24, R65, UR4, R24 ;  /* 0x0000000441187c25 */ /* 0x000fc8000f8e0018 */
[----:B------:R-:W-:Y:S02]  /*2460*/  IMAD R31, R65, UR5, R28 ;  /* 0x00000005411f7c24 */ /* 0x000fe4000f8e021c */
[-C--:B------:R-:W-:Y:S01]  /*2470*/  FMUL.FTZ R28, R29, R32.reuse ;  /* 0x000000201d1c7220 */ /* 0x080fe20000410000 */
[----:B0-----:R-:W-:Y:S01]  /*2480*/  LEA R18, P2, R24, UR10, 0x2 ;  /* 0x0000000a18127c11 */ /* 0x001fe2000f8410ff */
[----:B------:R-:W-:Y:S01]  /*2490*/  FMUL.FTZ R29, R19, R32 ;  /* 0x00000020131d7220 */ /* 0x000fe20000410000 */
[----:B------:R-:W-:Y:S01]  /*24a0*/  IADD3 R31, PT, PT, R25, R31, RZ ;  /* 0x0000001f191f7210 */ /* 0x000fe20007ffe0ff */
[----:B------:R-:W-:Y:S02]  /*24b0*/  FFMA.FTZ R28, R33, R28, R36 ;  /* 0x0000001c211c7223 */ /* 0x000fe40000010024 */
[----:B------:R-:W-:Y:S01]  /*24c0*/  FFMA.FTZ R29, R34, R29, R35 ;  /* 0x0000001d221d7223 */ /* 0x000fe20000010023 */
[----:B------:R-:W-:-:S05]  /*24d0*/  LEA.HI.X R19, R24, UR11, R31, 0x2, P2 ;  /* 0x0000000b18137c11 */ /* 0x000fca00090f141f */
[----:B------:R1:W-:Y:S02]  /*24e0*/  STG.E.64 desc[UR6][R18.64], R28 ;  /* 0x0000001c12007986 */ /* 0x0003e4000c101b06 */
.L_x_3954:
[----:B------:R-:W-:Y:S05]  /*24f0*/  BSYNC.RECONVERGENT B1 ;  /* 0x0000000000017941 */ /* 0x000fea0003800200 */
.L_x_3953:
        /* <DEDUP_REMOVED lines=29> */
.L_x_3956:
[----:B------:R-:W-:Y:S05]  /*26d0*/  BSYNC.RECONVERGENT B1 ;  /* 0x0000000000017941 */ /* 0x000fea0003800200 */
.L_x_3955:
[----:B------:R-:W-:Y:S04]  /*26e0*/  BSSY.RECONVERGENT B1, `(.L_x_3957) ;  /* 0x0000013000017945 */ /* 0x000fe80003800200 */
[----:B------:R-:W-:Y:S05]  /*26f0*/  @P1 BRA `(.L_x_3958) ;  /* 0x0000000000441947 */ /* 0x000fea0003800000 */
[----:B------:R-:W3:Y:S01]  /*2700*/  LDCU.64 UR4, c[0x0][0x3e0] ;  /* 0x00007c00ff0477ac */ /* 0x000ee20008000a00 */
[----:B--2---:R-:W-:Y:S01]  /*2710*/  MOV R20, R70 ;  /* 0x0000004600147202 */ /* 0x004fe20000000f00 */
[C---:B-1----:R-:W-:Y:S01]  /*2720*/  FADD.FTZ R19, -R12.reuse, R22 ;  /* 0x000000160c137221 */ /* 0x042fe20000010100 */
[----:B------:R-:W-:Y:S01]  /*2730*/  MOV R21, R69 ;  /* 0x0000004500157202 */ /* 0x000fe20000000f00 */
[----:B------:R-:W1:Y:S01]  /*2740*/  LDCU.64 UR10, c[0x0][0x380] ;  /* 0x00007000ff0a77ac */ /* 0x000e620008000a00 */
[----:B------:R-:W-:Y:S01]  /*2750*/  FADD.FTZ R23, -R12, R23 ;  /* 0x000000170c177221 */ /* 0x000fe20000010100 */
[----:B---3--:R-:W-:Y:S02]  /*2760*/  IMAD R18, R11, UR4, RZ ;  /* 0x000000040b127c24 */ /* 0x008fe4000f8e02ff */
[----:B------:R-:W-:-:S04]  /*2770*/  IMAD.WIDE.U32 R20, R63, UR4, R20 ;  /* 0x000000043f147c25 */ /* 0x000fc8000f8e0014 */
[----:B0-----:R-:W-:Y:S02]  /*2780*/  IMAD R25, R63, UR5, R18 ;  /* 0x000000053f197c24 */ /* 0x001fe4000f8e0212 */
[-C--:B------:R-:W-:Y:S01]  /*2790*/  FMUL.FTZ R18, R19, R32.reuse ;  /* 0x0000002013127220 */ /* 0x080fe20000410000 */
[----:B-1----:R-:W-:Y:S01]  /*27a0*/  LEA R22, P1, R20, UR10, 0x2 ;  /* 0x0000000a14167c11 */ /* 0x002fe2000f8210ff */
[----:B------:R-:W-:Y:S01]  /*27b0*/  FMUL.FTZ R19, R23, R32 ;  /* 0x0000002017137220 */ /* 0x000fe20000410000 */
[----:B------:R-:W-:Y:S01]  /*27c0*/  IADD3 R25, PT, PT, R21, R25, RZ ;  /* 0x0000001915197210 */ /* 0x000fe20007ffe0ff */
[----:B------:R-:W-:Y:S02]  /*27d0*/  FFMA.FTZ R18, R33, R18, R36 ;  /* 0x0000001221127223 */ /* 0x000fe40000010024 */
[----:B------:R-:W-:Y:S01]  /*27e0*/  FFMA.FTZ R19, R34, R19, R35 ;  /* 0x0000001322137223 */ /* 0x000fe20000010023 */
[----:B------:R-:W-:-:S05]  /*27f0*/  LEA.HI.X R23, R20, UR11, R25, 0x2, P1 ;  /* 0x0000000b14177c11 */ /* 0x000fca00088f1419 */
[----:B------:R3:W-:Y:S02]  /*2800*/  STG.E.64 desc[UR6][R22.64], R18 ;  /* 0x0000001216007986 */ /* 0x0007e4000c101b06 */
.L_x_3958:
[----:B------:R-:W-:Y:S05]  /*2810*/  BSYNC.RECONVERGENT B1 ;  /* 0x0000000000017941 */ /* 0x000fea0003800200 */
.L_x_3957:
[----:B------:R-:W-:Y:S04]  /*2820*/  BSSY.RECONVERGENT B1, `(.L_x_3959) ;  /* 0x0000013000017945 */ /* 0x000fe80003800200 */
[----:B------:R-:W-:Y:S05]  /*2830*/  @P6 BRA `(.L_x_3960) ;  /* 0x0000000000446947 */ /* 0x000fea0003800000 */
[----:B------:R-:W4:Y:S01]  /*2840*/  LDCU.64 UR4, c[0x0][0x3e0] ;  /* 0x00007c00ff0477ac */ /* 0x000f220008000a00 */
[----:B-123--:R-:W-:Y:S01]  /*2850*/  MOV R18, R70 ;  /* 0x0000004600127202 */ /* 0x00efe20000000f00 */
        /* <DEDUP_REMOVED lines=8> */
[----:B----4-:R-:W-:Y:S02]  /*28e0*/  IMAD R23, R9, UR4, RZ ;  /* 0x0000000409177c24 */ /* 0x010fe4000f8e02ff */
[----:B------:R-:W-:-:S04]  /*28f0*/  IMAD.WIDE.U32 R18, R62, UR4, R18 ;  /* 0x000000043e127c25 */ /* 0x000fc8000f8e0012 */
[----:B------:R-:W-:Y:S01]  /*2900*/  IMAD R23, R62, UR5, R23 ;  /* 0x000000053e177c24 */ /* 0x000fe2000f8e0217 */
[----:B-1----:R-:W-:-:S04]  /*2910*/  LEA R22, P1, R18, UR10, 0x2 ;  /* 0x0000000a12167c11 */ /* 0x002fc8000f8210ff */
[----:B------:R-:W-:-:S04]  /*2920*/  IADD3 R23, PT, PT, R19, R23, RZ ;  /* 0x0000001713177210 */ /* 0x000fc80007ffe0ff */
[----:B------:R-:W-:-:S05]  /*2930*/  LEA.HI.X R23, R18, UR11, R23, 0x2, P1 ;  /* 0x0000000b12177c11 */ /* 0x000fca00088f1417 */
[----:B------:R4:W-:Y:S02]  /*2940*/  STG.E.64 desc[UR6][R22.64], R20 ;  /* 0x0000001416007986 */ /* 0x0009e4000c101b06 */
.L_x_3960:
[----:B------:R-:W-:Y:S05]  /*2950*/  BSYNC.RECONVERGENT B1 ;  /* 0x0000000000017941 */ /* 0x000fea0003800200 */
.L_x_3959:
[----:B------:R-:W-:Y:S04]  /*2960*/  BSSY.RECONVERGENT B1, `(.L_x_3961) ;  /* 0x0000013000017945 */ /* 0x000fe80003800200 */
[----:B------:R-:W-:Y:S05]  /*2970*/  @P2 BRA `(.L_x_3962) ;  /* 0x0000000000442947 */ /* 0x000fea0003800000 */
[----:B------:R-:W5:Y:S01]  /*2980*/  LDCU.64 UR4, c[0x0][0x3e0] ;  /* 0x00007c00ff0477ac */ /* 0x000f620008000a00 */
[----:B-123--:R-:W-:Y:S01]  /*2990*/  MOV R18, R70 ;  /* 0x0000004600127202 */ /* 0x00efe20000000f00 */
[C---:B----4-:R-:W-:Y:S01]  /*29a0*/  FADD.FTZ R21, -R12.reuse, R52 ;  /* 0x000000340c157221 */ /* 0x050fe20000010100 */
[----:B------:R-:W-:Y:S01]  /*29b0*/  MOV R19, R69 ;  /* 0x0000004500137202 */ /* 0x000fe20000000f00 */
[----:B------:R-:W1:Y:S01]  /*29c0*/  LDCU.64 UR10, c[0x0][0x380] ;  /* 0x00007000ff0a77ac */ /* 0x000e620008000a00 */
[----:B------:R-:W-:Y:S01]  /*29d0*/  FADD.FTZ R53, -R12, R53 ;  /* 0x000000350c357221 */ /* 0x000fe20000010100 */
[----:B------:R-:W-:-:S04]  /*29e0*/  FMUL.FTZ R21, R21, R32 ;  /* 0x0000002015157220 */ /* 0x000fc80000410000 */
[----:B------:R-:W-:Y:S01]  /*29f0*/  FFMA.FTZ R22, R33, R21, R36 ;  /* 0x0000001521167223 */ /* 0x000fe20000010024 */
[----:B-----5:R-:W-:Y:S02]  /*2a00*/  IMAD R23, R7, UR4, RZ ;  /* 0x0000000407177c24 */ /* 0x020fe4000f8e02ff */
[----:B------:R-:W-:-:S04]  /*2a10*/  IMAD.WIDE.U32 R18, R60, UR4, R18 ;  /* 0x000000043c127c25 */ /* 0x000fc8000f8e0012 */
[----:B------:R-:W-:Y:S01]  /*2a20*/  IMAD R23, R60, UR5, R23 ;  /* 0x000000053c177c24 */ /* 0x000fe2000f8e0217 */
[----:B-1----:R-:W-:-:S04]  /*2a30*/  LEA R20, P1, R18, UR10, 0x2 ;  /* 0x0000000a12147c11 */ /* 0x002fc8000f8210ff */
[----:B------:R-:W-:Y:S01]  /*2a40*/  IADD3 R19, PT, PT, R19, R23, RZ ;  /* 0x0000001713137210 */ /* 0x000fe20007ffe0ff */
[----:B------:R-:W-:-:S03]  /*2a50*/  FMUL.FTZ R23, R53, R32 ;  /* 0x0000002035177220 */ /* 0x000fc60000410000 */
[----:B------:R-:W-:Y:S01]  /*2a60*/  LEA.HI.X R21, R18, UR11, R19, 0x2, P1 ;  /* 0x0000000b12157c11 */ /* 0x000fe200088f1413 */
[----:B------:R-:W-:-:S05]  /*2a70*/  FFMA.FTZ R23, R34, R23, R35 ;  /* 0x0000001722177223 */ /* 0x000fca0000010023 */
[----:B------:R1:W-:Y:S02]  /*2a80*/  STG.E.64 desc[UR6][R20.64], R22 ;  /* 0x0000001614007986 */ /* 0x0003e4000c101b06 */
.L_x_3962:
[----:B------:R-:W-:Y:S05]  /*2a90*/  BSYNC.RECONVERGENT B1 ;  /* 0x0000000000017941 */ /* 0x000fea0003800200 */
.L_x_3961:
        /* <DEDUP_REMOVED lines=19> */
.L_x_3964:
[----:B------:R-:W-:Y:S05]  /*2bd0*/  BSYNC.RECONVERGENT B1 ;  /* 0x0000000000017941 */ /* 0x000fea0003800200 */
.L_x_3963:
[----:B------:R-:W-:Y:S05]  /*2be0*/  @P4 BRA `(.L_x_3965) ;  /* 0x0000001000384947 */ /* 0x000fea0003800000 */
[----:B------:R-:W5:Y:S01]  /*2bf0*/  LDCU.64 UR4, c[0x0][0x3e0] ;  /* 0x00007c00ff0477ac */ /* 0x000f620008000a00 */
[----:B-123--:R-:W-:Y:S01]  /*2c00*/  MOV R18, R70 ;  /* 0x0000004600127202 */ /* 0x00efe20000000f00 */
[C---:B----4-:R-:W-:Y:S01]  /*2c10*/  FADD.FTZ R21, -R12.reuse, R56 ;  /* 0x000000380c157221 */ /* 0x050fe20000010100 */
[----:B------:R-:W-:Y:S01]  /*2c20*/  MOV R19, R69 ;  /* 0x0000004500137202 */ /* 0x000fe20000000f00 */
[----:B------:R-:W1:Y:S01]  /*2c30*/  LDCU.64 UR8, c[0x0][0x380] ;  /* 0x00007000ff0877ac */ /* 0x000e620008000a00 */
[----:B------:R-:W-:Y:S01]  /*2c40*/  FADD.FTZ R57, -R12, R57 ;  /* 0x000000390c397221 */ /* 0x000fe20000010100 */
[----:B------:R-:W-:-:S03]  /*2c50*/  FMUL.FTZ R21, R21, R32 ;  /* 0x0000002015157220 */ /* 0x000fc60000410000 */
[----:B------:R-:W-:Y:S01]  /*2c60*/  FMUL.FTZ R57, R57, R32 ;  /* 0x0000002039397220 */ /* 0x000fe20000410000 */
[----:B------:R-:W-:-:S03]  /*2c70*/  FFMA.FTZ R56, R33, R21, R36 ;  /* 0x0000001521387223 */ /* 0x000fc60000010024 */
[----:B------:R-:W-:Y:S01]  /*2c80*/  FFMA.FTZ R57, R34, R57, R35 ;  /* 0x0000003922397223 */ /* 0x000fe20000010023 */
[----:B-----5:R-:W-:Y:S02]  /*2c90*/  IMAD R23, R3, UR4, RZ ;  /* 0x0000000403177c24 */ /* 0x020fe4000f8e02ff */
[----:B------:R-:W-:-:S04]  /*2ca0*/  IMAD.WIDE.U32 R18, R16, UR4, R18 ;  /* 0x0000000410127c25 */ /* 0x000fc8000f8e0012 */
[----:B------:R-:W-:Y:S01]  /*2cb0*/  IMAD R23, R16, UR5, R23 ;  /* 0x0000000510177c24 */ /* 0x000fe2000f8e0217 */
[----:B-1----:R-:W-:-:S04]  /*2cc0*/  LEA R20, P1, R18, UR8, 0x2 ;  /* 0x0000000812147c11 */ /* 0x002fc8000f8210ff */
[----:B------:R-:W-:-:S04]  /*2cd0*/  IADD3 R23, PT, PT, R19, R23, RZ ;  /* 0x0000001713177210 */ /* 0x000fc80007ffe0ff */
[----:B------:R-:W-:-:S05]  /*2ce0*/  LEA.HI.X R21, R18, UR9, R23, 0x2, P1 ;  /* 0x0000000912157c11 */ /* 0x000fca00088f1417 */
[----:B------:R1:W-:Y:S01]  /*2cf0*/  STG.E.64 desc[UR6][R20.64], R56 ;  /* 0x0000003814007986 */ /* 0x0003e2000c101b06 */
[----:B------:R-:W-:Y:S05]  /*2d00*/  BRA `(.L_x_3965) ;  /* 0x0000000c00f07947 */ /* 0x000fea0003800000 */
.L_x_3950:
[----:B------:R-:W0:Y:S01]  /*2d10*/  LDCU.64 UR10, c[0x0][0x3e8] ;  /* 0x00007d00ff0a77ac */ /* 0x000e220008000a00 */
[----:B------:R-:W-:Y:S01]  /*2d20*/  BSSY.RECONVERGENT B1, `(.L_x_3966) ;  /* 0x0000021000017945 */ /* 0x000fe20003800200 */
[----:B0-----:R-:W-:Y:S02]  /*2d30*/  ISETP.GE.U32.AND P2, PT, R65, UR10, PT ;  /* 0x0000000a41007c0c */ /* 0x001fe4000bf46070 */
[----:B------:R-:W-:Y:S02]  /*2d40*/  ISETP.GE.U32.AND P5, PT, R64, UR10, PT ;  /* 0x0000000a40007c0c */ /* 0x000fe4000bfa6070 */
[----:B------:R-:W-:Y:S02]  /*2d50*/  ISETP.GE.U32.AND P6, PT, R63, UR10, PT ;  /* 0x0000000a3f007c0c */ /* 0x000fe4000bfc6070 */
[----:B------:R-:W-:Y:S01]  /*2d60*/  ISETP.GE.AND.EX P2, PT, R15, UR11, PT, P2 ;  /* 0x0000000b0f007c0c */ /* 0x000fe2000bf46320 */
[----:B------:R-:W-:-:S12]  /*2d70*/  @P1 BRA `(.L_x_3967) ;  /* 0x00000000006c1947 */ /* 0x000fd80003800000 */
[C---:B------:R-:W-:Y:S01]  /*2d80*/  FADD.FTZ R29, -R12.reuse, R24 ;  /* 0x000000180c1d7221 */ /* 0x040fe20000010100 */
[----:B------:R-:W-:Y:S01]  /*2d90*/  FADD.FTZ R25, -R12, R25 ;  /* 0x000000190c197221 */ /* 0x000fe20000010100 */
        /* <DEDUP_REMOVED lines=25> */
.L_x_3967:
[----:B------:R-:W-:Y:S05]  /*2f30*/  BSYNC.RECONVERGENT B1 ;  /* 0x0000000000017941 */ /* 0x000fea0003800200 */
.L_x_3966:
        /* <DEDUP_REMOVED lines=29> */
.L_x_3969:
[----:B------:R-:W-:Y:S05]  /*3110*/  BSYNC.RECONVERGENT B1 ;  /* 0x0000000000017941 */ /* 0x000fea0003800200 */
.L_x_3968:
        /* <DEDUP_REMOVED lines=12> */
[C---:B-1----:R-:W-:Y:S01]  /*31e0*/  FADD.FTZ R19, -R12.reuse, R20 ;  /* 0x000000140c137221 */ /* 0x042fe20000010100 */
[----:B------:R-:W-:Y:S01]  /*31f0*/  FADD.FTZ R21, -R12, R21 ;  /* 0x000000150c157221 */ /* 0x000fe20000010100 */
[----:B------:R-:W1:Y:S02]  /*3200*/  LDCU.64 UR4, c[0x0][0x3e0] ;  /* 0x00007c00ff0477ac */ /* 0x000e640008000a00 */
[-C--:B------:R-:W-:Y:S01]  /*3210*/  FMUL.FTZ R19, R19, R32.reuse ;  /* 0x0000002013137220 */ /* 0x080fe20000410000 */
[----:B------:R-:W-:Y:S01]  /*3220*/  FMUL.FTZ R21, R21, R32 ;  /* 0x0000002015157220 */ /* 0x000fe20000410000 */
        /* <DEDUP_REMOVED lines=21> */
[----:B------:R2:W-:Y:S02]  /*3380*/  STG.E.64 desc[UR6][R20.64], R18 ;  /* 0x0000001214007986 */ /* 0x0005e4000c101b06 */
.L_x_3971:
[----:B------:R-:W-:Y:S05]  /*3390*/  BSYNC.RECONVERGENT B1 ;  /* 0x0000000000017941 */ /* 0x000fea0003800200 */
.L_x_3970:
[----:B------:R-:W-:Y:S04]  /*33a0*/  BSSY.RECONVERGENT B1, `(.L_x_3972) ;  /* 0x000001d000017945 */ /* 0x000fe80003800200 */
[----:B------:R-:W-:Y:S05]  /*33b0*/  @P6 BRA `(.L_x_3973) ;  /* 0x00000000006c6947 */ /* 0x000fea0003800000 */
[C---:B-12---:R-:W-:Y:S01]  /*33c0*/  FADD.FTZ R19, -R12.reuse, R22 ;  /* 0x000000160c137221 */ /* 0x046fe20000010100 */
        /* <DEDUP_REMOVED lines=26> */
.L_x_3973:
[----:B------:R-:W-:Y:S05]  /*3570*/  BSYNC.RECONVERGENT B1 ;  /* 0x0000000000017941 */ /* 0x000fea0003800200 */
.L_x_3972:
[----:B------:R-:W-:Y:S04]  /*3580*/  BSSY.RECONVERGENT B1, `(.L_x_3974) ;  /* 0x000001d000017945 */ /* 0x000fe80003800200 */
[----:B------:R-:W-:Y:S05]  /*3590*/  @P1 BRA `(.L_x_3975) ;  /* 0x00000000006c1947 */ /* 0x000fea0003800000 */
[C---:B-123--:R-:W-:Y:S01]  /*35a0*/  FADD.FTZ R19, -R12.reuse, R26 ;  /* 0x0000001a0c137221 */ /* 0x04efe20000010100 */
[----:B------:R-:W-:Y:S01]  /*35b0*/  FADD.FTZ R27, -R12, R27 ;  /* 0x0000001b0c1b7221 */ /* 0x000fe20000010100 */
[----:B------:R-:W1:Y:S01]  /*35c0*/  LDCU.64 UR4, c[0x0][0x3e0] ;  /* 0x00007c00ff0477ac */ /* 0x000e620008000a00 */
[----:B------:R-:W-:Y:S01]  /*35d0*/  MOV R20, R70 ;  /* 0x0000004600147202 */ /* 0x000fe20000000f00 */
[-C--:B------:R-:W-:Y:S01]  /*35e0*/  FMUL.FTZ R19, R19, R32.reuse ;  /* 0x0000002013137220 */ /* 0x080fe20000410000 */
[----:B------:R-:W-:Y:S01]  /*35f0*/  FMUL.FTZ R27, R27, R32 ;  /* 0x000000201b1b7220 */ /* 0x000fe20000410000 */
[----:B------:R-:W2:Y:S01]  /*3600*/  LDCU.64 UR8, c[0x0][0x380] ;  /* 0x00007000ff0877ac */ /* 0x000ea20008000a00 */
[----:B------:R-:W-:Y:S01]  /*3610*/  MOV R21, R69 ;  /* 0x0000004500157202 */ /* 0x000fe20000000f00 */
[----:B0-----:R-:W-:Y:S01]  /*3620*/  FFMA.FTZ R25, R33, R19, R36 ;  /* 0x0000001321197223 */ /* 0x001fe20000010024 */
        /* <DEDUP_REMOVED lines=9> */
[----:B0-----:R-:W-:Y:S01]  /*36c0*/  FADD.FTZ R22, R18, 1 ;  /* 0x3f80000012167421 */ /* 0x001fe20000010000 */
[----:B--2---:R-:W-:-:S05]  /*36d0*/  LEA R18, P1, R20, UR8, 0x2 ;  /* 0x0000000814127c11 */ /* 0x004fca000f8210ff */
[----:B------:R-:W0:Y:S01]  /*36e0*/  MUFU.RCP R22, R22 ;  /* 0x0000001600167308 */ /* 0x000e220000001000 */
[----:B-1----:R-:W-:Y:S01]  /*36f0*/  FADD.FTZ R23, R19, 1 ;  /* 0x3f80000013177421 */ /* 0x002fe20000010000 */
[----:B------:R-:W-:-:S06]  /*3700*/  LEA.HI.X R19, R20, UR9, R27, 0x2, P1 ;  /* 0x0000000914137c11 */ /* 0x000fcc00088f141b */
[----:B------:R-:W1:Y:S01]  /*3710*/  MUFU.RCP R23, R23 ;  /* 0x0000001700177308 */ /* 0x000e620000001000 */
[----:B0-----:R-:W-:Y:S01]  /*3720*/  FMUL.FTZ R20, R25, R22 ;  /* 0x0000001619147220 */ /* 0x001fe20000410000 */
[----:B-1----:R-:W-:-:S05]  /*3730*/  FMUL.FTZ R21, R24, R23 ;  /* 0x0000001718157220 */ /* 0x002fca0000410000 */
[----:B------:R4:W-:Y:S02]  /*3740*/  STG.E.64 desc[UR6][R18.64], R20 ;  /* 0x0000001412007986 */ /* 0x0009e4000c101b06 */
.L_x_3975:
[----:B------:R-:W-:Y:S05]  /*3750*/  BSYNC.RECONVERGENT B1 ;  /* 0x0000000000017941 */ /* 0x000fea0003800200 */
.L_x_3974:
[----:B------:R-:W-:Y:S04]  /*3760*/  BSSY.RECONVERGENT B1, `(.L_x_3976) ;  /* 0x000001d000017945 */ /* 0x000fe80003800200 */
[----:B------:R-:W-:Y:S05]  /*3770*/  @P2 BRA `(.L_x_3977) ;  /* 0x00000000006c2947 */ /* 0x000fea0003800000 */
[C---:B-1234-:R-:W-:Y:S01]  /*3780*/  FADD.FTZ R19, -R12.reuse, R52 ;  /* 0x000000340c137221 */ /* 0x05efe20000010100 */
        /* <DEDUP_REMOVED lines=26> */
.L_x_3977:
[----:B------:R-:W-:Y:S05]  /*3930*/  BSYNC.RECONVERGENT B1 ;  /* 0x0000000000017941 */ /* 0x000fea0003800200 */
.L_x_3976:
[----:B------:R-:W-:Y:S04]  /*3940*/  BSSY.RECONVERGENT B1, `(.L_x_3978) ;  /* 0x000001d000017945 */ /* 0x000fe80003800200 */
[----:B------:R-:W-:Y:S05]  /*3950*/  @P3 BRA `(.L_x_3979) ;  /* 0x00000000006c3947 */ /* 0x000fea0003800000 */
[C---:B01234-:R-:W-:Y:S01]  /*3960*/  FADD.FTZ R19, -R12.reuse, R54 ;  /* 0x000000360c137221 */ /* 0x05ffe20000010100 */
[----:B------:R-:W-:Y:S01]  /*3970*/  FADD.FTZ R55, -R12, R55 ;  /* 0x000000370c377221 */ /* 0x000fe20000010100 */
        /* <DEDUP_REMOVED lines=25> */
.L_x_3979:
[----:B------:R-:W-:Y:S05]  /*3b10*/  BSYNC.RECONVERGENT B1 ;  /* 0x0000000000017941 */ /* 0x000fea0003800200 */
.L_x_3978:
[----:B------:R-:W-:Y:S05]  /*3b20*/  @P4 BRA `(.L_x_3965) ;  /* 0x0000000000684947 */ /* 0x000fea0003800000 */
[C---:B01234-:R-:W-:Y:S01]  /*3b30*/  FADD.FTZ R19, -R12.reuse, R56 ;  /* 0x000000380c137221 */ /* 0x05ffe20000010100 */
[----:B------:R-:W-:Y:S01]  /*3b40*/  FADD.FTZ R57, -R12, R57 ;  /* 0x000000390c397221 */ /* 0x000fe20000010100 */
        /* <DEDUP_REMOVED lines=24> */
.L_x_3965:
[----:B------:R-:W-:Y:S05]  /*3cd0*/  BSYNC.RECONVERGENT B0 ;  /* 0x0000000000007941 */ /* 0x000fea0003800200 */
.L_x_3949:
        /* <DEDUP_REMOVED lines=8> */
.L_x_3981:
        /* <DEDUP_REMOVED lines=10> */
.L_x_4558:


//--------------------- .text._Z35group_norm_nhwc_fwd_one_pass_kernelI11Fp32IOBf16WLi256ELi96ELi768EEv26Group_norm_nhwc_fwd_params --------------------------
	.section	.text._Z35group_norm_nhwc_fwd_one_pass_kernelI11Fp32IOBf16WLi256ELi96ELi768EEv26Group_norm_nhwc_fwd_params,"ax",@progbits
	.align	128
        .global         _Z35group_norm_nhwc_fwd_one_pass_kernelI11Fp32IOBf16WLi256ELi96ELi768EEv26Group_norm_nhwc_fwd_params
        .type           _Z35group_norm_nhwc_fwd_one_pass_kernelI11Fp32IOBf16WLi256ELi96ELi768EEv26Group_norm_nhwc_fwd_params,@function
        .size           _Z35group_norm_nhwc_fwd_one_pass_kernelI11Fp32IOBf16WLi256ELi96ELi768EEv26Group_norm_nhwc_fwd_params,(.L_x_4559 - _Z35group_norm_nhwc_fwd_one_pass_kernelI11Fp32IOBf16WLi256ELi96ELi768EEv26Group_norm_nhwc_fwd_params)
        .other          _Z35group_norm_nhwc_fwd_one_pass_kernelI11Fp32IOBf16WLi256ELi96ELi768EEv26Group_norm_nhwc_fwd_params,@"STO_CUDA_ENTRY STV_DEFAULT"
_Z35group_norm_nhwc_fwd_one_pass_kernelI11Fp32IOBf16WLi256ELi96ELi768EEv26Group_norm_nhwc_fwd_params:
.text._Z35group_norm_nhwc_fwd_one_pass_kernelI11Fp32IOBf16WLi256ELi96ELi768EEv26Group_norm_nhwc_fwd_params:
        /* <DEDUP_REMOVED lines=28> */
.L_x_4057:
[----:B0123--:R-:W0:Y:S01]  /*01c0*/  LDC R9, c[0x0][0x3f8] ;  /* 0x0000fe00ff097b82 */ /* 0x00fe220000000800 */
[----:B------:R-:W1:Y:S01]  /*01d0*/  LDCU UR4, c[0x0][0x404] ;  /* 0x00008080ff0477ac */ /* 0x000e620008000800 */
[----:B------:R-:W2:Y:S01]  /*01e0*/  LDCU.64 UR8, c[0x0][0x3e8] ;  /* 0x00007d00ff0877ac */ /* 0x000ea20008000a00 */
[----:B-1----:R-:W-:Y:S01]  /*01f0*/  IMAD R25, R54, UR4, R63 ;  /* 0x0000000436197c24 */ /* 0x002fe2000f8e023f */
[----:B------:R-:W1:Y:S01]  /*0200*/  LDCU.64 UR4, c[0x0][0x3f0] ;  /* 0x00007e00ff0477ac */ /* 0x000e620008000a00 */
[----:B0---4-:R-:W-:Y:S02]  /*0210*/  IABS R5, R9 ;  /* 0x0000000900057213 */ /* 0x011fe40000000000 */
        /* <DEDUP_REMOVED lines=89> */
[----:B------:R-:W-:Y:S02]  /*07b0*/  SHF.R.S32.HI R35, RZ, 0x1f, R26 ;  /* 0x0000001fff237819 */ /* 0x000fe4000001141a */
        /* <DEDUP_REMOVED lines=316> */
.L_x_3983:
[----:B------:R-:W-:Y:S05]  /*1b80*/  BSYNC.RECONVERGENT B0 ;  /* 0x0000000000007941 */ /* 0x000fea0003800200 */
.L_x_3982:
        /* <DEDUP_REMOVED lines=64> */
.L_x_3985:
[----:B------:R-:W-:Y:S05]  /*1f90*/  BSYNC.RECONVERGENT B0 ;  /* 0x0000000000007941 */ /* 0x000fea0003800200 */
.L_x_3984:
        /* <DEDUP_REMOVED lines=27> */
.L_x_3988:
[----:B------:R-:W2:Y:S04]  /*2150*/  LDG.E.STRONG.GPU R28, desc[UR6][R30.64] ;  /* 0x000000061e1c7981 */ /* 0x000ea8000c1ef900 */
[----:B--2---:R-:W-:Y:S01]  /*2160*/  CCTL.IVALL ;  /* 0x00000000ff00798f */ /* 0x004fe20002000000 */
[----:B------:R-:W-:Y:S05]  /*2170*/  YIELD ;  /* 0x0000000000007946 */ /* 0x000fea0003800000 */
[----:B------:R-:W-:-:S13]  /*2180*/  ISETP.NE.AND P1, PT, R28, R37, PT ;  /* 0x000000251c00720c */ /* 0x000fda0003f25270 */
[----:B------:R-:W-:Y:S05]  /*2190*/  @P1 BRA `(.L_x_3988) ;  /* 0xfffffffc00ec1947 */ /* 0x000fea000383ffff */
.L_x_3987:
        /* <DEDUP_REMOVED lines=16> */
.L_x_3990:
        /* <DEDUP_REMOVED lines=62> */
.L_x_3989:
        /* <DEDUP_REMOVED lines=38> */
.L_x_3991:
        /* <DEDUP_REMOVED lines=19> */
.L_x_3992:
        /* <DEDUP_REMOVED lines=9> */
.L_x_3993:
[----:B------:R-:W-:Y:S05]  /*2aa0*/  BSYNC.RECONVERGENT B0 ;  /* 0x0000000000007941 */ /* 0x000fea0003800200 */
.L_x_3986:
[----:B------:R-:W4:Y:S01]  /*2ab0*/  S2UR UR5, SR_CgaCtaId ;  /* 0x00000000000579c3 */ /* 0x000f220000008800 */
[----:B------:R-:W5:Y:S01]  /*2ac0*/  LDCU UR8, c[0x0][0x414] ;  /* 0x00008280ff0877ac */ /* 0x000f620008000800 */
[----:B------:R-:W-:Y:S01]  /*2ad0*/  LOP3.LUT R29, R61, 0xffff, RZ, 0xc0, !PT ;  /* 0x0000ffff3d1d7812 */ /* 0x000fe200078ec0ff */
[----:B------:R-:W-:-:S03]  /*2ae0*/  UMOV UR4, 0x400 ;  /* 0x0000040000047882 */ /* 0x000fc60000000000 */
[----:B------:R-:W-:Y:S02]  /*2af0*/  IADD3 R41, PT, PT, R0, R29, RZ ;  /* 0x0000001d00297210 */ /* 0x000fe40007ffe0ff */
[----:B------:R-:W0:Y:S08]  /*2b00*/  @P0 LDC.64 R30, c[0x0][0x388] ;  /* 0x0000e200ff1e0b82 */ /* 0x000e300000000a00 */
[----:B--2---:R-:W2:Y:S01]  /*2b10*/  LDC.64 R34, c[0x0][0x398] ;  /* 0x0000e600ff227b82 */ /* 0x004ea20000000a00 */
[----:B-----5:R-:W-:Y:S01]  /*2b20*/  @P0 FMUL.FTZ R38, R32, UR8 ;  /* 0x0000000820260c20 */ /* 0x020fe20008410000 */
[----:B------:R-:W-:Y:S01]  /*2b30*/  @P0 FMUL.FTZ R39, R33, UR8 ;  /* 0x0000000821270c20 */ /* 0x000fe20008410000 */
[----:B----4-:R-:W-:-:S05]  /*2b40*/  ULEA UR4, UR5, UR4, 0x18 ;  /* 0x0000000405047291 */ /* 0x010fca000f8ec0ff */
[----:B-1----:R-:W1:Y:S01]  /*2b50*/  LDC.64 R36, c[0x0][0x3a0] ;  /* 0x0000e800ff247b82 */ /* 0x002e620000000a00 */
[----:B------:R-:W4:Y:S01]  /*2b60*/  LDCU UR5, c[0x0][0x404] ;  /* 0x00008080ff0577ac */ /* 0x000f220008000800 */
[----:B0-----:R-:W-:Y:S02]  /*2b70*/  @P0 IMAD.WIDE R30, R58, 0x8, R30 ;  /* 0x000000083a1e0825 */ /* 0x001fe400078e021e */
[----:B------:R-:W-:Y:S04]  /*2b80*/  @!P2 STS.64 [UR4+0xe0], R32 ;  /* 0x0000e020ff00a988 */ /* 0x000fe80008000a04 */
[----:B------:R4:W-:Y:S01]  /*2b90*/  @P0 STG.E.64 desc[UR6][R30.64], R38 ;  /* 0x000000261e000986 */ /* 0x0009e2000c101b06 */
[C---:B--2---:R-:W-:Y:S01]  /*2ba0*/  IMAD.WIDE R34, R41.reuse, 0x2, R34 ;  /* 0x0000000229227825 */ /* 0x044fe200078e0222 */
[----:B------:R-:W-:Y:S03]  /*2bb0*/  BAR.SYNC.DEFER_BLOCKING 0x0 ;  /* 0x0000000000007b1d */ /* 0x000fe60000010000 */
[----:B-1----:R-:W-:-:S03]  /*2bc0*/  IMAD.WIDE R36, R41, 0x2, R36 ;  /* 0x0000000229247825 */ /* 0x002fc600078e0224 */
[----:B------:R-:W2:Y:S04]  /*2bd0*/  LDG.E.U16 R41, desc[UR6][R34.64] ;  /* 0x0000000622297981 */ /* 0x000ea8000c1e1500 */
[----:B------:R0:W5:Y:S04]  /*2be0*/  LDG.E.U16 R42, desc[UR6][R34.64+0x2] ;  /* 0x00000206222a7981 */ /* 0x000168000c1e1500 */
[----:B------:R-:W5:Y:S04]  /*2bf0*/  LDG.E.U16 R44, desc[UR6][R36.64] ;  /* 0x00000006242c7981 */ /* 0x000f68000c1e1500 */
[----:B------:R-:W5:Y:S01]  /*2c00*/  LDG.E.U16 R43, desc[UR6][R36.64+0x2] ;  /* 0x00000206242b7981 */ /* 0x000f62000c1e1500 */
[----:B----4-:R-:W-:Y:S01]  /*2c10*/  IMAD R30, R54, UR5, R63 ;  /* 0x00000005361e7c24 */ /* 0x010fe2000f8e023f */
[----:B------:R-:W-:Y:S02]  /*2c20*/  BSSY.RECONVERGENT B0, `(.L_x_3994) ;  /* 0x00003a4000007945 */ /* 0x000fe40003800200 */
[----:B------:R-:W1:Y:S01]  /*2c30*/  LDS.64 R46, [UR4+0xe0] ;  /* 0x0000e004ff2e7984 */ /* 0x000e620008000a00 */
[----:B------:R-:W4:Y:S01]  /*2c40*/  LDCU.U8 UR4, c[0x0][0x3fc] ;  /* 0x00007f80ff0477ac */ /* 0x000f220008000000 */
[----:B---3--:R-:W-:-:S02]  /*2c50*/  IADD3 R32, PT, PT, R30, 0x30, RZ ;  /* 0x000000301e207810 */ /* 0x008fc40007ffe0ff */
[C---:B------:R-:W-:Y:S02]  /*2c60*/  IADD3 R33, PT, PT, R30.reuse, 0xc0, RZ ;  /* 0x000000c01e217810 */ /* 0x040fe40007ffe0ff */
[----:B------:R-:W-:Y:S02]  /*2c70*/  IADD3 R45, PT, PT, R30, 0x20, RZ ;  /* 0x000000201e2d7810 */ /* 0x000fe40007ffe0ff */
[----:B0-----:R-:W-:Y:S02]  /*2c80*/  SHF.R.S32.HI R35, RZ, 0x1f, R32 ;  /* 0x0000001fff237819 */ /* 0x001fe40000011420 */
[----:B------:R-:W-:Y:S01]  /*2c90*/  SHF.R.S32.HI R40, RZ, 0x1f, R33 ;  /* 0x0000001fff287819 */ /* 0x000fe20000011421 */
[----:B----4-:R-:W-:Y:S01]  /*2ca0*/  UISETP.NE.AND UP0, UPT, UR4, URZ, UPT ;  /* 0x000000ff0400728c */ /* 0x010fe2000bf05270 */
[----:B-1----:R-:W-:Y:S01]  /*2cb0*/  FMUL.FTZ R0, R46, UR8 ;  /* 0x000000082e007c20 */ /* 0x002fe20008410000 */
[----:B------:R-:W-:-:S03]  /*2cc0*/  SHF.R.S32.HI R46, RZ, 0x1f, R45 ;  /* 0x0000001fff2e7819 */ /* 0x000fc6000001142d */
[----:B------:R-:W-:-:S04]  /*2cd0*/  FMUL.FTZ R28, R0, R0 ;  /* 0x00000000001c7220 */ /* 0x000fc80000410000 */
[----:B------:R-:W-:-:S05]  /*2ce0*/  FFMA.FTZ R28, R47, UR8, -R28 ;  /* 0x000000082f1c7c23 */ /* 0x000fca000801081c */
[----:B------:R-:W-:-:S13]  /*2cf0*/  FSETP.GTU.FTZ.AND P1, PT, R28, RZ, PT ;  /* 0x000000ff1c00720b */ /* 0x000fda0003f3c000 */
[----:B------:R-:W0:Y:S02]  /*2d00*/  @P1 LDC R31, c[0x0][0x3a8] ;  /* 0x0000ea00ff1f1b82 */ /* 0x000e240000000800 */
[----:B0-----:R-:W-:Y:S01]  /*2d10*/  @P1 FADD.FTZ R38, R28, R31 ;  /* 0x0000001f1c261221 */ /* 0x001fe20000010000 */
[----:B------:R-:W-:Y:S01]  /*2d20*/  HFMA2 R28, -RZ, RZ, 1.875, 0 ;  /* 0x3f800000ff1c7431 */ /* 0x000fe200000001ff */
[----:B------:R-:W-:-:S04]  /*2d30*/  IADD3 R31, PT, PT, R30, 0xb0, RZ ;  /* 0x000000b01e1f7810 */ /* 0x000fc80007ffe0ff */
[----:B------:R-:W-:Y:S01]  /*2d40*/  SHF.R.S32.HI R34, RZ, 0x1f, R31 ;  /* 0x0000001fff227819 */ /* 0x000fe2000001141f */
        /* <DEDUP_REMOVED lines=9> */
[----:B0-----:R-:W-:-:S04]  /*2de0*/  ISETP.GE.U32.AND P1, PT, R30, UR8, PT ;  /* 0x000000081e007c0c */ /* 0x001fc8000bf26070 */
[----:B------:R-:W-:-:S13]  /*2df0*/  ISETP.GE.AND.EX P1, PT, R36, UR9, PT, P1 ;  /* 0x0000000924007c0c */ /* 0x000fda000bf26310 */
[----:B------:R-:W-:Y:S05]  /*2e00*/  @P1 BRA `(.L_x_3997) ;  /* 0x0000000000441947 */ /* 0x000fea0003800000 */
        /* <DEDUP_REMOVED lines=17> */
.L_x_3997:
[----:B------:R-:W-:Y:S05]  /*2f20*/  BSYNC.RECONVERGENT B1 ;  /* 0x0000000000017941 */ /* 0x000fea0003800200 */
.L_x_3996:
[----:B0-----:R-:W-:Y:S01]  /*2f30*/  IADD3 R37, PT, PT, R30, 0x10, RZ ;  /* 0x000000101e257810 */ /* 0x001fe20007ffe0ff */
[----:B------:R-:W-:Y:S01]  /*2f40*/  BSSY.RECONVERGENT B1, `(.L_x_3998) ;  /* 0x000001a000017945 */ /* 0x000fe20003800200 */
[----:B------:R-:W-:Y:S02]  /*2f50*/  ISETP.GE.U32.AND P2, PT, R45, UR8, PT ;  /* 0x000000082d007c0c */ /* 0x000fe4000bf46070 */
[----:B------:R-:W-:Y:S02]  /*2f60*/  ISETP.GE.U32.AND P1, PT, R37, UR8, PT ;  /* 0x0000000825007c0c */ /* 0x000fe4000bf26070 */
[----:B------:R-:W-:Y:S02]  /*2f70*/  SHF.R.S32.HI R2, RZ, 0x1f, R37 ;  /* 0x0000001fff027819 */ /* 0x000fe40000011425 */
[----:B------:R-:W-:Y:S02]  /*2f80*/  ISETP.GE.U32.AND P3, PT, R32, UR8, PT ;  /* 0x0000000820007c0c */ /* 0x000fe4000bf66070 */
[----:B------:R-:W-:-:S02]  /*2f90*/  ISETP.GE.AND.EX P1, PT, R2, UR9, PT, P1 ;  /* 0x0000000902007c0c */ /* 0x000fc4000bf26310 */
[----:B------:R-:W-:Y:S02]  /*2fa0*/  ISETP.GE.AND.EX P2, PT, R46, UR9, PT, P2 ;  /* 0x000000092e007c0c */ /* 0x000fe4000bf46320 */
[----:B------:R-:W-:-:S09]  /*2fb0*/  ISETP.GE.AND.EX P3, PT, R35, UR9, PT, P3 ;  /* 0x0000000923007c0c */ /* 0x000fd2000bf66330 */
[----:B------:R-:W-:Y:S05]  /*2fc0*/  @P1 BRA `(.L_x_3999) ;  /* 0x0000000000441947 */ /* 0x000fea0003800000 */
[----:B------:R-:W0:Y:S01]  /*2fd0*/  LDCU.64 UR4, c[0x0][0x3e0] ;  /* 0x00007c00ff0477ac */ /* 0x000e220008000a00 */
[----:B------:R-:W-:Y:S01]  /*2fe0*/  MOV R3, R67 ;  /* 0x0000004300037202 */ /* 0x000fe20000000f00 */
[----:B------:R-:W-:Y:S01]  /*2ff0*/  FADD.FTZ R5, -R0, R5 ;  /* 0x0000000500057221 */ /* 0x000fe20000010100 */
[----:B------:R-:W1:Y:S01]  /*3000*/  LDCU.64 UR10, c[0x0][0x380] ;  /* 0x00007000ff0a77ac */ /* 0x000e620008000a00 */
[----:B0-----:R-:W-:-:S04]  /*3010*/  IMAD R2, R2, UR4, RZ ;  /* 0x0000000402027c24 */ /* 0x001fc8000f8e02ff */
[----:B------:R-:W-:Y:S01]  /*3020*/  IMAD R39, R37, UR5, R2 ;  /* 0x0000000525277c24 */ /* 0x000fe2000f8e0202 */
[----:B------:R-:W-:-:S05]  /*3030*/  MOV R2, R64 ;  /* 0x0000004000027202 */ /* 0x000fca0000000f00 */
[----:B------:R-:W-:-:S05]  /*3040*/  IMAD.WIDE.U32 R2, R37, UR4, R2 ;  /* 0x0000000425027c25 */ /* 0x000fca000f8e0002 */
[----:B------:R-:W-:Y:S01]  /*3050*/  IADD3 R39, PT, PT, R3, R39, RZ ;  /* 0x0000002703277210 */ /* 0x000fe20007ffe0ff */
[----:B------:R-:W-:Y:S01]  /*3060*/  FADD.FTZ R3, -R0, R4 ;  /* 0x0000000400037221 */ /* 0x000fe20000010100 */
[----:B-1----:R-:W-:-:S04]  /*3070*/  LEA R36, P1, R2, UR10, 0x2 ;  /* 0x0000000a02247c11 */ /* 0x002fc8000f8210ff */
[----:B------:R-:W-:Y:S01]  /*3080*/  LEA.HI.X R37, R2, UR11, R39, 0x2, P1 ;  /* 0x0000000b02257c11 */ /* 0x000fe200088f1427 */
[-C--:B------:R-:W-:Y:S01]  /*3090*/  FMUL.FTZ R2, R3, R28.reuse ;  /* 0x0000001c03027220 */ /* 0x080fe20000410000 */
[----:B------:R-:W-:-:S03]  /*30a0*/  FMUL.FTZ R3, R5, R28 ;  /* 0x0000001c05037220 */ /* 0x000fc60000410000 */
[----:B------:R-:W-:Y:S01]  /*30b0*/  FFMA.FTZ R2, R41, R2, R44 ;  /* 0x0000000229027223 */ /* 0x000fe2000001002c */
[----:B------:R-:W-:-:S05]  /*30c0*/  FFMA.FTZ R3, R42, R3, R43 ;  /* 0x000000032a037223 */ /* 0x000fca000001002b */
[----:B------:R0:W-:Y:S02]  /*30d0*/  STG.E.64 desc[UR6][R36.64], R2 ;  /* 0x0000000224007986 */ /* 0x0001e4000c101b06 */
.L_x_3999:
[----:B------:R-:W-:Y:S05]  /*30e0*/  BSYNC.RECONVERGENT B1 ;  /* 0x0000000000017941 */ /* 0x000fea0003800200 */
.L_x_3998:
[----:B------:R-:W-:Y:S01]  /*30f0*/  BSSY.RECONVERGENT B1, `(.L_x_4000) ;  /* 0x0000015000017945 */ /* 0x000fe20003800200 */
[C---:B------:R-:W-:Y:S02]  /*3100*/  IADD3 R47, PT, PT, R30.reuse, 0x40, RZ ;  /* 0x000000401e2f7810 */ /* 0x040fe40007ffe0ff */
[----:B0-----:R-:W-:Y:S01]  /*3110*/  IADD3 R36, PT, PT, R30, 0x50, RZ ;  /* 0x000000501e247810 */ /* 0x001fe20007ffe0ff */
        /* <DEDUP_REMOVED lines=18> */
.L_x_4001:
[----:B------:R-:W-:Y:S05]  /*3240*/  BSYNC.RECONVERGENT B1 ;  /* 0x0000000000017941 */ /* 0x000fea0003800200 */
.L_x_4000:
[----:B------:R-:W-:Y:S04]  /*3250*/  BSSY.RECONVERGENT B1, `(.L_x_4002) ;  /* 0x0000013000017945 */ /* 0x000fe80003800200 */
[----:B------:R-:W-:Y:S05]  /*3260*/  @P3 BRA `(.L_x_4003) ;  /* 0x0000000000443947 */ /* 0x000fea0003800000 */
[----:B------:R-:W1:Y:S01]  /*3270*/  LDCU.64 UR4, c[0x0][0x3e0] ;  /* 0x00007c00ff0477ac */ /* 0x000e620008000a00 */
[----:B------:R-:W-:Y:S01]  /*3280*/  MOV R4, R64 ;  /* 0x0000004000047202 */ /* 0x000fe20000000f00 */
        /* <DEDUP_REMOVED lines=15> */
.L_x_4003:
[----:B------:R-:W-:Y:S05]  /*3380*/  BSYNC.RECONVERGENT B1 ;  /* 0x0000000000017941 */ /* 0x000fea0003800200 */
.L_x_4002:
[----:B------:R-:W-:Y:S01]  /*3390*/  ISETP.GE.U32.AND P5, PT, R47, UR8, PT ;  /* 0x000000082f007c0c */ /* 0x000fe2000bfa6070 */
[----:B------:R-:W-:Y:S01]  /*33a0*/  BSSY.RECONVERGENT B1, `(.L_x_4004) ;  /* 0x0000028000017945 */ /* 0x000fe20003800200 */
[----:B01----:R-:W-:Y:S02]  /*33b0*/  SHF.R.S32.HI R2, RZ, 0x1f, R47 ;  /* 0x0000001fff027819 */ /* 0x003fe4000001142f */
        /* <DEDUP_REMOVED lines=38> */
.L_x_4005:
[----:B------:R-:W-:Y:S05]  /*3620*/  BSYNC.RECONVERGENT B1 ;  /* 0x0000000000017941 */ /* 0x000fea0003800200 */
.L_x_4004:
[----:B------:R-:W-:Y:S01]  /*3630*/  BSSY.RECONVERGENT B1, `(.L_x_4006) ;  /* 0x0000015000017945 */ /* 0x000fe20003800200 */
[C---:B------:R-:W-:Y:S02]  /*3640*/  IADD3 R10, PT, PT, R30.reuse, 0xa0, RZ ;  /* 0x000000a01e0a7810 */ /* 0x040fe40007ffe0ff */
[----:B------:R-:W-:Y:S01]  /*3650*/  IADD3 R11, PT, PT, R30, 0xd0, RZ ;  /* 0x000000d01e0b7810 */ /* 0x000fe20007ffe0ff */
[----:B------:R-:W-:Y:S06]  /*3660*/  @P2 BRA `(.L_x_4007) ;  /* 0x0000000000442947 */ /* 0x000fec0003800000 */
[----:B------:R-:W1:Y:S01]  /*3670*/  LDCU.64 UR4, c[0x0][0x3e0] ;  /* 0x00007c00ff0477ac */ /* 0x000e620008000a00 */
[----:B0-----:R-:W-:Y:S01]  /*3680*/  MOV R2, R64 ;  /* 0x0000004000027202 */ /* 0x001fe20000000f00 */
[C---:B------:R-:W-:Y:S01]  /*3690*/  FADD.FTZ R5, -R0.reuse, R12 ;  /* 0x0000000c00057221 */ /* 0x040fe20000010100 */
[----:B------:R-:W-:Y:S01]  /*36a0*/  MOV R3, R67 ;  /* 0x0000004300037202 */ /* 0x000fe20000000f00 */
[----:B------:R-:W0:Y:S01]  /*36b0*/  LDCU.64 UR10, c[0x0][0x380] ;  /* 0x00007000ff0a77ac */ /* 0x000e220008000a00 */
[----:B------:R-:W-:Y:S01]  /*36c0*/  FADD.FTZ R13, -R0, R13 ;  /* 0x0000000d000d7221 */ /* 0x000fe20000010100 */
[----:B------:R-:W-:Y:S01]  /*36d0*/  FMUL.FTZ R5, R5, R28 ;  /* 0x0000001c05057220 */ /* 0x000fe20000410000 */
[----:B-1----:R-:W-:-:S03]  /*36e0*/  IMAD R9, R8, UR4, RZ ;  /* 0x0000000408097c24 */ /* 0x002fc6000f8e02ff */
[----:B------:R-:W-:Y:S01]  /*36f0*/  FFMA.FTZ R8, R41, R5, R44 ;  /* 0x0000000529087223 */ /* 0x000fe2000001002c */
[----:B------:R-:W-:-:S04]  /*3700*/  IMAD.WIDE.U32 R2, R36, UR4, R2 ;  /* 0x0000000424027c25 */ /* 0x000fc8000f8e0002 */
[----:B------:R-:W-:Y:S01]  /*3710*/  IMAD R9, R36, UR5, R9 ;  /* 0x0000000524097c24 */ /* 0x000fe2000f8e0209 */
[----:B0-----:R-:W-:-:S04]  /*3720*/  LEA R4, P2, R2, UR10, 0x2 ;  /* 0x0000000a02047c11 */ /* 0x001fc8000f8410ff */
[----:B------:R-:W-:Y:S01]  /*3730*/  IADD3 R3, PT, PT, R3, R9, RZ ;  /* 0x0000000903037210 */ /* 0x000fe20007ffe0ff */
[----:B------:R-:W-:-:S03]  /*3740*/  FMUL.FTZ R9, R13, R28 ;  /* 0x0000001c0d097220 */ /* 0x000fc60000410000 */
[----:B------:R-:W-:Y:S01]  /*3750*/  LEA.HI.X R5, R2, UR11, R3, 0x2, P2 ;  /* 0x0000000b02057c11 */ /* 0x000fe200090f1403 */
[----:B------:R-:W-:-:S05]  /*3760*/  FFMA.FTZ R9, R42, R9, R43 ;  /* 0x000000092a097223 */ /* 0x000fca000001002b */
[----:B------:R1:W-:Y:S02]  /*3770*/  STG.E.64 desc[UR6][R4.64], R8 ;  /* 0x0000000804007986 */ /* 0x0003e4000c101b06 */
.L_x_4007:
[----:B------:R-:W-:Y:S05]  /*3780*/  BSYNC.RECONVERGENT B1 ;  /* 0x0000000000017941 */ /* 0x000fea0003800200 */
.L_x_4006:
        /* <DEDUP_REMOVED lines=8> */
[----:B--2---:R-:W-:Y:S02]  /*3810*/  IMAD R4, R45, UR4, RZ ;  /* 0x000000042d047c24 */ /* 0x004fe4000f8e02ff */
        /* <DEDUP_REMOVED lines=10> */
.L_x_4009:
[----:B------:R-:W-:Y:S05]  /*38c0*/  BSYNC.RECONVERGENT B1 ;  /* 0x0000000000017941 */ /* 0x000fea0003800200 */
.L_x_4008:
[----:B------:R-:W-:Y:S04]  /*38d0*/  BSSY.RECONVERGENT B1, `(.L_x_4010) ;  /* 0x0000013000017945 */ /* 0x000fe80003800200 */
[----:B------:R-:W-:Y:S05]  /*38e0*/  @P6 BRA `(.L_x_4011) ;  /* 0x0000000000446947 */ /* 0x000fea0003800000 */
[----:B------:R-:W3:Y:S01]  /*38f0*/  LDCU.64 UR4, c[0x0][0x3e0] ;  /* 0x00007c00ff0477ac */ /* 0x000ee20008000a00 */
[----:B0-----:R-:W-:Y:S01]  /*3900*/  MOV R2, R64 ;  /* 0x0000004000027202 */ /* 0x001fe20000000f00 */
[C---:B-12---:R-:W-:Y:S01]  /*3910*/  FADD.FTZ R5, -R0.reuse, R16 ;  /* 0x0000001000057221 */ /* 0x046fe20000010100 */
        /* <DEDUP_REMOVED lines=14> */
.L_x_4011:
[----:B------:R-:W-:Y:S05]  /*3a00*/  BSYNC.RECONVERGENT B1 ;  /* 0x0000000000017941 */ /* 0x000fea0003800200 */
.L_x_4010:
[----:B------:R-:W-:Y:S04]  /*3a10*/  BSSY.RECONVERGENT B1, `(.L_x_4012) ;  /* 0x0000013000017945 */ /* 0x000fe80003800200 */
[----:B------:R-:W-:Y:S05]  /*3a20*/  @P3 BRA `(.L_x_4013) ;  /* 0x0000000000443947 */ /* 0x000fea0003800000 */
[----:B------:R-:W4:Y:S01]  /*3a30*/  LDCU.64 UR4, c[0x0][0x3e0] ;  /* 0x00007c00ff0477ac */ /* 0x000f220008000a00 */
[----:B0-----:R-:W-:Y:S01]  /*3a40*/  MOV R2, R64 ;  /* 0x0000004000027202 */ /* 0x001fe20000000f00 */
[C---:B-123--:R-:W-:Y:S01]  /*3a50*/  FADD.FTZ R5, -R0.reuse, R18 ;  /* 0x0000001200057221 */ /* 0x04efe20000010100 */
[----:B------:R-:W-:Y:S01]  /*3a60*/  MOV R3, R67 ;  /* 0x0000004300037202 */ /* 0x000fe20000000f00 */
[----:B------:R-:W0:Y:S01]  /*3a70*/  LDCU.64 UR10, c[0x0][0x380] ;  /* 0x00007000ff0a77ac */ /* 0x000e220008000a00 */
[----:B------:R-:W-:Y:S01]  /*3a80*/  FADD.FTZ R19, -R0, R19 ;  /* 0x0000001300137221 */ /* 0x000fe20000010100 */
[----:B------:R-:W-:-:S04]  /*3a90*/  FMUL.FTZ R5, R5, R28 ;  /* 0x0000001c05057220 */ /* 0x000fc80000410000 */
[----:B------:R-:W-:Y:S01]  /*3aa0*/  FFMA.FTZ R6, R41, R5, R44 ;  /* 0x0000000529067223 */ /* 0x000fe2000001002c */
[----:B----4-:R-:W-:Y:S02]  /*3ab0*/  IMAD R4, R37, UR4, RZ ;  /* 0x0000000425047c24 */ /* 0x010fe4000f8e02ff */
        /* <DEDUP_REMOVED lines=8> */
.L_x_4013:
[----:B------:R-:W-:Y:S05]  /*3b40*/  BSYNC.RECONVERGENT B1 ;  /* 0x0000000000017941 */ /* 0x000fea0003800200 */
.L_x_4012:
[----:B------:R-:W-:Y:S04]  /*3b50*/  BSSY.RECONVERGENT B1, `(.L_x_4014) ;  /* 0x0000013000017945 */ /* 0x000fe80003800200 */
[----:B------:R-:W-:Y:S05]  /*3b60*/  @P4 BRA `(.L_x_4015) ;  /* 0x0000000000444947 */ /* 0x000fea0003800000 */
[----:B------:R-:W5:Y:S01]  /*3b70*/  LDCU.64 UR4, c[0x0][0x3e0] ;  /* 0x00007c00ff0477ac */ /* 0x000f620008000a00 */
[----:B0-----:R-:W-:Y:S01]  /*3b80*/  MOV R2, R64 ;  /* 0x0000004000027202 */ /* 0x001fe20000000f00 */
[C---:B-1234-:R-:W-:Y:S01]  /*3b90*/  FADD.FTZ R5, -R0.reuse, R20 ;  /* 0x0000001400057221 */ /* 0x05efe20000010100 */
[----:B------:R-:W-:Y:S01]  /*3ba0*/  MOV R3, R67 ;  /* 0x0000004300037202 */ /* 0x000fe20000000f00 */
[----:B------:R-:W0:Y:S01]  /*3bb0*/  LDCU.64 UR10, c[0x0][0x380] ;  /* 0x00007000ff0a77ac */ /* 0x000e220008000a00 */
        /* <DEDUP_REMOVED lines=9> */
[----:B------:R-:W-:-:S04]  /*3c50*/  IADD3 R7, PT, PT, R3, R7, RZ ;  /* 0x0000000703077210 */ /* 0x000fc80007ffe0ff */
[----:B------:R-:W-:-:S05]  /*3c60*/  LEA.HI.X R5, R2, UR11, R7, 0x2, P1 ;  /* 0x0000000b02057c11 */ /* 0x000fca00088f1407 */
[----:B------:R0:W-:Y:S02]  /*3c70*/  STG.E.64 desc[UR6][R4.64], R20 ;  /* 0x0000001404007986 */ /* 0x0001e4000c101b06 */
.L_x_4015:
[----:B------:R-:W-:Y:S05]  /*3c80*/  BSYNC.RECONVERGENT B1 ;  /* 0x0000000000017941 */ /* 0x000fea0003800200 */
.L_x_4014:
[----:B------:R-:W-:Y:S01]  /*3c90*/  ISETP.GE.U32.AND P5, PT, R10, UR8, PT ;  /* 0x000000080a007c0c */ /* 0x000fe2000bfa6070 */
[----:B------:R-:W-:Y:S01]  /*3ca0*/  BSSY.RECONVERGENT B1, `(.L_x_4016) ;  /* 0x0000024000017945 */ /* 0x000fe20003800200 */
[----:B0-----:R-:W-:Y:S02]  /*3cb0*/  SHF.R.S32.HI R2, RZ, 0x1f, R10 ;  /* 0x0000001fff027819 */ /* 0x001fe4000001140a */
[----:B-1234-:R-:W-:Y:S02]  /*3cc0*/  IADD3 R5, PT, PT, R30, 0xe0, RZ ;  /* 0x000000e01e057810 */ /* 0x01efe40007ffe0ff */
        /* <DEDUP_REMOVED lines=19> */
[----:B------:R-:W-:Y:S01]  /*3e00*/  FADD.FTZ R23, -R0, R23 ;  /* 0x0000001700177221 */ /* 0x000fe20000010100 */
[----:B------:R-:W1:Y:S02]  /*3e10*/  LDCU.64 UR10, c[0x0][0x380] ;  /* 0x00007000ff0a77ac */ /* 0x000e640008000a00 */
[-C--:B------:R-:W-:Y:S01]  /*3e20*/  FMUL.FTZ R9, R9, R28.reuse ;  /* 0x0000001c09097220 */ /* 0x080fe20000410000 */
[----:B------:R-:W-:-:S03]  /*3e30*/  FMUL.FTZ R23, R23, R28 ;  /* 0x0000001c17177220 */ /* 0x000fc60000410000 */
[----:B------:R-:W-:Y:S01]  /*3e40*/  FFMA.FTZ R22, R41, R9, R44 ;  /* 0x0000000929167223 */ /* 0x000fe2000001002c */
[----:B------:R-:W-:Y:S01]  /*3e50*/  FFMA.FTZ R23, R42, R23, R43 ;  /* 0x000000172a177223 */ /* 0x000fe2000001002b */
        /* <DEDUP_REMOVED lines=8> */
.L_x_4017:
[----:B------:R-:W-:Y:S05]  /*3ee0*/  BSYNC.RECONVERGENT B1 ;  /* 0x0000000000017941 */ /* 0x000fea0003800200 */
.L_x_4016:
        /* <DEDUP_REMOVED lines=19> */
.L_x_4019:
[----:B------:R-:W-:Y:S05]  /*4020*/  BSYNC.RECONVERGENT B1 ;  /* 0x0000000000017941 */ /* 0x000fea0003800200 */
.L_x_4018:
[----:B------:R-:W-:Y:S04]  /*4030*/  BSSY.RECONVERGENT B1, `(.L_x_4020) ;  /* 0x0000013000017945 */ /* 0x000fe80003800200 */
[----:B------:R-:W-:Y:S05]  /*4040*/  @P1 BRA `(.L_x_4021) ;  /* 0x0000000000441947 */ /* 0x000fea0003800000 */
[----:B------:R-:W2:Y:S01]  /*4050*/  LDCU.64 UR4, c[0x0][0x3e0] ;  /* 0x00007c00ff0477ac */ /* 0x000ea20008000a00 */
[----:B------:R-:W-:Y:S01]  /*4060*/  MOV R2, R64 ;  /* 0x0000004000027202 */ /* 0x000fe20000000f00 */
[C---:B01----:R-:W-:Y:S01]  /*4070*/  FADD.FTZ R9, -R0.reuse, R26 ;  /* 0x0000001a00097221 */ /* 0x043fe20000010100 */
        /* <DEDUP_REMOVED lines=14> */
.L_x_4021:
[----:B------:R-:W-:Y:S05]  /*4160*/  BSYNC.RECONVERGENT B1 ;  /* 0x0000000000017941 */ /* 0x000fea0003800200 */
.L_x_4020:
[----:B------:R-:W-:Y:S04]  /*4170*/  BSSY.RECONVERGENT B1, `(.L_x_4022) ;  /* 0x0000013000017945 */ /* 0x000fe80003800200 */
[----:B------:R-:W-:Y:S05]  /*4180*/  @P6 BRA `(.L_x_4023) ;  /* 0x0000000000446947 */ /* 0x000fea0003800000 */
[----:B------:R-:W3:Y:S01]  /*4190*/  LDCU.64 UR4, c[0x0][0x3e0] ;  /* 0x00007c00ff0477ac */ /* 0x000ee20008000a00 */
[----:B------:R-:W-:Y:S01]  /*41a0*/  MOV R2, R64 ;  /* 0x0000004000027202 */ /* 0x000fe20000000f00 */
[----:B------:R-:W-:Y:S01]  /*41b0*/  FADD.FTZ R49, -R0, R49 ;  /* 0x0000003100317221 */ /* 0x000fe20000010100 */
[----:B------:R-:W-:Y:S01]  /*41c0*/  MOV R3, R67 ;  /* 0x0000004300037202 */ /* 0x000fe20000000f00 */
[----:B------:R-:W4:Y:S02]  /*41d0*/  LDCU.64 UR10, c[0x0][0x380] ;  /* 0x00007000ff0a77ac */ /* 0x000f240008000a00 */
[----:B------:R-:W-:-:S04]  /*41e0*/  FMUL.FTZ R49, R49, R28 ;  /* 0x0000001c31317220 */ /* 0x000fc80000410000 */
[----:B------:R-:W-:Y:S01]  /*41f0*/  FFMA.FTZ R49, R42, R49, R43 ;  /* 0x000000312a317223 */ /* 0x000fe2000001002b */
[----:B---3--:R-:W-:Y:S02]  /*4200*/  IMAD R10, R7, UR4, RZ ;  /* 0x00000004070a7c24 */ /* 0x008fe4000f8e02ff */
[----:B------:R-:W-:Y:S01]  /*4210*/  FADD.FTZ R7, -R0, R48 ;  /* 0x0000003000077221 */ /* 0x000fe20000010100 */
[----:B012---:R-:W-:-:S04]  /*4220*/  IMAD.WIDE.U32 R8, R11, UR4, R2 ;  /* 0x000000040b087c25 */ /* 0x007fc8000f8e0002 */
[----:B------:R-:W-:Y:S01]  /*4230*/  FMUL.FTZ R7, R7, R28 ;  /* 0x0000001c07077220 */ /* 0x000fe20000410000 */
[----:B------:R-:W-:Y:S01]  /*4240*/  IMAD R11, R11, UR5, R10 ;  /* 0x000000050b0b7c24 */ /* 0x000fe2000f8e020a */
[----:B----4-:R-:W-:Y:S02]  /*4250*/  LEA R2, P1, R8, UR10, 0x2 ;  /* 0x0000000a08027c11 */ /* 0x010fe4000f8210ff */
[----:B------:R-:W-:Y:S02]  /*4260*/  FFMA.FTZ R48, R41, R7, R44 ;  /* 0x0000000729307223 */ /* 0x000fe4000001002c */
[----:B------:R-:W-:-:S04]  /*4270*/  IADD3 R11, PT, PT, R9, R11, RZ ;  /* 0x0000000b090b7210 */ /* 0x000fc80007ffe0ff */
[----:B------:R-:W-:-:S05]  /*4280*/  LEA.HI.X R3, R8, UR11, R11, 0x2, P1 ;  /* 0x0000000b08037c11 */ /* 0x000fca00088f140b */
[----:B------:R3:W-:Y:S02]  /*4290*/  STG.E.64 desc[UR6][R2.64], R48 ;  /* 0x0000003002007986 */ /* 0x0007e4000c101b06 */
.L_x_4023:
[----:B------:R-:W-:Y:S05]  /*42a0*/  BSYNC.RECONVERGENT B1 ;  /* 0x0000000000017941 */ /* 0x000fea0003800200 */
.L_x_4022:
[----:B------:R-:W-:Y:S04]  /*42b0*/  BSSY.RECONVERGENT B1, `(.L_x_4024) ;  /* 0x0000013000017945 */ /* 0x000fe80003800200 */
[----:B------:R-:W-:Y:S05]  /*42c0*/  @P3 BRA `(.L_x_4025) ;  /* 0x0000000000443947 */ /* 0x000fea0003800000 */
[----:B------:R-:W4:Y:S01]  /*42d0*/  LDCU.64 UR4, c[0x0][0x3e0] ;  /* 0x00007c00ff0477ac */ /* 0x000f220008000a00 */
[----:B---3--:R-:W-:Y:S01]  /*42e0*/  MOV R2, R64 ;  /* 0x0000004000027202 */ /* 0x008fe20000000f00 */
[C---:B012---:R-:W-:Y:S01]  /*42f0*/  FADD.FTZ R9, -R0.reuse, R50 ;  /* 0x0000003200097221 */ /* 0x047fe20000010100 */
[----:B------:R-:W-:Y:S01]  /*4300*/  MOV R3, R67 ;  /* 0x0000004300037202 */ /* 0x000fe20000000f00 */
[----:B------:R-:W0:Y:S01]  /*4310*/  LDCU.64 UR10, c[0x0][0x380] ;  /* 0x00007000ff0a77ac */ /* 0x000e220008000a00 */
        /* <DEDUP_REMOVED lines=9> */
[----:B------:R-:W-:-:S04]  /*43b0*/  IADD3 R5, PT, PT, R7, R5, RZ ;  /* 0x0000000507057210 */ /* 0x000fc80007ffe0ff */
[----:B------:R-:W-:-:S05]  /*43c0*/  LEA.HI.X R3, R6, UR11, R5, 0x2, P1 ;  /* 0x0000000b06037c11 */ /* 0x000fca00088f1405 */
[----:B------:R4:W-:Y:S02]  /*43d0*/  STG.E.64 desc[UR6][R2.64], R50 ;  /* 0x0000003202007986 */ /* 0x0009e4000c101b06 */
.L_x_4025:
[----:B------:R-:W-:Y:S05]  /*43e0*/  BSYNC.RECONVERGENT B1 ;  /* 0x0000000000017941 */ /* 0x000fea0003800200 */
.L_x_4024:
[----:B------:R-:W-:Y:S05]  /*43f0*/  @P4 BRA `(.L_x_4026) ;  /* 0x0000002000984947 */ /* 0x000fea0003800000 */
[----:B------:R-:W5:Y:S01]  /*4400*/  LDCU.64 UR4, c[0x0][0x3e0] ;  /* 0x00007c00ff0477ac */ /* 0x000f620008000a00 */
[----:B------:R-:W-:Y:S01]  /*4410*/  MOV R65, R67 ;  /* 0x0000004300417202 */ /* 0x000fe20000000f00 */
[C---:B---34-:R-:W-:Y:S01]  /*4420*/  FADD.FTZ R3, -R0.reuse, R52 ;  /* 0x0000003400037221 */ /* 0x058fe20000010100 */
[----:B------:R-:W-:Y:S01]  /*4430*/  FADD.FTZ R53, -R0, R53 ;  /* 0x0000003500357221 */ /* 0x000fe20000010100 */
[----:B------:R-:W3:Y:S02]  /*4440*/  LDCU.64 UR8, c[0x0][0x380] ;  /* 0x00007000ff0877ac */ /* 0x000ee40008000a00 */
[-C--:B------:R-:W-:Y:S01]  /*4450*/  FMUL.FTZ R3, R3, R28.reuse ;  /* 0x0000001c03037220 */ /* 0x080fe20000410000 */
[----:B------:R-:W-:-:S03]  /*4460*/  FMUL.FTZ R53, R53, R28 ;  /* 0x0000001c35357220 */ /* 0x000fc60000410000 */
[----:B------:R-:W-:Y:S01]  /*4470*/  FFMA.FTZ R52, R41, R3, R44 ;  /* 0x0000000329347223 */ /* 0x000fe2000001002c */
[----:B------:R-:W-:Y:S01]  /*4480*/  FFMA.FTZ R53, R42, R53, R43 ;  /* 0x000000352a357223 */ /* 0x000fe2000001002b */
[----:B-----5:R-:W-:Y:S02]  /*4490*/  IMAD R5, R4, UR4, RZ ;  /* 0x0000000404057c24 */ /* 0x020fe4000f8e02ff */
[----:B------:R-:W-:-:S04]  /*44a0*/  IMAD.WIDE.U32 R64, R30, UR4, R64 ;  /* 0x000000041e407c25 */ /* 0x000fc8000f8e0040 */
[----:B------:R-:W-:Y:S01]  /*44b0*/  IMAD R5, R30, UR5, R5 ;  /* 0x000000051e057c24 */ /* 0x000fe2000f8e0205 */
[----:B---3--:R-:W-:-:S04]  /*44c0*/  LEA R2, P1, R64, UR8, 0x2 ;  /* 0x0000000840027c11 */ /* 0x008fc8000f8210ff */
[----:B------:R-:W-:-:S04]  /*44d0*/  IADD3 R5, PT, PT, R65, R5, RZ ;  /* 0x0000000541057210 */ /* 0x000fc80007ffe0ff */
[----:B------:R-:W-:-:S05]  /*44e0*/  LEA.HI.X R3, R64, UR9, R5, 0x2, P1 ;  /* 0x0000000940037c11 */ /* 0x000fca00088f1405 */
[----:B------:R3:W-:Y:S01]  /*44f0*/  STG.E.64 desc[UR6][R2.64], R52 ;  /* 0x0000003402007986 */ /* 0x0007e2000c101b06 */
[----:B------:R-:W-:Y:S05]  /*4500*/  BRA `(.L_x_4026) ;  /* 0x0000002000547947 */ /* 0x000fea0003800000 */
.L_x_3995:
        /* <DEDUP_REMOVED lines=9> */
[----:B------:R-:W1:Y:S03]  /*45a0*/  LDCU.64 UR10, c[0x0][0x380] ;  /* 0x00007000ff0a77ac */ /* 0x000e660008000a00 */
[----:B------:R-:W-:-:S04]  /*45b0*/  FMUL.FTZ R3, R3, R28 ;  /* 0x0000001c03037220 */ /* 0x000fc80000410000 */
[----:B------:R-:W-:-:S04]  /*45c0*/  FFMA.FTZ R68, R42, R3, R43 ;  /* 0x000000032a447223 */ /* 0x000fc8000001002b */
[----:B------:R-:W-:Y:S01]  /*45d0*/  FMUL.FTZ R47, R68, -1.4426950216293334961 ;  /* 0xbfb8aa3b442f7820 */ /* 0x000fe20000410000 */
[----:B0-----:R-:W-:Y:S01]  /*45e0*/  IMAD R39, R36, UR8, RZ ;  /* 0x0000000824277c24 */ /* 0x001fe2000f8e02ff */
[----:B------:R-:W-:-:S04]  /*45f0*/  MOV R36, R64 ;  /* 0x0000004000247202 */ /* 0x000fc80000000f00 */
[----:B------:R-:W0:Y:S01]  /*4600*/  MUFU.EX2 R47, R47 ;  /* 0x0000002f002f7308 */ /* 0x000e220000000800 */
[C---:B------:R-:W-:Y:S02]  /*4610*/  IMAD R39, R30.reuse, UR9, R39 ;  /* 0x000000091e277c24 */ /* 0x040fe4000f8e0227 */
[----:B------:R-:W-:-:S05]  /*4620*/  IMAD.WIDE.U32 R36, R30, UR8, R36 ;  /* 0x000000081e247c25 */ /* 0x000fca000f8e0024 */
[----:B------:R-:W-:Y:S01]  /*4630*/  IADD3 R39, PT, PT, R37, R39, RZ ;  /* 0x0000002725277210 */ /* 0x000fe20007ffe0ff */
[----:B------:R-:W-:Y:S01]  /*4640*/  FADD.FTZ R37, -R0, R2 ;  /* 0x0000000200257221 */ /* 0x000fe20000010100 */
[----:B-1----:R-:W-:-:S03]  /*4650*/  LEA R38, P1, R36, UR10, 0x2 ;  /* 0x0000000a24267c11 */ /* 0x002fc6000f8210ff */
[----:B------:R-:W-:Y:S01]  /*4660*/  FMUL.FTZ R37, R37, R28 ;  /* 0x0000001c25257220 */ /* 0x000fe20000410000 */
[----:B------:R-:W-:Y:S01]  /*4670*/  LEA.HI.X R39, R36, UR11, R39, 0x2, P1 ;  /* 0x0000000b24277c11 */ /* 0x000fe200088f1427 */
[----:B0-----:R-:W-:Y:S02]  /*4680*/  FADD.FTZ R62, R47, 1 ;  /* 0x3f8000002f3e7421 */ /* 0x001fe40000010000 */
[----:B------:R-:W-:Y:S02]  /*4690*/  FFMA.FTZ R69, R41, R37, R44 ;  /* 0x0000002529457223 */ /* 0x000fe4000001002c */
[----:B------:R-:W0:Y:S02]  /*46a0*/  MUFU.RCP R3, R62 ;  /* 0x0000003e00037308 */ /* 0x000e240000001000 */
[----:B------:R-:W-:-:S06]  /*46b0*/  FMUL.FTZ R36, R69, -1.4426950216293334961 ;  /* 0xbfb8aa3b45247820 */ /* 0x000fcc0000410000 */
[----:B------:R-:W1:Y:S01]  /*46c0*/  MUFU.EX2 R36, R36 ;  /* 0x0000002400247308 */ /* 0x000e620000000800 */
[----:B0-----:R-:W-:Y:S01]  /*46d0*/  FMUL.FTZ R3, R68, R3 ;  /* 0x0000000344037220 */ /* 0x001fe20000410000 */
[----:B-1----:R-:W-:-:S06]  /*46e0*/  FADD.FTZ R37, R36, 1 ;  /* 0x3f80000024257421 */ /* 0x002fcc0000010000 */
[----:B------:R-:W0:Y:S02]  /*46f0*/  MUFU.RCP R2, R37 ;  /* 0x0000002500027308 */ /* 0x000e240000001000 */
[----:B0-----:R-:W-:-:S05]  /*4700*/  FMUL.FTZ R2, R69, R2 ;  /* 0x0000000245027220 */ /* 0x001fca0000410000 */
[----:B------:R0:W-:Y:S02]  /*4710*/  STG.E.64 desc[UR6][R38.64], R2 ;  /* 0x0000000226007986 */ /* 0x0001e4000c101b06 */
.L_x_4028:
[----:B------:R-:W-:Y:S05]  /*4720*/  BSYNC.RECONVERGENT B1 ;  /* 0x0000000000017941 */ /* 0x000fea0003800200 */
.L_x_4027:
[----:B------:R-:W-:Y:S01]  /*4730*/  IADD3 R37, PT, PT, R30, 0x10, RZ ;  /* 0x000000101e257810 */ /* 0x000fe20007ffe0ff */
[----:B------:R-:W-:Y:S01]  /*4740*/  BSSY.RECONVERGENT B1, `(.L_x_4029) ;  /* 0x0000024000017945 */ /* 0x000fe20003800200 */
[----:B------:R-:W-:Y:S02]  /*4750*/  ISETP.GE.U32.AND P2, PT, R45, UR4, PT ;  /* 0x000000042d007c0c */ /* 0x000fe4000bf46070 */
[----:B------:R-:W-:Y:S02]  /*4760*/  ISETP.GE.U32.AND P1, PT, R37, UR4, PT ;  /* 0x0000000425007c0c */ /* 0x000fe4000bf26070 */
[----:B0-----:R-:W-:Y:S02]  /*4770*/  SHF.R.S32.HI R3, RZ, 0x1f, R37 ;  /* 0x0000001fff037819 */ /* 0x001fe40000011425 */
[----:B------:R-:W-:Y:S02]  /*4780*/  ISETP.GE.U32.AND P3, PT, R32, UR4, PT ;  /* 0x0000000420007c0c */ /* 0x000fe4000bf66070 */
[----:B------:R-:W-:-:S02]  /*4790*/  ISETP.GE.AND.EX P1, PT, R3, UR5, PT, P1 ;  /* 0x0000000503007c0c */ /* 0x000fc4000bf26310 */
[----:B------:R-:W-:Y:S02]  /*47a0*/  ISETP.GE.AND.EX P2, PT, R46, UR5, PT, P2 ;  /* 0x000000052e007c0c */ /* 0x000fe4000bf46320 */
[----:B------:R-:W-:-:S09]  /*47b0*/  ISETP.GE.AND.EX P3, PT, R35, UR5, PT, P3 ;  /* 0x0000000523007c0c */ /* 0x000fd2000bf66330 */
[----:B------:R-:W-:Y:S05]  /*47c0*/  @P1 BRA `(.L_x_4030) ;  /* 0x00000000006c1947 */ /* 0x000fea0003800000 */
[C---:B------:R-:W-:Y:S01]  /*47d0*/  FADD.FTZ R39, -R0.reuse, R4 ;  /* 0x0000000400277221 */ /* 0x040fe20000010100 */
[----:B------:R-:W-:Y:S01]  /*47e0*/  FADD.FTZ R5, -R0, R5 ;  /* 0x0000000500057221 */ /* 0x000fe20000010100 */
        /* <DEDUP_REMOVED lines=25> */
.L_x_4030:
[----:B------:R-:W-:Y:S05]  /*4980*/  BSYNC.RECONVERGENT B1 ;  /* 0x0000000000017941 */ /* 0x000fea0003800200 */
.L_x_4029:
[----:B------:R-:W-:Y:S01]  /*4990*/  BSSY.RECONVERGENT B1, `(.L_x_4031) ;  /* 0x000001f000017945 */ /* 0x000fe20003800200 */
[C---:B------:R-:W-:Y:S02]  /*49a0*/  IADD3 R37, PT, PT, R30.reuse, 0x40, RZ ;  /* 0x000000401e257810 */ /* 0x040fe40007ffe0ff */
[----:B------:R-:W-:Y:S01]  /*49b0*/  IADD3 R36, PT, PT, R30, 0x50, RZ ;  /* 0x000000501e247810 */ /* 0x000fe20007ffe0ff */
[----:B------:R-:W-:Y:S06]  /*49c0*/  @P2 BRA `(.L_x_4032) ;  /* 0x00000000006c2947 */ /* 0x000fec0003800000 */
        /* <DEDUP_REMOVED lines=27> */
.L_x_4032:
[----:B------:R-:W-:Y:S05]  /*4b80*/  BSYNC.RECONVERGENT B1 ;  /* 0x0000000000017941 */ /* 0x000fea0003800200 */
.L_x_4031:
[----:B------:R-:W-:Y:S04]  /*4b90*/  BSSY.RECONVERGENT B1, `(.L_x_4033) ;  /* 0x000001d000017945 */ /* 0x000fe80003800200 */
[----:B------:R-:W-:Y:S05]  /*4ba0*/  @P3 BRA `(.L_x_4034) ;  /* 0x00000000006c3947 */ /* 0x000fea0003800000 */
[C---:B01----:R-:W-:Y:S01]  /*4bb0*/  FADD.FTZ R3, -R0.reuse, R8 ;  /* 0x0000000800037221 */ /* 0x043fe20000010100 */
        /* <DEDUP_REMOVED lines=26> */
.L_x_4034:
[----:B------:R-:W-:Y:S05]  /*4d60*/  BSYNC.RECONVERGENT B1 ;  /* 0x0000000000017941 */ /* 0x000fea0003800200 */
.L_x_4033:
[----:B------:R-:W-:Y:S01]  /*4d70*/  ISETP.GE.U32.AND P5, PT, R37, UR4, PT ;  /* 0x0000000425007c0c */ /* 0x000fe2000bfa6070 */
[----:B------:R-:W-:Y:S01]  /*4d80*/  BSSY.RECONVERGENT B1, `(.L_x_4035) ;  /* 0x0000032000017945 */ /* 0x000fe20003800200 */
[----:B------:R-:W-:Y:S02]  /*4d90*/  SHF.R.S32.HI R6, RZ, 0x1f, R37 ;  /* 0x0000001fff067819 */ /* 0x000fe40000011425 */
        /* <DEDUP_REMOVED lines=48> */
.L_x_4036:
[----:B------:R-:W-:Y:S05]  /*50a0*/  BSYNC.RECONVERGENT B1 ;  /* 0x0000000000017941 */ /* 0x000fea0003800200 */
.L_x_4035:
        /* <DEDUP_REMOVED lines=31> */
.L_x_4038:
[----:B------:R-:W-:Y:S05]  /*52a0*/  BSYNC.RECONVERGENT B1 ;  /* 0x0000000000017941 */ /* 0x000fea0003800200 */
.L_x_4037:
[----:B------:R-:W-:Y:S04]  /*52b0*/  BSSY.RECONVERGENT B1, `(.L_x_4039) ;  /* 0x000001d000017945 */ /* 0x000fe80003800200 */
[----:B------:R-:W-:Y:S05]  /*52c0*/  @P1 BRA `(.L_x_4040) ;  /* 0x00000000006c1947 */ /* 0x000fea0003800000 */
[C---:B01----:R-:W-:Y:S01]  /*52d0*/  FADD.FTZ R5, -R0.reuse, R14 ;  /* 0x0000000e00057221 */ /* 0x043fe20000010100 */
        /* <DEDUP_REMOVED lines=26> */
.L_x_4040:
[----:B------:R-:W-:Y:S05]  /*5480*/  BSYNC.RECONVERGENT B1 ;  /* 0x0000000000017941 */ /* 0x000fea0003800200 */
.L_x_4039:
[----:B------:R-:W-:Y:S04]  /*5490*/  BSSY.RECONVERGENT B1, `(.L_x_4041) ;  /* 0x000001d000017945 */ /* 0x000fe80003800200 */
[----:B------:R-:W-:Y:S05]  /*54a0*/  @P6 BRA `(.L_x_4042) ;  /* 0x00000000006c6947 */ /* 0x000fea0003800000 */
[C---:B012---:R-:W-:Y:S01]  /*54b0*/  FADD.FTZ R5, -R0.reuse, R16 ;  /* 0x0000001000057221 */ /* 0x047fe20000010100 */
        /* <DEDUP_REMOVED lines=26> */
.L_x_4042:
[----:B------:R-:W-:Y:S05]  /*5660*/  BSYNC.RECONVERGENT B1 ;  /* 0x0000000000017941 */ /* 0x000fea0003800200 */
.L_x_4041:
[----:B------:R-:W-:Y:S04]  /*5670*/  BSSY.RECONVERGENT B1, `(.L_x_4043) ;  /* 0x000001d000017945 */ /* 0x000fe80003800200 */
[----:B------:R-:W-:Y:S05]  /*5680*/  @P3 BRA `(.L_x_4044) ;  /* 0x00000000006c3947 */ /* 0x000fea0003800000 */
[C---:B0123--:R-:W-:Y:S01]  /*5690*/  FADD.FTZ R5, -R0.reuse, R18 ;  /* 0x0000001200057221 */ /* 0x04ffe20000010100 */
        /* <DEDUP_REMOVED lines=18> */
[----:B-1----:R-:W-:-:S04]  /*57c0*/  LEA R2, P1, R4, UR10, 0x2 ;  /* 0x0000000a04027c11 */ /* 0x002fc8000f8210ff */
[----:B------:R-:W-:Y:S01]  /*57d0*/  LEA.HI.X R3, R4, UR11, R3, 0x2, P1 ;  /* 0x0000000b04037c11 */ /* 0x000fe200088f1403 */
[----:B------:R-:W1:Y:S01]  /*57e0*/  MUFU.RCP R6, R6 ;  /* 0x0000000600067308 */ /* 0x000e620000001000 */
[----:B0-----:R-:W-:-:S07]  /*57f0*/  FADD.FTZ R9, R7, 1 ;  /* 0x3f80000007097421 */ /* 0x001fce0000010000 */
[----:B------:R-:W0:Y:S01]  /*5800*/  MUFU.RCP R9, R9 ;  /* 0x0000000900097308 */ /* 0x000e220000001000 */
[----:B-1----:R-:W-:Y:S01]  /*5810*/  FMUL.FTZ R4, R13, R6 ;  /* 0x000000060d047220 */ /* 0x002fe20000410000 */
[----:B0-----:R-:W-:-:S05]  /*5820*/  FMUL.FTZ R5, R12, R9 ;  /* 0x000000090c057220 */ /* 0x001fca0000410000 */
[----:B------:R4:W-:Y:S02]  /*5830*/  STG.E.64 desc[UR6][R2.64], R4 ;  /* 0x0000000402007986 */ /* 0x0009e4000c101b06 */
.L_x_4044:
[----:B------:R-:W-:Y:S05]  /*5840*/  BSYNC.RECONVERGENT B1 ;  /* 0x0000000000017941 */ /* 0x000fea0003800200 */
.L_x_4043:
[----:B------:R-:W-:Y:S04]  /*5850*/  BSSY.RECONVERGENT B1, `(.L_x_4045) ;  /* 0x000001d000017945 */ /* 0x000fe80003800200 */
[----:B------:R-:W-:Y:S05]  /*5860*/  @P4 BRA `(.L_x_4046) ;  /* 0x00000000006c4947 */ /* 0x000fea0003800000 */
[C---:B----4-:R-:W-:Y:S01]  /*5870*/  FADD.FTZ R3, -R0.reuse, R20 ;  /* 0x0000001400037221 */ /* 0x050fe20000010100 */
[----:B------:R-:W-:Y:S01]  /*5880*/  FADD.FTZ R21, -R0, R21 ;  /* 0x0000001500157221 */ /* 0x000fe20000010100 */
[----:B------:R-:W4:Y:S02]  /*5890*/  LDCU.64 UR8, c[0x0][0x3e0] ;  /* 0x00007c00ff0877ac */ /* 0x000f240008000a00 */
[-C--:B------:R-:W-:Y:S01]  /*58a0*/  FMUL.FTZ R3, R3, R28.reuse ;  /* 0x0000001c03037220 */ /* 0x080fe20000410000 */
[----:B------:R-:W-:Y:S01]  /*58b0*/  FMUL.FTZ R21, R21, R28 ;  /* 0x0000001c15157220 */ /* 0x000fe20000410000 */
[----:B------:R-:W5:Y:S02]  /*58c0*/  LDCU.64 UR10, c[0x0][0x380] ;  /* 0x00007000ff0a77ac */ /* 0x000f640008000a00 */
[----:B------:R-:W-:Y:S01]  /*58d0*/  FFMA.FTZ R9, R41, R3, R44 ;  /* 0x0000000329097223 */ /* 0x000fe2000001002c */
[----:B------:R-:W-:Y:S01]  /*58e0*/  FFMA.FTZ R12, R42, R21, R43 ;  /* 0x000000152a0c7223 */ /* 0x000fe2000001002b */
[----:B------:R-:W-:-:S02]  /*58f0*/  MOV R3, R67 ;  /* 0x0000004300037202 */ /* 0x000fc40000000f00 */
        /* <DEDUP_REMOVED lines=17> */
[----:B------:R0:W-:Y:S02]  /*5a10*/  STG.E.64 desc[UR6][R4.64], R2 ;  /* 0x0000000204007986 */ /* 0x0001e4000c101b06 */
.L_x_4046:
[----:B------:R-:W-:Y:S05]  /*5a20*/  BSYNC.RECONVERGENT B1 ;  /* 0x0000000000017941 */ /* 0x000fea0003800200 */
.L_x_4045:
[----:B------:R-:W-:Y:S01]  /*5a30*/  ISETP.GE.U32.AND P5, PT, R10, UR4, PT ;  /* 0x000000040a007c0c */ /* 0x000fe2000bfa6070 */
[----:B------:R-:W-:Y:S01]  /*5a40*/  BSSY.RECONVERGENT B1, `(.L_x_4047) ;  /* 0x000002e000017945 */ /* 0x000fe20003800200 */
[----:B0123--:R-:W-:Y:S02]  /*5a50*/  SHF.R.S32.HI R7, RZ, 0x1f, R10 ;  /* 0x0000001fff077819 */ /* 0x00ffe4000001140a */
[C---:B----4-:R-:W-:Y:S02]  /*5a60*/  IADD3 R3, PT, PT, R30.reuse, 0xe0, RZ ;  /* 0x000000e01e037810 */ /* 0x050fe40007ffe0ff */
        /* <DEDUP_REMOVED lines=43> */
.L_x_4048:
[----:B------:R-:W-:Y:S05]  /*5d20*/  BSYNC.RECONVERGENT B1 ;  /* 0x0000000000017941 */ /* 0x000fea0003800200 */
.L_x_4047:
        /* <DEDUP_REMOVED lines=29> */
.L_x_4050:
[----:B------:R-:W-:Y:S05]  /*5f00*/  BSYNC.RECONVERGENT B1 ;  /* 0x0000000000017941 */ /* 0x000fea0003800200 */
.L_x_4049:
        /* <DEDUP_REMOVED lines=29> */
.L_x_4052:
[----:B------:R-:W-:Y:S05]  /*60e0*/  BSYNC.RECONVERGENT B1 ;  /* 0x0000000000017941 */ /* 0x000fea0003800200 */
.L_x_4051:
[----:B------:R-:W-:Y:S04]  /*60f0*/  BSSY.RECONVERGENT B1, `(.L_x_4053) ;  /* 0x000001d000017945 */ /* 0x000fe80003800200 */
[----:B------:R-:W-:Y:S05]  /*6100*/  @P6 BRA `(.L_x_4054) ;  /* 0x00000000006c6947 */ /* 0x000fea0003800000 */
[C---:B012---:R-:W-:Y:S01]  /*6110*/  FADD.FTZ R7, -R0.reuse, R48 ;  /* 0x0000003000077221 */ /* 0x047fe20000010100 */
        /* <DEDUP_REMOVED lines=26> */
.L_x_4054:
[----:B------:R-:W-:Y:S05]  /*62c0*/  BSYNC.RECONVERGENT B1 ;  /* 0x0000000000017941 */ /* 0x000fea0003800200 */
.L_x_4053:
[----:B------:R-:W-:Y:S04]  /*62d0*/  BSSY.RECONVERGENT B1, `(.L_x_4055) ;  /* 0x000001d000017945 */ /* 0x000fe80003800200 */
[----:B------:R-:W-:Y:S05]  /*62e0*/  @P3 BRA `(.L_x_4056) ;  /* 0x00000000006c3947 */ /* 0x000fea0003800000 */
[C---:B------:R-:W-:Y:S01]  /*62f0*/  FADD.FTZ R5, -R0.reuse, R50 ;  /* 0x0000003200057221 */ /* 0x040fe20000010100 */
[----:B------:R-:W-:Y:S01]  /*6300*/  FADD.FTZ R51, -R0, R51 ;  /* 0x0000003300337221 */ /* 0x000fe20000010100 */
[----:B------:R-:W4:Y:S02]  /*6310*/  LDCU.64 UR8, c[0x0][0x3e0] ;  /* 0x00007c00ff0877ac */ /* 0x000f240008000a00 */
[-C--:B------:R-:W-:Y:S01]  /*6320*/  FMUL.FTZ R5, R5, R28.reuse ;  /* 0x0000001c05057220 */ /* 0x080fe20000410000 */
[----:B------:R-:W-:Y:S01]  /*6330*/  FMUL.FTZ R51, R51, R28 ;  /* 0x0000001c33337220 */ /* 0x000fe20000410000 */
[----:B------:R-:W5:Y:S02]  /*6340*/  LDCU.64 UR10, c[0x0][0x380] ;  /* 0x00007000ff0a77ac */ /* 0x000f640008000a00 */
[----:B------:R-:W-:Y:S01]  /*6350*/  FFMA.FTZ R11, R41, R5, R44 ;  /* 0x00000005290b7223 */ /* 0x000fe2000001002c */
[----:B------:R-:W-:-:S03]  /*6360*/  FFMA.FTZ R10, R42, R51, R43 ;  /* 0x000000332a0a7223 */ /* 0x000fc6000001002b */
[----:B------:R-:W-:Y:S01]  /*6370*/  FMUL.FTZ R5, R11, -1.4426950216293334961 ;  /* 0xbfb8aa3b0b057820 */ /* 0x000fe20000410000 */
[----:B0123--:R-:W-:-:S05]  /*6380*/  FMUL.FTZ R6, R10, -1.4426950216293334961 ;  /* 0xbfb8aa3b0a067820 */ /* 0x00ffca0000410000 */
[----:B------:R-:W0:Y:S01]  /*6390*/  MUFU.EX2 R5, R5 ;  /* 0x0000000500057308 */ /* 0x000e220000000800 */
[----:B----4-:R-:W-:Y:S01]  /*63a0*/  IMAD R12, R4, UR8, RZ ;  /* 0x00000008040c7c24 */ /* 0x010fe2000f8e02ff */
[----:B------:R-:W-:-:S06]  /*63b0*/  MOV R4, R64 ;  /* 0x0000004000047202 */ /* 0x000fcc0000000f00 */
        /* <DEDUP_REMOVED lines=13> */
[----:B------:R4:W-:Y:S02]  /*6490*/  STG.E.64 desc[UR6][R6.64], R4 ;  /* 0x0000000406007986 */ /* 0x0009e4000c101b06 */
.L_x_4056:
[----:B------:R-:W-:Y:S05]  /*64a0*/  BSYNC.RECONVERGENT B1 ;  /* 0x0000000000017941 */ /* 0x000fea0003800200 */
.L_x_4055:
[----:B------:R-:W-:Y:S05]  /*64b0*/  @P4 BRA `(.L_x_4026) ;  /* 0x0000000000684947 */ /* 0x000fea0003800000 */
[C---:B------:R-:W-:Y:S01]  /*64c0*/  FADD.FTZ R3, -R0.reuse, R52 ;  /* 0x0000003400037221 */ /* 0x040fe20000010100 */
[----:B------:R-:W-:Y:S01]  /*64d0*/  FADD.FTZ R53, -R0, R53 ;  /* 0x0000003500357221 */ /* 0x000fe20000010100 */
[----:B------:R-:W0:Y:S01]  /*64e0*/  LDCU.64 UR4, c[0x0][0x3e0] ;  /* 0x00007c00ff0477ac */ /* 0x000e220008000a00 */
[----:B------:R-:W-:Y:S01]  /*64f0*/  MOV R65, R67 ;  /* 0x0000004300417202 */ /* 0x000fe20000000f00 */
[-C--:B------:R-:W-:Y:S01]  /*6500*/  FMUL.FTZ R3, R3, R28.reuse ;  /* 0x0000001c03037220 */ /* 0x080fe20000410000 */
[----:B------:R-:W-:Y:S01]  /*6510*/  FMUL.FTZ R53, R53, R28 ;  /* 0x0000001c35357220 */ /* 0x000fe20000410000 */
[----:B------:R-:W5:Y:S02]  /*6520*/  LDCU.64 UR8, c[0x0][0x380] ;  /* 0x00007000ff0877ac */ /* 0x000f640008000a00 */
[----:B------:R-:W-:Y:S01]  /*6530*/  FFMA.FTZ R41, R41, R3, R44 ;  /* 0x0000000329297223 */ /* 0x000fe2000001002c */
[----:B------:R-:W-:-:S03]  /*6540*/  FFMA.FTZ R42, R42, R53, R43 ;  /* 0x000000352a2a7223 */ /* 0x000fc6000001002b */
[----:B------:R-:W-:Y:S01]  /*6550*/  FMUL.FTZ R0, R41, -1.4426950216293334961 ;  /* 0xbfb8aa3b29007820 */ /* 0x000fe20000410000 */
[----:B------:R-:W-:-:S05]  /*6560*/  FMUL.FTZ R3, R42, -1.4426950216293334961 ;  /* 0xbfb8aa3b2a037820 */ /* 0x000fca0000410000 */
[----:B------:R-:W5:Y:S01]  /*6570*/  MUFU.EX2 R0, R0 ;  /* 0x0000000000007308 */ /* 0x000f620000000800 */
[----:B01234-:R-:W-:Y:S02]  /*6580*/  IMAD R7, R2, UR4, RZ ;  /* 0x0000000402077c24 */ /* 0x01ffe4000f8e02ff */
[----:B------:R-:W-:-:S05]  /*6590*/  IMAD.WIDE.U32 R64, R30, UR4, R64 ;  /* 0x000000041e407c25 */ /* 0x000fca000f8e0040 */
[----:B------:R-:W0:Y:S01]  /*65a0*/  MUFU.EX2 R3, R3 ;  /* 0x0000000300037308 */ /* 0x000e220000000800 */
[----:B------:R-:W-:Y:S01]  /*65b0*/  IMAD R7, R30, UR5, R7 ;  /* 0x000000051e077c24 */ /* 0x000fe2000f8e0207 */
[----:B-----5:R-:W-:-:S04]  /*65c0*/  LEA R2, P1, R64, UR8, 0x2 ;  /* 0x0000000840027c11 */ /* 0x020fc8000f8210ff */
[----:B------:R-:W-:Y:S01]  /*65d0*/  IADD3 R7, PT, PT, R65, R7, RZ ;  /* 0x0000000741077210 */ /* 0x000fe20007ffe0ff */
[----:B------:R-:W-:-:S06]  /*65e0*/  FADD.FTZ R4, R0, 1 ;  /* 0x3f80000000047421 */ /* 0x000fcc0000010000 */
[----:B------:R-:W1:Y:S01]  /*65f0*/  MUFU.RCP R4, R4 ;  /* 0x0000000400047308 */ /* 0x000e620000001000 */
[----:B0-----:R-:W-:Y:S01]  /*6600*/  FADD.FTZ R5, R3, 1 ;  /* 0x3f80000003057421 */ /* 0x001fe20000010000 */
[----:B------:R-:W-:-:S06]  /*6610*/  LEA.HI.X R3, R64, UR9, R7, 0x2, P1 ;  /* 0x0000000940037c11 */ /* 0x000fcc00088f1407 */
[----:B------:R-:W0:Y:S01]  /*6620*/  MUFU.RCP R5, R5 ;  /* 0x0000000500057308 */ /* 0x000e220000001000 */
[----:B-1----:R-:W-:Y:S01]  /*6630*/  FMUL.FTZ R6, R41, R4 ;  /* 0x0000000429067220 */ /* 0x002fe20000410000 */
[----:B0-----:R-:W-:-:S05]  /*6640*/  FMUL.FTZ R7, R42, R5 ;  /* 0x000000052a077220 */ /* 0x001fca0000410000 */
[----:B------:R0:W-:Y:S02]  /*6650*/  STG.E.64 desc[UR6][R2.64], R6 ;  /* 0x0000000602007986 */ /* 0x0001e4000c101b06 */
.L_x_4026:
[----:B------:R-:W-:Y:S05]  /*6660*/  BSYNC.RECONVERGENT B0 ;  /* 0x0000000000007941 */ /* 0x000fea0003800200 */
.L_x_3994:
        /* <DEDUP_REMOVED lines=8> */
.L_x_4058:
        /* <DEDUP_REMOVED lines=9> */
.L_x_4559:


//--------------------- .text._Z35group_norm_nhwc_fwd_one_pass_kernelI11Fp32IOBf16WLi512ELi96ELi768EEv26Group_norm_nhwc_fwd_params --------------------------
	.section	.text._Z35group_norm_nhwc_fwd_one_pass_kernelI11Fp32IOBf16WLi512ELi96ELi768EEv26Group_norm_nhwc_fwd_params,"ax",@progbits
	.align	128
        .global         _Z35group_norm_nhwc_fwd_one_pass_kernelI11Fp32IOBf16WLi512ELi96ELi768EEv26Group_norm_nhwc_fwd_params
        .type           _Z35group_norm_nhwc_fwd_one_pass_kernelI11Fp32IOBf16WLi512ELi96ELi768EEv26Group_norm_nhwc_fwd_params,@function
        .size           _Z35group_norm_nhwc_fwd_one_pass_kernelI11Fp32IOBf16WLi512ELi96ELi768EEv26Group_norm_nhwc_fwd_params,(.L_x_4560 - _Z35group_norm_nhwc_fwd_one_pass_kernelI11Fp32IOBf16WLi512ELi96ELi768EEv26Group_norm_nhwc_fwd_params)
        .other          _Z35group_norm_nhwc_fwd_one_pass_kernelI11Fp32IOBf16WLi512ELi96ELi768EEv26Group_norm_nhwc_fwd_params,@"STO_CUDA_ENTRY STV_DEFAULT"
_Z35group_norm_nhwc_fwd_one_pass_kernelI11Fp32IOBf16WLi512ELi96ELi768EEv26Group_norm_nhwc_fwd_params:
.text._Z35group_norm_nhwc_fwd_one_pass_kernelI11Fp32IOBf16WLi512ELi96ELi768EEv26Group_norm_nhwc_fwd_params:
        /* <DEDUP_REMOVED lines=25> */
[----:B------:R-:W-:-:S05]  /*0190*/  LOP3.LUT R0, R0, 0xffff, RZ, 0xc0, !PT ;  /* 0x0000ffff00007812 */ /* 0x000fca00078ec0ff */
[----:B---3--:R0:W-:Y:S02]  /*01a0*/  STL [R1+0x10], R0 ;  /* 0x0000100001007387 */ /* 0x0081e40000100800 */
.L_x_4198:
[----:B01----:R-:W2:Y:S01]  /*01b0*/  LDL.LU R4, [R1+0x10] ;  /* 0x0000100001047983 */ /* 0x003ea20000300800 */
[----:B------:R-:W0:Y:S01]  /*01c0*/  LDCU UR11, c[0x0][0x3f8] ;  /* 0x00007f00ff0b77ac */ /* 0x000e220008000800 */
[----:B------:R-:W-:Y:S01]  /*01d0*/  IABS R3, UR5 ;  /* 0x0000000500037c13 */ /* 0x000fe20008000000 */
[----:B------:R-:W1:Y:S01]  /*01e0*/  LDC R70, c[0x0][0x404] ;  /* 0x00010100ff467b82 */ /* 0x000e620000000800 */
[----:B---3--:R-:W3:Y:S01]  /*01f0*/  S2R R5, SR_TID.X ;  /* 0x0000000000057919 */ /* 0x008ee20000002100 */
[----:B------:R-:W-:Y:S01]  /*0200*/  UMOV UR6, URZ ;  /* 0x000000ff00067c82 */ /* 0x000fe20008000000 */
[----:B------:R-:W-:Y:S01]  /*0210*/  R2UR UR10, R3 ;  /* 0x00000000030a72ca */ /* 0x000fe200000e0000 */
[----:B----4-:R-:W4:Y:S01]  /*0220*/  LDCU.64 UR14, c[0x0][0x3e8] ;  /* 0x00007d00ff0e77ac */ /* 0x010f220008000a00 */
[----:B------:R-:W-:Y:S02]  /*0230*/  CS2R R76, SRZ ;  /* 0x00000000004c7805 */ /* 0x000fe4000001ff00 */
[----:B0-----:R-:W-:-:S04]  /*0240*/  MOV R0, UR11 ;  /* 0x0000000b00007c02 */ /* 0x001fc80008000f00 */
[----:B------:R-:W-:-:S04]  /*0250*/  IABS R0, R0 ;  /* 0x0000000000007213 */ /* 0x000fc80000000000 */
[----:B------:R-:W-:Y:S02]  /*0260*/  R2UR UR16, R0 ;  /* 0x00000000001072ca */ /* 0x000fe400000e0000 */
[----:B---3--:R-:W-:-:S11]  /*0270*/  LOP3.LUT R5, R5, 0xffff, RZ, 0xc0, !PT ;  /* 0x0000ffff05057812 */ /* 0x008fd600078ec0ff */
[----:B------:R-:W0:Y:S01]  /*0280*/  I2F.RP R0, UR16 ;  /* 0x0000001000007d06 */ /* 0x000e220008209400 */
[----:B------:R-:W-:-:S05]  /*0290*/  IMAD R5, R5, 0x556, RZ ;  /* 0x0000055605057824 */ /* 0x000fca00078e02ff */
[----:B------:R-:W-:-:S05]  /*02a0*/  SHF.R.U32.HI R5, RZ, 0x10, R5 ;  /* 0x00000010ff057819 */ /* 0x000fca0000011605 */
[----:B-1----:R-:W-:Y:S01]  /*02b0*/  IMAD R70, R70, UR8, R5 ;  /* 0x0000000846467c24 */ /* 0x002fe2000f8e0205 */
[----:B0-----:R-:W0:Y:S04]  /*02c0*/  MUFU.RCP R0, R0 ;  /* 0x0000000000007308 */ /* 0x001e280000001000 */
[C---:B----4-:R-:W-:Y:S02]  /*02d0*/  ISETP.GE.U32.AND P5, PT, R70.reuse, UR14, PT ;  /* 0x0000000e46007c0c */ /* 0x050fe4000bfa6070 */
        /* <DEDUP_REMOVED lines=14> */
[----:B------:R-:W3:Y:S01]  /*03c0*/  @!P5 LDC.64 R22, c[0x0][0x390] ;  /* 0x0000e400ff16db82 */ /* 0x000ee20000000a00 */
[----:B------:R-:W-:Y:S02]  /*03d0*/  ISETP.GE.U32.AND P4, PT, R21, UR14, PT ;  /* 0x0000000e15007c0c */ /* 0x000fe4000bf86070 */
[----:B------:R-:W-:Y:S02]  /*03e0*/  SHF.R.S32.HI R19, RZ, 0x1f, R21 ;  /* 0x0000001fff137819 */ /* 0x000fe40000011415 */
[----:B------:R-:W-:-:S02]  /*03f0*/  CS2R R34, SRZ ;  /* 0x0000000000227805 */ /* 0x000fc4000001ff00 */
[----:B------:R-:W-:Y:S02]  /*0400*/  IADD3 R8, PT, PT, R70, 0x40, RZ ;  /* 0x0000004046087810 */ /* 0x000fe40007ffe0ff */
[----:B------:R-:W-:Y:S01]  /*0410*/  ISETP.GE.AND.EX P4, PT, R19, UR15, PT, P4 ;  /* 0x0000000f13007c0c */ /* 0x000fe2000bf86340 */
[----:B------:R-:W4:Y:S01]  /*0420*/  @!P1 LDC.64 R26, c[0x0][0x3e0] ;  /* 0x0000f800ff1a9b82 */ /* 0x000f220000000a00 */
[----:B-1----:R-:W-:-:S07]  /*0430*/  R2UR UR7, R2 ;  /* 0x00000000020772ca */ /* 0x002fce00000e0000 */
[----:B------:R-:W1:Y:S01]  /*0440*/  @!P3 LDC.64 R24, c[0x0][0x3e0] ;  /* 0x0000f800ff18bb82 */ /* 0x000e620000000a00 */
[----:B0-----:R-:W-:-:S04]  /*0450*/  @!P5 IMAD R3, R3, R16, RZ ;  /* 0x000000100303d224 */ /* 0x001fc800078e02ff */
[----:B------:R-:W-:Y:S01]  /*0460*/  @!P5 IMAD R17, R70, R17, R3 ;  /* 0x000000114611d224 */ /* 0x000fe200078e0203 */
[----:B------:R-:W-:Y:S02]  /*0470*/  UIADD3 UR9, UPT, UPT, URZ, -UR7, URZ ;  /* 0x80000007ff097290 */ /* 0x000fe4000fffe0ff */
[----:B------:R-:W0:Y:S02]  /*0480*/  @!P1 LDC.64 R28, c[0x0][0x390] ;  /* 0x0000e400ff1c9b82 */ /* 0x000e240000000a00 */
[----:B------:R-:W-:-:S04]  /*0490*/  UIMAD UR9, UR9, UR16, URZ ;  /* 0x00000010090972a4 */ /* 0x000fc8000f8e02ff */
[----:B------:R-:W-:Y:S02]  /*04a0*/  UIMAD.WIDE.U32 UR6, UR7, UR9, UR6 ;  /* 0x00000009070672a5 */ /* 0x000fe4000f8e0006 */
[----:B------:R-:W5:Y:S01]  /*04b0*/  @!P3 LDC.64 R30, c[0x0][0x390] ;  /* 0x0000e400ff1ebb82 */ /* 0x000f620000000a00 */
[----:B----4-:R-:W-:Y:S01]  /*04c0*/  @!P1 IMAD R10, R13, R26, RZ ;  /* 0x0000001a0d0a9224 */ /* 0x010fe200078e02ff */
[----:B------:R-:W-:-:S03]  /*04d0*/  UIMAD.WIDE.U32 UR6, UR7, UR10, URZ ;  /* 0x0000000a070672a5 */ /* 0x000fc6000f8e00ff */
[----:B------:R-:W-:Y:S01]  /*04e0*/  @!P1 IMAD R27, R9, R27, R10 ;  /* 0x0000001b091b9224 */ /* 0x000fe200078e020a */
[----:B------:R-:W4:Y:S02]  /*04f0*/  LDCU.64 UR8, c[0x0][0x3f0] ;  /* 0x00007e00ff0877ac */ /* 0x000f240008000a00 */
[----:B------:R-:W5:Y:S01]  /*0500*/  @!P4 LDC.64 R32, c[0x0][0x3e0] ;  /* 0x0000f800ff20cb82 */ /* 0x000f620000000a00 */
[----:B------:R-:W-:-:S04]  /*0510*/  UIADD3 UR6, UPT, UPT, -UR7, URZ, URZ ;  /* 0x000000ff07067290 */ /* 0x000fc8000fffe1ff */
[----:B------:R-:W-:-:S04]  /*0520*/  UIMAD UR6, UR16, UR6, UR10 ;  /* 0x00000006100672a4 */ /* 0x000fc8000f8e020a */
[----:B------:R-:W-:Y:S01]  /*0530*/  UISETP.GT.U32.AND UP0, UPT, UR16, UR6, UPT ;  /* 0x000000061000728c */ /* 0x000fe2000bf04070 */
[----:B----4-:R-:W-:-:S10]  /*0540*/  MOV R7, UR8 ;  /* 0x0000000800077c02 */ /* 0x010fd40008000f00 */
        /* <DEDUP_REMOVED lines=13> */
[----:B------:R-:W-:Y:S01]  /*0620*/  MOV R0, UR10 ;  /* 0x0000000a00007c02 */ /* 0x000fe20008000f00 */
[----:B------:R-:W-:-:S04]  /*0630*/  UIMAD UR6, UR6, UR8, URZ ;  /* 0x00000008060672a4 */ /* 0x000fc8000f8e02ff */
[----:B------:R-:W-:Y:S01]  /*0640*/  UIMAD UR6, UR7, UR9, UR6 ;  /* 0x00000009070672a4 */ /* 0x000fe2000f8e0206 */
[----:B--2---:R-:W-:-:S04]  /*0650*/  IADD3 R4, P2, PT, R4, UR10, RZ ;  /* 0x0000000a04047c10 */ /* 0x004fc8000ff5e0ff */
[----:B------:R-:W-:-:S03]  /*0660*/  LEA.HI.X.SX32 R5, R0, RZ, 0x1, P2 ;  /* 0x000000ff00057211 */ /* 0x000fc600010f0eff */
[----:B------:R-:W-:-:S05]  /*0670*/  IMAD.WIDE.U32 R4, R7, UR7, R4 ;  /* 0x0000000707047c25 */ /* 0x000fca000f8e0004 */
[----:B------:R-:W-:Y:S02]  /*0680*/  IADD3 R7, PT, PT, R5, UR6, RZ ;  /* 0x0000000605077c10 */ /* 0x000fe4000fffe0ff */
[----:B------:R-:W-:-:S05]  /*0690*/  @!P5 MOV R6, R4 ;  /* 0x000000040006d202 */ /* 0x000fca0000000f00 */
[----:B------:R-:W-:Y:S01]  /*06a0*/  @!P5 IMAD.WIDE.U32 R2, R70, R16, R6 ;  /* 0x000000104602d225 */ /* 0x000fe200078e0006 */
[----:B------:R-:W-:-:S04]  /*06b0*/  @!P3 MOV R16, R4 ;  /* 0x000000040010b202 */ /* 0x000fc80000000f00 */
[----:B------:R-:W-:Y:S02]  /*06c0*/  @!P5 IADD3 R0, PT, PT, R3, R17, RZ ;  /* 0x000000110300d210 */ /* 0x000fe40007ffe0ff */
[C---:B---3--:R-:W-:Y:S02]  /*06d0*/  @!P5 LEA R12, P2, R2.reuse, R22, 0x2 ;  /* 0x00000016020cd211 */ /* 0x048fe400078410ff */
[----:B------:R-:W-:Y:S02]  /*06e0*/  @!P1 MOV R3, R7 ;  /* 0x0000000700039202 */ /* 0x000fe40000000f00 */
[----:B------:R-:W-:Y:S01]  /*06f0*/  @!P5 LEA.HI.X R13, R2, R23, R0, 0x2, P2 ;  /* 0x00000017020dd211 */ /* 0x000fe200010f1400 */
[----:B-1----:R-:W-:Y:S01]  /*0700*/  @!P3 IMAD R0, R15, R24, RZ ;  /* 0x000000180f00b224 */ /* 0x002fe200078e02ff */
[----:B------:R-:W-:Y:S02]  /*0710*/  @!P1 MOV R2, R4 ;  /* 0x0000000400029202 */ /* 0x000fe40000000f00 */
[----:B------:R-:W-:Y:S01]  /*0720*/  @!P3 MOV R17, R7 ;  /* 0x000000070011b202 */ /* 0x000fe20000000f00 */
[----:B------:R1:W2:Y:S01]  /*0730*/  @!P5 LDG.E.64 R76, desc[UR12][R12.64] ;  /* 0x0000000c0c4cd981 */ /* 0x0002a2000c1e1b00 */
[----:B------:R-:W-:Y:S01]  /*0740*/  ISETP.GE.U32.AND P2, PT, R8, UR14, PT ;  /* 0x0000000e08007c0c */ /* 0x000fe2000bf46070 */
[----:B------:R-:W-:Y:S01]  /*0750*/  @!P1 IMAD.WIDE.U32 R2, R9, R26, R2 ;  /* 0x0000001a09029225 */ /* 0x000fe200078e0002 */
[----:B------:R-:W-:-:S03]  /*0760*/  SHF.R.S32.HI R23, RZ, 0x1f, R8 ;  /* 0x0000001fff177819 */ /* 0x000fc60000011408 */
[----:B------:R-:W-:Y:S01]  /*0770*/  @!P3 IMAD R9, R11, R25, R0 ;  /* 0x000000190b09b224 */ /* 0x000fe200078e0200 */
[----:B------:R-:W-:Y:S01]  /*0780*/  @!P1 IADD3 R3, PT, PT, R3, R27, RZ ;  /* 0x0000001b03039210 */ /* 0x000fe20007ffe0ff */
[----:B------:R-:W-:Y:S01]  /*0790*/  @!P3 IMAD.WIDE.U32 R16, R11, R24, R16 ;  /* 0x000000180b10b225 */ /* 0x000fe200078e0010 */
[C---:B0-----:R-:W-:Y:S01]  /*07a0*/  @!P1 LEA R14, P5, R2.reuse, R28, 0x2 ;  /* 0x0000001c020e9211 */ /* 0x041fe200078a10ff */
[----:B------:R-:W0:Y:S01]  /*07b0*/  @!P4 LDC.64 R26, c[0x0][0x390] ;  /* 0x0000e400ff1acb82 */ /* 0x000e220000000a00 */
[----:B------:R-:W-:Y:S02]  /*07c0*/  ISETP.GE.AND.EX P2, PT, R23, UR15, PT, P2 ;  /* 0x0000000f17007c0c */ /* 0x000fe4000bf46320 */
[----:B------:R-:W-:Y:S02]  /*07d0*/  @!P1 LEA.HI.X R15, R2, R29, R3, 0x2, P5 ;  /* 0x0000001d020f9211 */ /* 0x000fe400028f1403 */
[----:B------:R-:W-:Y:S02]  /*07e0*/  @!P3 IADD3 R2, PT, PT, R17, R9, RZ ;  /* 0x000000091102b210 */ /* 0x000fe40007ffe0ff */
[----:B-----5:R-:W-:Y:S01]  /*07f0*/  @!P3 LEA R18, P5, R16, R30, 0x2 ;  /* 0x0000001e1012b211 */ /* 0x020fe200078a10ff */
[----:B-1----:R-:W-:Y:S01]  /*0800*/  @!P4 IMAD R12, R19, R32, RZ ;  /* 0x00000020130cc224 */ /* 0x002fe200078e02ff */
[----:B------:R1:W3:Y:S01]  /*0810*/  @!P1 LDG.E.64 R34, desc[UR12][R14.64] ;  /* 0x0000000c0e229981 */ /* 0x0002e2000c1e1b00 */
[----:B------:R-:W-:-:S02]  /*0820*/  IADD3 R0, PT, PT, R70, 0x50, RZ ;  /* 0x0000005046007810 */ /* 0x000fc40007ffe0ff */
[----:B------:R-:W-:Y:S02]  /*0830*/  @!P3 LEA.HI.X R19, R16, R31, R2, 0x2, P5 ;  /* 0x0000001f1013b211 */ /* 0x000fe400028f1402 */
[----:B------:R-:W-:Y:S01]  /*0840*/  CS2R R30, SRZ ;  /* 0x00000000001e7805 */ /* 0x000fe2000001ff00 */
[----:B------:R-:W4:Y:S05]  /*0850*/  @!P2 LDC.64 R10, c[0x0][0x3e0] ;  /* 0x0000f800ff0aab82 */ /* 0x000f2a0000000a00 */
[----:B------:R5:W2:Y:S01]  /*0860*/  @!P3 LDG.E.64 R30, desc[UR12][R18.64] ;  /* 0x0000000c121eb981 */ /* 0x000aa2000c1e1b00 */
[----:B------:R-:W-:Y:S02]  /*0870*/  ISETP.GE.U32.AND P6, PT, R0, UR14, PT ;  /* 0x0000000e00007c0c */ /* 0x000fe4000bfc6070 */
[----:B------:R-:W-:Y:S01]  /*0880*/  SHF.R.S32.HI R25, RZ, 0x1f, R0 ;  /* 0x0000001fff197819 */ /* 0x000fe20000011400 */
[----:B------:R-:W5:Y:S03]  /*0890*/  @!P2 LDC.64 R28, c[0x0][0x390] ;  /* 0x0000e400ff1cab82 */ /* 0x000f660000000a00 */
[----:B------:R-:W-:Y:S01]  /*08a0*/  ISETP.GE.AND.EX P6, PT, R25, UR15, PT, P6 ;  /* 0x0000000f19007c0c */ /* 0x000fe2000bfc6360 */
[----:B------:R-:W-:Y:S01]  /*08b0*/  @!P4 IMAD R9, R21, R33, R12 ;  /* 0x000000211509c224 */ /* 0x000fe200078e020c */
[----:B------:R-:W-:-:S02]  /*08c0*/  @!P4 MOV R12, R4 ;  /* 0x00000004000cc202 */ /* 0x000fc40000000f00 */
[----:B------:R-:W-:Y:S02]  /*08d0*/  @!P4 MOV R13, R7 ;  /* 0x00000007000dc202 */ /* 0x000fe40000000f00 */
[----:B------:R-:W-:Y:S01]  /*08e0*/  IADD3 R16, PT, PT, R70, 0x60, RZ ;  /* 0x0000006046107810 */ /* 0x000fe20007ffe0ff */
[----:B------:R-:W-:-:S03]  /*08f0*/  @!P4 IMAD.WIDE.U32 R12, R21, R32, R12 ;  /* 0x00000020150cc225 */ /* 0x000fc600078e000c */
[----:B------:R-:W-:-:S03]  /*0900*/  ISETP.GE.U32.AND P1, PT, R16, UR14, PT ;  /* 0x0000000e10007c0c */ /* 0x000fc6000bf26070 */
[----:B------:R-:W5:Y:S01]  /*0910*/  @!P6 LDC.64 R2, c[0x0][0x3e0] ;  /* 0x0000f800ff02eb82 */ /* 0x000f620000000a00 */
[----:B------:R-:W-:Y:S02]  /*0920*/  SHF.R.S32.HI R17, RZ, 0x1f, R16 ;  /* 0x0000001fff117819 */ /* 0x000fe40000011410 */
[----:B------:R-:W-:Y:S02]  /*0930*/  @!P4 IADD3 R9, PT, PT, R13, R9, RZ ;  /* 0x000000090d09c210 */ /* 0x000fe40007ffe0ff */
[----:B------:R-:W-:Y:S02]  /*0940*/  ISETP.GE.AND.EX P1, PT, R17, UR15, PT, P1 ;  /* 0x0000000f11007c0c */ /* 0x000fe4000bf26310 */
[----:B0-----:R-:W-:Y:S01]  /*0950*/  @!P4 LEA R20, P5, R12, R26, 0x2 ;  /* 0x0000001a0c14c211 */ /* 0x001fe200078a10ff */
[----:B----4-:R-:W-:Y:S01]  /*0960*/  @!P2 IMAD R23, R23, R10, RZ ;  /* 0x0000000a1717a224 */ /* 0x010fe200078e02ff */
[----:B-1----:R-:W-:Y:S02]  /*0970*/  IADD3 R14, PT, PT, R70, 0x70, RZ ;  /* 0x00000070460e7810 */ /* 0x002fe40007ffe0ff */
[----:B------:R-:W-:-:S02]  /*0980*/  @!P4 LEA.HI.X R21, R12, R27, R9, 0x2, P5 ;  /* 0x0000001b0c15c211 */ /* 0x000fc400028f1409 */
[----:B------:R-:W-:Y:S02]  /*0990*/  @!P2 MOV R12, R4 ;  /* 0x00000004000ca202 */ /* 0x000fe40000000f00 */
[----:B------:R-:W-:Y:S01]  /*09a0*/  @!P2 MOV R13, R7 ;  /* 0x00000007000da202 */ /* 0x000fe20000000f00 */
[----:B------:R-:W-:Y:S01]  /*09b0*/  @!P2 IMAD R27, R8, R11, R23 ;  /* 0x0000000b081ba224 */ /* 0x000fe200078e0217 */
[----:B------:R-:W-:Y:S02]  /*09c0*/  ISETP.GE.U32.AND P3, PT, R14, UR14, PT ;  /* 0x0000000e0e007c0c */ /* 0x000fe4000bf66070 */
[----:B------:R-:W-:Y:S01]  /*09d0*/  SHF.R.S32.HI R23, RZ, 0x1f, R14 ;  /* 0x0000001fff177819 */ /* 0x000fe2000001140e */
[----:B------:R-:W-:Y:S02]  /*09e0*/  @!P2 IMAD.WIDE.U32 R8, R8, R10, R12 ;  /* 0x0000000a0808a225 */ /* 0x000fe400078e000c */
[----:B------:R-:W0:Y:S01]  /*09f0*/  @!P1 LDC.64 R10, c[0x0][0x3e0] ;  /* 0x0000f800ff0a9b82 */ /* 0x000e220000000a00 */
[----:B------:R-:W-:Y:S01]  /*0a00*/  ISETP.GE.AND.EX P3, PT, R23, UR15, PT, P3 ;  /* 0x0000000f17007c0c */ /* 0x000fe2000bf66330 */
[----:B-----5:R-:W-:Y:S01]  /*0a10*/  @!P6 IMAD R25, R25, R2, RZ ;  /* 0x000000021919e224 */ /* 0x020fe200078e02ff */
[----:B------:R-:W-:-:S02]  /*0a20*/  @!P2 IADD3 R9, PT, PT, R9, R27, RZ ;  /* 0x0000001b0909a210 */ /* 0x000fc40007ffe0ff */
[----:B------:R-:W-:Y:S02]  /*0a30*/  @!P2 LEA R26, P5, R8, R28, 0x2 ;  /* 0x0000001c081aa211 */ /* 0x000fe400078a10ff */
[----:B------:R-:W-:Y:S02]  /*0a40*/  CS2R R74, SRZ ;  /* 0x00000000004a7805 */ /* 0x000fe4000001ff00 */
[----:B------:R-:W-:Y:S02]  /*0a50*/  IADD3 R22, PT, PT, R70, 0x80, RZ ;  /* 0x0000008046167810 */ /* 0x000fe40007ffe0ff */
[----:B------:R-:W-:Y:S01]  /*0a60*/  @!P2 LEA.HI.X R27, R8, R29, R9, 0x2, P5 ;  /* 0x0000001d081ba211 */ /* 0x000fe200028f1409 */
[----:B------:R-:W-:Y:S02]  /*0a70*/  @!P6 IMAD R29, R0, R3, R25 ;  /* 0x00000003001de224 */ /* 0x000fe400078e0219 */
[----:B------:R-:W1:Y:S01]  /*0a80*/  @!P1 LDC.64 R24, c[0x0][0x390] ;  /* 0x0000e400ff189b82 */ /* 0x000e620000000a00 */
[----:B------:R4:W5:Y:S01]  /*0a90*/  @!P4 LDG.E.64 R74, desc[UR12][R20.64] ;  /* 0x0000000c144ac981 */ /* 0x000962000c1e1b00 */
[----:B------:R-:W-:-:S02]  /*0aa0*/  ISETP.GE.U32.AND P4, PT, R22, UR14, PT ;  /* 0x0000000e16007c0c */ /* 0x000fc4000bf86070 */
[----:B------:R-:W-:-:S04]  /*0ab0*/  IADD3 R15, PT, PT, R70, 0x90, RZ ;  /* 0x00000090460f7810 */ /* 0x000fc80007ffe0ff */
[----:B------:R-:W1:Y:S01]  /*0ac0*/  @!P3 LDC.64 R12, c[0x0][0x3e0] ;  /* 0x0000f800ff0cbb82 */ /* 0x000e620000000a00 */
[----:B------:R-:W-:Y:S02]  /*0ad0*/  ISETP.GE.U32.AND P5, PT, R15, UR14, PT ;  /* 0x0000000e0f007c0c */ /* 0x000fe4000bfa6070 */
[----:B------:R-:W-:Y:S02]  /*0ae0*/  SHF.R.S32.HI R33, RZ, 0x1f, R15 ;  /* 0x0000001fff217819 */ /* 0x000fe4000001140f */
[----:B------:R-:W-:Y:S02]  /*0af0*/  @!P6 MOV R18, R4 ;  /* 0x000000040012e202 */ /* 0x000fe40000000f00 */
[-C--:B------:R-:W-:Y:S02]  /*0b00*/  @!P6 MOV R19, R7.reuse ;  /* 0x000000070013e202 */ /* 0x080fe40000000f00 */
[----:B------:R-:W-:Y:S02]  /*0b10*/  CS2R R8, SRZ ;  /* 0x0000000000087805 */ /* 0x000fe4000001ff00 */
[----:B------:R-:W-:Y:S01]  /*0b20*/  ISETP.GE.AND.EX P5, PT, R33, UR15, PT, P5 ;  /* 0x0000000f21007c0c */ /* 0x000fe2000bfa6350 */
[----:B0-----:R-:W-:Y:S01]  /*0b30*/  @!P1 IMAD R17, R17, R10, RZ ;  /* 0x0000000a11119224 */ /* 0x001fe200078e02ff */
[----:B----4-:R-:W-:Y:S01]  /*0b40*/  @!P1 MOV R20, R4 ;  /* 0x0000000400149202 */ /* 0x010fe20000000f00 */
[----:B------:R-:W-:Y:S01]  /*0b50*/  @!P6 IMAD.WIDE.U32 R18, R0, R2, R18 ;  /* 0x000000020012e225 */ /* 0x000fe200078e0012 */
[----:B------:R-:W-:Y:S01]  /*0b60*/  @!P1 MOV R21, R7 ;  /* 0x0000000700159202 */ /* 0x000fe20000000f00 */
[----:B------:R-:W0:Y:S01]  /*0b70*/  @!P3 LDC.64 R2, c[0x0][0x390] ;  /* 0x0000e400ff02bb82 */ /* 0x000e220000000a00 */
[----:B------:R4:W5:Y:S01]  /*0b80*/  @!P2 LDG.E.64 R8, desc[UR12][R26.64] ;  /* 0x0000000c1a08a981 */ /* 0x000962000c1e1b00 */
[C---:B------:R-:W-:Y:S01]  /*0b90*/  @!P1 IMAD R17, R16.reuse, R11, R17 ;  /* 0x0000000b10119224 */ /* 0x040fe200078e0211 */
[----:B------:R-:W-:Y:S01]  /*0ba0*/  @!P6 IADD3 R0, PT, PT, R19, R29, RZ ;  /* 0x0000001d1300e210 */ /* 0x000fe20007ffe0ff */
[----:B------:R-:W-:-:S04]  /*0bb0*/  @!P1 IMAD.WIDE.U32 R10, R16, R10, R20 ;  /* 0x0000000a100a9225 */ /* 0x000fc800078e0014 */
[----:B-1----:R-:W-:-:S04]  /*0bc0*/  @!P3 IMAD R23, R23, R12, RZ ;  /* 0x0000000c1717b224 */ /* 0x002fc800078e02ff */
[----:B------:R-:W-:Y:S01]  /*0bd0*/  @!P3 IMAD R23, R14, R13, R23 ;  /* 0x0000000d0e17b224 */ /* 0x000fe200078e0217 */
[----:B------:R-:W-:Y:S01]  /*0be0*/  IADD3 R48, PT, PT, R70, 0x120, RZ ;  /* 0x0000012046307810 */ /* 0x000fe20007ffe0ff */
[----:B---3--:R1:W-:Y:S02]  /*0bf0*/  STL.64 [R1], R34 ;  /* 0x0000002201007387 */ /* 0x0083e40000100a00 */
[----:B-1----:R-:W1:Y:S02]  /*0c00*/  @!P6 LDC.64 R34, c[0x0][0x390] ;  /* 0x0000e400ff22eb82 */ /* 0x002e640000000a00 */
[----:B--2---:R2:W-:Y:S02]  /*0c10*/  STL.64 [R1+0x8], R30 ;  /* 0x0000081e01007387 */ /* 0x0045e40000100a00 */
[----:B--2---:R-:W-:-:S04]  /*0c20*/  SHF.R.S32.HI R31, RZ, 0x1f, R22 ;  /* 0x0000001fff1f7819 */ /* 0x004fc80000011416 */
[----:B------:R-:W-:Y:S02]  /*0c30*/  ISETP.GE.AND.EX P4, PT, R31, UR15, PT, P4 ;  /* 0x0000000f1f007c0c */ /* 0x000fe4000bf86340 */
[----:B-1----:R-:W-:-:S11]  /*0c40*/  @!P6 LEA R28, P2, R18, R34, 0x2 ;  /* 0x00000022121ce211 */ /* 0x002fd600078410ff */
[----:B------:R-:W1:Y:S01]  /*0c50*/  @!P4 LDC.64 R20, c[0x0][0x3e0] ;  /* 0x0000f800ff14cb82 */ /* 0x000e620000000a00 */
[----:B------:R-:W-:Y:S02]  /*0c60*/  @!P6 LEA.HI.X R29, R18, R35, R0, 0x2, P2 ;  /* 0x00000023121de211 */ /* 0x000fe400010f1400 */
[----:B------:R-:W-:Y:S02]  /*0c70*/  @!P1 IADD3 R0, PT, PT, R11, R17, RZ ;  /* 0x000000110b009210 */ /* 0x000fe40007ffe0ff */
[----:B------:R-:W-:-:S03]  /*0c80*/  @!P1 LEA R16, P2, R10, R24, 0x2 ;  /* 0x000000180a109211 */ /* 0x000fc600078410ff */
[----:B------:R-:W2:Y:S01]  /*0c90*/  @!P5 LDC.64 R18, c[0x0][0x3e0] ;  /* 0x0000f800ff12db82 */ /* 0x000ea20000000a00 */
[----:B------:R-:W-:Y:S02]  /*0ca0*/  @!P1 LEA.HI.X R17, R10, R25, R0, 0x2, P2 ;  /* 0x000000190a119211 */ /* 0x000fe400010f1400 */
[----:B------:R-:W-:Y:S02]  /*0cb0*/  @!P3 MOV R24, R4 ;  /* 0x000000040018b202 */ /* 0x000fe40000000f00 */
[----:B------:R-:W-:Y:S02]  /*0cc0*/  @!P3 MOV R25, R7 ;  /* 0x000000070019b202 */ /* 0x000fe40000000f00 */
[----:B------:R-:W-:Y:S01]  /*0cd0*/  CS2R R10, SRZ ;  /* 0x00000000000a7805 */ /* 0x000fe2000001ff00 */
[----:B----4-:R-:W3:Y:S01]  /*0ce0*/  @!P4 LDC.64 R26, c[0x0][0x390] ;  /* 0x0000e400ff1acb82 */ /* 0x010ee20000000a00 */
[----:B------:R-:W-:-:S04]  /*0cf0*/  @!P3 IMAD.WIDE.U32 R12, R14, R12, R24 ;  /* 0x0000000c0e0cb225 */ /* 0x000fc800078e0018 */
[----:B------:R4:W5:Y:S01]  /*0d00*/  @!P6 LDG.E.64 R10, desc[UR12][R28.64] ;  /* 0x0000000c1c0ae981 */ /* 0x000962000c1e1b00 */
[----:B------:R-:W-:Y:S01]  /*0d10*/  @!P3 IADD3 R13, PT, PT, R13, R23, RZ ;  /* 0x000000170d0db210 */ /* 0x000fe20007ffe0ff */
[----:B-1----:R-:W-:Y:S01]  /*0d20*/  @!P4 IMAD R31, R31, R20, RZ ;  /* 0x000000141f1fc224 */ /* 0x002fe200078e02ff */
[----:B0-----:R-:W-:Y:S01]  /*0d30*/  @!P3 LEA R2, P6, R12, R2, 0x2 ;  /* 0x000000020c02b211 */ /* 0x001fe200078c10ff */
[----:B------:R-:W0:Y:S01]  /*0d40*/  @!P5 LDC.64 R34, c[0x0][0x390] ;  /* 0x0000e400ff22db82 */ /* 0x000e220000000a00 */
[----:B------:R-:W-:Y:S02]  /*0d50*/  IADD3 R0, PT, PT, R70, 0xa0, RZ ;  /* 0x000000a046007810 */ /* 0x000fe40007ffe0ff */
[----:B------:R-:W-:Y:S02]  /*0d60*/  @!P3 LEA.HI.X R3, R12, R3, R13, 0x2, P6 ;  /* 0x000000030c03b211 */ /* 0x000fe400030f140d */
[----:B------:R-:W-:Y:S02]  /*0d70*/  @!P4 MOV R12, R4 ;  /* 0x00000004000cc202 */ /* 0x000fe40000000f00 */
[----:B------:R-:W-:Y:S01]  /*0d80*/  @!P4 MOV R13, R7 ;  /* 0x00000007000dc202 */ /* 0x000fe20000000f00 */
[----:B------:R-:W-:Y:S01]  /*0d90*/  @!P4 IMAD R31, R22, R21, R31 ;  /* 0x00000015161fc224 */ /* 0x000fe200078e021f */
[----:B------:R-:W-:Y:S01]  /*0da0*/  ISETP.GE.U32.AND P2, PT, R0, UR14, PT ;  /* 0x0000000e00007c0c */ /* 0x000fe2000bf46070 */
[----:B--2---:R-:W-:Y:S01]  /*0db0*/  @!P5 IMAD R14, R33, R18, RZ ;  /* 0x00000012210ed224 */ /* 0x004fe200078e02ff */
[----:B------:R-:W-:Y:S01]  /*0dc0*/  SHF.R.S32.HI R25, RZ, 0x1f, R0 ;  /* 0x0000001fff197819 */ /* 0x000fe20000011400 */
[----:B------:R-:W-:Y:S01]  /*0dd0*/  @!P4 IMAD.WIDE.U32 R20, R22, R20, R12 ;  /* 0x000000141614c225 */ /* 0x000fe200078e000c */
[----:B------:R-:W-:-:S02]  /*0de0*/  @!P5 MOV R22, R4 ;  /* 0x000000040016d202 */ /* 0x000fc40000000f00 */
[----:B------:R-:W-:Y:S01]  /*0df0*/  @!P5 MOV R23, R7 ;  /* 0x000000070017d202 */ /* 0x000fe20000000f00 */
[----:B------:R-:W-:Y:S01]  /*0e00*/  @!P5 IMAD R33, R15, R19, R14 ;  /* 0x000000130f21d224 */ /* 0x000fe200078e020e */
[----:B------:R-:W-:Y:S01]  /*0e10*/  ISETP.GE.AND.EX P2, PT, R25, UR15, PT, P2 ;  /* 0x0000000f19007c0c */ /* 0x000fe2000bf46320 */
[----:B------:R-:W-:Y:S01]  /*0e20*/  @!P5 IMAD.WIDE.U32 R18, R15, R18, R22 ;  /* 0x000000120f12d225 */ /* 0x000fe200078e0016 */
[----:B------:R-:W-:Y:S02]  /*0e30*/  CS2R R14, SRZ ;  /* 0x00000000000e7805 */ /* 0x000fe4000001ff00 */
[----:B------:R-:W-:Y:S02]  /*0e40*/  CS2R R12, SRZ ;  /* 0x00000000000c7805 */ /* 0x000fe4000001ff00 */
[C---:B------:R-:W-:Y:S02]  /*0e50*/  IADD3 R23, PT, PT, R70.reuse, 0xc0, RZ ;  /* 0x000000c046177810 */ /* 0x040fe40007ffe0ff */
[----:B------:R-:W-:Y:S01]  /*0e60*/  IADD3 R24, PT, PT, R70, 0xb0, RZ ;  /* 0x000000b046187810 */ /* 0x000fe20007ffe0ff */
[----:B------:R-:W2:Y:S01]  /*0e70*/  @!P3 LDG.E.64 R14, desc[UR12][R2.64] ;  /* 0x0000000c020eb981 */ /* 0x000ea2000c1e1b00 */
[----:B------:R-:W-:-:S02]  /*0e80*/  ISETP.GE.U32.AND P3, PT, R23, UR14, PT ;  /* 0x0000000e17007c0c */ /* 0x000fc4000bf66070 */
[----:B------:R-:W-:Y:S01]  /*0e90*/  SHF.R.S32.HI R37, RZ, 0x1f, R23 ;  /* 0x0000001fff257819 */ /* 0x000fe20000011417 */
[----:B------:R1:W2:Y:S01]  /*0ea0*/  @!P1 LDG.E.64 R12, desc[UR12][R16.64] ;  /* 0x0000000c100c9981 */ /* 0x0002a2000c1e1b00 */
[----:B------:R-:W-:Y:S01]  /*0eb0*/  ISETP.GE.U32.AND P1, PT, R24, UR14, PT ;  /* 0x0000000e18007c0c */ /* 0x000fe2000bf26070 */
[----:B------:R-:W0:Y:S01]  /*0ec0*/  @!P2 LDC.64 R38, c[0x0][0x3e0] ;  /* 0x0000f800ff26ab82 */ /* 0x000e220000000a00 */
[----:B----4-:R-:W-:Y:S02]  /*0ed0*/  SHF.R.S32.HI R29, RZ, 0x1f, R24 ;  /* 0x0000001fff1d7819 */ /* 0x010fe40000011418 */
[----:B------:R-:W-:Y:S02]  /*0ee0*/  ISETP.GE.AND.EX P3, PT, R37, UR15, PT, P3 ;  /* 0x0000000f25007c0c */ /* 0x000fe4000bf66330 */
[----:B------:R-:W-:Y:S02]  /*0ef0*/  ISETP.GE.AND.EX P1, PT, R29, UR15, PT, P1 ;  /* 0x0000000f1d007c0c */ /* 0x000fe4000bf26310 */
[----:B------:R-:W-:Y:S01]  /*0f00*/  @!P4 IADD3 R21, PT, PT, R21, R31, RZ ;  /* 0x0000001f1515c210 */ /* 0x000fe20007ffe0ff */
[----:B------:R-:W4:Y:S01]  /*0f10*/  @!P2 LDC.64 R42, c[0x0][0x390] ;  /* 0x0000e400ff2aab82 */ /* 0x000f220000000a00 */
[----:B---3--:R-:W-:-:S02]  /*0f20*/  @!P4 LEA R26, P6, R20, R26, 0x2 ;  /* 0x0000001a141ac211 */ /* 0x008fc400078c10ff */
[----:B-1----:R-:W-:Y:S02]  /*0f30*/  @!P5 IADD3 R16, PT, PT, R19, R33, RZ ;  /* 0x000000211310d210 */ /* 0x002fe40007ffe0ff */
[----:B------:R-:W-:Y:S02]  /*0f40*/  @!P4 LEA.HI.X R27, R20, R27, R21, 0x2, P6 ;  /* 0x0000001b141bc211 */ /* 0x000fe400030f1415 */
[C---:B0-----:R-:W-:Y:S01]  /*0f50*/  @!P5 LEA R34, P6, R18.reuse, R34, 0x2 ;  /* 0x000000221222d211 */ /* 0x041fe200078c10ff */
[----:B------:R-:W0:Y:S03]  /*0f60*/  @!P3 LDC.64 R32, c[0x0][0x3e0] ;  /* 0x0000f800ff20bb82 */ /* 0x000e260000000a00 */
[----:B------:R-:W-:Y:S02]  /*0f70*/  @!P5 LEA.HI.X R35, R18, R35, R16, 0x2, P6 ;  /* 0x000000231223d211 */ /* 0x000fe400030f1410 */
[----:B------:R-:W-:-:S02]  /*0f80*/  CS2R R16, SRZ ;  /* 0x0000000000107805 */ /* 0x000fc4000001ff00 */
[----:B------:R-:W-:Y:S01]  /*0f90*/  IADD3 R22, PT, PT, R70, 0xd0, RZ ;  /* 0x000000d046167810 */ /* 0x000fe20007ffe0ff */
[----:B------:R-:W1:Y:S03]  /*0fa0*/  @!P1 LDC.64 R20, c[0x0][0x3e0] ;  /* 0x0000f800ff149b82 */ /* 0x000e660000000a00 */
[----:B------:R-:W-:Y:S01]  /*0fb0*/  SHF.R.S32.HI R45, RZ, 0x1f, R22 ;  /* 0x0000001fff2d7819 */ /* 0x000fe20000011416 */
[----:B------:R3:W2:Y:S01]  /*0fc0*/  @!P4 LDG.E.64 R16, desc[UR12][R26.64] ;  /* 0x0000000c1a10c981 */ /* 0x0006a2000c1e1b00 */
[----:B------:R-:W-:Y:S01]  /*0fd0*/  ISETP.GE.U32.AND P4, PT, R22, UR14, PT ;  /* 0x0000000e16007c0c */ /* 0x000fe2000bf86070 */
[----:B------:R-:W-:Y:S01]  /*0fe0*/  @!P2 IMAD R25, R25, R38, RZ ;  /* 0x000000261919a224 */ /* 0x000fe200078e02ff */
[----:B------:R-:W-:Y:S02]  /*0ff0*/  @!P2 MOV R2, R4 ;  /* 0x000000040002a202 */ /* 0x000fe40000000f00 */
[----:B------:R-:W-:-:S02]  /*1000*/  @!P2 MOV R3, R7 ;  /* 0x000000070003a202 */ /* 0x000fc40000000f00 */
[----:B------:R-:W-:Y:S02]  /*1010*/  CS2R R18, SRZ ;  /* 0x0000000000127805 */ /* 0x000fe4000001ff00 */
[----:B------:R-:W-:Y:S01]  /*1020*/  IADD3 R28, PT, PT, R70, 0xe0, RZ ;  /* 0x000000e0461c7810 */ /* 0x000fe20007ffe0ff */
[----:B------:R-:W1:Y:S01]  /*1030*/  @!P3 LDC.64 R30, c[0x0][0x390] ;  /* 0x0000e400ff1ebb82 */ /* 0x000e620000000a00 */
[----:B------:R-:W-:Y:S01]  /*1040*/  ISETP.GE.AND.EX P4, PT, R45, UR15, PT, P4 ;  /* 0x0000000f2d007c0c */ /* 0x000fe2000bf86340 */
[----:B------:R-:W-:Y:S01]  /*1050*/  @!P2 IMAD R25, R0, R39, R25 ;  /* 0x000000270019a224 */ /* 0x000fe200078e0219 */
[----:B------:R-:W-:Y:S01]  /*1060*/  ISETP.GE.U32.AND P6, PT, R28, UR14, PT ;  /* 0x0000000e1c007c0c */ /* 0x000fe2000bfc6070 */
[----:B------:R-:W-:Y:S01]  /*1070*/  @!P2 IMAD.WIDE.U32 R2, R0, R38, R2 ;  /* 0x000000260002a225 */ /* 0x000fe200078e0002 */
[----:B------:R-:W-:Y:S01]  /*1080*/  SHF.R.S32.HI R39, RZ, 0x1f, R28 ;  /* 0x0000001fff277819 */ /* 0x000fe2000001141c */
[----:B------:R1:W2:Y:S02]  /*1090*/  @!P5 LDG.E.64 R18, desc[UR12][R34.64] ;  /* 0x0000000c2212d981 */ /* 0x0002a4000c1e1b00 */
        /* <DEDUP_REMOVED lines=10> */
[----:B------:R-:W-:Y:S01]  /*1140*/  @!P1 IMAD R41, R24, R21, R29 ;  /* 0x0000001518299224 */ /* 0x000fe200078e021d */
        /* <DEDUP_REMOVED lines=9> */
[----:B------:R4:W2:Y:S01]  /*11e0*/  @!P2 LDG.E.64 R20, desc[UR12][R42.64] ;  /* 0x0000000c2a14a981 */ /* 0x0008a2000c1e1b00 */
        /* <DEDUP_REMOVED lines=8> */
[C---:B------:R-:W-:Y:S01]  /*1270*/  @!P3 LEA R30, P6, R32.reuse, R30, 0x2 ;  /* 0x0000001e201eb211 */ /* 0x040fe200078c10ff */
[----:B------:R-:W0:Y:S01]  /*1280*/  @!P5 LDC.64 R36, c[0x0][0x390] ;  /* 0x0000e400ff24db82 */ /* 0x000e220000000a00 */
[----:B------:R-:W-:Y:S02]  /*1290*/  @!P4 MOV R33, R7 ;  /* 0x000000070021c202 */ /* 0x000fe40000000f00 */
[----:B------:R-:W-:Y:S02]  /*12a0*/  @!P3 LEA.HI.X R31, R32, R31, R23, 0x2, P6 ;  /* 0x0000001f201fb211 */ /* 0x000fe400030f1417 */
[----:B------:R-:W-:Y:S01]  /*12b0*/  @!P4 MOV R32, R4 ;  /* 0x000000040020c202 */ /* 0x000fe20000000f00 */
[----:B------:R-:W-:-:S02]  /*12c0*/  @!P4 IMAD R45, R22, R3, R45 ;  /* 0x00000003162dc224 */ /* 0x000fc400078e022d */
[----:B------:R-:W3:Y:S02]  /*12d0*/  @!P2 LDC.64 R26, c[0x0][0x3e0] ;  /* 0x0000f800ff1aab82 */ /* 0x000ee40000000a00 */
[----:B------:R-:W-:Y:S01]  /*12e0*/  @!P4 IMAD.WIDE.U32 R2, R22, R2, R32 ;  /* 0x000000021602c225 */ /* 0x000fe200078e0020 */
[----:B------:R-:W-:Y:S02]  /*12f0*/  CS2R R22, SRZ ;  /* 0x0000000000167805 */ /* 0x000fe4000001ff00 */
[----:B------:R-:W-:Y:S01]  /*1300*/  IADD3 R33, PT, PT, R70, 0x100, RZ ;  /* 0x0000010046217810 */ /* 0x000fe20007ffe0ff */
[----:B-1----:R-:W-:Y:S01]  /*1310*/  @!P5 IMAD R39, R39, R24, RZ ;  /* 0x000000182727d224 */ /* 0x002fe200078e02ff */
[----:B----4-:R-:W-:Y:S02]  /*1320*/  @!P5 MOV R42, R4 ;  /* 0x00000004002ad202 */ /* 0x010fe40000000f00 */
[----:B------:R-:W-:Y:S01]  /*1330*/  @!P5 MOV R43, R7 ;  /* 0x00000007002bd202 */ /* 0x000fe20000000f00 */
[----:B------:R-:W-:Y:S01]  /*1340*/  @!P5 IMAD R25, R28, R25, R39 ;  /* 0x000000191c19d224 */ /* 0x000fe200078e0227 */
[----:B------:R1:W4:Y:S01]  /*1350*/  @!P1 LDG.E.64 R22, desc[UR12][R40.64] ;  /* 0x0000000c28169981 */ /* 0x000322000c1e1b00 */
        /* <DEDUP_REMOVED lines=9> */
[----:B0-----:R-:W-:Y:S01]  /*13f0*/  @!P5 LEA R52, P6, R42, R36, 0x2 ;  /* 0x000000242a34d211 */ /* 0x001fe200078c10ff */
[----:B---3--:R-:W-:Y:S01]  /*1400*/  @!P2 IMAD R29, R29, R26, RZ ;  /* 0x0000001a1d1da224 */ /* 0x008fe200078e02ff */
[----:B------:R-:W-:Y:S01]  /*1410*/  IADD3 R32, PT, PT, R70, 0x110, RZ ;  /* 0x0000011046207810 */ /* 0x000fe20007ffe0ff */
[----:B------:R-:W0:Y:S01]  /*1420*/  @!P2 LDC.64 R34, c[0x0][0x390] ;  /* 0x0000e400ff22ab82 */ /* 0x000e220000000a00 */
[----:B------:R-:W-:Y:S01]  /*1430*/  @!P2 MOV R54, R4 ;  /* 0x000000040036a202 */ /* 0x000fe20000000f00 */
[----:B------:R3:W4:Y:S01]  /*1440*/  @!P3 LDG.E.64 R24, desc[UR12][R30.64] ;  /* 0x0000000c1e18b981 */ /* 0x000722000c1e1b00 */
[----:B------:R-:W-:Y:S02]  /*1450*/  @!P2 MOV R55, R7 ;  /* 0x000000070037a202 */ /* 0x000fe40000000f00 */
[----:B------:R-:W-:-:S02]  /*1460*/  @!P5 LEA.HI.X R53, R42, R37, R2, 0x2, P6 ;  /* 0x000000252a35d211 */ /* 0x000fc400030f1402 */
[----:B------:R-:W-:Y:S01]  /*1470*/  ISETP.GE.U32.AND P3, PT, R32, UR14, PT ;  /* 0x0000000e20007c0c */ /* 0x000fe2000bf66070 */
[----:B------:R-:W3:Y:S01]  /*1480*/  @!P1 LDC.64 R2, c[0x0][0x3e0] ;  /* 0x0000f800ff029b82 */ /* 0x000ee20000000a00 */
        /* <DEDUP_REMOVED lines=14> */
[----:B------:R-:W5:Y:S01]  /*1570*/  @!P3 LDC.64 R46, c[0x0][0x3e0] ;  /* 0x0000f800ff2ebb82 */ /* 0x000f620000000a00 */
[----:B------:R-:W-:-:S02]  /*1580*/  SHF.R.S32.HI R49, RZ, 0x1f, R38 ;  /* 0x0000001fff317819 */ /* 0x000fc40000011426 */
[----:B------:R-:W-:Y:S02]  /*1590*/  @!P2 IADD3 R0, PT, PT, R55, R51, RZ ;  /* 0x000000333700a210 */ /* 0x000fe40007ffe0ff */
[----:B------:R-:W-:Y:S01]  /*15a0*/  ISETP.GE.AND.EX P4, PT, R49, UR15, PT, P4 ;  /* 0x0000000f31007c0c */ /* 0x000fe2000bf86340 */
[----:B---3--:R-:W-:Y:S01]  /*15b0*/  @!P1 IMAD R30, R39, R2, RZ ;  /* 0x00000002271e9224 */ /* 0x008fe200078e02ff */
[C---:B0-----:R-:W-:Y:S01]  /*15c0*/  @!P2 LEA R50, P6, R54.reuse, R34, 0x2 ;  /* 0x000000223632a211 */ /* 0x041fe200078c10ff */
[----:B------:R-:W0:Y:S01]  /*15d0*/  @!P3 LDC.64 R44, c[0x0][0x390] ;  /* 0x0000e400ff2cbb82 */ /* 0x000e220000000a00 */
[----:B------:R-:W-:Y:S01]  /*15e0*/  @!P1 MOV R52, R4 ;  /* 0x0000000400349202 */ /* 0x000fe20000000f00 */
[----:B------:R-:W-:Y:S01]  /*15f0*/  @!P1 IMAD R55, R33, R3, R30 ;  /* 0x0000000321379224 */ /* 0x000fe200078e021e */
[----:B------:R-:W-:Y:S02]  /*1600*/  @!P2 LEA.HI.X R51, R54, R35, R0, 0x2, P6 ;  /* 0x000000233633a211 */ /* 0x000fe400030f1400 */
[----:B------:R-:W-:-:S02]  /*1610*/  CS2R R30, SRZ ;  /* 0x00000000001e7805 */ /* 0x000fc4000001ff00 */
[----:B------:R-:W-:Y:S01]  /*1620*/  @!P1 MOV R53, R7 ;  /* 0x0000000700359202 */ /* 0x000fe20000000f00 */
[----:B------:R-:W3:Y:S01]  /*1630*/  @!P5 LDC.64 R34, c[0x0][0x3e0] ;  /* 0x0000f800ff22db82 */ /* 0x000ee20000000a00 */
[----:B------:R-:W-:Y:S01]  /*1640*/  IADD3 R0, PT, PT, R70, 0x140, RZ ;  /* 0x0000014046007810 */ /* 0x000fe20007ffe0ff */
[----:B------:R-:W-:Y:S01]  /*1650*/  @!P1 IMAD.WIDE.U32 R52, R33, R2, R52 ;  /* 0x0000000221349225 */ /* 0x000fe200078e0034 */
[----:B------:R1:W4:Y:S02]  /*1660*/  @!P2 LDG.E.64 R30, desc[UR12][R50.64] ;  /* 0x0000000c321ea981 */ /* 0x000324000c1e1b00 */
[----:B------:R-:W-:Y:S02]  /*1670*/  ISETP.GE.U32.AND P2, PT, R0, UR14, PT ;  /* 0x0000000e00007c0c */ /* 0x000fe4000bf46070 */
[----:B------:R-:W-:Y:S01]  /*1680*/  SHF.R.S32.HI R39, RZ, 0x1f, R0 ;  /* 0x0000001fff277819 */ /* 0x000fe20000011400 */
[----:B------:R-:W0:Y:S01]  /*1690*/  @!P4 LDC.64 R2, c[0x0][0x3e0] ;  /* 0x0000f800ff02cb82 */ /* 0x000e220000000a00 */
[----:B------:R-:W-:Y:S01]  /*16a0*/  @!P1 IADD3 R33, PT, PT, R53, R55, RZ ;  /* 0x0000003735219210 */ /* 0x000fe20007ffe0ff */
[----:B-----5:R-:W-:Y:S01]  /*16b0*/  @!P3 IMAD R43, R43, R46, RZ ;  /* 0x0000002e2b2bb224 */ /* 0x020fe200078e02ff */
[----:B------:R-:W-:-:S02]  /*16c0*/  ISETP.GE.AND.EX P2, PT, R39, UR15, PT, P2 ;  /* 0x0000000f27007c0c */ /* 0x000fc4000bf46320 */
[----:B-1----:R-:W-:Y:S02]  /*16d0*/  @!P3 MOV R50, R4 ;  /* 0x000000040032b202 */ /* 0x002fe40000000f00 */
        /* <DEDUP_REMOVED lines=8> */
[----:B------:R-:W5:Y:S01]  /*1760*/  @!P4 LDC.64 R52, c[0x0][0x390] ;  /* 0x0000e400ff34cb82 */ /* 0x000f620000000a00 */
[----:B---3--:R-:W-:Y:S02]  /*1770*/  @!P5 IMAD R50, R41, R34, RZ ;  /* 0x000000222932d224 */ /* 0x008fe400078e02ff */
[----:B------:R-:W-:Y:S01]  /*1780*/  ISETP.GE.U32.AND P6, PT, R42, UR14, PT ;  /* 0x0000000e2a007c0c */ /* 0x000fe2000bfc6070 */
[----:B------:R3:W4:Y:S01]  /*1790*/  @!P1 LDG.E.64 R32, desc[UR12][R36.64] ;  /* 0x0000000c24209981 */ /* 0x000722000c1e1b00 */
[----:B------:R-:W-:-:S03]  /*17a0*/  SHF.R.S32.HI R43, RZ, 0x1f, R42 ;  /* 0x0000001fff2b7819 */ /* 0x000fc6000001142a */
[----:B------:R-:W5:Y:S01]  /*17b0*/  @!P2 LDC.64 R40, c[0x0][0x3e0] ;  /* 0x0000f800ff28ab82 */ /* 0x000f620000000a00 */
[----:B------:R-:W-:Y:S01]  /*17c0*/  ISETP.GE.AND.EX P1, PT, R43, UR15, PT, P6 ;  /* 0x0000000f2b007c0c */ /* 0x000fe2000bf26360 */
[----:B------:R-:W-:Y:S01]  /*17d0*/  @!P5 IMAD R51, R48, R35, R50 ;  /* 0x000000233033d224 */ /* 0x000fe200078e0232 */
[----:B---3--:R-:W-:Y:S02]  /*17e0*/  @!P5 MOV R36, R4 ;  /* 0x000000040024d202 */ /* 0x008fe40000000f00 */
        /* <DEDUP_REMOVED lines=16> */
[C---:B-----5:R-:W-:Y:S01]  /*18f0*/  @!P4 LEA R52, P6, R36.reuse, R52, 0x2 ;  /* 0x000000342434c211 */ /* 0x060fe200078c10ff */
[----:B------:R-:W-:Y:S01]  /*1900*/  @!P2 IMAD R39, R39, R40, RZ ;  /* 0x000000282727a224 */ /* 0x000fe200078e02ff */
[----:B------:R-:W-:Y:S02]  /*1910*/  @!P2 MOV R35, R7 ;  /* 0x000000070023a202 */ /* 0x000fe40000000f00 */
[----:B------:R-:W-:Y:S01]  /*1920*/  @!P4 LEA.HI.X R53, R36, R53, R34, 0x2, P6 ;  /* 0x000000352435c211 */ /* 0x000fe200030f1422 */
[----:B------:R-:W3:Y:S01]  /*1930*/  @!P2 LDC.64 R48, c[0x0][0x390] ;  /* 0x0000e400ff30ab82 */ /* 0x000ee20000000a00 */
        /* <DEDUP_REMOVED lines=15> */
[----:B------:R-:W-:Y:S02]  /*1a30*/  CS2R R38, SRZ ;  /* 0x0000000000267805 */ /* 0x000fe4000001ff00 */
[----:B------:R-:W-:Y:S01]  /*1a40*/  ISETP.GE.AND.EX P3, PT, R43, UR15, PT, P3 ;  /* 0x0000000f2b007c0c */ /* 0x000fe2000bf66330 */
[----:B------:R-:W-:Y:S01]  /*1a50*/  @!P1 IMAD R61, R42, R3, R0 ;  /* 0x000000032a3d9224 */ /* 0x000fe200078e0200 */
[----:B------:R-:W-:-:S02]  /*1a60*/  IADD3 R0, PT, PT, R70, 0x180, RZ ;  /* 0x0000018046007810 */ /* 0x000fc40007ffe0ff */
[----:B------:R1:W4:Y:S01]  /*1a70*/  @!P4 LDG.E.64 R38, desc[UR12][R52.64] ;  /* 0x0000000c3426c981 */ /* 0x000322000c1e1b00 */
[----:B-----5:R-:W5:Y:S01]  /*1a80*/  @!P5 LDC.64 R44, c[0x0][0x3e0] ;  /* 0x0000f800ff2cdb82 */ /* 0x020f620000000a00 */
[----:B------:R-:W-:Y:S02]  /*1a90*/  ISETP.GE.U32.AND P4, PT, R0, UR14, PT ;  /* 0x0000000e00007c0c */ /* 0x000fe4000bf86070 */
[----:B------:R-:W-:Y:S02]  /*1aa0*/  SHF.R.S32.HI R62, RZ, 0x1f, R0 ;  /* 0x0000001fff3e7819 */ /* 0x000fe40000011400 */
[----:B-1----:R-:W-:-:S03]  /*1ab0*/  @!P1 MOV R52, R4 ;  /* 0x0000000400349202 */ /* 0x002fc60000000f00 */
[----:B------:R-:W1:Y:S01]  /*1ac0*/  @!P5 LDC.64 R54, c[0x0][0x390] ;  /* 0x0000e400ff36db82 */ /* 0x000e620000000a00 */
[----:B------:R-:W-:Y:S02]  /*1ad0*/  @!P1 MOV R53, R7 ;  /* 0x0000000700359202 */ /* 0x000fe40000000f00 */
[----:B------:R-:W-:Y:S02]  /*1ae0*/  @!P2 IADD3 R41, PT, PT, R41, R59, RZ ;  /* 0x0000003b2929a210 */ /* 0x000fe40007ffe0ff */
[----:B------:R-:W-:Y:S01]  /*1af0*/  ISETP.GE.AND.EX P4, PT, R62, UR15, PT, P4 ;  /* 0x0000000f3e007c0c */ /* 0x000fe2000bf86340 */
[----:B------:R-:W-:Y:S01]  /*1b00*/  @!P1 IMAD.WIDE.U32 R2, R42, R2, R52 ;  /* 0x000000022a029225 */ /* 0x000fe200078e0034 */
[C---:B---3--:R-:W-:Y:S01]  /*1b10*/  @!P2 LEA R48, P6, R40.reuse, R48, 0x2 ;  /* 0x000000302830a211 */ /* 0x048fe200078c10ff */
[----:B------:R-:W3:Y:S03]  /*1b20*/  @!P3 LDC.64 R58, c[0x0][0x3e0] ;  /* 0x0000f800ff3abb82 */ /* 0x000ee60000000a00 */
[----:B------:R-:W-:-:S02]  /*1b30*/  @!P2 LEA.HI.X R49, R40, R49, R41, 0x2, P6 ;  /* 0x000000312831a211 */ /* 0x000fc400030f1429 */
[----:B------:R-:W-:Y:S02]  /*1b40*/  @!P1 IADD3 R3, PT, PT, R3, R61, RZ ;  /* 0x0000003d03039210 */ /* 0x000fe40007ffe0ff */
[----:B0-----:R-:W-:-:S03]  /*1b50*/  @!P1 LEA R56, P6, R2, R56, 0x2 ;  /* 0x0000003802389211 */ /* 0x001fc600078c10ff */
[----:B------:R-:W0:Y:S01]  /*1b60*/  @!P4 LDC.64 R60, c[0x0][0x3e0] ;  /* 0x0000f800ff3ccb82 */ /* 0x000e220000000a00 */
[----:B------:R-:W-:Y:S02]  /*1b70*/  @!P1 LEA.HI.X R57, R2, R57, R3, 0x2, P6 ;  /* 0x0000003902399211 */ /* 0x000fe400030f1403 */
[----:B------:R-:W-:Y:S02]  /*1b80*/  IADD3 R2, PT, PT, R70, 0x190, RZ ;  /* 0x0000019046027810 */ /* 0x000fe40007ffe0ff */
[----:B------:R-:W-:Y:S02]  /*1b90*/  CS2R R40, SRZ ;  /* 0x0000000000287805 */ /* 0x000fe4000001ff00 */
[----:B------:R-:W-:Y:S01]  /*1ba0*/  ISETP.GE.U32.AND P6, PT, R2, UR14, PT ;  /* 0x0000000e02007c0c */ /* 0x000fe2000bfc6070 */
[----:B-----5:R-:W-:Y:S01]  /*1bb0*/  @!P5 IMAD R42, R51, R44, RZ ;  /* 0x0000002c332ad224 */ /* 0x020fe200078e02ff */
[----:B------:R-:W-:Y:S02]  /*1bc0*/  SHF.R.S32.HI R3, RZ, 0x1f, R2 ;  /* 0x0000001fff037819 */ /* 0x000fe40000011402 */
[----:B------:R5:W4:Y:S01]  /*1bd0*/  @!P2 LDG.E.64 R40, desc[UR12][R48.64] ;  /* 0x0000000c3028a981 */ /* 0x000b22000c1e1b00 */
[----:B------:R-:W-:Y:S01]  /*1be0*/  IADD3 R50, PT, PT, R70, 0x1a0, RZ ;  /* 0x000001a046327810 */ /* 0x000fe20007ffe0ff */
[----:B------:R-:W2:Y:S01]  /*1bf0*/  @!P4 LDC.64 R52, c[0x0][0x390] ;  /* 0x0000e400ff34cb82 */ /* 0x000ea20000000a00 */
[----:B------:R-:W-:Y:S01]  /*1c00*/  ISETP.GE.AND.EX P6, PT, R3, UR15, PT, P6 ;  /* 0x0000000f03007c0c */ /* 0x000fe2000bfc6360 */
[----:B------:R-:W-:Y:S01]  /*1c10*/  @!P5 IMAD R63, R47, R45, R42 ;  /* 0x0000002d2f3fd224 */ /* 0x000fe200078e022a */
[----:B------:R-:W-:Y:S01]  /*1c20*/  ISETP.GE.U32.AND P2, PT, R50, UR14, PT ;  /* 0x0000000e32007c0c */ /* 0x000fe2000bf46070 */
[----:B---3--:R-:W-:Y:S01]  /*1c30*/  @!P3 IMAD R51, R43, R58, RZ ;  /* 0x0000003a2b33b224 */ /* 0x008fe200078e02ff */
[----:B------:R-:W-:-:S02]  /*1c40*/  SHF.R.S32.HI R67, RZ, 0x1f, R50 ;  /* 0x0000001fff437819 */ /* 0x000fc40000011432 */
[----:B------:R-:W-:Y:S01]  /*1c50*/  @!P5 MOV R42, R4 ;  /* 0x00000004002ad202 */ /* 0x000fe20000000f00 */
[----:B-----5:R-:W3:Y:S01]  /*1c60*/  @!P3 LDC.64 R48, c[0x0][0x390] ;  /* 0x0000e400ff30bb82 */ /* 0x020ee20000000a00 */
[----:B------:R-:W-:Y:S02]  /*1c70*/  @!P5 MOV R43, R7 ;  /* 0x00000007002bd202 */ /* 0x000fe40000000f00 */
[----:B------:R-:W-:Y:S01]  /*1c80*/  ISETP.GE.AND.EX P2, PT, R67, UR15, PT, P2 ;  /* 0x0000000f43007c0c */ /* 0x000fe2000bf46320 */
[----:B------:R-:W-:-:S04]  /*1c90*/  @!P5 IMAD.WIDE.U32 R44, R47, R44, R42 ;  /* 0x0000002c2f2cd225 */ /* 0x000fc800078e002a */
[----:B------:R-:W5:Y:S01]  /*1ca0*/  @!P6 LDC.64 R46, c[0x0][0x3e0] ;  /* 0x0000f800ff2eeb82 */ /* 0x000f620000000a00 */
[----:B------:R-:W-:Y:S01]  /*1cb0*/  CS2R R42, SRZ ;  /* 0x00000000002a7805 */ /* 0x000fe2000001ff00 */
[----:B0-----:R-:W-:Y:S01]  /*1cc0*/  @!P4 IMAD R65, R62, R60, RZ ;  /* 0x0000003c3e41c224 */ /* 0x001fe200078e02ff */
[----:B------:R-:W-:Y:S02]  /*1cd0*/  @!P5 IADD3 R45, PT, PT, R45, R63, RZ ;  /* 0x0000003f2d2dd210 */ /* 0x000fe40007ffe0ff */
[----:B------:R-:W-:Y:S02]  /*1ce0*/  @!P3 MOV R62, R4 ;  /* 0x00000004003eb202 */ /* 0x000fe40000000f00 */
[----:B------:R-:W-:Y:S01]  /*1cf0*/  @!P3 MOV R63, R7 ;  /* 0x00000007003fb202 */ /* 0x000fe20000000f00 */
[----:B------:R0:W4:Y:S01]  /*1d00*/  @!P1 LDG.E.64 R42, desc[UR12][R56.64] ;  /* 0x0000000c382a9981 */ /* 0x000122000c1e1b00 */
[----:B------:R-:W-:Y:S01]  /*1d10*/  @!P3 IMAD R51, R64, R59, R51 ;  /* 0x0000003b4033b224 */ /* 0x000fe200078e0233 */
[----:B-1----:R-:W-:Y:S01]  /*1d20*/  @!P5 LEA R54, P1, R44, R54, 0x2 ;  /* 0x000000362c36d211 */ /* 0x002fe200078210ff */
[----:B------:R-:W-:Y:S01]  /*1d30*/  @!P3 IMAD.WIDE.U32 R58, R64, R58, R62 ;  /* 0x0000003a403ab225 */ /* 0x000fe200078e003e */
[----:B------:R-:W-:-:S02]  /*1d40*/  @!P4 MOV R62, R4 ;  /* 0x00000004003ec202 */ /* 0x000fc40000000f00 */
[----:B------:R-:W-:Y:S01]  /*1d50*/  @!P4 MOV R63, R7 ;  /* 0x00000007003fc202 */ /* 0x000fe20000000f00 */
[----:B0-----:R-:W0:Y:S01]  /*1d60*/  @!P2 LDC.64 R56, c[0x0][0x3e0] ;  /* 0x0000f800ff38ab82 */ /* 0x001e220000000a00 */
[----:B------:R-:W-:Y:S01]  /*1d70*/  @!P5 LEA.HI.X R55, R44, R55, R45, 0x2, P1 ;  /* 0x000000372c37d211 */ /* 0x000fe200008f142d */
[C---:B------:R-:W-:Y:S01]  /*1d80*/  @!P4 IMAD R61, R0.reuse, R61, R65 ;  /* 0x0000003d003dc224 */ /* 0x040fe200078e0241 */
[----:B------:R-:W-:Y:S01]  /*1d90*/  @!P3 IADD3 R51, PT, PT, R59, R51, RZ ;  /* 0x000000333b33b210 */ /* 0x000fe20007ffe0ff */
[----:B------:R-:W-:Y:S01]  /*1da0*/  @!P4 IMAD.WIDE.U32 R62, R0, R60, R62 ;  /* 0x0000003c003ec225 */ /* 0x000fe200078e003e */
[----:B---3--:R-:W-:Y:S02]  /*1db0*/  @!P3 LEA R48, P1, R58, R48, 0x2 ;  /* 0x000000303a30b211 */ /* 0x008fe400078210ff */
[----:B------:R-:W-:Y:S02]  /*1dc0*/  IADD3 R0, PT, PT, R70, 0x1b0, RZ ;  /* 0x000001b046007810 */ /* 0x000fe40007ffe0ff */
[----:B------:R-:W-:-:S02]  /*1dd0*/  CS2R R44, SRZ ;  /* 0x00000000002c7805 */ /* 0x000fc4000001ff00 */
[----:B------:R-:W-:Y:S02]  /*1de0*/  @!P3 LEA.HI.X R49, R58, R49, R51, 0x2, P1 ;  /* 0x000000313a31b211 */ /* 0x000fe400008f1433 */
[----:B------:R-:W-:Y:S02]  /*1df0*/  ISETP.GE.U32.AND P1, PT, R0, UR14, PT ;  /* 0x0000000e00007c0c */ /* 0x000fe4000bf26070 */
[----:B------:R-:W-:Y:S01]  /*1e00*/  SHF.R.S32.HI R66, RZ, 0x1f, R0 ;  /* 0x0000001fff427819 */ /* 0x000fe20000011400 */
[----:B-----5:R-:W-:Y:S01]  /*1e10*/  @!P6 IMAD R65, R3, R46, RZ ;  /* 0x0000002e0341e224 */ /* 0x020fe200078e02ff */
[----:B------:R-:W-:Y:S01]  /*1e20*/  @!P6 MOV R58, R4 ;  /* 0x00000004003ae202 */ /* 0x000fe20000000f00 */
[----:B------:R1:W3:Y:S01]  /*1e30*/  @!P5 LDG.E.64 R44, desc[UR12][R54.64] ;  /* 0x0000000c362cd981 */ /* 0x0002e2000c1e1b00 */
[----:B------:R-:W-:Y:S02]  /*1e40*/  @!P6 MOV R59, R7 ;  /* 0x00000007003be202 */ /* 0x000fe40000000f00 */
[----:B------:R-:W-:Y:S01]  /*1e50*/  ISETP.GE.AND.EX P1, PT, R66, UR15, PT, P1 ;  /* 0x0000000f42007c0c */ /* 0x000fe2000bf26310 */
[C---:B------:R-:W-:Y:S01]  /*1e60*/  @!P6 IMAD R65, R2.reuse, R47, R65 ;  /* 0x0000002f0241e224 */ /* 0x040fe200078e0241 */
[----:B------:R-:W-:Y:S01]  /*1e70*/  @!P4 IADD3 R61, PT, PT, R63, R61, RZ ;  /* 0x0000003d3f3dc210 */ /* 0x000fe20007ffe0ff */
[----:B------:R-:W-:Y:S01]  /*1e80*/  @!P6 IMAD.WIDE.U32 R2, R2, R46, R58 ;  /* 0x0000002e0202e225 */ /* 0x000fe200078e003a */
[----:B--2---:R-:W-:-:S02]  /*1e90*/  @!P4 LEA R52, P5, R62, R52, 0x2 ;  /* 0x000000343e34c211 */ /* 0x004fc400078a10ff */
[----:B------:R-:W-:Y:S01]  /*1ea0*/  CS2R R46, SRZ ;  /* 0x00000000002e7805 */ /* 0x000fe2000001ff00 */
[----:B-1----:R-:W1:Y:S01]  /*1eb0*/  @!P6 LDC.64 R54, c[0x0][0x390] ;  /* 0x0000e400ff36eb82 */ /* 0x002e620000000a00 */
[----:B------:R-:W-:Y:S01]  /*1ec0*/  @!P4 LEA.HI.X R53, R62, R53, R61, 0x2, P5 ;  /* 0x000000353e35c211 */ /* 0x000fe200028f143d */
[----:B0-----:R-:W-:Y:S01]  /*1ed0*/  @!P2 IMAD R61, R67, R56, RZ ;  /* 0x00000038433da224 */ /* 0x001fe200078e02ff */
[----:B------:R-:W-:Y:S02]  /*1ee0*/  @!P2 MOV R62, R4 ;  /* 0x00000004003ea202 */ /* 0x000fe40000000f00 */
[----:B------:R0:W2:Y:S01]  /*1ef0*/  @!P3 LDG.E.64 R46, desc[UR12][R48.64] ;  /* 0x0000000c302eb981 */ /* 0x0000a2000c1e1b00 */
[----:B------:R-:W-:Y:S01]  /*1f00*/  @!P2 MOV R63, R7 ;  /* 0x00000007003fa202 */ /* 0x000fe20000000f00 */
[----:B------:R-:W-:Y:S01]  /*1f10*/  @!P2 IMAD R61, R50, R57, R61 ;  /* 0x00000039323da224 */ /* 0x000fe200078e023d */
[----:B------:R-:W-:Y:S01]  /*1f20*/  IADD3 R60, PT, PT, R70, 0x1c0, RZ ;  /* 0x000001c0463c7810 */ /* 0x000fe20007ffe0ff */
[----:B------:R-:W5:Y:S01]  /*1f30*/  @!P2 LDC.64 R58, c[0x0][0x390] ;  /* 0x0000e400ff3aab82 */ /* 0x000f620000000a00 */
[----:B------:R-:W-:-:S02]  /*1f40*/  @!P2 IMAD.WIDE.U32 R50, R50, R56, R62 ;  /* 0x000000383232a225 */ /* 0x000fc400078e003e */
[----:B------:R-:W-:Y:S02]  /*1f50*/  ISETP.GE.U32.AND P3, PT, R60, UR14, PT ;  /* 0x0000000e3c007c0c */ /* 0x000fe4000bf66070 */
[----:B0-----:R-:W-:Y:S02]  /*1f60*/  CS2R R48, SRZ ;  /* 0x0000000000307805 */ /* 0x001fe4000001ff00 */
[----:B------:R-:W-:Y:S01]  /*1f70*/  SHF.R.S32.HI R68, RZ, 0x1f, R60 ;  /* 0x0000001fff447819 */ /* 0x000fe2000001143c */
[----:B------:R-:W0:Y:S03]  /*1f80*/  @!P1 LDC.64 R62, c[0x0][0x3e0] ;  /* 0x0000f800ff3e9b82 */ /* 0x000e260000000a00 */
[----:B------:R0:W2:Y:S01]  /*1f90*/  @!P4 LDG.E.64 R48, desc[UR12][R52.64] ;  /* 0x0000000c3430c981 */ /* 0x0000a2000c1e1b00 */
[----:B------:R-:W-:Y:S02]  /*1fa0*/  ISETP.GE.AND.EX P4, PT, R68, UR15, PT, P3 ;  /* 0x0000000f44007c0c */ /* 0x000fe4000bf86330 */
[----:B------:R-:W-:-:S02]  /*1fb0*/  IADD3 R64, PT, PT, R70, 0x1d0, RZ ;  /* 0x000001d046407810 */ /* 0x000fc40007ffe0ff */
[----:B------:R-:W0:Y:S01]  /*1fc0*/  @!P1 LDC.64 R56, c[0x0][0x390] ;  /* 0x0000e400ff389b82 */ /* 0x000e220000000a00 */
[----:B------:R-:W-:Y:S02]  /*1fd0*/  @!P6 IADD3 R3, PT, PT, R3, R65, RZ ;  /* 0x000000410303e210 */ /* 0x000fe40007ffe0ff */
[----:B-1----:R-:W-:Y:S02]  /*1fe0*/  @!P6 LEA R54, P5, R2, R54, 0x2 ;  /* 0x000000360236e211 */ /* 0x002fe400078a10ff */
[----:B------:R-:W-:Y:S02]  /*1ff0*/  ISETP.GE.U32.AND P3, PT, R64, UR14, PT ;  /* 0x0000000e40007c0c */ /* 0x000fe4000bf66070 */
[----:B------:R-:W-:Y:S02]  /*2000*/  SHF.R.S32.HI R65, RZ, 0x1f, R64 ;  /* 0x0000001fff417819 */ /* 0x000fe40000011440 */
[----:B------:R-:W-:Y:S02]  /*2010*/  @!P6 LEA.HI.X R55, R2, R55, R3, 0x2, P5 ;  /* 0x000000370237e211 */ /* 0x000fe400028f1403 */
[----:B------:R-:W1:Y:S01]  /*2020*/  @!P4 LDC.64 R2, c[0x0][0x3e0] ;  /* 0x0000f800ff02cb82 */ /* 0x000e620000000a00 */
[----:B------:R-:W-:-:S02]  /*2030*/  ISETP.GE.AND.EX P3, PT, R65, UR15, PT, P3 ;  /* 0x0000000f41007c0c */ /* 0x000fc4000bf66330 */
[----:B------:R-:W-:Y:S02]  /*2040*/  @!P2 IADD3 R61, PT, PT, R51, R61, RZ ;  /* 0x0000003d333da210 */ /* 0x000fe40007ffe0ff */
[----:B-----5:R-:W-:Y:S01]  /*2050*/  @!P2 LEA R58, P5, R50, R58, 0x2 ;  /* 0x0000003a323aa211 */ /* 0x020fe200078a10ff */
[----:B0-----:R-:W-:Y:S01]  /*2060*/  @!P1 IMAD R52, R66, R62, RZ ;  /* 0x0000003e42349224 */ /* 0x001fe200078e02ff */
[----:B------:R-:W-:Y:S02]  /*2070*/  @!P1 MOV R66, R4 ;  /* 0x0000000400429202 */ /* 0x000fe40000000f00 */
[----:B------:R-:W-:Y:S02]  /*2080*/  @!P2 LEA.HI.X R59, R50, R59, R61, 0x2, P5 ;  /* 0x0000003b323ba211 */ /* 0x000fe400028f143d */
[----:B------:R-:W-:Y:S02]  /*2090*/  CS2R R50, SRZ ;  /* 0x0000000000327805 */ /* 0x000fe4000001ff00 */
[----:B------:R-:W-:Y:S01]  /*20a0*/  @!P1 MOV R67, R7 ;  /* 0x0000000700439202 */ /* 0x000fe20000000f00 */
[----:B------:R-:W-:-:S02]  /*20b0*/  @!P1 IMAD R52, R0, R63, R52 ;  /* 0x0000003f00349224 */ /* 0x000fc400078e0234 */
[----:B------:R-:W-:Y:S01]  /*20c0*/  @!P1 IMAD.WIDE.U32 R62, R0, R62, R66 ;  /* 0x0000003e003e9225 */ /* 0x000fe200078e0042 */
[----:B------:R0:W5:Y:S01]  /*20d0*/  @!P6 LDG.E.64 R50, desc[UR12][R54.64] ;  /* 0x0000000c3632e981 */ /* 0x000162000c1e1b00 */
[----:B------:R-:W-:-:S03]  /*20e0*/  IADD3 R0, PT, PT, R70, 0x1e0, RZ ;  /* 0x000001e046007810 */ /* 0x000fc60007ffe0ff */
[----:B------:R-:W-:Y:S02]  /*20f0*/  @!P1 IADD3 R61, PT, PT, R63, R52, RZ ;  /* 0x000000343f3d9210 */ /* 0x000fe40007ffe0ff */
[----:B------:R-:W-:Y:S02]  /*2100*/  CS2R R52, SRZ ;  /* 0x0000000000347805 */ /* 0x000fe4000001ff00 */
[----:B------:R-:W-:Y:S01]  /*2110*/  ISETP.GE.U32.AND P5, PT, R0, UR14, PT ;  /* 0x0000000e00007c0c */ /* 0x000fe2000bfa6070 */
[----:B0-----:R-:W0:Y:S01]  /*2120*/  @!P3 LDC.64 R54, c[0x0][0x3e0] ;  /* 0x0000f800ff36bb82 */ /* 0x001e220000000a00 */
[----:B------:R-:W-:Y:S02]  /*2130*/  SHF.R.S32.HI R71, RZ, 0x1f, R0 ;  /* 0x0000001fff477819 */ /* 0x000fe40000011400 */
[----:B------:R1:W5:Y:S01]  /*2140*/  @!P2 LDG.E.64 R52, desc[UR12][R58.64] ;  /* 0x0000000c3a34a981 */ /* 0x000362000c1e1b00 */
[----:B------:R-:W-:Y:S02]  /*2150*/  @!P1 LEA R56, P6, R62, R56, 0x2 ;  /* 0x000000383e389211 */ /* 0x000fe400078c10ff */
[----:B------:R-:W-:Y:S01]  /*2160*/  ISETP.GE.AND.EX P5, PT, R71, UR15, PT, P5 ;  /* 0x0000000f47007c0c */ /* 0x000fe2000bfa6350 */
[----:B-1----:R-:W-:Y:S01]  /*2170*/  @!P4 IMAD R67, R68, R2, RZ ;  /* 0x000000024443c224 */ /* 0x002fe200078e02ff */
[----:B------:R-:W-:-:S02]  /*2180*/  @!P1 LEA.HI.X R57, R62, R57, R61, 0x2, P6 ;  /* 0x000000393e399211 */ /* 0x000fc400030f143d */
[----:B------:R-:W-:Y:S02]  /*2190*/  IADD3 R70, PT, PT, R70, 0x1f0, RZ ;  /* 0x000001f046467810 */ /* 0x000fe40007ffe0ff */
[----:B------:R-:W-:Y:S01]  /*21a0*/  @!P4 MOV R62, R4 ;  /* 0x00000004003ec202 */ /* 0x000fe20000000f00 */
[----:B------:R-:W1:Y:S01]  /*21b0*/  @!P4 LDC.64 R58, c[0x0][0x390] ;  /* 0x0000e400ff3acb82 */ /* 0x000e620000000a00 */
[----:B------:R-:W-:Y:S01]  /*21c0*/  @!P4 MOV R63, R7 ;  /* 0x00000007003fc202 */ /* 0x000fe20000000f00 */
[----:B------:R-:W-:Y:S01]  /*21d0*/  @!P4 IMAD R67, R60, R3, R67 ;  /* 0x000000033c43c224 */ /* 0x000fe200078e0243 */
[----:B------:R-:W-:Y:S02]  /*21e0*/  ISETP.GE.U32.AND P2, PT, R70, UR14, PT ;  /* 0x0000000e46007c0c */ /* 0x000fe4000bf46070 */
[----:B------:R-:W-:Y:S01]  /*21f0*/  SHF.R.S32.HI R73, RZ, 0x1f, R70 ;  /* 0x0000001fff497819 */ /* 0x000fe20000011446 */
[----:B------:R-:W-:Y:S02]  /*2200*/  @!P4 IMAD.WIDE.U32 R60, R60, R2, R62 ;  /* 0x000000023c3cc225 */ /* 0x000fe400078e003e */
[----:B------:R-:W1:Y:S01]  /*2210*/  @!P3 LDC.64 R2, c[0x0][0x390] ;  /* 0x0000e400ff02bb82 */ /* 0x000e620000000a00 */
[----:B------:R-:W-:-:S02]  /*2220*/  ISETP.GE.AND.EX P2, PT, R73, UR15, PT, P2 ;  /* 0x0000000f49007c0c */ /* 0x000fc4000bf46320 */
[----:B------:R-:W-:Y:S01]  /*2230*/  @!P3 MOV R62, R4 ;  /* 0x00000004003eb202 */ /* 0x000fe20000000f00 */
[----:B0-----:R-:W-:-:S04]  /*2240*/  @!P3 IMAD R66, R65, R54, RZ ;  /* 0x000000364142b224 */ /* 0x001fc800078e02ff */
[----:B------:R-:W0:Y:S01]  /*2250*/  @!P5 LDC.64 R68, c[0x0][0x3e0] ;  /* 0x0000f800ff44db82 */ /* 0x000e220000000a00 */
[----:B------:R-:W-:Y:S01]  /*2260*/  @!P3 MOV R63, R7 ;  /* 0x00000007003fb202 */ /* 0x000fe20000000f00 */
[C---:B------:R-:W-:Y:S02]  /*2270*/  @!P3 IMAD R66, R64.reuse, R55, R66 ;  /* 0x000000374042b224 */ /* 0x040fe400078e0242 */
[----:B------:R-:W-:-:S04]  /*2280*/  @!P3 IMAD.WIDE.U32 R54, R64, R54, R62 ;  /* 0x000000364036b225 */ /* 0x000fc800078e003e */
[----:B------:R-:W0:Y:S01]  /*2290*/  @!P2 LDC.64 R64, c[0x0][0x3e0] ;  /* 0x0000f800ff40ab82 */ /* 0x000e220000000a00 */
[----:B------:R-:W-:Y:S02]  /*22a0*/  @!P4 IADD3 R61, PT, PT, R61, R67, RZ ;  /* 0x000000433d3dc210 */ /* 0x000fe40007ffe0ff */
[C---:B-1----:R-:W-:Y:S02]  /*22b0*/  @!P4 LEA R58, P6, R60.reuse, R58, 0x2 ;  /* 0x0000003a3c3ac211 */ /* 0x042fe400078c10ff */
[----:B------:R-:W-:Y:S02]  /*22c0*/  @!P3 IADD3 R66, PT, PT, R55, R66, RZ ;  /* 0x000000423742b210 */ /* 0x000fe40007ffe0ff */
[----:B------:R-:W-:Y:S01]  /*22d0*/  @!P4 LEA.HI.X R59, R60, R59, R61, 0x2, P6 ;  /* 0x0000003b3c3bc211 */ /* 0x000fe200030f143d */
[----:B------:R-:W1:Y:S01]  /*22e0*/  @!P2 LDC.64 R62, c[0x0][0x390] ;  /* 0x0000e400ff3eab82 */ /* 0x000e620000000a00 */
[----:B------:R-:W-:Y:S02]  /*22f0*/  @!P3 LEA R2, P6, R54, R2, 0x2 ;  /* 0x000000023602b211 */ /* 0x000fe400078c10ff */
[----:B------:R-:W-:-:S02]  /*2300*/  @!P5 MOV R55, R7 ;  /* 0x000000070037d202 */ /* 0x000fc40000000f00 */
[----:B------:R-:W-:Y:S02]  /*2310*/  @!P3 LEA.HI.X R3, R54, R3, R66, 0x2, P6 ;  /* 0x000000033603b211 */ /* 0x000fe400030f1442 */
[----:B------:R-:W-:Y:S01]  /*2320*/  @!P5 MOV R54, R4 ;  /* 0x000000040036d202 */ /* 0x000fe20000000f00 */
[-C--:B0-----:R-:W-:Y:S01]  /*2330*/  @!P5 IMAD R72, R71, R68.reuse, RZ ;  /* 0x000000444748d224 */ /* 0x081fe200078e02ff */
[----:B------:R-:W-:Y:S01]  /*2340*/  @!P2 MOV R67, R7 ;  /* 0x000000070043a202 */ /* 0x000fe20000000f00 */
[----:B------:R-:W0:Y:S02]  /*2350*/  @!P5 LDC.64 R60, c[0x0][0x390] ;  /* 0x0000e400ff3cdb82 */ /* 0x000e240000000a00 */
[C---:B------:R-:W-:Y:S02]  /*2360*/  @!P5 IMAD R72, R0.reuse, R69, R72 ;  /* 0x000000450048d224 */ /* 0x040fe400078e0248 */
[----:B------:R-:W-:Y:S01]  /*2370*/  @!P5 IMAD.WIDE.U32 R68, R0, R68, R54 ;  /* 0x000000440044d225 */ /* 0x000fe200078e0036 */
[----:B------:R-:W-:-:S03]  /*2380*/  @!P2 MOV R66, R4 ;  /* 0x000000040042a202 */ /* 0x000fc60000000f00 */
[----:B------:R-:W-:Y:S01]  /*2390*/  @!P2 IMAD R71, R73, R64, RZ ;  /* 0x000000404947a224 */ /* 0x000fe200078e02ff */
[----:B------:R-:W-:Y:S01]  /*23a0*/  @!P5 IADD3 R0, PT, PT, R69, R72, RZ ;  /* 0x000000484500d210 */ /* 0x000fe20007ffe0ff */
[----:B------:R-:W4:Y:S04]  /*23b0*/  LDL R73, [R1+0x8] ;  /* 0x0000080001497983 */ /* 0x000f280000100800 */
[----:B------:R-:W3:Y:S01]  /*23c0*/  LDL R69, [R1+0x4] ;  /* 0x0000040001457983 */ /* 0x000ee20000100800 */
[----:B------:R-:W-:-:S03]  /*23d0*/  @!P2 IMAD R71, R70, R65, R71 ;  /* 0x000000414647a224 */ /* 0x000fc600078e0247 */
[----:B------:R-:W2:Y:S01]  /*23e0*/  LDL R72, [R1] ;  /* 0x0000000001487983 */ /* 0x000ea20000100800 */
[----:B------:R-:W-:-:S03]  /*23f0*/  @!P2 IMAD.WIDE.U32 R64, R70, R64, R66 ;  /* 0x000000404640a225 */ /* 0x000fc600078e0042 */
[----:B------:R-:W4:Y:S01]  /*2400*/  LDL R70, [R1+0xc] ;  /* 0x00000c0001467983 */ /* 0x000f220000100800 */
[----:B------:R-:W-:-:S06]  /*2410*/  CS2R R54, SRZ ;  /* 0x0000000000367805 */ /* 0x000fcc000001ff00 */
[----:B------:R1:W5:Y:S01]  /*2420*/  @!P1 LDG.E.64 R54, desc[UR12][R56.64] ;  /* 0x0000000c38369981 */ /* 0x000362000c1e1b00 */
[----:B0-----:R-:W-:Y:S02]  /*2430*/  @!P5 LEA R66, P1, R68, R60, 0x2 ;  /* 0x0000003c4442d211 */ /* 0x001fe400078210ff */
[----:B-1----:R-:W-:-:S06]  /*2440*/  CS2R R56, SRZ ;  /* 0x0000000000387805 */ /* 0x002fcc000001ff00 */
[----:B------:R0:W5:Y:S01]  /*2450*/  @!P4 LDG.E.64 R56, desc[UR12][R58.64] ;  /* 0x0000000c3a38c981 */ /* 0x000162000c1e1b00 */
[----:B------:R-:W-:Y:S02]  /*2460*/  @!P5 LEA.HI.X R67, R68, R61, R0, 0x2, P1 ;  /* 0x0000003d4443d211 */ /* 0x000fe400008f1400 */
[----:B------:R-:W-:Y:S02]  /*2470*/  CS2R R60, SRZ ;  /* 0x00000000003c7805 */ /* 0x000fe4000001ff00 */
[----:B------:R-:W-:-:S04]  /*2480*/  @!P2 IADD3 R71, PT, PT, R65, R71, RZ ;  /* 0x000000474147a210 */ /* 0x000fc80007ffe0ff */
[----:B------:R-:W5:Y:S01]  /*2490*/  @!P5 LDG.E.64 R60, desc[UR12][R66.64] ;  /* 0x0000000c423cd981 */ /* 0x000f62000c1e1b00 */
[----:B0-----:R-:W-:-:S06]  /*24a0*/  CS2R R58, SRZ ;  /* 0x00000000003a7805 */ /* 0x001fcc000001ff00 */
[----:B------:R0:W5:Y:S02]  /*24b0*/  @!P3 LDG.E.64 R58, desc[UR12][R2.64] ;  /* 0x0000000c023ab981 */ /* 0x000164000c1e1b00 */
[----:B0-----:R-:W-:-:S04]  /*24c0*/  @!P2 LEA R2, P1, R64, R62, 0x2 ;  /* 0x0000003e4002a211 */ /* 0x001fc800078210ff */
[----:B------:R-:W-:Y:S02]  /*24d0*/  @!P2 LEA.HI.X R3, R64, R63, R71, 0x2, P1 ;  /* 0x0000003f4003a211 */ /* 0x000fe400008f1447 */
[----:B------:R-:W-:-:S06]  /*24e0*/  CS2R R62, SRZ ;  /* 0x00000000003e7805 */ /* 0x000fcc000001ff00 */
[----:B------:R4:W5:Y:S01]  /*24f0*/  @!P2 LDG.E.64 R62, desc[UR12][R2.64] ;  /* 0x0000000c023ea981 */ /* 0x000962000c1e1b00 */
[----:B------:R-:W-:-:S04]  /*2500*/  FADD.FTZ R0, R76, R77 ;  /* 0x0000004d4c007221 */ /* 0x000fc80000010000 */
[----:B------:R-:W-:Y:S01]  /*2510*/  FADD.FTZ R0, RZ, R0 ;  /* 0x00000000ff007221 */ /* 0x000fe20000010000 */
[----:B------:R-:W-:-:S04]  /*2520*/  FMUL.FTZ R65, R77, R77 ;  /* 0x0000004d4d417220 */ /* 0x000fc80000410000 */
[----:B------:R-:W-:-:S04]  /*2530*/  FFMA.FTZ R65, R76, R76, R65 ;  /* 0x0000004c4c417223 */ /* 0x000fc80000010041 */
[----:B------:R-:W-:Y:S01]  /*2540*/  FADD.FTZ R65, RZ, R65 ;  /* 0x00000041ff417221 */ /* 0x000fe20000010000 */
[----:B------:R-:W-:-:S04]  /*2550*/  FMUL.FTZ R67, R75, R75 ;  /* 0x0000004b4b437220 */ /* 0x000fc80000410000 */
[----:B------:R-:W-:Y:S01]  /*2560*/  FFMA.FTZ R67, R74, R74, R67 ;  /* 0x0000004a4a437223 */ /* 0x000fe20000010043 */
[----:B---3--:R-:W-:Y:S01]  /*2570*/  FMUL.FTZ R64, R69, R69 ;  /* 0x0000004545407220 */ /* 0x008fe20000410000 */
[----:B--2---:R-:W-:-:S04]  /*2580*/  FADD.FTZ R69, R72, R69 ;  /* 0x0000004548457221 */ /* 0x004fc80000010000 */
[----:B------:R-:W-:Y:S01]  /*2590*/  FADD.FTZ R0, R0, R69 ;  /* 0x0000004500007221 */ /* 0x000fe20000010000 */
[----:B----4-:R-:W-:-:S04]  /*25a0*/  FADD.FTZ R3, R73, R70 ;  /* 0x0000004649037221 */ /* 0x010fc80000010000 */
[----:B------:R-:W-:Y:S01]  /*25b0*/  FADD.FTZ R0, R0, R3 ;  /* 0x0000000300007221 */ /* 0x000fe20000010000 */
[----:B------:R-:W-:-:S04]  /*25c0*/  FADD.FTZ R3, R74, R75 ;  /* 0x0000004b4a037221 */ /* 0x000fc80000010000 */
[----:B------:R-:W-:Y:S01]  /*25d0*/  FADD.FTZ R0, R0, R3 ;  /* 0x0000000300007221 */ /* 0x000fe20000010000 */
[----:B------:R-:W-:Y:S01]  /*25e0*/  FADD.FTZ R3, R8, R9 ;  /* 0x0000000908037221 */ /* 0x000fe20000010000 */
[----:B------:R-:W-:Y:S01]  /*25f0*/  FFMA.FTZ R64, R72, R72, R64 ;  /* 0x0000004848407223 */ /* 0x000fe20000010040 */
[----:B------:R-:W-:Y:S02]  /*2600*/  FMUL.FTZ R66, R70, R70 ;  /* 0x0000004646427220 */ /* 0x000fe40000410000 */
[----:B------:R-:W-:Y:S01]  /*2610*/  FADD.FTZ R0, R0, R3 ;  /* 0x0000000300007221 */ /* 0x000fe20000010000 */
[----:B------:R-:W-:Y:S01]  /*2620*/  FADD.FTZ R3, R10, R11 ;  /* 0x0000000b0a037221 */ /* 0x000fe20000010000 */
[----:B------:R-:W-:Y:S01]  /*2630*/  FADD.FTZ R64, R65, R64 ;  /* 0x0000004041407221 */ /* 0x000fe20000010000 */
[----:B------:R-:W-:Y:S02]  /*2640*/  FFMA.FTZ R65, R73, R73, R66 ;  /* 0x0000004949417223 */ /* 0x000fe40000010042 */
        /* <DEDUP_REMOVED lines=101> */
[----:B-----5:R-:W-:Y:S01]  /*2ca0*/  FADD.FTZ R3, R50, R51 ;  /* 0x0000003332037221 */ /* 0x020fe20000010000 */
        /* <DEDUP_REMOVED lines=19> */
[----:B------:R-:W-:Y:S01]  /*2de0*/  FMUL.FTZ R3, R59, R59 ;  /* 0x0000003b3b037220 */ /* 0x000fe20000410000 */
[----:B------:R-:W-:Y:S01]  /*2df0*/  FADD.FTZ R64, R64, R67 ;  /* 0x0000004340407221 */ /* 0x000fe20000010000 */
[----:B------:R-:W-:Y:S01]  /*2e00*/  FFMA.FTZ R65, R56, R56, R65 ;  /* 0x0000003838417223 */ /* 0x000fe20000010041 */
[----:B------:R-:W0:Y:S01]  /*2e10*/  S2R R67, SR_LANEID ;  /* 0x0000000000437919 */ /* 0x000e220000000000 */
[----:B------:R-:W-:Y:S01]  /*2e20*/  FFMA.FTZ R69, R58, R58, R3 ;  /* 0x0000003a3a457223 */ /* 0x000fe20000010003 */
[----:B------:R-:W-:Y:S01]  /*2e30*/  FMUL.FTZ R3, R61, R61 ;  /* 0x0000003d3d037220 */ /* 0x000fe20000410000 */
[----:B------:R-:W-:Y:S01]  /*2e40*/  FADD.FTZ R64, R64, R65 ;  /* 0x0000004140407221 */ /* 0x000fe20000010000 */
[----:B------:R-:W-:-:S03]  /*2e50*/  FADD.FTZ R65, R58, R59 ;  /* 0x0000003b3a417221 */ /* 0x000fc60000010000 */
[----:B------:R-:W-:Y:S01]  /*2e60*/  FADD.FTZ R64, R64, R69 ;  /* 0x0000004540407221 */ /* 0x000fe20000010000 */
[----:B------:R-:W-:Y:S01]  /*2e70*/  FADD.FTZ R0, R0, R65 ;  /* 0x0000004100007221 */ /* 0x000fe20000010000 */
        /* <DEDUP_REMOVED lines=49> */
.L_x_4060:
[----:B------:R-:W-:Y:S05]  /*3190*/  BSYNC.RECONVERGENT B0 ;  /* 0x0000000000007941 */ /* 0x000fea0003800200 */
.L_x_4059:
        /* <DEDUP_REMOVED lines=64> */
.L_x_4062:
[----:B------:R-:W-:Y:S05]  /*35a0*/  BSYNC.RECONVERGENT B0 ;  /* 0x0000000000007941 */ /* 0x000fea0003800200 */
.L_x_4061:
        /* <DEDUP_REMOVED lines=33> */
.L_x_4065:
        /* <DEDUP_REMOVED lines=10> */
.L_x_4064:
        /* <DEDUP_REMOVED lines=18> */
.L_x_4067:
        /* <DEDUP_REMOVED lines=154> */
.L_x_4066:
        /* <DEDUP_REMOVED lines=81> */
.L_x_4068:
        /* <DEDUP_REMOVED lines=42> */
.L_x_4069:
        /* <DEDUP_REMOVED lines=21> */
.L_x_4070:
[----:B------:R-:W-:Y:S05]  /*4c20*/  BSYNC.RECONVERGENT B0 ;  /* 0x0000000000007941 */ /* 0x000fea0003800200 */
.L_x_4063:
[----:B------:R-:W0:Y:S01]  /*4c30*/  S2UR UR7, SR_CgaCtaId ;  /* 0x00000000000779c3 */ /* 0x000e220000008800 */
[----:B------:R-:W2:Y:S01]  /*4c40*/  LDCU UR9, c[0x0][0x414] ;  /* 0x00008280ff0977ac */ /* 0x000ea20008000800 */
[----:B------:R-:W-:Y:S01]  /*4c50*/  ISETP.NE.AND P1, PT, R0, RZ, PT ;  /* 0x000000ff0000720c */ /* 0x000fe20003f25270 */
[----:B------:R-:W4:Y:S01]  /*4c60*/  S2R R70, SR_TID.X ;  /* 0x0000000000467919 */ /* 0x000f220000002100 */
[----:B------:R-:W-:Y:S01]  /*4c70*/  MOV R67, UR5 ;  /* 0x0000000500437c02 */ /* 0x000fe20008000f00 */
[----:B------:R-:W-:Y:S01]  /*4c80*/  UMOV UR6, 0x400 ;  /* 0x0000040000067882 */ /* 0x000fe20000000000 */
[----:B------:R-:W5:Y:S02]  /*4c90*/  S2R R0, SR_TID.X ;  /* 0x0000000000007919 */ /* 0x000f640000002100 */
[----:B---3--:R-:W3:Y:S01]  /*4ca0*/  @P0 LDC.64 R2, c[0x0][0x388] ;  /* 0x0000e200ff020b82 */ /* 0x008ee20000000a00 */
[----:B--2---:R-:W-:Y:S01]  /*4cb0*/  @P0 FMUL.FTZ R66, R64, UR9 ;  /* 0x0000000940420c20 */ /* 0x004fe20008410000 */
[----:B0-----:R-:W-:Y:S01]  /*4cc0*/  ULEA UR6, UR7, UR6, 0x18 ;  /* 0x0000000607067291 */ /* 0x001fe2000f8ec0ff */
[----:B---3--:R-:W-:-:S04]  /*4cd0*/  @P0 IMAD.WIDE R2, R67, 0x8, R2 ;  /* 0x0000000843020825 */ /* 0x008fc800078e0202 */
[----:B------:R-:W-:-:S04]  /*4ce0*/  @P0 FMUL.FTZ R67, R65, UR9 ;  /* 0x0000000941430c20 */ /* 0x000fc80008410000 */
[----:B------:R-:W-:Y:S01]  /*4cf0*/  @!P1 STS.64 [UR6+0xe0], R64 ;  /* 0x0000e040ff009988 */ /* 0x000fe20008000a06 */
[----:B----4-:R-:W-:-:S03]  /*4d00*/  LOP3.LUT R70, R70, 0xffff, RZ, 0xc0, !PT ;  /* 0x0000ffff46467812 */ /* 0x010fc600078ec0ff */
[----:B------:R0:W-:Y:S02]  /*4d10*/  @P0 STG.E.64 desc[UR12][R2.64], R66 ;  /* 0x0000004202000986 */ /* 0x0001e4000c101b0c */
[----:B------:R-:W-:Y:S01]  /*4d20*/  IMAD R70, R70, 0x556, RZ ;  /* 0x0000055646467824 */ /* 0x000fe200078e02ff */
[----:B------:R-:W-:Y:S04]  /*4d30*/  BAR.SYNC.DEFER_BLOCKING 0x0 ;  /* 0x0000000000007b1d */ /* 0x000fe80000010000 */
[----:B------:R-:W-:-:S04]  /*4d40*/  SHF.R.U32.HI R70, RZ, 0x10, R70 ;  /* 0x00000010ff467819 */ /* 0x000fc80000011646 */
[----:B------:R-:W-:Y:S01]  /*4d50*/  PRMT R68, R70, 0x9910, RZ ;  /* 0x0000991046447816 */ /* 0x000fe200000000ff */
[----:B0-----:R-:W0:Y:S04]  /*4d60*/  LDC.64 R2, c[0x0][0x398] ;  /* 0x0000e600ff027b82 */ /* 0x001e280000000a00 */
[----:B------:R-:W-:-:S05]  /*4d70*/  IMAD R68, R68, 0x30, RZ ;  /* 0x0000003044447824 */ /* 0x000fca00078e02ff */
[----:B------:R-:W-:-:S04]  /*4d80*/  IADD3 R68, PT, PT, RZ, -R68, RZ ;  /* 0x80000044ff447210 */ /* 0x000fc80007ffe0ff */
[----:B------:R-:W-:Y:S01]  /*4d90*/  PRMT R67, R68, 0x7710, RZ ;  /* 0x0000771044437816 */ /* 0x000fe200000000ff */
[----:B------:R-:W2:Y:S03]  /*4da0*/  LDS.64 R64, [UR6+0xe0] ;  /* 0x0000e006ff407984 */ /* 0x000ea60008000a00 */
[----:B-----5:R-:W-:-:S04]  /*4db0*/  IADD3 R0, PT, PT, R67, R0, RZ ;  /* 0x0000000043007210 */ /* 0x020fc80007ffe0ff */
[----:B------:R-:W-:-:S04]  /*4dc0*/  SHF.L.U32 R0, R0, 0x1, RZ ;  /* 0x0000000100007819 */ /* 0x000fc800000006ff */
[----:B-1----:R-:W-:-:S05]  /*4dd0*/  LOP3.LUT R71, R0, 0xffff, RZ, 0xc0, !PT ;  /* 0x0000ffff00477812 */ /* 0x002fca00078ec0ff */
[----:B------:R1:W-:Y:S01]  /*4de0*/  STL [R1+0x10], R71 ;  /* 0x0000104701007387 */ /* 0x0003e20000100800 */
[----:B--2---:R-:W-:Y:S01]  /*4df0*/  FMUL.FTZ R69, R64, UR9 ;  /* 0x0000000940457c20 */ /* 0x004fe20008410000 */
[----:B------:R-:W-:Y:S01]  /*4e00*/  IADD3 R64, PT, PT, R71, UR10, RZ ;  /* 0x0000000a47407c10 */ /* 0x000fe2000fffe0ff */
[----:B------:R-:W2:Y:S03]  /*4e10*/  LDCU.U8 UR10, c[0x0][0x3fc] ;  /* 0x00007f80ff0a77ac */ /* 0x000ea60008000000 */
[----:B------:R-:W-:Y:S01]  /*4e20*/  R2UR UR6, R69 ;  /* 0x00000000450672ca */ /* 0x000fe200000e0000 */
[----:B0-----:R-:W-:Y:S01]  /*4e30*/  IMAD.WIDE R2, R64, 0x2, R2 ;  /* 0x0000000240027825 */ /* 0x001fe200078e0202 */
[----:B------:R-:W0:Y:S04]  /*4e40*/  LDC.64 R68, c[0x0][0x3a0] ;  /* 0x0000e800ff447b82 */ /* 0x000e280000000a00 */
[----:B------:R-:W3:Y:S07]  /*4e50*/  LDG.E.U16 R67, desc[UR12][R2.64] ;  /* 0x0000000c02437981 */ /* 0x000eee000c1e1500 */
[----:B------:R-:W-:Y:S01]  /*4e60*/  MOV R66, UR6 ;  /* 0x0000000600427c02 */ /* 0x000fe20008000f00 */
[----:B------:R-:W4:Y:S04]  /*4e70*/  LDG.E.U16 R3, desc[UR12][R2.64+0x2] ;  /* 0x0000020c02037981 */ /* 0x000f28000c1e1500 */
[----:B------:R-:W-:-:S04]  /*4e80*/  FMUL.FTZ R66, R66, UR6 ;  /* 0x0000000642427c20 */ /* 0x000fc80008410000 */
[----:B------:R-:W-:Y:S01]  /*4e90*/  FFMA.FTZ R66, R65, UR9, -R66 ;  /* 0x0000000941427c23 */ /* 0x000fe20008010842 */
[----:B0-----:R-:W-:-:S05]  /*4ea0*/  IMAD.WIDE R64, R64, 0x2, R68 ;  /* 0x0000000240407825 */ /* 0x001fca00078e0244 */
[----:B------:R-:W5:Y:S04]  /*4eb0*/  LDG.E.U16 R2, desc[UR12][R64.64] ;  /* 0x0000000c40027981 */ /* 0x000f68000c1e1500 */
[----:B------:R3:W5:Y:S01]  /*4ec0*/  LDG.E.U16 R0, desc[UR12][R64.64+0x2] ;  /* 0x0000020c40007981 */ /* 0x000762000c1e1500 */
        /* <DEDUP_REMOVED lines=13> */
[----:B-----5:R-:W-:Y:S02]  /*4fa0*/  SHF.L.U32 R2, R2, 0x10, RZ ;  /* 0x0000001002027819 */ /* 0x020fe400000006ff */
[----:B------:R-:W-:Y:S01]  /*4fb0*/  SHF.L.U32 R0, R0, 0x10, RZ ;  /* 0x0000001000007819 */ /* 0x000fe200000006ff */
[----:B-1----:R-:W-:Y:S06]  /*4fc0*/  BRA.U UP1, `(.L_x_4072) ;  /* 0x0000003101107547 */ /* 0x002fec000b800000 */
        /* <DEDUP_REMOVED lines=16> */
[----:B------:R-:W-:-:S05]  /*50d0*/  IMAD R68, R64, UR17, R68 ;  /* 0x0000001140447c24 */ /* 0x000fca000f8e0244 */
[----:B------:R-:W-:Y:S02]  /*50e0*/  IADD3 R67, PT, PT, R67, R68, RZ ;  /* 0x0000004443437210 */ /* 0x000fe40007ffe0ff */
[----:B-1----:R-:W-:-:S04]  /*50f0*/  LEA R68, P1, R66, UR14, 0x2 ;  /* 0x0000000e42447c11 */ /* 0x002fc8000f8210ff */
[----:B------:R-:W-:Y:S01]  /*5100*/  LEA.HI.X R69, R66, UR15, R67, 0x2, P1 ;  /* 0x0000000f42457c11 */ /* 0x000fe200088f1443 */
[----:B------:R-:W-:Y:S01]  /*5110*/  FMUL.FTZ R66, R76, UR7 ;  /* 0x000000074c427c20 */ /* 0x000fe20008410000 */
[----:B------:R-:W-:-:S03]  /*5120*/  FMUL.FTZ R67, R77, UR7 ;  /* 0x000000074d437c20 */ /* 0x000fc60008410000 */
[----:B------:R-:W-:Y:S01]  /*5130*/  FFMA.FTZ R66, R65, R66, R2 ;  /* 0x0000004241427223 */ /* 0x000fe20000010002 */
[----:B------:R-:W-:-:S05]  /*5140*/  FFMA.FTZ R67, R3, R67, R0 ;  /* 0x0000004303437223 */ /* 0x000fca0000010000 */
[----:B------:R0:W-:Y:S02]  /*5150*/  STG.E.64 desc[UR12][R68.64], R66 ;  /* 0x0000004244007986 */ /* 0x0001e4000c101b0c */
.L_x_4074:
[----:B------:R-:W-:Y:S05]  /*5160*/  BSYNC.RECONVERGENT B1 ;  /* 0x0000000000017941 */ /* 0x000fea0003800200 */
.L_x_4073:
        /* <DEDUP_REMOVED lines=22> */
[----:B------:R-:W-:Y:S01]  /*52d0*/  FFMA.FTZ R66, R65, R66, R2 ;  /* 0x0000004241427223 */ /* 0x000fe20000010002 */
[----:B------:R-:W-:-:S05]  /*52e0*/  FFMA.FTZ R67, R3, R67, R0 ;  /* 0x0000004303437223 */ /* 0x000fca0000010000 */
[----:B------:R0:W-:Y:S02]  /*52f0*/  STG.E.64 desc[UR12][R68.64], R66 ;  /* 0x0000004244007986 */ /* 0x0001e4000c101b0c */
.L_x_4076:
[----:B------:R-:W-:Y:S05]  /*5300*/  BSYNC.RECONVERGENT B1 ;  /* 0x0000000000017941 */ /* 0x000fea0003800200 */
.L_x_4075:
[----:B0-----:R-:W-:Y:S01]  /*5310*/  IADD3 R69, PT, PT, R64, 0x20, RZ ;  /* 0x0000002040457810 */ /* 0x001fe20007ffe0ff */
[----:B------:R-:W-:Y:S03]  /*5320*/  BSSY.RECONVERGENT B1, `(.L_x_4077) ;  /* 0x0000018000017945 */ /* 0x000fe60003800200 */
[----:B------:R-:W-:Y:S02]  /*5330*/  ISETP.GE.U32.AND P1, PT, R69, UR10, PT ;  /* 0x0000000a45007c0c */ /* 0x000fe4000bf26070 */
[----:B------:R-:W-:-:S04]  /*5340*/  SHF.R.S32.HI R66, RZ, 0x1f, R69 ;  /* 0x0000001fff427819 */ /* 0x000fc80000011445 */
[----:B------:R-:W-:-:S13]  /*5350*/  ISETP.GE.AND.EX P1, PT, R66, UR11, PT, P1 ;  /* 0x0000000b42007c0c */ /* 0x000fda000bf26310 */
[----:B------:R-:W-:Y:S05]  /*5360*/  @P1 BRA `(.L_x_4078) ;  /* 0x00000000004c1947 */ /* 0x000fea0003800000 */
[----:B------:R-:W2:Y:S01]  /*5370*/  LDL.LU R72, [R1+0x8] ;  /* 0x0000080001487983 */ /* 0x000ea20000300800 */
[----:B------:R-:W0:Y:S03]  /*5380*/  LDCU.64 UR14, c[0x0][0x3e0] ;  /* 0x00007c00ff0e77ac */ /* 0x000e260008000a00 */
[----:B------:R-:W3:Y:S01]  /*5390*/  LDL.LU R70, [R1+0xc] ;  /* 0x00000c0001467983 */ /* 0x000ee20000300800 */
[----:B------:R-:W1:Y:S01]  /*53a0*/  LDCU.64 UR16, c[0x0][0x380] ;  /* 0x00007000ff1077ac */ /* 0x000e620008000a00 */
[----:B------:R-:W-:Y:S01]  /*53b0*/  MOV R67, R7 ;  /* 0x0000000700437202 */ /* 0x000fe20000000f00 */
[----:B0-----:R-:W-:-:S04]  /*53c0*/  IMAD R66, R66, UR14, RZ ;  /* 0x0000000e42427c24 */ /* 0x001fc8000f8e02ff */
[----:B------:R-:W-:Y:S01]  /*53d0*/  IMAD R71, R69, UR15, R66 ;  /* 0x0000000f45477c24 */ /* 0x000fe2000f8e0242 */
[----:B------:R-:W-:-:S05]  /*53e0*/  MOV R66, R4 ;  /* 0x0000000400427202 */ /* 0x000fca0000000f00 */
        /* <DEDUP_REMOVED lines=11> */
.L_x_4078:
[----:B------:R-:W-:Y:S05]  /*54a0*/  BSYNC.RECONVERGENT B1 ;  /* 0x0000000000017941 */ /* 0x000fea0003800200 */
.L_x_4077:
        /* <DEDUP_REMOVED lines=26> */
[----:B------:R0:W-:Y:S02]  /*5650*/  STG.E.64 desc[UR12][R68.64], R66 ;  /* 0x0000004244007986 */ /* 0x0001e4000c101b0c */
.L_x_4080:
[----:B------:R-:W-:Y:S05]  /*5660*/  BSYNC.RECONVERGENT B1 ;  /* 0x0000000000017941 */ /* 0x000fea0003800200 */
.L_x_4079:
[----:B------:R-:W-:Y:S01]  /*5670*/  BSSY.RECONVERGENT B1, `(.L_x_4081) ;  /* 0x0000014000017945 */ /* 0x000fe20003800200 */
[----:B0-----:R-:W-:-:S03]  /*5680*/  IADD3 R66, PT, PT, R64, 0x50, RZ ;  /* 0x0000005040427810 */ /* 0x001fc60007ffe0ff */
        /* <DEDUP_REMOVED lines=18> */
.L_x_4082:
[----:B------:R-:W-:Y:S05]  /*57b0*/  BSYNC.RECONVERGENT B1 ;  /* 0x0000000000017941 */ /* 0x000fea0003800200 */
.L_x_4081:
[----:B------:R-:W-:Y:S01]  /*57c0*/  ISETP.GE.U32.AND P1, PT, R66, UR10, PT ;  /* 0x0000000a42007c0c */ /* 0x000fe2000bf26070 */
[----:B------:R-:W-:Y:S01]  /*57d0*/  BSSY.RECONVERGENT B1, `(.L_x_4083) ;  /* 0x000001d000017945 */ /* 0x000fe20003800200 */
[----:B0-----:R-:W-:Y:S02]  /*57e0*/  SHF.R.S32.HI R8, RZ, 0x1f, R66 ;  /* 0x0000001fff087819 */ /* 0x001fe40000011442 */
        /* <DEDUP_REMOVED lines=18> */
[----:B------:R-:W-:Y:S01]  /*5910*/  FFMA.FTZ R11, R3, R11, R0 ;  /* 0x0000000b030b7223 */ /* 0x000fe20000010000 */
[----:B0-----:R-:W-:-:S04]  /*5920*/  IMAD R69, R8, UR14, RZ ;  /* 0x0000000e08457c24 */ /* 0x001fc8000f8e02ff */
[----:B------:R-:W-:Y:S01]  /*5930*/  IMAD R71, R66, UR15, R69 ;  /* 0x0000000f42477c24 */ /* 0x000fe2000f8e0245 */
[----:B------:R-:W-:-:S03]  /*5940*/  MOV R69, R7 ;  /* 0x0000000700457202 */ /* 0x000fc60000000f00 */
[----:B------:R-:W-:-:S05]  /*5950*/  IMAD.WIDE.U32 R68, R66, UR14, R68 ;  /* 0x0000000e42447c25 */ /* 0x000fca000f8e0044 */
[----:B------:R-:W-:Y:S02]  /*5960*/  IADD3 R71, PT, PT, R69, R71, RZ ;  /* 0x0000004745477210 */ /* 0x000fe40007ffe0ff */
[----:B-1----:R-:W-:-:S04]  /*5970*/  LEA R70, P1, R68, UR16, 0x2 ;  /* 0x0000001044467c11 */ /* 0x002fc8000f8210ff */
[----:B------:R-:W-:-:S05]  /*5980*/  LEA.HI.X R71, R68, UR17, R71, 0x2, P1 ;  /* 0x0000001144477c11 */ /* 0x000fca00088f1447 */
[----:B------:R0:W-:Y:S04]  /*5990*/  STG.E.64 desc[UR12][R70.64], R10 ;  /* 0x0000000a46007986 */ /* 0x0001e8000c101b0c */
.L_x_4084:
[----:B------:R-:W-:Y:S05]  /*59a0*/  BSYNC.RECONVERGENT B1 ;  /* 0x0000000000017941 */ /* 0x000fea0003800200 */
.L_x_4083:
[----:B------:R-:W-:Y:S01]  /*59b0*/  BSSY.RECONVERGENT B1, `(.L_x_4085) ;  /* 0x0000015000017945 */ /* 0x000fe20003800200 */
[C---:B------:R-:W-:Y:S02]  /*59c0*/  IADD3 R66, PT, PT, R64.reuse, 0x80, RZ ;  /* 0x0000008040427810 */ /* 0x040fe40007ffe0ff */
[----:B------:R-:W-:Y:S01]  /*59d0*/  IADD3 R8, PT, PT, R64, 0x90, RZ ;  /* 0x0000009040087810 */ /* 0x000fe20007ffe0ff */
[----:B------:R-:W-:Y:S06]  /*59e0*/  @P2 BRA `(.L_x_4086) ;  /* 0x0000000000442947 */ /* 0x000fec0003800000 */
[----:B------:R-:W1:Y:S01]  /*59f0*/  LDCU.64 UR14, c[0x0][0x3e0] ;  /* 0x00007c00ff0e77ac */ /* 0x000e620008000a00 */
[----:B0-----:R-:W-:Y:S01]  /*5a00*/  MOV R11, R7 ;  /* 0x00000007000b7202 */ /* 0x001fe20000000f00 */
[----:B------:R-:W-:Y:S01]  /*5a10*/  FADD.FTZ R13, R13, -UR6 ;  /* 0x800000060d0d7e21 */ /* 0x000fe20008010000 */
[----:B------:R-:W0:Y:S01]  /*5a20*/  LDCU.64 UR16, c[0x0][0x380] ;  /* 0x00007000ff1077ac */ /* 0x000e220008000a00 */
[----:B-1----:R-:W-:-:S04]  /*5a30*/  IMAD R10, R73, UR14, RZ ;  /* 0x0000000e490a7c24 */ /* 0x002fc8000f8e02ff */
[----:B------:R-:W-:Y:S01]  /*5a40*/  IMAD R69, R9, UR15, R10 ;  /* 0x0000000f09457c24 */ /* 0x000fe2000f8e020a */
[----:B------:R-:W-:-:S05]  /*5a50*/  MOV R10, R4 ;  /* 0x00000004000a7202 */ /* 0x000fca0000000f00 */
[----:B------:R-:W-:-:S04]  /*5a60*/  IMAD.WIDE.U32 R10, R9, UR14, R10 ;  /* 0x0000000e090a7c25 */ /* 0x000fc8000f8e000a */
[----:B------:R-:W-:Y:S01]  /*5a70*/  FADD.FTZ R9, R12, -UR6 ;  /* 0x800000060c097e21 */ /* 0x000fe20008010000 */
[----:B------:R-:W-:-:S03]  /*5a80*/  IADD3 R69, PT, PT, R11, R69, RZ ;  /* 0x000000450b457210 */ /* 0x000fc60007ffe0ff */
[----:B------:R-:W-:Y:S01]  /*5a90*/  FMUL.FTZ R9, R9, UR7 ;  /* 0x0000000709097c20 */ /* 0x000fe20008410000 */
[----:B0-----:R-:W-:Y:S01]  /*5aa0*/  LEA R12, P1, R10, UR16, 0x2 ;  /* 0x000000100a0c7c11 */ /* 0x001fe2000f8210ff */
[----:B------:R-:W-:-:S03]  /*5ab0*/  FMUL.FTZ R11, R13, UR7 ;  /* 0x000000070d0b7c20 */ /* 0x000fc60008410000 */
[----:B------:R-:W-:Y:S01]  /*5ac0*/  LEA.HI.X R13, R10, UR17, R69, 0x2, P1 ;  /* 0x000000110a0d7c11 */ /* 0x000fe200088f1445 */
[----:B------:R-:W-:Y:S01]  /*5ad0*/  FFMA.FTZ R10, R65, R9, R2 ;  /* 0x00000009410a7223 */ /* 0x000fe20000010002 */
[----:B------:R-:W-:-:S05]  /*5ae0*/  FFMA.FTZ R11, R3, R11, R0 ;  /* 0x0000000b030b7223 */ /* 0x000fca0000010000 */
[----:B------:R1:W-:Y:S02]  /*5af0*/  STG.E.64 desc[UR12][R12.64], R10 ;  /* 0x0000000a0c007986 */ /* 0x0003e4000c101b0c */
.L_x_4086:
[----:B------:R-:W-:Y:S05]  /*5b00*/  BSYNC.RECONVERGENT B1 ;  /* 0x0000000000017941 */ /* 0x000fea0003800200 */
.L_x_4085:
        /* <DEDUP_REMOVED lines=19> */
.L_x_4088:
[----:B------:R-:W-:Y:S05]  /*5c40*/  BSYNC.RECONVERGENT B1 ;  /* 0x0000000000017941 */ /* 0x000fea0003800200 */
.L_x_4087:
[----:B------:R-:W-:Y:S01]  /*5c50*/  ISETP.GE.U32.AND P5, PT, R66, UR10, PT ;  /* 0x0000000a42007c0c */ /* 0x000fe2000bfa6070 */
[----:B------:R-:W-:Y:S01]  /*5c60*/  BSSY.RECONVERGENT B1, `(.L_x_4089) ;  /* 0x0000028000017945 */ /* 0x000fe20003800200 */
[----:B--2---:R-:W-:Y:S02]  /*5c70*/  SHF.R.S32.HI R14, RZ, 0x1f, R66 ;  /* 0x0000001fff0e7819 */ /* 0x004fe40000011442 */
[----:B------:R-:W-:Y:S02]  /*5c80*/  IADD3 R9, PT, PT, R64, 0xa0, RZ ;  /* 0x000000a040097810 */ /* 0x000fe40007ffe0ff */
[----:B------:R-:W-:Y:S02]  /*5c90*/  ISETP.GE.AND.EX P5, PT, R14, UR11, PT, P5 ;  /* 0x0000000b0e007c0c */ /* 0x000fe4000bfa6350 */
[C---:B01----:R-:W-:Y:S02]  /*5ca0*/  IADD3 R10, PT, PT, R64.reuse, 0xb0, RZ ;  /* 0x000000b0400a7810 */ /* 0x043fe40007ffe0ff */
        /* <DEDUP_REMOVED lines=35> */
.L_x_4090:
[----:B------:R-:W-:Y:S05]  /*5ee0*/  BSYNC.RECONVERGENT B1 ;  /* 0x0000000000017941 */ /* 0x000fea0003800200 */
.L_x_4089:
[----:B------:R-:W-:Y:S01]  /*5ef0*/  BSSY.RECONVERGENT B1, `(.L_x_4091) ;  /* 0x0000015000017945 */ /* 0x000fe20003800200 */
[C---:B0-----:R-:W-:Y:S02]  /*5f00*/  IADD3 R66, PT, PT, R64.reuse, 0xe0, RZ ;  /* 0x000000e040427810 */ /* 0x041fe40007ffe0ff */
        /* <DEDUP_REMOVED lines=8> */
[----:B------:R-:W-:Y:S01]  /*5f90*/  FMUL.FTZ R18, R18, UR7 ;  /* 0x0000000712127c20 */ /* 0x000fe20008410000 */
[----:B0-----:R-:W-:Y:S02]  /*5fa0*/  IMAD R71, R71, UR14, RZ ;  /* 0x0000000e47477c24 */ /* 0x001fe4000f8e02ff */
[----:B------:R-:W-:-:S04]  /*5fb0*/  IMAD.WIDE.U32 R14, R8, UR14, R14 ;  /* 0x0000000e080e7c25 */ /* 0x000fc8000f8e000e */
[----:B------:R-:W-:Y:S01]  /*5fc0*/  IMAD R71, R8, UR15, R71 ;  /* 0x0000000f08477c24 */ /* 0x000fe2000f8e0247 */
[----:B-1----:R-:W-:-:S04]  /*5fd0*/  LEA R16, P2, R14, UR16, 0x2 ;  /* 0x000000100e107c11 */ /* 0x002fc8000f8410ff */
[----:B------:R-:W-:Y:S01]  /*5fe0*/  IADD3 R71, PT, PT, R15, R71, RZ ;  /* 0x000000470f477210 */ /* 0x000fe20007ffe0ff */
[----:B------:R-:W-:-:S03]  /*5ff0*/  FMUL.FTZ R15, R19, UR7 ;  /* 0x00000007130f7c20 */ /* 0x000fc60008410000 */
[----:B------:R-:W-:Y:S01]  /*6000*/  LEA.HI.X R17, R14, UR17, R71, 0x2, P2 ;  /* 0x000000110e117c11 */ /* 0x000fe200090f1447 */
[----:B------:R-:W-:Y:S01]  /*6010*/  FFMA.FTZ R14, R65, R18, R2 ;  /* 0x00000012410e7223 */ /* 0x000fe20000010002 */
[----:B------:R-:W-:-:S05]  /*6020*/  FFMA.FTZ R15, R3, R15, R0 ;  /* 0x0000000f030f7223 */ /* 0x000fca0000010000 */
[----:B------:R0:W-:Y:S02]  /*6030*/  STG.E.64 desc[UR12][R16.64], R14 ;  /* 0x0000000e10007986 */ /* 0x0001e4000c101b0c */
.L_x_4092:
[----:B------:R-:W-:Y:S05]  /*6040*/  BSYNC.RECONVERGENT B1 ;  /* 0x0000000000017941 */ /* 0x000fea0003800200 */
.L_x_4091:
        /* <DEDUP_REMOVED lines=19> */
.L_x_4094:
[----:B------:R-:W-:Y:S05]  /*6180*/  BSYNC.RECONVERGENT B1 ;  /* 0x0000000000017941 */ /* 0x000fea0003800200 */
.L_x_4093:
        /* <DEDUP_REMOVED lines=8> */
[----:B0-----:R-:W-:-:S03]  /*6210*/  FMUL.FTZ R16, R22, UR7 ;  /* 0x0000000716107c20 */ /* 0x001fc60008410000 */
[----:B------:R-:W-:Y:S01]  /*6220*/  FMUL.FTZ R17, R23, UR7 ;  /* 0x0000000717117c20 */ /* 0x000fe20008410000 */
[----:B------:R-:W-:-:S03]  /*6230*/  FFMA.FTZ R16, R65, R16, R2 ;  /* 0x0000001041107223 */ /* 0x000fc60000010002 */
[----:B------:R-:W-:Y:S01]  /*6240*/  FFMA.FTZ R17, R3, R17, R0 ;  /* 0x0000001103117223 */ /* 0x000fe20000010000 */
[----:B--2---:R-:W-:Y:S02]  /*6250*/  IMAD R13, R70, UR14, RZ ;  /* 0x0000000e460d7c24 */ /* 0x004fe4000f8e02ff */
[----:B------:R-:W-:-:S04]  /*6260*/  IMAD.WIDE.U32 R8, R10, UR14, R8 ;  /* 0x0000000e0a087c25 */ /* 0x000fc8000f8e0008 */
[----:B------:R-:W-:Y:S01]  /*6270*/  IMAD R13, R10, UR15, R13 ;  /* 0x0000000f0a0d7c24 */ /* 0x000fe2000f8e020d */
[----:B-1----:R-:W-:-:S04]  /*6280*/  LEA R14, P1, R8, UR16, 0x2 ;  /* 0x00000010080e7c11 */ /* 0x002fc8000f8210ff */
[----:B------:R-:W-:-:S04]  /*6290*/  IADD3 R13, PT, PT, R9, R13, RZ ;  /* 0x0000000d090d7210 */ /* 0x000fc80007ffe0ff */
[----:B------:R-:W-:-:S05]  /*62a0*/  LEA.HI.X R15, R8, UR17, R13, 0x2, P1 ;  /* 0x00000011080f7c11 */ /* 0x000fca00088f140d */
[----:B------:R2:W-:Y:S02]  /*62b0*/  STG.E.64 desc[UR12][R14.64], R16 ;  /* 0x000000100e007986 */ /* 0x0005e4000c101b0c */
.L_x_4096:
[----:B------:R-:W-:Y:S05]  /*62c0*/  BSYNC.RECONVERGENT B1 ;  /* 0x0000000000017941 */ /* 0x000fea0003800200 */
.L_x_4095:
        /* <DEDUP_REMOVED lines=19> */
.L_x_4098:
[----:B------:R-:W-:Y:S05]  /*6400*/  BSYNC.RECONVERGENT B1 ;  /* 0x0000000000017941 */ /* 0x000fea0003800200 */
.L_x_4097:
[----:B------:R-:W-:Y:S04]  /*6410*/  BSSY.RECONVERGENT B1, `(.L_x_4099) ;  /* 0x0000013000017945 */ /* 0x000fe80003800200 */
[----:B------:R-:W-:Y:S05]  /*6420*/  @P4 BRA `(.L_x_4100) ;  /* 0x0000000000444947 */ /* 0x000fea0003800000 */
[----:B------:R-:W4:Y:S01]  /*6430*/  LDCU.64 UR14, c[0x0][0x3e0] ;  /* 0x00007c00ff0e77ac */ /* 0x000f220008000a00 */
[----:B-1----:R-:W-:Y:S01]  /*6440*/  MOV R8, R4 ;  /* 0x0000000400087202 */ /* 0x002fe20000000f00 */
[----:B------:R-:W-:Y:S01]  /*6450*/  FADD.FTZ R26, R26, -UR6 ;  /* 0x800000061a1a7e21 */ /* 0x000fe20008010000 */
[----:B------:R-:W-:Y:S01]  /*6460*/  MOV R9, R7 ;  /* 0x0000000700097202 */ /* 0x000fe20000000f00 */
[----:B------:R-:W3:Y:S01]  /*6470*/  LDCU.64 UR16, c[0x0][0x380] ;  /* 0x00007000ff1077ac */ /* 0x000ee20008000a00 */
        /* <DEDUP_REMOVED lines=8> */
[----:B---3--:R-:W-:-:S04]  /*6500*/  LEA R10, P1, R8, UR16, 0x2 ;  /* 0x00000010080a7c11 */ /* 0x008fc8000f8210ff */
[----:B------:R-:W-:-:S04]  /*6510*/  IADD3 R69, PT, PT, R9, R69, RZ ;  /* 0x0000004509457210 */ /* 0x000fc80007ffe0ff */
[----:B------:R-:W-:-:S05]  /*6520*/  LEA.HI.X R11, R8, UR17, R69, 0x2, P1 ;  /* 0x00000011080b7c11 */ /* 0x000fca00088f1445 */
[----:B------:R4:W-:Y:S02]  /*6530*/  STG.E.64 desc[UR12][R10.64], R26 ;  /* 0x0000001a0a007986 */ /* 0x0009e4000c101b0c */
.L_x_4100:
[----:B------:R-:W-:Y:S05]  /*6540*/  BSYNC.RECONVERGENT B1 ;  /* 0x0000000000017941 */ /* 0x000fea0003800200 */
.L_x_4099:
[----:B------:R-:W-:Y:S01]  /*6550*/  ISETP.GE.U32.AND P5, PT, R66, UR10, PT ;  /* 0x0000000a42007c0c */ /* 0x000fe2000bfa6070 */
[----:B------:R-:W-:Y:S01]  /*6560*/  BSSY.RECONVERGENT B1, `(.L_x_4101) ;  /* 0x000002a000017945 */ /* 0x000fe20003800200 */
[----:B-1----:R-:W-:Y:S02]  /*6570*/  SHF.R.S32.HI R8, RZ, 0x1f, R66 ;  /* 0x0000001fff087819 */ /* 0x002fe40000011442 */
[----:B------:R-:W-:Y:S02]  /*6580*/  IADD3 R22, PT, PT, R64, 0x100, RZ ;  /* 0x0000010040167810 */ /* 0x000fe40007ffe0ff */
[----:B------:R-:W-:Y:S02]  /*6590*/  ISETP.GE.AND.EX P5, PT, R8, UR11, PT, P5 ;  /* 0x0000000b08007c0c */ /* 0x000fe4000bfa6350 */
[C---:B0-2---:R-:W-:Y:S02]  /*65a0*/  IADD3 R16, PT, PT, R64.reuse, 0x110, RZ ;  /* 0x0000011040107810 */ /* 0x045fe40007ffe0ff */
[----:B------:R-:W-:-:S02]  /*65b0*/  IADD3 R17, PT, PT, R64, 0x120, RZ ;  /* 0x0000012040117810 */ /* 0x000fc40007ffe0ff */
[----:B------:R-:W-:Y:S02]  /*65c0*/  IADD3 R18, PT, PT, R64, 0x130, RZ ;  /* 0x0000013040127810 */ /* 0x000fe40007ffe0ff */
        /* <DEDUP_REMOVED lines=18> */
[----:B------:R-:W4:Y:S01]  /*66f0*/  LDCU.64 UR14, c[0x0][0x3e0] ;  /* 0x00007c00ff0e77ac */ /* 0x000f220008000a00 */
[----:B------:R-:W-:Y:S01]  /*6700*/  MOV R9, R7 ;  /* 0x0000000700097202 */ /* 0x000fe20000000f00 */
[----:B------:R-:W-:Y:S01]  /*6710*/  FADD.FTZ R28, R28, -UR6 ;  /* 0x800000061c1c7e21 */ /* 0x000fe20008010000 */
[----:B------:R-:W-:Y:S01]  /*6720*/  FADD.FTZ R29, R29, -UR6 ;  /* 0x800000061d1d7e21 */ /* 0x000fe20008010000 */
[----:B------:R-:W0:Y:S02]  /*6730*/  LDCU.64 UR16, c[0x0][0x380] ;  /* 0x00007000ff1077ac */ /* 0x000e240008000a00 */
[----:B------:R-:W-:Y:S01]  /*6740*/  FMUL.FTZ R12, R28, UR7 ;  /* 0x000000071c0c7c20 */ /* 0x000fe20008410000 */
[----:B------:R-:W-:-:S03]  /*6750*/  FMUL.FTZ R13, R29, UR7 ;  /* 0x000000071d0d7c20 */ /* 0x000fc60008410000 */
[----:B------:R-:W-:Y:S01]  /*6760*/  FFMA.FTZ R12, R65, R12, R2 ;  /* 0x0000000c410c7223 */ /* 0x000fe20000010002 */
[----:B------:R-:W-:Y:S01]  /*6770*/  FFMA.FTZ R13, R3, R13, R0 ;  /* 0x0000000d030d7223 */ /* 0x000fe20000010000 */
[----:B----4-:R-:W-:Y:S01]  /*6780*/  IMAD R11, R8, UR14, RZ ;  /* 0x0000000e080b7c24 */ /* 0x010fe2000f8e02ff */
[----:B------:R-:W-:-:S03]  /*6790*/  MOV R8, R4 ;  /* 0x0000000400087202 */ /* 0x000fc60000000f00 */
[C---:B------:R-:W-:Y:S02]  /*67a0*/  IMAD R11, R66.reuse, UR15, R11 ;  /* 0x0000000f420b7c24 */ /* 0x040fe4000f8e020b */
[----:B------:R-:W-:-:S03]  /*67b0*/  IMAD.WIDE.U32 R8, R66, UR14, R8 ;  /* 0x0000000e42087c25 */ /* 0x000fc6000f8e0008 */
[----:B0-----:R-:W-:Y:S02]  /*67c0*/  LEA R10, P5, R8, UR16, 0x2 ;  /* 0x00000010080a7c11 */ /* 0x001fe4000f8a10ff */
[----:B------:R-:W-:-:S04]  /*67d0*/  IADD3 R11, PT, PT, R9, R11, RZ ;  /* 0x0000000b090b7210 */ /* 0x000fc80007ffe0ff */
[----:B------:R-:W-:-:S05]  /*67e0*/  LEA.HI.X R11, R8, UR17, R11, 0x2, P5 ;  /* 0x00000011080b7c11 */ /* 0x000fca000a8f140b */
[----:B------:R0:W-:Y:S02]  /*67f0*/  STG.E.64 desc[UR12][R10.64], R12 ;  /* 0x0000000c0a007986 */ /* 0x0001e4000c101b0c */
.L_x_4102:
[----:B------:R-:W-:Y:S05]  /*6800*/  BSYNC.RECONVERGENT B1 ;  /* 0x0000000000017941 */ /* 0x000fea0003800200 */
.L_x_4101:
[----:B------:R-:W-:Y:S04]  /*6810*/  BSSY.RECONVERGENT B1, `(.L_x_4103) ;  /* 0x0000013000017945 */ /* 0x000fe80003800200 */
[----:B------:R-:W-:Y:S05]  /*6820*/  @P2 BRA `(.L_x_4104) ;  /* 0x0000000000442947 */ /* 0x000fea0003800000 */
[----:B------:R-:W1:Y:S01]  /*6830*/  LDCU.64 UR14, c[0x0][0x3e0] ;  /* 0x00007c00ff0e77ac */ /* 0x000e620008000a00 */
[----:B------:R-:W-:Y:S01]  /*6840*/  MOV R8, R4 ;  /* 0x0000000400087202 */ /* 0x000fe20000000f00 */
[----:B------:R-:W-:Y:S01]  /*6850*/  FADD.FTZ R30, R30, -UR6 ;  /* 0x800000061e1e7e21 */ /* 0x000fe20008010000 */
[----:B------:R-:W-:Y:S01]  /*6860*/  MOV R9, R7 ;  /* 0x0000000700097202 */ /* 0x000fe20000000f00 */
[----:B------:R-:W4:Y:S01]  /*6870*/  LDCU.64 UR16, c[0x0][0x380] ;  /* 0x00007000ff1077ac */ /* 0x000f220008000a00 */
[----:B------:R-:W-:Y:S01]  /*6880*/  FADD.FTZ R31, R31, -UR6 ;  /* 0x800000061f1f7e21 */ /* 0x000fe20008010000 */
[----:B0-----:R-:W-:-:S03]  /*6890*/  FMUL.FTZ R12, R30, UR7 ;  /* 0x000000071e0c7c20 */ /* 0x001fc60008410000 */
[----:B------:R-:W-:Y:S01]  /*68a0*/  FMUL.FTZ R13, R31, UR7 ;  /* 0x000000071f0d7c20 */ /* 0x000fe20008410000 */
[----:B------:R-:W-:-:S03]  /*68b0*/  FFMA.FTZ R12, R65, R12, R2 ;  /* 0x0000000c410c7223 */ /* 0x000fc60000010002 */
[----:B------:R-:W-:Y:S01]  /*68c0*/  FFMA.FTZ R13, R3, R13, R0 ;  /* 0x0000000d030d7223 */ /* 0x000fe20000010000 */
[----:B-1----:R-:W-:Y:S02]  /*68d0*/  IMAD R24, R24, UR14, RZ ;  /* 0x0000000e18187c24 */ /* 0x002fe4000f8e02ff */
[----:B------:R-:W-:-:S04]  /*68e0*/  IMAD.WIDE.U32 R8, R67, UR14, R8 ;  /* 0x0000000e43087c25 */ /* 0x000fc8000f8e0008 */
[----:B------:R-:W-:Y:S01]  /*68f0*/  IMAD R67, R67, UR15, R24 ;  /* 0x0000000f43437c24 */ /* 0x000fe2000f8e0218 */
[----:B----4-:R-:W-:-:S04]  /*6900*/  LEA R10, P2, R8, UR16, 0x2 ;  /* 0x00000010080a7c11 */ /* 0x010fc8000f8410ff */
[----:B------:R-:W-:-:S04]  /*6910*/  IADD3 R67, PT, PT, R9, R67, RZ ;  /* 0x0000004309437210 */ /* 0x000fc80007ffe0ff */
[----:B------:R-:W-:-:S05]  /*6920*/  LEA.HI.X R11, R8, UR17, R67, 0x2, P2 ;  /* 0x00000011080b7c11 */ /* 0x000fca00090f1443 */
[----:B------:R1:W-:Y:S02]  /*6930*/  STG.E.64 desc[UR12][R10.64], R12 ;  /* 0x0000000c0a007986 */ /* 0x0003e4000c101b0c */
.L_x_4104:
[----:B------:R-:W-:Y:S05]  /*6940*/  BSYNC.RECONVERGENT B1 ;  /* 0x0000000000017941 */ /* 0x000fea0003800200 */
.L_x_4103:
[----:B------:R-:W-:Y:S04]  /*6950*/  BSSY.RECONVERGENT B1, `(.L_x_4105) ;  /* 0x0000013000017945 */ /* 0x000fe80003800200 */
[----:B------:R-:W-:Y:S05]  /*6960*/  @P1 BRA `(.L_x_4106) ;  /* 0x0000000000441947 */ /* 0x000fea0003800000 */
[----:B------:R-:W2:Y:S01]  /*6970*/  LDCU.64 UR14, c[0x0][0x3e0] ;  /* 0x00007c00ff0e77ac */ /* 0x000ea20008000a00 */
[----:B------:R-:W-:Y:S01]  /*6980*/  MOV R8, R4 ;  /* 0x0000000400087202 */ /* 0x000fe20000000f00 */
        /* <DEDUP_REMOVED lines=11> */
[----:B01--4-:R-:W-:-:S04]  /*6a40*/  LEA R10, P1, R8, UR16, 0x2 ;  /* 0x00000010080a7c11 */ /* 0x013fc8000f8210ff */
[----:B------:R-:W-:-:S04]  /*6a50*/  IADD3 R23, PT, PT, R9, R23, RZ ;  /* 0x0000001709177210 */ /* 0x000fc80007ffe0ff */
[----:B------:R-:W-:-:S05]  /*6a60*/  LEA.HI.X R11, R8, UR17, R23, 0x2, P1 ;  /* 0x00000011080b7c11 */ /* 0x000fca00088f1417 */
[----:B------:R2:W-:Y:S02]  /*6a70*/  STG.E.64 desc[UR12][R10.64], R32 ;  /* 0x000000200a007986 */ /* 0x0005e4000c101b0c */
.L_x_4106:
[----:B------:R-:W-:Y:S05]  /*6a80*/  BSYNC.RECONVERGENT B1 ;  /* 0x0000000000017941 */ /* 0x000fea0003800200 */
.L_x_4105:
[----:B------:R-:W-:Y:S04]  /*6a90*/  BSSY.RECONVERGENT B1, `(.L_x_4107) ;  /* 0x0000013000017945 */ /* 0x000fe80003800200 */
[----:B------:R-:W-:Y:S05]  /*6aa0*/  @P6 BRA `(.L_x_4108) ;  /* 0x0000000000446947 */ /* 0x000fea0003800000 */
[----:B------:R-:W3:Y:S01]  /*6ab0*/  LDCU.64 UR14, c[0x0][0x3e0] ;  /* 0x00007c00ff0e77ac */ /* 0x000ee20008000a00 */
        /* <DEDUP_REMOVED lines=12> */
[----:B012-4-:R-:W-:-:S04]  /*6b80*/  LEA R10, P1, R8, UR16, 0x2 ;  /* 0x00000010080a7c11 */ /* 0x017fc8000f8210ff */
[----:B------:R-:W-:-:S04]  /*6b90*/  IADD3 R19, PT, PT, R9, R19, RZ ;  /* 0x0000001309137210 */ /* 0x000fc80007ffe0ff */
[----:B------:R-:W-:-:S05]  /*6ba0*/  LEA.HI.X R11, R8, UR17, R19, 0x2, P1 ;  /* 0x00000011080b7c11 */ /* 0x000fca00088f1413 */
[----:B------:R3:W-:Y:S02]  /*6bb0*/  STG.E.64 desc[UR12][R10.64], R34 ;  /* 0x000000220a007986 */ /* 0x0007e4000c101b0c */
.L_x_4108:
[----:B------:R-:W-:Y:S05]  /*6bc0*/  BSYNC.RECONVERGENT B1 ;  /* 0x0000000000017941 */ /* 0x000fea0003800200 */
.L_x_4107:
[----:B------:R-:W-:Y:S04]  /*6bd0*/  BSSY.RECONVERGENT B1, `(.L_x_4109) ;  /* 0x0000013000017945 */ /* 0x000fe80003800200 */
[----:B------:R-:W-:Y:S05]  /*6be0*/  @P3 BRA `(.L_x_4110) ;  /* 0x0000000000443947 */ /* 0x000fea0003800000 */
[----:B------:R-:W5:Y:S01]  /*6bf0*/  LDCU.64 UR14, c[0x0][0x3e0] ;  /* 0x00007c00ff0e77ac */ /* 0x000f620008000a00 */
        /* <DEDUP_REMOVED lines=9> */
[----:B-----5:R-:W-:Y:S02]  /*6c90*/  IMAD R20, R20, UR14, RZ ;  /* 0x0000000e14147c24 */ /* 0x020fe4000f8e02ff */
[----:B01234-:R-:W-:-:S04]  /*6ca0*/  IMAD.WIDE.U32 R10, R17, UR14, R8 ;  /* 0x0000000e110a7c25 */ /* 0x01ffc8000f8e0008 */
[----:B------:R-:W-:Y:S01]  /*6cb0*/  IMAD R17, R17, UR15, R20 ;  /* 0x0000000f11117c24 */ /* 0x000fe2000f8e0214 */
[----:B------:R-:W-:-:S04]  /*6cc0*/  LEA R8, P1, R10, UR16, 0x2 ;  /* 0x000000100a087c11 */ /* 0x000fc8000f8210ff */
[----:B------:R-:W-:-:S04]  /*6cd0*/  IADD3 R17, PT, PT, R11, R17, RZ ;  /* 0x000000110b117210 */ /* 0x000fc80007ffe0ff */
[----:B------:R-:W-:-:S05]  /*6ce0*/  LEA.HI.X R9, R10, UR17, R17, 0x2, P1 ;  /* 0x000000110a097c11 */ /* 0x000fca00088f1411 */
[----:B------:R0:W-:Y:S02]  /*6cf0*/  STG.E.64 desc[UR12][R8.64], R36 ;  /* 0x0000002408007986 */ /* 0x0001e4000c101b0c */
.L_x_4110:
[----:B------:R-:W-:Y:S05]  /*6d00*/  BSYNC.RECONVERGENT B1 ;  /* 0x0000000000017941 */ /* 0x000fea0003800200 */
.L_x_4109:
[----:B------:R-:W-:Y:S04]  /*6d10*/  BSSY.RECONVERGENT B1, `(.L_x_4111) ;  /* 0x0000013000017945 */ /* 0x000fe80003800200 */
[----:B------:R-:W-:Y:S05]  /*6d20*/  @P4 BRA `(.L_x_4112) ;  /* 0x0000000000444947 */ /* 0x000fea0003800000 */
[----:B------:R-:W5:Y:S01]  /*6d30*/  LDCU.64 UR14, c[0x0][0x3e0] ;  /* 0x00007c00ff0e77ac */ /* 0x000f620008000a00 */
        /* <DEDUP_REMOVED lines=10> */
[----:B-1234-:R-:W-:-:S04]  /*6de0*/  IMAD.WIDE.U32 R10, R18, UR14, R8 ;  /* 0x0000000e120a7c25 */ /* 0x01efc8000f8e0008 */
[----:B------:R-:W-:Y:S01]  /*6df0*/  IMAD R21, R18, UR15, R21 ;  /* 0x0000000f12157c24 */ /* 0x000fe2000f8e0215 */
[----:B0-----:R-:W-:-:S04]  /*6e00*/  LEA R8, P1, R10, UR16, 0x2 ;  /* 0x000000100a087c11 */ /* 0x001fc8000f8210ff */
[----:B------:R-:W-:-:S04]  /*6e10*/  IADD3 R21, PT, PT, R11, R21, RZ ;  /* 0x000000150b157210 */ /* 0x000fc80007ffe0ff */
[----:B------:R-:W-:-:S05]  /*6e20*/  LEA.HI.X R9, R10, UR17, R21, 0x2, P1 ;  /* 0x000000110a097c11 */ /* 0x000fca00088f1415 */
[----:B------:R0:W-:Y:S02]  /*6e30*/  STG.E.64 desc[UR12][R8.64], R38 ;  /* 0x0000002608007986 */ /* 0x0001e4000c101b0c */
.L_x_4112:
[----:B------:R-:W-:Y:S05]  /*6e40*/  BSYNC.RECONVERGENT B1 ;  /* 0x0000000000017941 */ /* 0x000fea0003800200 */
.L_x_4111:
[----:B------:R-:W-:Y:S01]  /*6e50*/  ISETP.GE.U32.AND P5, PT, R14, UR10, PT ;  /* 0x0000000a0e007c0c */ /* 0x000fe2000bfa6070 */
[----:B------:R-:W-:Y:S01]  /*6e60*/  BSSY.RECONVERGENT B1, `(.L_x_4113) ;  /* 0x000002a000017945 */ /* 0x000fe20003800200 */
[----:B------:R-:W-:Y:S02]  /*6e70*/  SHF.R.S32.HI R16, RZ, 0x1f, R14 ;  /* 0x0000001fff107819 */ /* 0x000fe4000001140e */
[----:B------:R-:W-:Y:S02]  /*6e80*/  IADD3 R20, PT, PT, R64, 0x160, RZ ;  /* 0x0000016040147810 */ /* 0x000fe40007ffe0ff */
[----:B------:R-:W-:Y:S02]  /*6e90*/  ISETP.GE.AND.EX P5, PT, R16, UR11, PT, P5 ;  /* 0x0000000b10007c0c */ /* 0x000fe4000bfa6350 */
[C---:B------:R-:W-:Y:S02]  /*6ea0*/  IADD3 R18, PT, PT, R64.reuse, 0x170, RZ ;  /* 0x0000017040127810 */ /* 0x040fe40007ffe0ff */
[----:B01----:R-:W-:-:S02]  /*6eb0*/  IADD3 R12, PT, PT, R64, 0x180, RZ ;  /* 0x00000180400c7810 */ /* 0x003fc40007ffe0ff */
[----:B--234-:R-:W-:Y:S02]  /*6ec0*/  IADD3 R10, PT, PT, R64, 0x190, RZ ;  /* 0x00000190400a7810 */ /* 0x01cfe40007ffe0ff */
        /* <DEDUP_REMOVED lines=35> */
.L_x_4114:
[----:B------:R-:W-:Y:S05]  /*7100*/  BSYNC.RECONVERGENT B1 ;  /* 0x0000000000017941 */ /* 0x000fea0003800200 */
.L_x_4113:
        /* <DEDUP_REMOVED lines=15> */
[----:B--2---:R-:W-:-:S04]  /*7200*/  LEA R14, P2, R16, UR16, 0x2 ;  /* 0x00000010100e7c11 */ /* 0x004fc8000f8410ff */
[----:B------:R-:W-:-:S04]  /*7210*/  IADD3 R15, PT, PT, R17, R15, RZ ;  /* 0x0000000f110f7210 */ /* 0x000fc80007ffe0ff */
[----:B------:R-:W-:-:S05]  /*7220*/  LEA.HI.X R15, R16, UR17, R15, 0x2, P2 ;  /* 0x00000011100f7c11 */ /* 0x000fca00090f140f */
[----:B------:R1:W-:Y:S02]  /*7230*/  STG.E.64 desc[UR12][R14.64], R42 ;  /* 0x0000002a0e007986 */ /* 0x0003e4000c101b0c */
.L_x_4116:
[----:B------:R-:W-:Y:S05]  /*7240*/  BSYNC.RECONVERGENT B1 ;  /* 0x0000000000017941 */ /* 0x000fea0003800200 */
.L_x_4115:
        /* <DEDUP_REMOVED lines=19> */
.L_x_4118:
[----:B------:R-:W-:Y:S05]  /*7380*/  BSYNC.RECONVERGENT B1 ;  /* 0x0000000000017941 */ /* 0x000fea0003800200 */
.L_x_4117:
        /* <DEDUP_REMOVED lines=19> */
.L_x_4120:
[----:B------:R-:W-:Y:S05]  /*74c0*/  BSYNC.RECONVERGENT B1 ;  /* 0x0000000000017941 */ /* 0x000fea0003800200 */
.L_x_4119:
        /* <DEDUP_REMOVED lines=19> */
.L_x_4122:
[----:B------:R-:W-:Y:S05]  /*7600*/  BSYNC.RECONVERGENT B1 ;  /* 0x0000000000017941 */ /* 0x000fea0003800200 */
.L_x_4121:
[----:B------:R-:W-:Y:S04]  /*7610*/  BSSY.RECONVERGENT B1, `(.L_x_4123) ;  /* 0x0000013000017945 */ /* 0x000fe80003800200 */
[----:B------:R-:W-:Y:S05]  /*7620*/  @P4 BRA `(.L_x_4124) ;  /* 0x0000000000444947 */ /* 0x000fea0003800000 */
[----:B------:R-:W5:Y:S01]  /*7630*/  LDCU.64 UR14, c[0x0][0x3e0] ;  /* 0x00007c00ff0e77ac */ /* 0x000f620008000a00 */
[----:B----4-:R-:W-:Y:S01]  /*7640*/  MOV R12, R4 ;  /* 0x00000004000c7202 */ /* 0x010fe20000000f00 */
[----:B------:R-:W-:Y:S01]  /*7650*/  FADD.FTZ R50, R50, -UR6 ;  /* 0x8000000632327e21 */ /* 0x000fe20008010000 */
[----:B------:R-:W-:Y:S01]  /*7660*/  MOV R13, R7 ;  /* 0x00000007000d7202 */ /* 0x000fe20000000f00 */
[----:B------:R-:W4:Y:S01]  /*7670*/  LDCU.64 UR16, c[0x0][0x380] ;  /* 0x00007000ff1077ac */ /* 0x000f220008000a00 */
        /* <DEDUP_REMOVED lines=8> */
[----:B----4-:R-:W-:-:S04]  /*7700*/  LEA R10, P1, R12, UR16, 0x2 ;  /* 0x000000100c0a7c11 */ /* 0x010fc8000f8210ff */
[----:B------:R-:W-:-:S04]  /*7710*/  IADD3 R11, PT, PT, R13, R11, RZ ;  /* 0x0000000b0d0b7210 */ /* 0x000fc80007ffe0ff */
[----:B------:R-:W-:-:S05]  /*7720*/  LEA.HI.X R11, R12, UR17, R11, 0x2, P1 ;  /* 0x000000110c0b7c11 */ /* 0x000fca00088f140b */
[----:B------:R4:W-:Y:S02]  /*7730*/  STG.E.64 desc[UR12][R10.64], R50 ;  /* 0x000000320a007986 */ /* 0x0009e4000c101b0c */
.L_x_4124:
[----:B------:R-:W-:Y:S05]  /*7740*/  BSYNC.RECONVERGENT B1 ;  /* 0x0000000000017941 */ /* 0x000fea0003800200 */
.L_x_4123:
[----:B------:R-:W-:Y:S01]  /*7750*/  ISETP.GE.U32.AND P5, PT, R9, UR10, PT ;  /* 0x0000000a09007c0c */ /* 0x000fe2000bfa6070 */
[----:B------:R-:W-:Y:S01]  /*7760*/  BSSY.RECONVERGENT B1, `(.L_x_4125) ;  /* 0x0000028000017945 */ /* 0x000fe20003800200 */
[----:B-123--:R-:W-:Y:S02]  /*7770*/  SHF.R.S32.HI R15, RZ, 0x1f, R9 ;  /* 0x0000001fff0f7819 */ /* 0x00efe40000011409 */
[C---:B0-----:R-:W-:Y:S02]  /*7780*/  IADD3 R23, PT, PT, R64.reuse, 0x1c0, RZ ;  /* 0x000001c040177810 */ /* 0x041fe40007ffe0ff */
[----:B------:R-:W-:Y:S02]  /*7790*/  ISETP.GE.AND.EX P5, PT, R15, UR11, PT, P5 ;  /* 0x0000000b0f007c0c */ /* 0x000fe4000bfa6350 */
[C---:B----4-:R-:W-:Y:S02]  /*77a0*/  IADD3 R13, PT, PT, R64.reuse, 0x1d0, RZ ;  /* 0x000001d0400d7810 */ /* 0x050fe40007ffe0ff */
        /* <DEDUP_REMOVED lines=35> */
.L_x_4126:
[----:B------:R-:W-:Y:S05]  /*79e0*/  BSYNC.RECONVERGENT B1 ;  /* 0x0000000000017941 */ /* 0x000fea0003800200 */
.L_x_4125:
        /* <DEDUP_REMOVED lines=19> */
.L_x_4128:
[----:B------:R-:W-:Y:S05]  /*7b20*/  BSYNC.RECONVERGENT B1 ;  /* 0x0000000000017941 */ /* 0x000fea0003800200 */
.L_x_4127:
        /* <DEDUP_REMOVED lines=13> */
[----:B0-----:R-:W-:-:S04]  /*7c00*/  IMAD.WIDE.U32 R16, R23, UR14, R8 ;  /* 0x0000000e17107c25 */ /* 0x001fc8000f8e0008 */
[----:B------:R-:W-:Y:S01]  /*7c10*/  IMAD R23, R23, UR15, R22 ;  /* 0x0000000f17177c24 */ /* 0x000fe2000f8e0216 */
[----:B-1----:R-:W-:-:S04]  /*7c20*/  LEA R8, P1, R16, UR16, 0x2 ;  /* 0x0000001010087c11 */ /* 0x002fc8000f8210ff */
[----:B------:R-:W-:-:S04]  /*7c30*/  IADD3 R23, PT, PT, R17, R23, RZ ;  /* 0x0000001711177210 */ /* 0x000fc80007ffe0ff */
[----:B------:R-:W-:-:S05]  /*7c40*/  LEA.HI.X R9, R16, UR17, R23, 0x2, P1 ;  /* 0x0000001110097c11 */ /* 0x000fca00088f1417 */
[----:B------:R2:W-:Y:S02]  /*7c50*/  STG.E.64 desc[UR12][R8.64], R56 ;  /* 0x0000003808007986 */ /* 0x0005e4000c101b0c */
.L_x_4130:
[----:B------:R-:W-:Y:S05]  /*7c60*/  BSYNC.RECONVERGENT B1 ;  /* 0x0000000000017941 */ /* 0x000fea0003800200 */
.L_x_4129:
        /* <DEDUP_REMOVED lines=19> */
.L_x_4132:
[----:B------:R-:W-:Y:S05]  /*7da0*/  BSYNC.RECONVERGENT B1 ;  /* 0x0000000000017941 */ /* 0x000fea0003800200 */
.L_x_4131:
        /* <DEDUP_REMOVED lines=19> */
.L_x_4134:
[----:B------:R-:W-:Y:S05]  /*7ee0*/  BSYNC.RECONVERGENT B1 ;  /* 0x0000000000017941 */ /* 0x000fea0003800200 */
.L_x_4133:
[----:B------:R-:W-:Y:S05]  /*7ef0*/  @P4 BRA `(.L_x_4135) ;  /* 0x0000004400604947 */ /* 0x000fea0003800000 */
[----:B------:R-:W1:Y:S01]  /*7f00*/  LDCU.64 UR10, c[0x0][0x3e0] ;  /* 0x00007c00ff0a77ac */ /* 0x000e620008000a00 */
[----:B------:R-:W-:Y:S01]  /*7f10*/  MOV R5, R7 ;  /* 0x0000000700057202 */ /* 0x000fe20000000f00 */
[----:B------:R-:W-:Y:S01]  /*7f20*/  FADD.FTZ R62, R62, -UR6 ;  /* 0x800000063e3e7e21 */ /* 0x000fe20008010000 */
[----:B------:R-:W-:Y:S01]  /*7f30*/  FADD.FTZ R63, R63, -UR6 ;  /* 0x800000063f3f7e21 */ /* 0x000fe20008010000 */
[----:B------:R-:W5:Y:S02]  /*7f40*/  LDCU.64 UR14, c[0x0][0x380] ;  /* 0x00007000ff0e77ac */ /* 0x000f640008000a00 */
[----:B------:R-:W-:Y:S01]  /*7f50*/  FMUL.FTZ R62, R62, UR7 ;  /* 0x000000073e3e7c20 */ /* 0x000fe20008410000 */
[----:B------:R-:W-:-:S03]  /*7f60*/  FMUL.FTZ R63, R63, UR7 ;  /* 0x000000073f3f7c20 */ /* 0x000fc60008410000 */
[----:B------:R-:W-:Y:S01]  /*7f70*/  FFMA.FTZ R62, R65, R62, R2 ;  /* 0x0000003e413e7223 */ /* 0x000fe20000010002 */
[----:B------:R-:W-:Y:S01]  /*7f80*/  FFMA.FTZ R63, R3, R63, R0 ;  /* 0x0000003f033f7223 */ /* 0x000fe20000010000 */
[----:B-1234-:R-:W-:Y:S02]  /*7f90*/  IMAD R9, R10, UR10, RZ ;  /* 0x0000000a0a097c24 */ /* 0x01efe4000f8e02ff */
[----:B------:R-:W-:-:S04]  /*7fa0*/  IMAD.WIDE.U32 R6, R64, UR10, R4 ;  /* 0x0000000a40067c25 */ /* 0x000fc8000f8e0004 */
[----:B------:R-:W-:Y:S01]  /*7fb0*/  IMAD R9, R64, UR11, R9 ;  /* 0x0000000b40097c24 */ /* 0x000fe2000f8e0209 */
[----:B-----5:R-:W-:-:S04]  /*7fc0*/  LEA R4, P1, R6, UR14, 0x2 ;  /* 0x0000000e06047c11 */ /* 0x020fc8000f8210ff */
[----:B------:R-:W-:-:S04]  /*7fd0*/  IADD3 R9, PT, PT, R7, R9, RZ ;  /* 0x0000000907097210 */ /* 0x000fc80007ffe0ff */
[----:B------:R-:W-:-:S05]  /*7fe0*/  LEA.HI.X R5, R6, UR15, R9, 0x2, P1 ;  /* 0x0000000f06057c11 */ /* 0x000fca00088f1409 */
[----:B------:R1:W-:Y:S01]  /*7ff0*/  STG.E.64 desc[UR12][R4.64], R62 ;  /* 0x0000003e04007986 */ /* 0x0003e2000c101b0c */
[----:B------:R-:W-:Y:S05]  /*8000*/  BRA `(.L_x_4135) ;  /* 0x00000044001c7947 */ /* 0x000fea0003800000 */
.L_x_4072:
        /* <DEDUP_REMOVED lines=17> */
[----:B------:R-:W-:-:S04]  /*8120*/  FADD.FTZ R77, R77, -UR6 ;  /* 0x800000064d4d7e21 */ /* 0x000fc80008010000 */
[----:B------:R-:W-:-:S04]  /*8130*/  FMUL.FTZ R70, R77, UR7 ;  /* 0x000000074d467c20 */ /* 0x000fc80008410000 */
[----:B------:R-:W-:Y:S01]  /*8140*/  FFMA.FTZ R70, R3, R70, R0 ;  /* 0x0000004603467223 */ /* 0x000fe20000010000 */
[----:B0-----:R-:W-:Y:S02]  /*8150*/  IMAD R68, R68, UR14, RZ ;  /* 0x0000000e44447c24 */ /* 0x001fe4000f8e02ff */
[----:B------:R-:W-:-:S04]  /*8160*/  IMAD.WIDE.U32 R66, R64, UR14, R66 ;  /* 0x0000000e40427c25 */ /* 0x000fc8000f8e0042 */
[----:B------:R-:W-:-:S05]  /*8170*/  IMAD R68, R64, UR15, R68 ;  /* 0x0000000f40447c24 */ /* 0x000fca000f8e0244 */
[----:B------:R-:W-:Y:S02]  /*8180*/  IADD3 R67, PT, PT, R67, R68, RZ ;  /* 0x0000004443437210 */ /* 0x000fe40007ffe0ff */
[----:B-1----:R-:W-:-:S04]  /*8190*/  LEA R68, P1, R66, UR16, 0x2 ;  /* 0x0000001042447c11 */ /* 0x002fc8000f8210ff */
[----:B------:R-:W-:Y:S01]  /*81a0*/  LEA.HI.X R69, R66, UR17, R67, 0x2, P1 ;  /* 0x0000001142457c11 */ /* 0x000fe200088f1443 */
[----:B------:R-:W-:-:S04]  /*81b0*/  FMUL.FTZ R66, R76, UR7 ;  /* 0x000000074c427c20 */ /* 0x000fc80008410000 */
[----:B------:R-:W-:-:S04]  /*81c0*/  FFMA.FTZ R66, R65, R66, R2 ;  /* 0x0000004241427223 */ /* 0x000fc80000010002 */
[----:B------:R-:W-:-:S06]  /*81d0*/  FMUL.FTZ R67, R66, -1.4426950216293334961 ;  /* 0xbfb8aa3b42437820 */ /* 0x000fcc0000410000 */
[----:B------:R-:W0:Y:S02]  /*81e0*/  MUFU.EX2 R67, R67 ;  /* 0x0000004300437308 */ /* 0x000e240000000800 */
[----:B0-----:R-:W-:-:S06]  /*81f0*/  FADD.FTZ R67, R67, 1 ;  /* 0x3f80000043437421 */ /* 0x001fcc0000010000 */
[----:B------:R-:W0:Y:S02]  /*8200*/  MUFU.RCP R67, R67 ;  /* 0x0000004300437308 */ /* 0x000e240000001000 */
[----:B0-----:R-:W-:Y:S01]  /*8210*/  FMUL.FTZ R66, R66, R67 ;  /* 0x0000004342427220 */ /* 0x001fe20000410000 */
[----:B------:R-:W-:-:S06]  /*8220*/  FMUL.FTZ R67, R70, -1.4426950216293334961 ;  /* 0xbfb8aa3b46437820 */ /* 0x000fcc0000410000 */
[----:B------:R-:W0:Y:S02]  /*8230*/  MUFU.EX2 R67, R67 ;  /* 0x0000004300437308 */ /* 0x000e240000000800 */
[----:B0-----:R-:W-:-:S06]  /*8240*/  FADD.FTZ R67, R67, 1 ;  /* 0x3f80000043437421 */ /* 0x001fcc0000010000 */
[----:B------:R-:W0:Y:S02]  /*8250*/  MUFU.RCP R67, R67 ;  /* 0x0000004300437308 */ /* 0x000e240000001000 */
[----:B0-----:R-:W-:-:S05]  /*8260*/  FMUL.FTZ R67, R70, R67 ;  /* 0x0000004346437220 */ /* 0x001fca0000410000 */
[----:B------:R0:W-:Y:S02]  /*8270*/  STG.E.64 desc[UR12][R68.64], R66 ;  /* 0x0000004244007986 */ /* 0x0001e4000c101b0c */
.L_x_4137:
[----:B------:R-:W-:Y:S05]  /*8280*/  BSYNC.RECONVERGENT B1 ;  /* 0x0000000000017941 */ /* 0x000fea0003800200 */
.L_x_4136:
        /* <DEDUP_REMOVED lines=35> */
.L_x_4139:
[----:B------:R-:W-:Y:S05]  /*84c0*/  BSYNC.RECONVERGENT B1 ;  /* 0x0000000000017941 */ /* 0x000fea0003800200 */
.L_x_4138:
        /* <DEDUP_REMOVED lines=35> */
.L_x_4141:
[----:B------:R-:W-:Y:S05]  /*8700*/  BSYNC.RECONVERGENT B1 ;  /* 0x0000000000017941 */ /* 0x000fea0003800200 */
.L_x_4140:
        /* <DEDUP_REMOVED lines=24> */
[----:B------:R-:W-:Y:S02]  /*8890*/  FMUL.FTZ R66, R74, UR7 ;  /* 0x000000074a427c20 */ /* 0x000fe40008410000 */
[----:B------:R-:W-:Y:S02]  /*88a0*/  FMUL.FTZ R74, R67, -1.4426950216293334961 ;  /* 0xbfb8aa3b434a7820 */ /* 0x000fe40000410000 */
        /* <DEDUP_REMOVED lines=11> */
.L_x_4143:
[----:B------:R-:W-:Y:S05]  /*8960*/  BSYNC.RECONVERGENT B1 ;  /* 0x0000000000017941 */ /* 0x000fea0003800200 */
.L_x_4142:
[----:B------:R-:W-:Y:S01]  /*8970*/  BSSY.RECONVERGENT B1, `(.L_x_4144) ;  /* 0x000001e000017945 */ /* 0x000fe20003800200 */
[----:B------:R-:W-:-:S03]  /*8980*/  IADD3 R72, PT, PT, R64, 0x50, RZ ;  /* 0x0000005040487810 */ /* 0x000fc60007ffe0ff */
[----:B------:R-:W-:Y:S05]  /*8990*/  @P2 BRA `(.L_x_4145) ;  /* 0x00000000006c2947 */ /* 0x000fea0003800000 */
[----:B------:R-:W-:Y:S01]  /*89a0*/  FADD.FTZ R8, R8, -UR6 ;  /* 0x8000000608087e21 */ /* 0x000fe20008010000 */
[----:B------:R-:W-:Y:S01]  /*89b0*/  FADD.FTZ R9, R9, -UR6 ;  /* 0x8000000609097e21 */ /* 0x000fe20008010000 */
[----:B------:R-:W1:Y:S02]  /*89c0*/  LDCU.64 UR14, c[0x0][0x3e0] ;  /* 0x00007c00ff0e77ac */ /* 0x000e640008000a00 */
[----:B------:R-:W-:Y:S01]  /*89d0*/  FMUL.FTZ R8, R8, UR7 ;  /* 0x0000000708087c20 */ /* 0x000fe20008410000 */
[----:B------:R-:W-:Y:S01]  /*89e0*/  FMUL.FTZ R9, R9, UR7 ;  /* 0x0000000709097c20 */ /* 0x000fe20008410000 */
[----:B------:R-:W2:Y:S02]  /*89f0*/  LDCU.64 UR16, c[0x0][0x380] ;  /* 0x00007000ff1077ac */ /* 0x000ea40008000a00 */
[----:B0-----:R-:W-:Y:S01]  /*8a00*/  FFMA.FTZ R66, R65, R8, R2 ;  /* 0x0000000841427223 */ /* 0x001fe20000010002 */
[----:B------:R-:W-:-:S03]  /*8a10*/  FFMA.FTZ R67, R3, R9, R0 ;  /* 0x0000000903437223 */ /* 0x000fc60000010000 */
        /* <DEDUP_REMOVED lines=9> */
[----:B-1----:R-:W-:Y:S01]  /*8ab0*/  FADD.FTZ R69, R9, 1 ;  /* 0x3f80000009457421 */ /* 0x002fe20000010000 */
[----:B------:R-:W-:-:S06]  /*8ac0*/  MOV R9, R7 ;  /* 0x0000000700097202 */ /* 0x000fcc0000000f00 */
[----:B------:R-:W1:Y:S01]  /*8ad0*/  MUFU.RCP R69, R69 ;  /* 0x0000004500457308 */ /* 0x000e620000001000 */
[----:B------:R-:W-:-:S05]  /*8ae0*/  IMAD.WIDE.U32 R70, R70, UR14, R8 ;  /* 0x0000000e46467c25 */ /* 0x000fca000f8e0008 */
[----:B------:R-:W-:Y:S02]  /*8af0*/  IADD3 R73, PT, PT, R71, R73, RZ ;  /* 0x0000004947497210 */ /* 0x000fe40007ffe0ff */
[----:B--2---:R-:W-:Y:S01]  /*8b00*/  LEA R8, P1, R70, UR16, 0x2 ;  /* 0x0000001046087c11 */ /* 0x004fe2000f8210ff */
[----:B0-----:R-:W-:-:S03]  /*8b10*/  FMUL.FTZ R66, R66, R68 ;  /* 0x0000004442427220 */ /* 0x001fc60000410000 */
[----:B------:R-:W-:Y:S01]  /*8b20*/  LEA.HI.X R9, R70, UR17, R73, 0x2, P1 ;  /* 0x0000001146097c11 */ /* 0x000fe200088f1449 */
[----:B-1----:R-:W-:-:S05]  /*8b30*/  FMUL.FTZ R67, R67, R69 ;  /* 0x0000004543437220 */ /* 0x002fca0000410000 */
[----:B------:R1:W-:Y:S03]  /*8b40*/  STG.E.64 desc[UR12][R8.64], R66 ;  /* 0x0000004208007986 */ /* 0x0003e6000c101b0c */
.L_x_4145:
[----:B------:R-:W-:Y:S05]  /*8b50*/  BSYNC.RECONVERGENT B1 ;  /* 0x0000000000017941 */ /* 0x000fea0003800200 */
.L_x_4144:
[----:B------:R-:W-:Y:S01]  /*8b60*/  ISETP.GE.U32.AND P1, PT, R72, UR10, PT ;  /* 0x0000000a48007c0c */ /* 0x000fe2000bf26070 */
[----:B------:R-:W-:Y:S01]  /*8b70*/  BSSY.RECONVERGENT B1, `(.L_x_4146) ;  /* 0x0000027000017945 */ /* 0x000fe20003800200 */
[----:B0-----:R-:W-:Y:S02]  /*8b80*/  SHF.R.S32.HI R68, RZ, 0x1f, R72 ;  /* 0x0000001fff447819 */ /* 0x001fe40000011448 */
        /* <DEDUP_REMOVED lines=23> */
[C---:B------:R-:W-:Y:S01]  /*8d00*/  IMAD R75, R72.reuse, UR15, R69 ;  /* 0x0000000f484b7c24 */ /* 0x040fe2000f8e0245 */
[----:B------:R-:W-:Y:S02]  /*8d10*/  MOV R69, R7 ;  /* 0x0000000700457202 */ /* 0x000fe40000000f00 */
[----:B------:R-:W0:Y:S01]  /*8d20*/  MUFU.EX2 R11, R11 ;  /* 0x0000000b000b7308 */ /* 0x000e220000000800 */
        /* <DEDUP_REMOVED lines=11> */
.L_x_4147:
[----:B------:R-:W-:Y:S05]  /*8de0*/  BSYNC.RECONVERGENT B1 ;  /* 0x0000000000017941 */ /* 0x000fea0003800200 */
.L_x_4146:
[----:B------:R-:W-:Y:S01]  /*8df0*/  BSSY.RECONVERGENT B1, `(.L_x_4148) ;  /* 0x000001f000017945 */ /* 0x000fe20003800200 */
[C---:B------:R-:W-:Y:S02]  /*8e00*/  IADD3 R70, PT, PT, R64.reuse, 0x80, RZ ;  /* 0x0000008040467810 */ /* 0x040fe40007ffe0ff */
[----:B------:R-:W-:Y:S01]  /*8e10*/  IADD3 R8, PT, PT, R64, 0x90, RZ ;  /* 0x0000009040087810 */ /* 0x000fe20007ffe0ff */
[----:B------:R-:W-:Y:S06]  /*8e20*/  @P2 BRA `(.L_x_4149) ;  /* 0x00000000006c2947 */ /* 0x000fec0003800000 */
        /* <DEDUP_REMOVED lines=22> */
[----:B--2---:R-:W-:-:S04]  /*8f90*/  LEA R10, P1, R12, UR16, 0x2 ;  /* 0x000000100c0a7c11 */ /* 0x004fc8000f8210ff */
[----:B------:R-:W-:Y:S01]  /*8fa0*/  LEA.HI.X R11, R12, UR17, R75, 0x2, P1 ;  /* 0x000000110c0b7c11 */ /* 0x000fe200088f144b */
[----:B0-----:R-:W-:Y:S01]  /*8fb0*/  FMUL.FTZ R12, R69, R72 ;  /* 0x00000048450c7220 */ /* 0x001fe20000410000 */
[----:B-1----:R-:W-:-:S05]  /*8fc0*/  FMUL.FTZ R13, R68, R71 ;  /* 0x00000047440d7220 */ /* 0x002fca0000410000 */
[----:B------:R1:W-:Y:S02]  /*8fd0*/  STG.E.64 desc[UR12][R10.64], R12 ;  /* 0x0000000c0a007986 */ /* 0x0003e4000c101b0c */
.L_x_4149:
[----:B------:R-:W-:Y:S05]  /*8fe0*/  BSYNC.RECONVERGENT B1 ;  /* 0x0000000000017941 */ /* 0x000fea0003800200 */
.L_x_4148:
[----:B------:R-:W-:Y:S04]  /*8ff0*/  BSSY.RECONVERGENT B1, `(.L_x_4150) ;  /* 0x000001d000017945 */ /* 0x000fe80003800200 */
[----:B------:R-:W-:Y:S05]  /*9000*/  @P3 BRA `(.L_x_4151) ;  /* 0x00000000006c3947 */ /* 0x000fea0003800000 */
[----:B------:R-:W-:Y:S01]  /*9010*/  FADD.FTZ R14, R14, -UR6 ;  /* 0x800000060e0e7e21 */ /* 0x000fe20008010000 */
[----:B01----:R-:W-:Y:S01]  /*9020*/  FADD.FTZ R10, R15, -UR6 ;  /* 0x800000060f0a7e21 */ /* 0x003fe20008010000 */
[----:B------:R-:W0:Y:S01]  /*9030*/  LDCU.64 UR14, c[0x0][0x3e0] ;  /* 0x00007c00ff0e77ac */ /* 0x000e220008000a00 */
[----:B------:R-:W-:Y:S01]  /*9040*/  MOV R11, R7 ;  /* 0x00000007000b7202 */ /* 0x000fe20000000f00 */
[----:B------:R-:W-:Y:S01]  /*9050*/  FMUL.FTZ R14, R14, UR7 ;  /* 0x000000070e0e7c20 */ /* 0x000fe20008410000 */
[----:B------:R-:W1:Y:S03]  /*9060*/  LDCU.64 UR16, c[0x0][0x380] ;  /* 0x00007000ff1077ac */ /* 0x000e660008000a00 */
[----:B------:R-:W-:Y:S01]  /*9070*/  FFMA.FTZ R15, R65, R14, R2 ;  /* 0x0000000e410f7223 */ /* 0x000fe20000010002 */
[----:B------:R-:W-:-:S03]  /*9080*/  FMUL.FTZ R14, R10, UR7 ;  /* 0x000000070a0e7c20 */ /* 0x000fc60008410000 */
[----:B------:R-:W-:Y:S01]  /*9090*/  FMUL.FTZ R10, R15, -1.4426950216293334961 ;  /* 0xbfb8aa3b0f0a7820 */ /* 0x000fe20000410000 */
[----:B------:R-:W-:-:S04]  /*90a0*/  FFMA.FTZ R14, R3, R14, R0 ;  /* 0x0000000e030e7223 */ /* 0x000fc80000010000 */
[----:B------:R-:W-:Y:S01]  /*90b0*/  FMUL.FTZ R12, R14, -1.4426950216293334961 ;  /* 0xbfb8aa3b0e0c7820 */ /* 0x000fe20000410000 */
        /* <DEDUP_REMOVED lines=16> */
.L_x_4151:
[----:B------:R-:W-:Y:S05]  /*91c0*/  BSYNC.RECONVERGENT B1 ;  /* 0x0000000000017941 */ /* 0x000fea0003800200 */
.L_x_4150:
        /* <DEDUP_REMOVED lines=50> */
[----:B------:R0:W-:Y:S02]  /*94f0*/  STG.E.64 desc[UR12][R14.64], R16 ;  /* 0x000000100e007986 */ /* 0x0001e4000c101b0c */
.L_x_4153:
[----:B------:R-:W-:Y:S05]  /*9500*/  BSYNC.RECONVERGENT B1 ;  /* 0x0000000000017941 */ /* 0x000fea0003800200 */
.L_x_4152:
[----:B------:R-:W-:Y:S01]  /*9510*/  BSSY.RECONVERGENT B1, `(.L_x_4154) ;  /* 0x000001f000017945 */ /* 0x000fe20003800200 */
[C---:B------:R-:W-:Y:S02]  /*9520*/  IADD3 R70, PT, PT, R64.reuse, 0xe0, RZ ;  /* 0x000000e040467810 */ /* 0x040fe40007ffe0ff */
[----:B------:R-:W-:Y:S01]  /*9530*/  IADD3 R71, PT, PT, R64, 0xf0, RZ ;  /* 0x000000f040477810 */ /* 0x000fe20007ffe0ff */
[----:B------:R-:W-:Y:S06]  /*9540*/  @P2 BRA `(.L_x_4155) ;  /* 0x00000000006c2947 */ /* 0x000fec0003800000 */
[----:B------:R-:W-:Y:S01]  /*9550*/  FADD.FTZ R18, R18, -UR6 ;  /* 0x8000000612127e21 */ /* 0x000fe20008010000 */
[----:B0-----:R-:W-:Y:S01]  /*9560*/  FADD.FTZ R14, R19, -UR6 ;  /* 0x80000006130e7e21 */ /* 0x001fe20008010000 */
[----:B------:R-:W0:Y:S02]  /*9570*/  LDCU.64 UR14, c[0x0][0x3e0] ;  /* 0x00007c00ff0e77ac */ /* 0x000e240008000a00 */
        /* <DEDUP_REMOVED lines=24> */
.L_x_4155:
[----:B------:R-:W-:Y:S05]  /*9700*/  BSYNC.RECONVERGENT B1 ;  /* 0x0000000000017941 */ /* 0x000fea0003800200 */
.L_x_4154:
        /* <DEDUP_REMOVED lines=8> */
[----:B------:R-:W0:Y:S01]  /*9790*/  LDCU.64 UR16, c[0x0][0x380] ;  /* 0x00007000ff1077ac */ /* 0x000e220008000a00 */
[----:B------:R-:W-:Y:S01]  /*97a0*/  MOV R15, R7 ;  /* 0x00000007000f7202 */ /* 0x000fe20000000f00 */
[----:B------:R-:W-:Y:S01]  /*97b0*/  FFMA.FTZ R17, R65, R17, R2 ;  /* 0x0000001141117223 */ /* 0x000fe20000010002 */
        /* <DEDUP_REMOVED lines=9> */
[----:B-1----:R-:W-:Y:S01]  /*9850*/  FADD.FTZ R18, R8, 1 ;  /* 0x3f80000008127421 */ /* 0x002fe20000010000 */
[----:B0-----:R-:W-:-:S04]  /*9860*/  LEA R8, P1, R14, UR16, 0x2 ;  /* 0x000000100e087c11 */ /* 0x001fc8000f8210ff */
[----:B------:R-:W-:Y:S01]  /*9870*/  LEA.HI.X R9, R14, UR17, R9, 0x2, P1 ;  /* 0x000000110e097c11 */ /* 0x000fe200088f1409 */
[----:B------:R-:W0:Y:S01]  /*9880*/  MUFU.RCP R18, R18 ;  /* 0x0000001200127308 */ /* 0x000e220000001000 */
[----:B--2---:R-:W-:-:S07]  /*9890*/  FADD.FTZ R20, R19, 1 ;  /* 0x3f80000013147421 */ /* 0x004fce0000010000 */
[----:B------:R-:W1:Y:S01]  /*98a0*/  MUFU.RCP R21, R20 ;  /* 0x0000001400157308 */ /* 0x000e620000001000 */
[----:B0-----:R-:W-:Y:S01]  /*98b0*/  FMUL.FTZ R14, R17, R18 ;  /* 0x00000012110e7220 */ /* 0x001fe20000410000 */
[----:B-1----:R-:W-:-:S05]  /*98c0*/  FMUL.FTZ R15, R16, R21 ;  /* 0x00000015100f7220 */ /* 0x002fca0000410000 */
[----:B------:R2:W-:Y:S02]  /*98d0*/  STG.E.64 desc[UR12][R8.64], R14 ;  /* 0x0000000e08007986 */ /* 0x0005e4000c101b0c */
.L_x_4157:
[----:B------:R-:W-:Y:S05]  /*98e0*/  BSYNC.RECONVERGENT B1 ;  /* 0x0000000000017941 */ /* 0x000fea0003800200 */
.L_x_4156:
[----:B------:R-:W-:Y:S04]  /*98f0*/  BSSY.RECONVERGENT B1, `(.L_x_4158) ;  /* 0x000001d000017945 */ /* 0x000fe80003800200 */
[----:B------:R-:W-:Y:S05]  /*9900*/  @P6 BRA `(.L_x_4159) ;  /* 0x00000000006c6947 */ /* 0x000fea0003800000 */
[----:B------:R-:W-:Y:S01]  /*9910*/  FADD.FTZ R23, R23, -UR6 ;  /* 0x8000000617177e21 */ /* 0x000fe20008010000 */
[----:B------:R-:W-:Y:S01]  /*9920*/  FADD.FTZ R22, R22, -UR6 ;  /* 0x8000000616167e21 */ /* 0x000fe20008010000 */
[----:B------:R-:W3:Y:S01]  /*9930*/  LDCU.64 UR14, c[0x0][0x3e0] ;  /* 0x00007c00ff0e77ac */ /* 0x000ee20008000a00 */
[----:B--2---:R-:W-:Y:S01]  /*9940*/  MOV R9, R7 ;  /* 0x0000000700097202 */ /* 0x004fe20000000f00 */
[----:B01----:R-:W-:Y:S01]  /*9950*/  FMUL.FTZ R17, R23, UR7 ;  /* 0x0000000717117c20 */ /* 0x003fe20008410000 */
[----:B------:R-:W-:Y:S01]  /*9960*/  FMUL.FTZ R16, R22, UR7 ;  /* 0x0000000716107c20 */ /* 0x000fe20008410000 */
        /* <DEDUP_REMOVED lines=9> */
[----:B-1----:R-:W-:-:S07]  /*9a00*/  FADD.FTZ R20, R14, 1 ;  /* 0x3f8000000e147421 */ /* 0x002fce0000010000 */
[----:B------:R-:W1:Y:S01]  /*9a10*/  MUFU.RCP R20, R20 ;  /* 0x0000001400147308 */ /* 0x000e620000001000 */
[----:B--2---:R-:W-:Y:S01]  /*9a20*/  FADD.FTZ R18, R8, 1 ;  /* 0x3f80000008127421 */ /* 0x004fe20000010000 */
[----:B------:R-:W-:-:S06]  /*9a30*/  MOV R8, R4 ;  /* 0x0000000400087202 */ /* 0x000fcc0000000f00 */
[----:B------:R-:W2:Y:S01]  /*9a40*/  MUFU.RCP R19, R18 ;  /* 0x0000001200137308 */ /* 0x000ea20000001000 */
[----:B------:R-:W-:-:S03]  /*9a50*/  IMAD.WIDE.U32 R8, R10, UR14, R8 ;  /* 0x0000000e0a087c25 */ /* 0x000fc6000f8e0008 */
[----:B0-----:R-:W-:Y:S02]  /*9a60*/  LEA R14, P1, R8, UR16, 0x2 ;  /* 0x00000010080e7c11 */ /* 0x001fe4000f8210ff */
[----:B------:R-:W-:Y:S01]  /*9a70*/  IADD3 R13, PT, PT, R9, R13, RZ ;  /* 0x0000000d090d7210 */ /* 0x000fe20007ffe0ff */
[----:B-1----:R-:W-:-:S03]  /*9a80*/  FMUL.FTZ R9, R17, R20 ;  /* 0x0000001411097220 */ /* 0x002fc60000410000 */
[----:B------:R-:W-:Y:S01]  /*9a90*/  LEA.HI.X R15, R8, UR17, R13, 0x2, P1 ;  /* 0x00000011080f7c11 */ /* 0x000fe200088f140d */
[----:B--2---:R-:W-:-:S05]  /*9aa0*/  FMUL.FTZ R8, R16, R19 ;  /* 0x0000001310087220 */ /* 0x004fca0000410000 */
[----:B------:R3:W-:Y:S02]  /*9ab0*/  STG.E.64 desc[UR12][R14.64], R8 ;  /* 0x000000080e007986 */ /* 0x0007e4000c101b0c */
.L_x_4159:
[----:B------:R-:W-:Y:S05]  /*9ac0*/  BSYNC.RECONVERGENT B1 ;  /* 0x0000000000017941 */ /* 0x000fea0003800200 */
.L_x_4158:
[----:B------:R-:W-:Y:S04]  /*9ad0*/  BSSY.RECONVERGENT B1, `(.L_x_4160) ;  /* 0x000001d000017945 */ /* 0x000fe80003800200 */
[----:B------:R-:W-:Y:S05]  /*9ae0*/  @P3 BRA `(.L_x_4161) ;  /* 0x00000000006c3947 */ /* 0x000fea0003800000 */
[----:B------:R-:W-:Y:S01]  /*9af0*/  FADD.FTZ R24, R24, -UR6 ;  /* 0x8000000618187e21 */ /* 0x000fe20008010000 */
[----:B------:R-:W-:Y:S01]  /*9b00*/  FADD.FTZ R25, R25, -UR6 ;  /* 0x8000000619197e21 */ /* 0x000fe20008010000 */
[----:B------:R-:W4:Y:S01]  /*9b10*/  LDCU.64 UR14, c[0x0][0x3e0] ;  /* 0x00007c00ff0e77ac */ /* 0x000f220008000a00 */
[----:B--23--:R-:W-:Y:S01]  /*9b20*/  MOV R9, R7 ;  /* 0x0000000700097202 */ /* 0x00cfe20000000f00 */
[----:B------:R-:W-:Y:S01]  /*9b30*/  FMUL.FTZ R24, R24, UR7 ;  /* 0x0000000718187c20 */ /* 0x000fe20008410000 */
[----:B------:R-:W-:Y:S01]  /*9b40*/  FMUL.FTZ R25, R25, UR7 ;  /* 0x0000000719197c20 */ /* 0x000fe20008410000 */
[----:B------:R-:W2:Y:S02]  /*9b50*/  LDCU.64 UR16, c[0x0][0x380] ;  /* 0x00007000ff1077ac */ /* 0x000ea40008000a00 */
[----:B------:R-:W-:Y:S01]  /*9b60*/  FFMA.FTZ R24, R65, R24, R2 ;  /* 0x0000001841187223 */ /* 0x000fe20000010002 */
[----:B------:R-:W-:-:S03]  /*9b70*/  FFMA.FTZ R25, R3, R25, R0 ;  /* 0x0000001903197223 */ /* 0x000fc60000010000 */
[----:B------:R-:W-:Y:S01]  /*9b80*/  FMUL.FTZ R8, R24, -1.4426950216293334961 ;  /* 0xbfb8aa3b18087820 */ /* 0x000fe20000410000 */
[----:B------:R-:W-:-:S05]  /*9b90*/  FMUL.FTZ R10, R25, -1.4426950216293334961 ;  /* 0xbfb8aa3b190a7820 */ /* 0x000fca0000410000 */
[----:B------:R-:W3:Y:S01]  /*9ba0*/  MUFU.EX2 R8, R8 ;  /* 0x0000000800087308 */ /* 0x000ee20000000800 */
[----:B----4-:R-:W-:-:S07]  /*9bb0*/  IMAD R66, R66, UR14, RZ ;  /* 0x0000000e42427c24 */ /* 0x010fce000f8e02ff */
[----:B------:R-:W0:Y:S01]  /*9bc0*/  MUFU.EX2 R10, R10 ;  /* 0x0000000a000a7308 */ /* 0x000e220000000800 */
[----:B---3--:R-:W-:Y:S01]  /*9bd0*/  FADD.FTZ R13, R8, 1 ;  /* 0x3f800000080d7421 */ /* 0x008fe20000010000 */
[----:B------:R-:W-:-:S06]  /*9be0*/  MOV R8, R4 ;  /* 0x0000000400087202 */ /* 0x000fcc0000000f00 */
[----:B------:R-:W3:Y:S01]  /*9bf0*/  MUFU.RCP R13, R13 ;  /* 0x0000000d000d7308 */ /* 0x000ee20000001000 */
[----:B------:R-:W-:-:S04]  /*9c00*/  IMAD.WIDE.U32 R8, R11, UR14, R8 ;  /* 0x0000000e0b087c25 */ /* 0x000fc8000f8e0008 */
[----:B01----:R-:W-:Y:S01]  /*9c10*/  FADD.FTZ R14, R10, 1 ;  /* 0x3f8000000a0e7421 */ /* 0x003fe20000010000 */
[----:B------:R-:W-:Y:S01]  /*9c20*/  IMAD R11, R11, UR15, R66 ;  /* 0x0000000f0b0b7c24 */ /* 0x000fe2000f8e0242 */
[----:B--2---:R-:W-:-:S04]  /*9c30*/  LEA R10, P1, R8, UR16, 0x2 ;  /* 0x00000010080a7c11 */ /* 0x004fc8000f8210ff */
[----:B------:R-:W0:Y:S01]  /*9c40*/  MUFU.RCP R14, R14 ;  /* 0x0000000e000e7308 */ /* 0x000e220000001000 */
[----:B------:R-:W-:-:S04]  /*9c50*/  IADD3 R11, PT, PT, R9, R11, RZ ;  /* 0x0000000b090b7210 */ /* 0x000fc80007ffe0ff */
[----:B------:R-:W-:Y:S01]  /*9c60*/  LEA.HI.X R11, R8, UR17, R11, 0x2, P1 ;  /* 0x00000011080b7c11 */ /* 0x000fe200088f140b */
[----:B---3--:R-:W-:Y:S01]  /*9c70*/  FMUL.FTZ R8, R24, R13 ;  /* 0x0000000d18087220 */ /* 0x008fe20000410000 */
[----:B0-----:R-:W-:-:S05]  /*9c80*/  FMUL.FTZ R9, R25, R14 ;  /* 0x0000000e19097220 */ /* 0x001fca0000410000 */
[----:B------:R4:W-:Y:S02]  /*9c90*/  STG.E.64 desc[UR12][R10.64], R8 ;  /* 0x000000080a007986 */ /* 0x0009e4000c101b0c */
.L_x_4161:
[----:B------:R-:W-:Y:S05]  /*9ca0*/  BSYNC.RECONVERGENT B1 ;  /* 0x0000000000017941 */ /* 0x000fea0003800200 */
.L_x_4160:
[----:B------:R-:W-:Y:S04]  /*9cb0*/  BSSY.RECONVERGENT B1, `(.L_x_4162) ;  /* 0x000001d000017945 */ /* 0x000fe80003800200 */
[----:B------:R-:W-:Y:S05]  /*9cc0*/  @P4 BRA `(.L_x_4163) ;  /* 0x00000000006c4947 */ /* 0x000fea0003800000 */
[----:B------:R-:W-:Y:S01]  /*9cd0*/  FADD.FTZ R26, R26, -UR6 ;  /* 0x800000061a1a7e21 */ /* 0x000fe20008010000 */
[----:B------:R-:W-:Y:S01]  /*9ce0*/  FADD.FTZ R27, R27, -UR6 ;  /* 0x800000061b1b7e21 */ /* 0x000fe20008010000 */
[----:B------:R-:W5:Y:S01]  /*9cf0*/  LDCU.64 UR14, c[0x0][0x3e0] ;  /* 0x00007c00ff0e77ac */ /* 0x000f620008000a00 */
[----:B--234-:R-:W-:Y:S01]  /*9d00*/  MOV R9, R7 ;  /* 0x0000000700097202 */ /* 0x01cfe20000000f00 */
        /* <DEDUP_REMOVED lines=8> */
[----:B-----5:R-:W-:-:S04]  /*9d90*/  IMAD R67, R67, UR14, RZ ;  /* 0x0000000e43437c24 */ /* 0x020fc8000f8e02ff */
[----:B------:R-:W-:-:S03]  /*9da0*/  IMAD R67, R12, UR15, R67 ;  /* 0x0000000f0c437c24 */ /* 0x000fc6000f8e0243 */
[----:B------:R-:W0:Y:S01]  /*9db0*/  MUFU.EX2 R10, R10 ;  /* 0x0000000a000a7308 */ /* 0x000e220000000800 */
[----:B---3--:R-:W-:Y:S01]  /*9dc0*/  FADD.FTZ R13, R8, 1 ;  /* 0x3f800000080d7421 */ /* 0x008fe20000010000 */
[----:B------:R-:W-:-:S06]  /*9dd0*/  MOV R8, R4 ;  /* 0x0000000400087202 */ /* 0x000fcc0000000f00 */
[----:B------:R-:W3:Y:S01]  /*9de0*/  MUFU.RCP R13, R13 ;  /* 0x0000000d000d7308 */ /* 0x000ee20000001000 */
[----:B------:R-:W-:-:S04]  /*9df0*/  IMAD.WIDE.U32 R8, R12, UR14, R8 ;  /* 0x0000000e0c087c25 */ /* 0x000fc8000f8e0008 */
[----:B01----:R-:W-:Y:S01]  /*9e00*/  FADD.FTZ R14, R10, 1 ;  /* 0x3f8000000a0e7421 */ /* 0x003fe20000010000 */
[----:B--2---:R-:W-:-:S05]  /*9e10*/  LEA R10, P1, R8, UR16, 0x2 ;  /* 0x00000010080a7c11 */ /* 0x004fca000f8210ff */
[----:B------:R-:W0:Y:S01]  /*9e20*/  MUFU.RCP R14, R14 ;  /* 0x0000000e000e7308 */ /* 0x000e220000001000 */
[----:B------:R-:W-:-:S04]  /*9e30*/  IADD3 R67, PT, PT, R9, R67, RZ ;  /* 0x0000004309437210 */ /* 0x000fc80007ffe0ff */
[----:B------:R-:W-:Y:S01]  /*9e40*/  LEA.HI.X R11, R8, UR17, R67, 0x2, P1 ;  /* 0x00000011080b7c11 */ /* 0x000fe200088f1443 */
[----:B---3--:R-:W-:Y:S01]  /*9e50*/  FMUL.FTZ R8, R26, R13 ;  /* 0x0000000d1a087220 */ /* 0x008fe20000410000 */
[----:B0-----:R-:W-:-:S05]  /*9e60*/  FMUL.FTZ R9, R27, R14 ;  /* 0x0000000e1b097220 */ /* 0x001fca0000410000 */
[----:B------:R0:W-:Y:S02]  /*9e70*/  STG.E.64 desc[UR12][R10.64], R8 ;  /* 0x000000080a007986 */ /* 0x0001e4000c101b0c */
.L_x_4163:
[----:B------:R-:W-:Y:S05]  /*9e80*/  BSYNC.RECONVERGENT B1 ;  /* 0x0000000000017941 */ /* 0x000fea0003800200 */
.L_x_4162:
[----:B------:R-:W-:Y:S01]  /*9e90*/  ISETP.GE.U32.AND P5, PT, R70, UR10, PT ;  /* 0x0000000a46007c0c */ /* 0x000fe2000bfa6070 */
[----:B------:R-:W-:Y:S01]  /*9ea0*/  BSSY.RECONVERGENT B1, `(.L_x_4164) ;  /* 0x0000034000017945 */ /* 0x000fe20003800200 */
[----:B0-234-:R-:W-:Y:S02]  /*9eb0*/  SHF.R.S32.HI R9, RZ, 0x1f, R70 ;  /* 0x0000001fff097819 */ /* 0x01dfe40000011446 */
[C---:B-1----:R-:W-:Y:S02]  /*9ec0*/  IADD3 R14, PT, PT, R64.reuse, 0x100, RZ ;  /* 0x00000100400e7810 */ /* 0x042fe40007ffe0ff */
        /* <DEDUP_REMOVED lines=49> */
.L_x_4165:
[----:B------:R-:W-:Y:S05]  /*a1e0*/  BSYNC.RECONVERGENT B1 ;  /* 0x0000000000017941 */ /* 0x000fea0003800200 */
.L_x_4164:
        /* <DEDUP_REMOVED lines=29> */
.L_x_4167:
[----:B------:R-:W-:Y:S05]  /*a3c0*/  BSYNC.RECONVERGENT B1 ;  /* 0x0000000000017941 */ /* 0x000fea0003800200 */
.L_x_4166:
        /* <DEDUP_REMOVED lines=9> */
[----:B------:R-:W-:Y:S01]  /*a460*/  FFMA.FTZ R25, R65, R32, R2 ;  /* 0x0000002041197223 */ /* 0x000fe20000010002 */
        /* <DEDUP_REMOVED lines=19> */
.L_x_4169:
[----:B------:R-:W-:Y:S05]  /*a5a0*/  BSYNC.RECONVERGENT B1 ;  /* 0x0000000000017941 */ /* 0x000fea0003800200 */
.L_x_4168:
[----:B------:R-:W-:Y:S04]  /*a5b0*/  BSSY.RECONVERGENT B1, `(.L_x_4170) ;  /* 0x000001d000017945 */ /* 0x000fe80003800200 */
[----:B------:R-:W-:Y:S05]  /*a5c0*/  @P6 BRA `(.L_x_4171) ;  /* 0x00000000006c6947 */ /* 0x000fea0003800000 */
[----:B------:R-:W-:Y:S01]  /*a5d0*/  FADD.FTZ R34, R34, -UR6 ;  /* 0x8000000622227e21 */ /* 0x000fe20008010000 */
[----:B------:R-:W-:Y:S01]  /*a5e0*/  FADD.FTZ R35, R35, -UR6 ;  /* 0x8000000623237e21 */ /* 0x000fe20008010000 */
[----:B------:R-:W3:Y:S01]  /*a5f0*/  LDCU.64 UR14, c[0x0][0x3e0] ;  /* 0x00007c00ff0e77ac */ /* 0x000ee20008000a00 */
[----:B012---:R-:W-:Y:S01]  /*a600*/  MOV R9, R7 ;  /* 0x0000000700097202 */ /* 0x007fe20000000f00 */
        /* <DEDUP_REMOVED lines=23> */
.L_x_4171:
[----:B------:R-:W-:Y:S05]  /*a780*/  BSYNC.RECONVERGENT B1 ;  /* 0x0000000000017941 */ /* 0x000fea0003800200 */
.L_x_4170:
[----:B------:R-:W-:Y:S04]  /*a790*/  BSSY.RECONVERGENT B1, `(.L_x_4172) ;  /* 0x000001d000017945 */ /* 0x000fe80003800200 */
[----:B------:R-:W-:Y:S05]  /*a7a0*/  @P3 BRA `(.L_x_4173) ;  /* 0x00000000006c3947 */ /* 0x000fea0003800000 */
[----:B------:R-:W-:Y:S01]  /*a7b0*/  FADD.FTZ R36, R36, -UR6 ;  /* 0x8000000624247e21 */ /* 0x000fe20008010000 */
[----:B------:R-:W-:Y:S01]  /*a7c0*/  FADD.FTZ R37, R37, -UR6 ;  /* 0x8000000625257e21 */ /* 0x000fe20008010000 */
[----:B------:R-:W4:Y:S01]  /*a7d0*/  LDCU.64 UR14, c[0x0][0x3e0] ;  /* 0x00007c00ff0e77ac */ /* 0x000f220008000a00 */
[----:B0123--:R-:W-:Y:S01]  /*a7e0*/  MOV R9, R7 ;  /* 0x0000000700097202 */ /* 0x00ffe20000000f00 */
        /* <DEDUP_REMOVED lines=23> */
.L_x_4173:
[----:B------:R-:W-:Y:S05]  /*a960*/  BSYNC.RECONVERGENT B1 ;  /* 0x0000000000017941 */ /* 0x000fea0003800200 */
.L_x_4172:
[----:B------:R-:W-:Y:S04]  /*a970*/  BSSY.RECONVERGENT B1, `(.L_x_4174) ;  /* 0x000001d000017945 */ /* 0x000fe80003800200 */
[----:B------:R-:W-:Y:S05]  /*a980*/  @P4 BRA `(.L_x_4175) ;  /* 0x00000000006c4947 */ /* 0x000fea0003800000 */
[----:B------:R-:W-:Y:S01]  /*a990*/  FADD.FTZ R38, R38, -UR6 ;  /* 0x8000000626267e21 */ /* 0x000fe20008010000 */
[----:B------:R-:W-:Y:S01]  /*a9a0*/  FADD.FTZ R39, R39, -UR6 ;  /* 0x8000000627277e21 */ /* 0x000fe20008010000 */
[----:B------:R-:W5:Y:S01]  /*a9b0*/  LDCU.64 UR14, c[0x0][0x3e0] ;  /* 0x00007c00ff0e77ac */ /* 0x000f620008000a00 */
[----:B01234-:R-:W-:Y:S01]  /*a9c0*/  MOV R9, R7 ;  /* 0x0000000700097202 */ /* 0x01ffe20000000f00 */
        /* <DEDUP_REMOVED lines=8> */
[----:B-----5:R-:W-:-:S07]  /*aa50*/  IMAD R18, R21, UR14, RZ ;  /* 0x0000000e15127c24 */ /* 0x020fce000f8e02ff */
        /* <DEDUP_REMOVED lines=14> */
.L_x_4175:
[----:B------:R-:W-:Y:S05]  /*ab40*/  BSYNC.RECONVERGENT B1 ;  /* 0x0000000000017941 */ /* 0x000fea0003800200 */
.L_x_4174:
        /* <DEDUP_REMOVED lines=53> */
.L_x_4177:
[----:B------:R-:W-:Y:S05]  /*aea0*/  BSYNC.RECONVERGENT B1 ;  /* 0x0000000000017941 */ /* 0x000fea0003800200 */
.L_x_4176:
        /* <DEDUP_REMOVED lines=14> */
[----:B-1----:R-:W-:Y:S01]  /*af90*/  IMAD R26, R20, UR14, RZ ;  /* 0x0000000e141a7c24 */ /* 0x002fe2000f8e02ff */
[----:B------:R-:W-:-:S06]  /*afa0*/  MOV R20, R4 ;  /* 0x0000000400147202 */ /* 0x000fcc0000000f00 */
[----:B------:R-:W1:Y:S01]  /*afb0*/  MUFU.EX2 R23, R23 ;  /* 0x0000001700177308 */ /* 0x000e620000000800 */
[----:B------:R-:W-:-:S04]  /*afc0*/  IMAD.WIDE.U32 R20, R13, UR14, R20 ;  /* 0x0000000e0d147c25 */ /* 0x000fc8000f8e0014 */
[----:B------:R-:W-:Y:S02]  /*afd0*/  IMAD R13, R13, UR15, R26 ;  /* 0x0000000f0d0d7c24 */ /* 0x000fe4000f8e021a */
[----:B0-----:R-:W-:Y:S01]  /*afe0*/  FADD.FTZ R22, R12, 1 ;  /* 0x3f8000000c167421 */ /* 0x001fe20000010000 */
[----:B--2---:R-:W-:Y:S02]  /*aff0*/  LEA R12, P2, R20, UR16, 0x2 ;  /* 0x00000010140c7c11 */ /* 0x004fe4000f8410ff */
[----:B------:R-:W-:-:S03]  /*b000*/  IADD3 R13, PT, PT, R21, R13, RZ ;  /* 0x0000000d150d7210 */ /* 0x000fc60007ffe0ff */
[----:B------:R-:W0:Y:S01]  /*b010*/  MUFU.RCP R22, R22 ;  /* 0x0000001600167308 */ /* 0x000e220000001000 */
[----:B------:R-:W-:Y:S01]  /*b020*/  LEA.HI.X R13, R20, UR17, R13, 0x2, P2 ;  /* 0x00000011140d7c11 */ /* 0x000fe200090f140d */
[----:B-1----:R-:W-:-:S06]  /*b030*/  FADD.FTZ R24, R23, 1 ;  /* 0x3f80000017187421 */ /* 0x002fcc0000010000 */
[----:B------:R-:W1:Y:S01]  /*b040*/  MUFU.RCP R24, R24 ;  /* 0x0000001800187308 */ /* 0x000e620000001000 */
[----:B0-----:R-:W-:Y:S01]  /*b050*/  FMUL.FTZ R20, R25, R22 ;  /* 0x0000001619147220 */ /* 0x001fe20000410000 */
[----:B-1----:R-:W-:-:S05]  /*b060*/  FMUL.FTZ R21, R43, R24 ;  /* 0x000000182b157220 */ /* 0x002fca0000410000 */
[----:B------:R1:W-:Y:S02]  /*b070*/  STG.E.64 desc[UR12][R12.64], R20 ;  /* 0x000000140c007986 */ /* 0x0003e4000c101b0c */
.L_x_4179:
[----:B------:R-:W-:Y:S05]  /*b080*/  BSYNC.RECONVERGENT B1 ;  /* 0x0000000000017941 */ /* 0x000fea0003800200 */
.L_x_4178:
[----:B------:R-:W-:Y:S04]  /*b090*/  BSSY.RECONVERGENT B1, `(.L_x_4180) ;  /* 0x000001d000017945 */ /* 0x000fe80003800200 */
[----:B------:R-:W-:Y:S05]  /*b0a0*/  @P1 BRA `(.L_x_4181) ;  /* 0x00000000006c1947 */ /* 0x000fea0003800000 */
[----:B------:R-:W-:Y:S01]  /*b0b0*/  FADD.FTZ R44, R44, -UR6 ;  /* 0x800000062c2c7e21 */ /* 0x000fe20008010000 */
[----:B------:R-:W-:Y:S01]  /*b0c0*/  FADD.FTZ R45, R45, -UR6 ;  /* 0x800000062d2d7e21 */ /* 0x000fe20008010000 */
[----:B------:R-:W2:Y:S01]  /*b0d0*/  LDCU.64 UR14, c[0x0][0x3e0] ;  /* 0x00007c00ff0e77ac */ /* 0x000ea20008000a00 */
[----:B-1----:R-:W-:Y:S01]  /*b0e0*/  MOV R13, R7 ;  /* 0x00000007000d7202 */ /* 0x002fe20000000f00 */
[----:B------:R-:W-:Y:S01]  /*b0f0*/  FMUL.FTZ R44, R44, UR7 ;  /* 0x000000072c2c7c20 */ /* 0x000fe20008410000 */
[----:B------:R-:W-:Y:S01]  /*b100*/  FMUL.FTZ R45, R45, UR7 ;  /* 0x000000072d2d7c20 */ /* 0x000fe20008410000 */
[----:B------:R-:W1:Y:S02]  /*b110*/  LDCU.64 UR16, c[0x0][0x380] ;  /* 0x00007000ff1077ac */ /* 0x000e640008000a00 */
[----:B0-----:R-:W-:Y:S01]  /*b120*/  FFMA.FTZ R23, R65, R44, R2 ;  /* 0x0000002c41177223 */ /* 0x001fe20000010002 */
[----:B------:R-:W-:-:S03]  /*b130*/  FFMA.FTZ R45, R3, R45, R0 ;  /* 0x0000002d032d7223 */ /* 0x000fc60000010000 */
        /* <DEDUP_REMOVED lines=18> */
.L_x_4181:
[----:B------:R-:W-:Y:S05]  /*b260*/  BSYNC.RECONVERGENT B1 ;  /* 0x0000000000017941 */ /* 0x000fea0003800200 */
.L_x_4180:
[----:B------:R-:W-:Y:S04]  /*b270*/  BSSY.RECONVERGENT B1, `(.L_x_4182) ;  /* 0x000001d000017945 */ /* 0x000fe80003800200 */
[----:B------:R-:W-:Y:S05]  /*b280*/  @P6 BRA `(.L_x_4183) ;  /* 0x00000000006c6947 */ /* 0x000fea0003800000 */
[----:B------:R-:W-:Y:S01]  /*b290*/  FADD.FTZ R46, R46, -UR6 ;  /* 0x800000062e2e7e21 */ /* 0x000fe20008010000 */
[----:B------:R-:W-:Y:S01]  /*b2a0*/  FADD.FTZ R47, R47, -UR6 ;  /* 0x800000062f2f7e21 */ /* 0x000fe20008010000 */
[----:B------:R-:W3:Y:S01]  /*b2b0*/  LDCU.64 UR14, c[0x0][0x3e0] ;  /* 0x00007c00ff0e77ac */ /* 0x000ee20008000a00 */
[----:B-12---:R-:W-:Y:S01]  /*b2c0*/  MOV R13, R7 ;  /* 0x00000007000d7202 */ /* 0x006fe20000000f00 */
        /* <DEDUP_REMOVED lines=8> */
[----:B---3--:R-:W-:-:S04]  /*b350*/  IMAD R17, R17, UR14, RZ ;  /* 0x0000000e11117c24 */ /* 0x008fc8000f8e02ff */
        /* <DEDUP_REMOVED lines=14> */
.L_x_4183:
[----:B------:R-:W-:Y:S05]  /*b440*/  BSYNC.RECONVERGENT B1 ;  /* 0x0000000000017941 */ /* 0x000fea0003800200 */
.L_x_4182:
[----:B------:R-:W-:Y:S04]  /*b450*/  BSSY.RECONVERGENT B1, `(.L_x_4184) ;  /* 0x000001d000017945 */ /* 0x000fe80003800200 */
[----:B------:R-:W-:Y:S05]  /*b460*/  @P3 BRA `(.L_x_4185) ;  /* 0x00000000006c3947 */ /* 0x000fea0003800000 */
[----:B------:R-:W-:Y:S01]  /*b470*/  FADD.FTZ R48, R48, -UR6 ;  /* 0x8000000630307e21 */ /* 0x000fe20008010000 */
[----:B------:R-:W-:Y:S01]  /*b480*/  FADD.FTZ R49, R49, -UR6 ;  /* 0x8000000631317e21 */ /* 0x000fe20008010000 */
[----:B------:R-:W4:Y:S01]  /*b490*/  LDCU.64 UR14, c[0x0][0x3e0] ;  /* 0x00007c00ff0e77ac */ /* 0x000f220008000a00 */
[----:B-123--:R-:W-:Y:S01]  /*b4a0*/  MOV R13, R7 ;  /* 0x00000007000d7202 */ /* 0x00efe20000000f00 */
        /* <DEDUP_REMOVED lines=23> */
.L_x_4185:
[----:B------:R-:W-:Y:S05]  /*b620*/  BSYNC.RECONVERGENT B1 ;  /* 0x0000000000017941 */ /* 0x000fea0003800200 */
.L_x_4184:
[----:B------:R-:W-:Y:S04]  /*b630*/  BSSY.RECONVERGENT B1, `(.L_x_4186) ;  /* 0x000001d000017945 */ /* 0x000fe80003800200 */
[----:B------:R-:W-:Y:S05]  /*b640*/  @P4 BRA `(.L_x_4187) ;  /* 0x00000000006c4947 */ /* 0x000fea0003800000 */
[----:B------:R-:W-:Y:S01]  /*b650*/  FADD.FTZ R50, R50, -UR6 ;  /* 0x8000000632327e21 */ /* 0x000fe20008010000 */
[----:B------:R-:W-:Y:S01]  /*b660*/  FADD.FTZ R51, R51, -UR6 ;  /* 0x8000000633337e21 */ /* 0x000fe20008010000 */
[----:B------:R-:W5:Y:S01]  /*b670*/  LDCU.64 UR14, c[0x0][0x3e0] ;  /* 0x00007c00ff0e77ac */ /* 0x000f620008000a00 */
[----:B-1234-:R-:W-:Y:S01]  /*b680*/  MOV R13, R7 ;  /* 0x00000007000d7202 */ /* 0x01efe20000000f00 */
        /* <DEDUP_REMOVED lines=8> */
[----:B-----5:R-:W-:-:S04]  /*b710*/  IMAD R11, R11, UR14, RZ ;  /* 0x0000000e0b0b7c24 */ /* 0x020fc8000f8e02ff */
        /* <DEDUP_REMOVED lines=14> */
.L_x_4187:
[----:B------:R-:W-:Y:S05]  /*b800*/  BSYNC.RECONVERGENT B1 ;  /* 0x0000000000017941 */ /* 0x000fea0003800200 */
.L_x_4186:
[----:B------:R-:W-:Y:S01]  /*b810*/  ISETP.GE.U32.AND P5, PT, R8, UR10, PT ;  /* 0x0000000a08007c0c */ /* 0x000fe2000bfa6070 */
[----:B------:R-:W-:Y:S01]  /*b820*/  BSSY.RECONVERGENT B1, `(.L_x_4188) ;  /* 0x0000032000017945 */ /* 0x000fe20003800200 */
[----:B--2---:R-:W-:Y:S02]  /*b830*/  SHF.R.S32.HI R18, RZ, 0x1f, R8 ;  /* 0x0000001fff127819 */ /* 0x004fe40000011408 */
[----:B----4-:R-:W-:Y:S02]  /*b840*/  IADD3 R15, PT, PT, R64, 0x1c0, RZ ;  /* 0x000001c0400f7810 */ /* 0x010fe40007ffe0ff */
[----:B------:R-:W-:Y:S02]  /*b850*/  ISETP.GE.AND.EX P5, PT, R18, UR11, PT, P5 ;  /* 0x0000000b12007c0c */ /* 0x000fe4000bfa6350 */
[C---:B-1-3--:R-:W-:Y:S02]  /*b860*/  IADD3 R13, PT, PT, R64.reuse, 0x1d0, RZ ;  /* 0x000001d0400d7810 */ /* 0x04afe40007ffe0ff */
        /* <DEDUP_REMOVED lines=31> */
[----:B------:R-:W-:-:S03]  /*ba60*/  MOV R18, R4 ;  /* 0x0000000400127202 */ /* 0x000fc60000000f00 */
[----:B------:R-:W-:-:S03]  /*ba70*/  IMAD R21, R8, UR15, R21 ;  /* 0x0000000f08157c24 */ /* 0x000fc6000f8e0215 */
[----:B------:R-:W1:Y:S01]  /*ba80*/  MUFU.EX2 R20, R20 ;  /* 0x0000001400147308 */ /* 0x000e620000000800 */
[----:B------:R-:W-:-:S05]  /*ba90*/  IMAD.WIDE.U32 R18, R8, UR14, R18 ;  /* 0x0000000e08127c25 */ /* 0x000fca000f8e0012 */
        /* <DEDUP_REMOVED lines=10> */
.L_x_4189:
[----:B------:R-:W-:Y:S05]  /*bb40*/  BSYNC.RECONVERGENT B1 ;  /* 0x0000000000017941 */ /* 0x000fea0003800200 */
.L_x_4188:
        /* <DEDUP_REMOVED lines=8> */
[----:B------:R-:W1:Y:S01]  /*bbd0*/  LDCU.64 UR16, c[0x0][0x380] ;  /* 0x00007000ff1077ac */ /* 0x000e620008000a00 */
[----:B------:R-:W-:Y:S01]  /*bbe0*/  MOV R19, R7 ;  /* 0x0000000700137202 */ /* 0x000fe20000000f00 */
[----:B------:R-:W-:Y:S01]  /*bbf0*/  FFMA.FTZ R54, R65, R54, R2 ;  /* 0x0000003641367223 */ /* 0x000fe20000010002 */
[----:B0-----:R-:W-:-:S03]  /*bc00*/  FFMA.FTZ R22, R3, R55, R0 ;  /* 0x0000003703167223 */ /* 0x001fc60000010000 */
        /* <DEDUP_REMOVED lines=9> */
[----:B-1----:R-:W-:-:S04]  /*bca0*/  LEA R8, P2, R18, UR16, 0x2 ;  /* 0x0000001012087c11 */ /* 0x002fc8000f8410ff */
[----:B------:R-:W-:Y:S01]  /*bcb0*/  LEA.HI.X R9, R18, UR17, R9, 0x2, P2 ;  /* 0x0000001112097c11 */ /* 0x000fe200090f1409 */
[----:B------:R-:W0:Y:S01]  /*bcc0*/  MUFU.RCP R17, R17 ;  /* 0x0000001100117308 */ /* 0x000e220000001000 */
[----:B--2---:R-:W-:-:S07]  /*bcd0*/  FADD.FTZ R21, R20, 1 ;  /* 0x3f80000014157421 */ /* 0x004fce0000010000 */
[----:B------:R-:W1:Y:S01]  /*bce0*/  MUFU.RCP R21, R21 ;  /* 0x0000001500157308 */ /* 0x000e620000001000 */
[----:B0-----:R-:W-:Y:S01]  /*bcf0*/  FMUL.FTZ R18, R54, R17 ;  /* 0x0000001136127220 */ /* 0x001fe20000410000 */
[----:B-1----:R-:W-:-:S05]  /*bd00*/  FMUL.FTZ R19, R22, R21 ;  /* 0x0000001516137220 */ /* 0x002fca0000410000 */
[----:B------:R2:W-:Y:S02]  /*bd10*/  STG.E.64 desc[UR12][R8.64], R18 ;  /* 0x0000001208007986 */ /* 0x0005e4000c101b0c */
.L_x_4191:
[----:B------:R-:W-:Y:S05]  /*bd20*/  BSYNC.RECONVERGENT B1 ;  /* 0x0000000000017941 */ /* 0x000fea0003800200 */
.L_x_4190:
[----:B------:R-:W-:Y:S04]  /*bd30*/  BSSY.RECONVERGENT B1, `(.L_x_4192) ;  /* 0x000001d000017945 */ /* 0x000fe80003800200 */
[----:B------:R-:W-:Y:S05]  /*bd40*/  @P1 BRA `(.L_x_4193) ;  /* 0x00000000006c1947 */ /* 0x000fea0003800000 */
[----:B------:R-:W-:Y:S01]  /*bd50*/  FADD.FTZ R56, R56, -UR6 ;  /* 0x8000000638387e21 */ /* 0x000fe20008010000 */
[----:B------:R-:W-:Y:S01]  /*bd60*/  FADD.FTZ R57, R57, -UR6 ;  /* 0x8000000639397e21 */ /* 0x000fe20008010000 */
[----:B------:R-:W3:Y:S01]  /*bd70*/  LDCU.64 UR14, c[0x0][0x3e0] ;  /* 0x00007c00ff0e77ac */ /* 0x000ee20008000a00 */
[----:B--2---:R-:W-:Y:S01]  /*bd80*/  MOV R9, R7 ;  /* 0x0000000700097202 */ /* 0x004fe20000000f00 */
[----:B------:R-:W-:Y:S01]  /*bd90*/  FMUL.FTZ R56, R56, UR7 ;  /* 0x0000000738387c20 */ /* 0x000fe20008410000 */
[----:B------:R-:W-:Y:S01]  /*bda0*/  FMUL.FTZ R57, R57, UR7 ;  /* 0x0000000739397c20 */ /* 0x000fe20008410000 */
[----:B------:R-:W2:Y:S02]  /*bdb0*/  LDCU.64 UR16, c[0x0][0x380] ;  /* 0x00007000ff1077ac */ /* 0x000ea40008000a00 */
[----:B-1----:R-:W-:Y:S01]  /*bdc0*/  FFMA.FTZ R21, R65, R56, R2 ;  /* 0x0000003841157223 */ /* 0x002fe20000010002 */
[----:B------:R-:W-:-:S03]  /*bdd0*/  FFMA.FTZ R20, R3, R57, R0 ;  /* 0x0000003903147223 */ /* 0x000fc60000010000 */
[----:B------:R-:W-:Y:S01]  /*bde0*/  FMUL.FTZ R8, R21, -1.4426950216293334961 ;  /* 0xbfb8aa3b15087820 */ /* 0x000fe20000410000 */
[----:B------:R-:W-:-:S05]  /*bdf0*/  FMUL.FTZ R17, R20, -1.4426950216293334961 ;  /* 0xbfb8aa3b14117820 */ /* 0x000fca0000410000 */
[----:B------:R-:W1:Y:S01]  /*be00*/  MUFU.EX2 R8, R8 ;  /* 0x0000000800087308 */ /* 0x000e620000000800 */
[----:B---3--:R-:W-:-:S07]  /*be10*/  IMAD R16, R16, UR14, RZ ;  /* 0x0000000e10107c24 */ /* 0x008fce000f8e02ff */
[----:B------:R-:W3:Y:S01]  /*be20*/  MUFU.EX2 R17, R17 ;  /* 0x0000001100117308 */ /* 0x000ee20000000800 */
[----:B-1----:R-:W-:Y:S01]  /*be30*/  FADD.FTZ R18, R8, 1 ;  /* 0x3f80000008127421 */ /* 0x002fe20000010000 */
[----:B------:R-:W-:-:S06]  /*be40*/  MOV R8, R4 ;  /* 0x0000000400087202 */ /* 0x000fcc0000000f00 */
[----:B------:R-:W1:Y:S01]  /*be50*/  MUFU.RCP R18, R18 ;  /* 0x0000001200127308 */ /* 0x000e620000001000 */
[----:B------:R-:W-:-:S04]  /*be60*/  IMAD.WIDE.U32 R8, R15, UR14, R8 ;  /* 0x0000000e0f087c25 */ /* 0x000fc8000f8e0008 */
[----:B---3--:R-:W-:Y:S01]  /*be70*/  FADD.FTZ R19, R17, 1 ;  /* 0x3f80000011137421 */ /* 0x008fe20000010000 */
[----:B------:R-:W-:Y:S01]  /*be80*/  IMAD R15, R15, UR15, R16 ;  /* 0x0000000f0f0f7c24 */ /* 0x000fe2000f8e0210 */
[----:B--2---:R-:W-:-:S04]  /*be90*/  LEA R16, P1, R8, UR16, 0x2 ;  /* 0x0000001008107c11 */ /* 0x004fc8000f8210ff */
[----:B------:R-:W2:Y:S01]  /*bea0*/  MUFU.RCP R19, R19 ;  /* 0x0000001300137308 */ /* 0x000ea20000001000 */
[----:B------:R-:W-:-:S04]  /*beb0*/  IADD3 R15, PT, PT, R9, R15, RZ ;  /* 0x0000000f090f7210 */ /* 0x000fc80007ffe0ff */
[----:B------:R-:W-:Y:S01]  /*bec0*/  LEA.HI.X R17, R8, UR17, R15, 0x2, P1 ;  /* 0x0000001108117c11 */ /* 0x000fe200088f140f */
[----:B-1----:R-:W-:Y:S01]  /*bed0*/  FMUL.FTZ R8, R21, R18 ;  /* 0x0000001215087220 */ /* 0x002fe20000410000 */
[----:B--2---:R-:W-:-:S05]  /*bee0*/  FMUL.FTZ R9, R20, R19 ;  /* 0x0000001314097220 */ /* 0x004fca0000410000 */
[----:B------:R3:W-:Y:S02]  /*bef0*/  STG.E.64 desc[UR12][R16.64], R8 ;  /* 0x0000000810007986 */ /* 0x0007e4000c101b0c */
.L_x_4193:
[----:B------:R-:W-:Y:S05]  /*bf00*/  BSYNC.RECONVERGENT B1 ;  /* 0x0000000000017941 */ /* 0x000fea0003800200 */
.L_x_4192:
        /* <DEDUP_REMOVED lines=14> */
[----:B----4-:R-:W-:-:S07]  /*bff0*/  IMAD R14, R14, UR14, RZ ;  /* 0x0000000e0e0e7c24 */ /* 0x010fce000f8e02ff */
        /* <DEDUP_REMOVED lines=14> */
.L_x_4195:
[----:B------:R-:W-:Y:S05]  /*c0e0*/  BSYNC.RECONVERGENT B1 ;  /* 0x0000000000017941 */ /* 0x000fea0003800200 */
.L_x_4194:
        /* <DEDUP_REMOVED lines=14> */
[----:B-----5:R-:W-:-:S07]  /*c1d0*/  IMAD R12, R12, UR14, RZ ;  /* 0x0000000e0c0c7c24 */ /* 0x020fce000f8e02ff */
[----:B------:R-:W4:Y:S01]  /*c1e0*/  MUFU.EX2 R13, R13 ;  /* 0x0000000d000d7308 */ /* 0x000f220000000800 */
[----:B---3--:R-:W-:Y:S01]  /*c1f0*/  FADD.FTZ R14, R8, 1 ;  /* 0x3f800000080e7421 */ /* 0x008fe20000010000 */
[----:B------:R-:W-:-:S06]  /*c200*/  MOV R8, R4 ;  /* 0x0000000400087202 */ /* 0x000fcc0000000f00 */
[----:B------:R-:W3:Y:S01]  /*c210*/  MUFU.RCP R14, R14 ;  /* 0x0000000e000e7308 */ /* 0x000ee20000001000 */
[----:B------:R-:W-:-:S04]  /*c220*/  IMAD.WIDE.U32 R8, R11, UR14, R8 ;  /* 0x0000000e0b087c25 */ /* 0x000fc8000f8e0008 */
[----:B----4-:R-:W-:Y:S01]  /*c230*/  FADD.FTZ R15, R13, 1 ;  /* 0x3f8000000d0f7421 */ /* 0x010fe20000010000 */
[----:B------:R-:W-:Y:S01]  /*c240*/  IMAD R11, R11, UR15, R12 ;  /* 0x0000000f0b0b7c24 */ /* 0x000fe2000f8e020c */
[----:B--2---:R-:W-:-:S04]  /*c250*/  LEA R12, P1, R8, UR16, 0x2 ;  /* 0x00000010080c7c11 */ /* 0x004fc8000f8210ff */
[----:B------:R-:W2:Y:S01]  /*c260*/  MUFU.RCP R15, R15 ;  /* 0x0000000f000f7308 */ /* 0x000ea20000001000 */
[----:B------:R-:W-:-:S04]  /*c270*/  IADD3 R11, PT, PT, R9, R11, RZ ;  /* 0x0000000b090b7210 */ /* 0x000fc80007ffe0ff */
[----:B------:R-:W-:Y:S01]  /*c280*/  LEA.HI.X R13, R8, UR17, R11, 0x2, P1 ;  /* 0x00000011080d7c11 */ /* 0x000fe200088f140b */
[----:B---3--:R-:W-:Y:S01]  /*c290*/  FMUL.FTZ R8, R17, R14 ;  /* 0x0000000e11087220 */ /* 0x008fe20000410000 */
[----:B--2---:R-:W-:-:S05]  /*c2a0*/  FMUL.FTZ R9, R16, R15 ;  /* 0x0000000f10097220 */ /* 0x004fca0000410000 */
[----:B------:R2:W-:Y:S02]  /*c2b0*/  STG.E.64 desc[UR12][R12.64], R8 ;  /* 0x000000080c007986 */ /* 0x0005e4000c101b0c */
.L_x_4197:
[----:B------:R-:W-:Y:S05]  /*c2c0*/  BSYNC.RECONVERGENT B1 ;  /* 0x0000000000017941 */ /* 0x000fea0003800200 */
.L_x_4196:
[----:B------:R-:W-:Y:S05]  /*c2d0*/  @P4 BRA `(.L_x_4135) ;  /* 0x0000000000684947 */ /* 0x000fea0003800000 */
[----:B------:R-:W-:Y:S01]  /*c2e0*/  FADD.FTZ R62, R62, -UR6 ;  /* 0x800000063e3e7e21 */ /* 0x000fe20008010000 */
[----:B------:R-:W-:Y:S01]  /*c2f0*/  FADD.FTZ R63, R63, -UR6 ;  /* 0x800000063f3f7e21 */ /* 0x000fe20008010000 */
[----:B------:R-:W2:Y:S01]  /*c300*/  LDCU.64 UR10, c[0x0][0x3e0] ;  /* 0x00007c00ff0a77ac */ /* 0x000ea20008000a00 */
[----:B------:R-:W-:Y:S01]  /*c310*/  MOV R5, R7 ;  /* 0x0000000700057202 */ /* 0x000fe20000000f00 */
[----:B------:R-:W-:Y:S01]  /*c320*/  FMUL.FTZ R62, R62, UR7 ;  /* 0x000000073e3e7c20 */ /* 0x000fe20008410000 */
[----:B------:R-:W-:Y:S01]  /*c330*/  FMUL.FTZ R63, R63, UR7 ;  /* 0x000000073f3f7c20 */ /* 0x000fe20008410000 */
[----:B------:R-:W5:Y:S02]  /*c340*/  LDCU.64 UR14, c[0x0][0x380] ;  /* 0x00007000ff0e77ac */ /* 0x000f640008000a00 */
[----:B------:R-:W-:Y:S01]  /*c350*/  FFMA.FTZ R65, R65, R62, R2 ;  /* 0x0000003e41417223 */ /* 0x000fe20000010002 */
[----:B------:R-:W-:-:S03]  /*c360*/  FFMA.FTZ R63, R3, R63, R0 ;  /* 0x0000003f033f7223 */ /* 0x000fc60000010000 */
[----:B------:R-:W-:Y:S01]  /*c370*/  FMUL.FTZ R2, R65, -1.4426950216293334961 ;  /* 0xbfb8aa3b41027820 */ /* 0x000fe20000410000 */
[----:B------:R-:W-:-:S05]  /*c380*/  FMUL.FTZ R3, R63, -1.4426950216293334961 ;  /* 0xbfb8aa3b3f037820 */ /* 0x000fca0000410000 */
[----:B------:R-:W0:Y:S01]  /*c390*/  MUFU.EX2 R2, R2 ;  /* 0x0000000200027308 */ /* 0x000e220000000800 */
[----:B--234-:R-:W-:Y:S02]  /*c3a0*/  IMAD R9, R10, UR10, RZ ;  /* 0x0000000a0a097c24 */ /* 0x01cfe4000f8e02ff */
[----:B------:R-:W-:-:S05]  /*c3b0*/  IMAD.WIDE.U32 R4, R64, UR10, R4 ;  /* 0x0000000a40047c25 */ /* 0x000fca000f8e0004 */
[----:B------:R-:W2:Y:S01]  /*c3c0*/  MUFU.EX2 R3, R3 ;  /* 0x0000000300037308 */ /* 0x000ea20000000800 */
[----:B------:R-:W-:-:S05]  /*c3d0*/  IMAD R9, R64, UR11, R9 ;  /* 0x0000000b40097c24 */ /* 0x000fca000f8e0209 */
[----:B------:R-:W-:Y:S01]  /*c3e0*/  IADD3 R9, PT, PT, R5, R9, RZ ;  /* 0x0000000905097210 */ /* 0x000fe20007ffe0ff */
[----:B0-----:R-:W-:Y:S01]  /*c3f0*/  FADD.FTZ R0, R2, 1 ;  /* 0x3f80000002007421 */ /* 0x001fe20000010000 */
[----:B-----5:R-:W-:-:S05]  /*c400*/  LEA R2, P1, R4, UR14, 0x2 ;  /* 0x0000000e04027c11 */ /* 0x020fca000f8210ff */
[----:B------:R-:W0:Y:S01]  /*c410*/  MUFU.RCP R0, R0 ;  /* 0x0000000000007308 */ /* 0x000e220000001000 */
[----:B--2---:R-:W-:Y:S01]  /*c420*/  FADD.FTZ R6, R3, 1 ;  /* 0x3f80000003067421 */ /* 0x004fe20000010000 */
[----:B------:R-:W-:-:S06]  /*c430*/  LEA.HI.X R3, R4, UR15, R9, 0x2, P1 ;  /* 0x0000000f04037c11 */ /* 0x000fcc00088f1409 */
[----:B------:R-:W2:Y:S01]  /*c440*/  MUFU.RCP R6, R6 ;  /* 0x0000000600067308 */ /* 0x000ea20000001000 */
[----:B0-----:R-:W-:Y:S01]  /*c450*/  FMUL.FTZ R4, R65, R0 ;  /* 0x0000000041047220 */ /* 0x001fe20000410000 */
[----:B--2---:R-:W-:-:S05]  /*c460*/  FMUL.FTZ R5, R63, R6 ;  /* 0x000000063f057220 */ /* 0x004fca0000410000 */
[----:B------:R0:W-:Y:S02]  /*c470*/  STG.E.64 desc[UR12][R2.64], R4 ;  /* 0x0000000402007986 */ /* 0x0001e4000c101b0c */
.L_x_4135:
[----:B------:R-:W-:Y:S05]  /*c480*/  BSYNC.RECONVERGENT B0 ;  /* 0x0000000000007941 */ /* 0x000fea0003800200 */
.L_x_4071:
[----:B------:R-:W5:Y:S01]  /*c490*/  LDCU UR6, c[0x0][0x374] ;  /* 0x00006e80ff0677ac */ /* 0x000f620008000800 */
[----:B------:R-:W2:Y:S01]  /*c4a0*/  LDCU UR7, c[0x0][0x3f8] ;  /* 0x00007f00ff0777ac */ /* 0x000ea20008000800 */
[----:B------:R-:W2:Y:S01]  /*c4b0*/  LDCU UR9, c[0x0][0x3c8] ;  /* 0x00007900ff0977ac */ /* 0x000ea20008000800 */
[----:B------:R-:W-:Y:S02]  /*c4c0*/  UIADD3 UR4, UPT, UPT, UR4, 0x1, URZ ;  /* 0x0000000104047890 */ /* 0x000fe4000fffe0ff */
[----:B-----5:R-:W-:Y:S02]  /*c4d0*/  UIADD3 UR5, UPT, UPT, UR6, UR5, URZ ;  /* 0x0000000506057290 */ /* 0x020fe4000fffe0ff */
[----:B--2---:R-:W-:-:S04]  /*c4e0*/  UIMAD UR7, UR7, UR9, URZ ;  /* 0x00000009070772a4 */ /* 0x004fc8000f8e02ff */
[----:B------:R-:W-:-:S09]  /*c4f0*/  UISETP.GE.AND UP0, UPT, UR5, UR7, UPT ;  /* 0x000000070500728c */ /* 0x000fd2000bf06270 */
[----:B------:R-:W-:Y:S05]  /*c500*/  BRA.U !UP0, `(.L_x_4198) ;  /* 0xffffff3d08287547 */ /* 0x000fea000b83ffff */
[----:B------:R-:W-:Y:S05]  /*c510*/  EXIT ;  /* 0x000000000000794d */ /* 0x000fea0003800000 */
.L_x_4199:
        /* <DEDUP_REMOVED lines=14> */
.L_x_4560:


//--------------------- .text._Z35group_norm_nhwc_fwd_one_pass_kernelI11Fp32IOFp16WLi64ELi96ELi768EEv26Group_norm_nhwc_fwd_params --------------------------
	.section	.text._Z35group_norm_nhwc_fwd_one_pass_kernelI11Fp32IOFp16WLi64ELi96ELi768EEv26Group_norm_nhwc_fwd_params,"ax",@progbits
	.align	128
        .global         _Z35group_norm_nhwc_fwd_one_pass_kernelI11Fp32IOFp16WLi64ELi96ELi768EEv26Group_norm_nhwc_fwd_params
        .type           _Z35group_norm_nhwc_fwd_one_pass_kernelI11Fp32IOFp16WLi64ELi96ELi768EEv26Group_norm_nhwc_fwd_params,@function
        .size           _Z35group_norm_nhwc_fwd_one_pass_kernelI11Fp32IOFp16WLi64ELi96ELi768EEv26Group_norm_nhwc_fwd_params,(.L_x_4561 - _Z35group_norm_nhwc_fwd_one_pass_kernelI11Fp32IOFp16WLi64ELi96ELi768EEv26Group_norm_nhwc_fwd_params)
        .other          _Z35group_norm_nhwc_fwd_one_pass_kernelI11Fp32IOFp16WLi64ELi96ELi768EEv26Group_norm_nhwc_fwd_params,@"STO_CUDA_ENTRY STV_DEFAULT"
_Z35group_norm_nhwc_fwd_one_pass_kernelI11Fp32IOFp16WLi64ELi96ELi768EEv26Group_norm_nhwc_fwd_params:
.text._Z35group_norm_nhwc_fwd_one_pass_kernelI11Fp32IOFp16WLi64ELi96ELi768EEv26Group_norm_nhwc_fwd_params:
        /* <DEDUP_REMOVED lines=23> */
.L_x_4227:
        /* <DEDUP_REMOVED lines=168> */
.L_x_4201:
[----:B------:R-:W-:Y:S05]  /*0bf0*/  BSYNC.RECONVERGENT B0 ;  /* 0x0000000000007941 */ /* 0x000fea0003800200 */
.L_x_4200:
        /* <DEDUP_REMOVED lines=66> */
.L_x_4203:
[----:B------:R-:W-:Y:S05]  /*1020*/  BSYNC.RECONVERGENT B0 ;  /* 0x0000000000007941 */ /* 0x000fea0003800200 */
.L_x_4202:
        /* <DEDUP_REMOVED lines=24> */
.L_x_4206:
[----:B---3--:R-:W3:Y:S04]  /*11b0*/  LDG.E.STRONG.GPU R14, desc[UR8][R12.64] ;  /* 0x000000080c0e7981 */ /* 0x008ee8000c1ef900 */
[----:B---3--:R-:W-:Y:S01]  /*11c0*/  CCTL.IVALL ;  /* 0x00000000ff00798f */ /* 0x008fe20002000000 */
[----:B------:R-:W-:Y:S05]  /*11d0*/  YIELD ;  /* 0x0000000000007946 */ /* 0x000fea0003800000 */
[----:B------:R-:W-:-:S13]  /*11e0*/  ISETP.NE.AND P2, PT, R14, R19, PT ;  /* 0x000000130e00720c */ /* 0x000fda0003f45270 */
[----:B------:R-:W-:Y:S05]  /*11f0*/  @P2 BRA `(.L_x_4206) ;  /* 0xfffffffc00ec2947 */ /* 0x000fea000383ffff */
.L_x_4205:
        /* <DEDUP_REMOVED lines=15> */
.L_x_4208:
        /* <DEDUP_REMOVED lines=60> */
.L_x_4207:
        /* <DEDUP_REMOVED lines=34> */
.L_x_4209:
        /* <DEDUP_REMOVED lines=19> */
.L_x_4210:
        /* <DEDUP_REMOVED lines=9> */
.L_x_4211:
[----:B------:R-:W-:Y:S05]  /*1a90*/  BSYNC.RECONVERGENT B0 ;  /* 0x0000000000007941 */ /* 0x000fea0003800200 */
.L_x_4204:
        /* <DEDUP_REMOVED lines=83> */
.L_x_4215:
[----:B------:R-:W-:Y:S05]  /*1fd0*/  BSYNC.RECONVERGENT B1 ;  /* 0x0000000000017941 */ /* 0x000fea0003800200 */
.L_x_4214:
        /* <DEDUP_REMOVED lines=19> */
.L_x_4217:
[----:B------:R-:W-:Y:S05]  /*2110*/  BSYNC.RECONVERGENT B1 ;  /* 0x0000000000017941 */ /* 0x000fea0003800200 */
.L_x_4216:
        /* <DEDUP_REMOVED lines=19> */
.L_x_4219:
[----:B------:R-:W-:Y:S05]  /*2250*/  BSYNC.RECONVERGENT B1 ;  /* 0x0000000000017941 */ /* 0x000fea0003800200 */
.L_x_4218:
        /* <DEDUP_REMOVED lines=19> */
.L_x_4213:
        /* <DEDUP_REMOVED lines=43> */
.L_x_4222:
[----:B------:R-:W-:Y:S05]  /*2640*/  BSYNC.RECONVERGENT B1 ;  /* 0x0000000000017941 */ /* 0x000fea0003800200 */
.L_x_4221:
        /* <DEDUP_REMOVED lines=29> */
.L_x_4224:
[----:B------:R-:W-:Y:S05]  /*2820*/  BSYNC.RECONVERGENT B1 ;  /* 0x0000000000017941 */ /* 0x000fea0003800200 */
.L_x_4223:
        /* <DEDUP_REMOVED lines=29> */
.L_x_4226:
[----:B------:R-:W-:Y:S05]  /*2a00*/  BSYNC.RECONVERGENT B1 ;  /* 0x0000000000017941 */ /* 0x000fea0003800200 */
.L_x_4225:
        /* <DEDUP_REMOVED lines=27> */
.L_x_4220:
[----:B------:R-:W-:Y:S05]  /*2bc0*/  BSYNC.RECONVERGENT B0 ;  /* 0x0000000000007941 */ /* 0x000fea0003800200 */
.L_x_4212:
[----:B------:R-:W-:Y:S02]  /*2bd0*/  IADD3 R30, PT, PT, R11, R30, RZ ;  /* 0x0000001e0b1e7210 */ /* 0x000fe40007ffe0ff */
[----:B------:R-:W-:Y:S02]  /*2be0*/  IADD3 R31, PT, PT, R31, 0x1, RZ ;  /* 0x000000011f1f7810 */ /* 0x000fe40007ffe0ff */
[----:B------:R-:W-:-:S13]  /*2bf0*/  ISETP.GE.AND P1, PT, R30, UR5, PT ;  /* 0x000000051e007c0c */ /* 0x000fda000bf26270 */
[----:B------:R-:W-:Y:S05]  /*2c00*/  @!P1 BRA `(.L_x_4227) ;  /* 0xffffffd400589947 */ /* 0x000fea000383ffff */
[----:B------:R-:W-:Y:S05]  /*2c10*/  EXIT ;  /* 0x000000000000794d */ /* 0x000fea0003800000 */
.L_x_4228:
        /* <DEDUP_REMOVED lines=14> */
.L_x_4561:


//--------------------- .text._Z35group_norm_nhwc_fwd_one_pass_kernelI11Fp32IOFp16WLi128ELi96ELi768EEv26Group_norm_nhwc_fwd_params --------------------------
	.section	.text._Z35group_norm_nhwc_fwd_one_pass_kernelI11Fp32IOFp16WLi128ELi96ELi768EEv26Group_norm_nhwc_fwd_params,"ax",@progbits
	.align	128
        .global         _Z35group_norm_nhwc_fwd_one_pass_kernelI11Fp32IOFp16WLi128ELi96ELi768EEv26Group_norm_nhwc_fwd_params
        .type           _Z35group_norm_nhwc_fwd_one_pass_kernelI11Fp32IOFp16WLi128ELi96ELi768EEv26Group_norm_nhwc_fwd_params,@function
        .size           _Z35group_norm_nhwc_fwd_one_pass_kernelI11Fp32IOFp16WLi128ELi96ELi768EEv26Group_norm_nhwc_fwd_params,(.L_x_4562 - _Z35group_norm_nhwc_fwd_one_pass_kernelI11Fp32IOFp16WLi128ELi96ELi768EEv26Group_norm_nhwc_fwd_params)
        .other          _Z35group_norm_nhwc_fwd_one_pass_kernelI11Fp32IOFp16WLi128ELi96ELi768EEv26Group_norm_nhwc_fwd_params,@"STO_CUDA_ENTRY STV_DEFAULT"
_Z35group_norm_nhwc_fwd_one_pass_kernelI11Fp32IOFp16WLi128ELi96ELi768EEv26Group_norm_nhwc_fwd_params:
.text._Z35group_norm_nhwc_fwd_one_pass_kernelI11Fp32IOFp16WLi128ELi96ELi768EEv26Group_norm_nhwc_fwd_params:
        /* <DEDUP_REMOVED lines=46> */
.L_x_4272:
        /* <DEDUP_REMOVED lines=227> */
.L_x_4230:
[----:B------:R-:W-:Y:S05]  /*1110*/  BSYNC.RECONVERGENT B0 ;  /* 0x0000000000007941 */ /* 0x000fea0003800200 */
.L_x_4229:
        /* <DEDUP_REMOVED lines=66> */
.L_x_4232:
[----:B------:R-:W-:Y:S05]  /*1540*/  BSYNC.RECONVERGENT B0 ;  /* 0x0000000000007941 */ /* 0x000fea0003800200 */
.L_x_4231:
        /* <DEDUP_REMOVED lines=24> */
.L_x_4235:
[----:B----4-:R-:W3:Y:S04]  /*16d0*/  LDG.E.STRONG.GPU R30, desc[UR6][R28.64] ;  /* 0x000000061c1e7981 */ /* 0x010ee8000c1ef900 */
[----:B---3--:R-:W-:Y:S01]  /*16e0*/  CCTL.IVALL ;  /* 0x00000000ff00798f */ /* 0x008fe20002000000 */
[----:B------:R-:W-:Y:S05]  /*16f0*/  YIELD ;  /* 0x0000000000007946 */ /* 0x000fea0003800000 */
[----:B------:R-:W-:-:S13]  /*1700*/  ISETP.NE.AND P2, PT, R30, R35, PT ;  /* 0x000000231e00720c */ /* 0x000fda0003f45270 */
[----:B------:R-:W-:Y:S05]  /*1710*/  @P2 BRA `(.L_x_4235) ;  /* 0xfffffffc00ec2947 */ /* 0x000fea000383ffff */
.L_x_4234:
        /* <DEDUP_REMOVED lines=15> */
.L_x_4237:
        /* <DEDUP_REMOVED lines=59> */
.L_x_4236:
        /* <DEDUP_REMOVED lines=35> */
.L_x_4238:
        /* <DEDUP_REMOVED lines=18> */
.L_x_4239:
        /* <DEDUP_REMOVED lines=9> */
.L_x_4240:
[----:B------:R-:W-:Y:S05]  /*1fa0*/  BSYNC.RECONVERGENT B0 ;  /* 0x0000000000007941 */ /* 0x000fea0003800200 */
.L_x_4233:
        /* <DEDUP_REMOVED lines=64> */
.L_x_4244:
[----:B------:R-:W-:Y:S05]  /*23b0*/  BSYNC.RECONVERGENT B1 ;  /* 0x0000000000017941 */ /* 0x000fea0003800200 */
.L_x_4243:
        /* <DEDUP_REMOVED lines=19> */
.L_x_4246:
[----:B------:R-:W-:Y:S05]  /*24f0*/  BSYNC.RECONVERGENT B1 ;  /* 0x0000000000017941 */ /* 0x000fea0003800200 */
.L_x_4245:
        /* <DEDUP_REMOVED lines=29> */
.L_x_4248:
[----:B------:R-:W-:Y:S05]  /*26d0*/  BSYNC.RECONVERGENT B1 ;  /* 0x0000000000017941 */ /* 0x000fea0003800200 */
.L_x_4247:
        /* <DEDUP_REMOVED lines=19> */
.L_x_4250:
[----:B------:R-:W-:Y:S05]  /*2810*/  BSYNC.RECONVERGENT B1 ;  /* 0x0000000000017941 */ /* 0x000fea0003800200 */
.L_x_4249:
        /* <DEDUP_REMOVED lines=19> */
.L_x_4252:
[----:B------:R-:W-:Y:S05]  /*2950*/  BSYNC.RECONVERGENT B1 ;  /* 0x0000000000017941 */ /* 0x000fea0003800200 */
.L_x_4251:
        /* <DEDUP_REMOVED lines=19> */
.L_x_4254:
[----:B------:R-:W-:Y:S05]  /*2a90*/  BSYNC.RECONVERGENT B1 ;  /* 0x0000000000017941 */ /* 0x000fea0003800200 */
.L_x_4253:
        /* <DEDUP_REMOVED lines=19> */
.L_x_4256:
[----:B------:R-:W-:Y:S05]  /*2bd0*/  BSYNC.RECONVERGENT B1 ;  /* 0x0000000000017941 */ /* 0x000fea0003800200 */
.L_x_4255:
        /* <DEDUP_REMOVED lines=19> */
.L_x_4242:
        /* <DEDUP_REMOVED lines=34> */
.L_x_4259:
[----:B------:R-:W-:Y:S05]  /*2f30*/  BSYNC.RECONVERGENT B1 ;  /* 0x0000000000017941 */ /* 0x000fea0003800200 */
.L_x_4258:
        /* <DEDUP_REMOVED lines=29> */
.L_x_4261:
[----:B------:R-:W-:Y:S05]  /*3110*/  BSYNC.RECONVERGENT B1 ;  /* 0x0000000000017941 */ /* 0x000fea0003800200 */
.L_x_4260:
        /* <DEDUP_REMOVED lines=39> */
.L_x_4263:
[----:B------:R-:W-:Y:S05]  /*3390*/  BSYNC.RECONVERGENT B1 ;  /* 0x0000000000017941 */ /* 0x000fea0003800200 */
.L_x_4262:
        /* <DEDUP_REMOVED lines=29> */
.L_x_4265:
[----:B------:R-:W-:Y:S05]  /*3570*/  BSYNC.RECONVERGENT B1 ;  /* 0x0000000000017941 */ /* 0x000fea0003800200 */
.L_x_4264:
        /* <DEDUP_REMOVED lines=29> */
.L_x_4267:
[----:B------:R-:W-:Y:S05]  /*3750*/  BSYNC.RECONVERGENT B1 ;  /* 0x0000000000017941 */ /* 0x000fea0003800200 */
.L_x_4266:
        /* <DEDUP_REMOVED lines=29> */
.L_x_4269:
[----:B------:R-:W-:Y:S05]  /*3930*/  BSYNC.RECONVERGENT B1 ;  /* 0x0000000000017941 */ /* 0x000fea0003800200 */
.L_x_4268:
        /* <DEDUP_REMOVED lines=29> */
.L_x_4271:
[----:B------:R-:W-:Y:S05]  /*3b10*/  BSYNC.RECONVERGENT B1 ;  /* 0x0000000000017941 */ /* 0x000fea0003800200 */
.L_x_4270:
        /* <DEDUP_REMOVED lines=27> */
.L_x_4257:
[----:B------:R-:W-:Y:S05]  /*3cd0*/  BSYNC.RECONVERGENT B0 ;  /* 0x0000000000007941 */ /* 0x000fea0003800200 */
.L_x_4241:
        /* <DEDUP_REMOVED lines=8> */
.L_x_4273:
        /* <DEDUP_REMOVED lines=10> */
.L_x_4562:


//--------------------- .text._Z35group_norm_nhwc_fwd_one_pass_kernelI11Fp32IOFp16WLi256ELi96ELi768EEv26Group_norm_nhwc_fwd_params --------------------------
	.section	.text._Z35group_norm_nhwc_fwd_one_pass_kernelI11Fp32IOFp16WLi256ELi96ELi768EEv26Group_norm_nhwc_fwd_params,"ax",@progbits
	.align	128
        .global         _Z35group_norm_nhwc_fwd_one_pass_kernelI11Fp32IOFp16WLi256ELi96ELi768EEv26Group_norm_nhwc_fwd_params
        .type           _Z35group_norm_nhwc_fwd_one_pass_kernelI11Fp32IOFp16WLi256ELi96ELi768EEv26Group_norm_nhwc_fwd_params,@function
        .size           _Z35group_norm_nhwc_fwd_one_pass_kernelI11Fp32IOFp16WLi256ELi96ELi768EEv26Group_norm_nhwc_fwd_params,(.L_x_4563 - _Z35group_norm_nhwc_fwd_one_pass_kernelI11Fp32IOFp16WLi256ELi96ELi768EEv26Group_norm_nhwc_fwd_params)
        .other          _Z35group_norm_nhwc_fwd_one_pass_kernelI11Fp32IOFp16WLi256ELi96ELi768EEv26Group_norm_nhwc_fwd_params,@"STO_CUDA_ENTRY STV_DEFAULT"
_Z35group_norm_nhwc_fwd_one_pass_kernelI11Fp32IOFp16WLi256ELi96ELi768EEv26Group_norm_nhwc_fwd_params:
.text._Z35group_norm_nhwc_fwd_one_pass_kernelI11Fp32IOFp16WLi256ELi96ELi768EEv26Group_norm_nhwc_fwd_params:
        /* <DEDUP_REMOVED lines=28> */
.L_x_4349:
        /* <DEDUP_REMOVED lines=412> */
.L_x_4275:
[----:B------:R-:W-:Y:S05]  /*1b80*/  BSYNC.RECONVERGENT B0 ;  /* 0x0000000000007941 */ /* 0x000fea0003800200 */
.L_x_4274:
        /* <DEDUP_REMOVED lines=64> */
.L_x_4277:
[----:B------:R-:W-:Y:S05]  /*1f90*/  BSYNC.RECONVERGENT B0 ;  /* 0x0000000000007941 */ /* 0x000fea0003800200 */
.L_x_4276:
        /* <DEDUP_REMOVED lines=27> */
.L_x_4280:
[----:B------:R-:W2:Y:S04]  /*2150*/  LDG.E.STRONG.GPU R28, desc[UR6][R30.64] ;  /* 0x000000061e1c7981 */ /* 0x000ea8000c1ef900 */
[----:B--2---:R-:W-:Y:S01]  /*2160*/  CCTL.IVALL ;  /* 0x00000000ff00798f */ /* 0x004fe20002000000 */
[----:B------:R-:W-:Y:S05]  /*2170*/  YIELD ;  /* 0x0000000000007946 */ /* 0x000fea0003800000 */
[----:B------:R-:W-:-:S13]  /*2180*/  ISETP.NE.AND P1, PT, R28, R37, PT ;  /* 0x000000251c00720c */ /* 0x000fda0003f25270 */
[----:B------:R-:W-:Y:S05]  /*2190*/  @P1 BRA `(.L_x_4280) ;  /* 0xfffffffc00ec1947 */ /* 0x000fea000383ffff */
.L_x_4279:
        /* <DEDUP_REMOVED lines=16> */
.L_x_4282:
        /* <DEDUP_REMOVED lines=62> */
.L_x_4281:
        /* <DEDUP_REMOVED lines=38> */
.L_x_4283:
        /* <DEDUP_REMOVED lines=19> */
.L_x_4284:
        /* <DEDUP_REMOVED lines=9> */
.L_x_4285:
[----:B------:R-:W-:Y:S05]  /*2aa0*/  BSYNC.RECONVERGENT B0 ;  /* 0x0000000000007941 */ /* 0x000fea0003800200 */
.L_x_4278:
        /* <DEDUP_REMOVED lines=71> */
.L_x_4289:
[----:B------:R-:W-:Y:S05]  /*2f20*/  BSYNC.RECONVERGENT B1 ;  /* 0x0000000000017941 */ /* 0x000fea0003800200 */
.L_x_4288:
        /* <DEDUP_REMOVED lines=27> */
.L_x_4291:
[----:B------:R-:W-:Y:S05]  /*30e0*/  BSYNC.RECONVERGENT B1 ;  /* 0x0000000000017941 */ /* 0x000fea0003800200 */
.L_x_4290:
        /* <DEDUP_REMOVED lines=21> */
.L_x_4293:
[----:B------:R-:W-:Y:S05]  /*3240*/  BSYNC.RECONVERGENT B1 ;  /* 0x0000000000017941 */ /* 0x000fea0003800200 */
.L_x_4292:
        /* <DEDUP_REMOVED lines=19> */
.L_x_4295:
[----:B------:R-:W-:Y:S05]  /*3380*/  BSYNC.RECONVERGENT B1 ;  /* 0x0000000000017941 */ /* 0x000fea0003800200 */
.L_x_4294:
        /* <DEDUP_REMOVED lines=41> */
.L_x_4297:
[----:B------:R-:W-:Y:S05]  /*3620*/  BSYNC.RECONVERGENT B1 ;  /* 0x0000000000017941 */ /* 0x000fea0003800200 */
.L_x_4296:
        /* <DEDUP_REMOVED lines=21> */
.L_x_4299:
[----:B------:R-:W-:Y:S05]  /*3780*/  BSYNC.RECONVERGENT B1 ;  /* 0x0000000000017941 */ /* 0x000fea0003800200 */
.L_x_4298:
        /* <DEDUP_REMOVED lines=19> */
.L_x_4301:
[----:B------:R-:W-:Y:S05]  /*38c0*/  BSYNC.RECONVERGENT B1 ;  /* 0x0000000000017941 */ /* 0x000fea0003800200 */
.L_x_4300:
        /* <DEDUP_REMOVED lines=19> */
.L_x_4303:
[----:B------:R-:W-:Y:S05]  /*3a00*/  BSYNC.RECONVERGENT B1 ;  /* 0x0000000000017941 */ /* 0x000fea0003800200 */
.L_x_4302:
        /* <DEDUP_REMOVED lines=19> */
.L_x_4305:
[----:B------:R-:W-:Y:S05]  /*3b40*/  BSYNC.RECONVERGENT B1 ;  /* 0x0000000000017941 */ /* 0x000fea0003800200 */
.L_x_4304:
        /* <DEDUP_REMOVED lines=19> */
.L_x_4307:
[----:B------:R-:W-:Y:S05]  /*3c80*/  BSYNC.RECONVERGENT B1 ;  /* 0x0000000000017941 */ /* 0x000fea0003800200 */
.L_x_4306:
        /* <DEDUP_REMOVED lines=37> */
.L_x_4309:
[----:B------:R-:W-:Y:S05]  /*3ee0*/  BSYNC.RECONVERGENT B1 ;  /* 0x0000000000017941 */ /* 0x000fea0003800200 */
.L_x_4308:
        /* <DEDUP_REMOVED lines=19> */
.L_x_4311:
[----:B------:R-:W-:Y:S05]  /*4020*/  BSYNC.RECONVERGENT B1 ;  /* 0x0000000000017941 */ /* 0x000fea0003800200 */
.L_x_4310:
        /* <DEDUP_REMOVED lines=19> */
.L_x_4313:
[----:B------:R-:W-:Y:S05]  /*4160*/  BSYNC.RECONVERGENT B1 ;  /* 0x0000000000017941 */ /* 0x000fea0003800200 */
.L_x_4312:
        /* <DEDUP_REMOVED lines=19> */
.L_x_4315:
[----:B------:R-:W-:Y:S05]  /*42a0*/  BSYNC.RECONVERGENT B1 ;  /* 0x0000000000017941 */ /* 0x000fea0003800200 */
.L_x_4314:
        /* <DEDUP_REMOVED lines=19> */
.L_x_4317:
[----:B------:R-:W-:Y:S05]  /*43e0*/  BSYNC.RECONVERGENT B1 ;  /* 0x0000000000017941 */ /* 0x000fea0003800200 */
.L_x_4316:
        /* <DEDUP_REMOVED lines=18> */
.L_x_4287:
        /* <DEDUP_REMOVED lines=33> */
.L_x_4320:
[----:B------:R-:W-:Y:S05]  /*4720*/  BSYNC.RECONVERGENT B1 ;  /* 0x0000000000017941 */ /* 0x000fea0003800200 */
.L_x_4319:
        /* <DEDUP_REMOVED lines=37> */
.L_x_4322:
[----:B------:R-:W-:Y:S05]  /*4980*/  BSYNC.RECONVERGENT B1 ;  /* 0x0000000000017941 */ /* 0x000fea0003800200 */
.L_x_4321:
        /* <DEDUP_REMOVED lines=31> */
.L_x_4324:
[----:B------:R-:W-:Y:S05]  /*4b80*/  BSYNC.RECONVERGENT B1 ;  /* 0x0000000000017941 */ /* 0x000fea0003800200 */
.L_x_4323:
        /* <DEDUP_REMOVED lines=29> */
.L_x_4326:
[----:B------:R-:W-:Y:S05]  /*4d60*/  BSYNC.RECONVERGENT B1 ;  /* 0x0000000000017941 */ /* 0x000fea0003800200 */
.L_x_4325:
        /* <DEDUP_REMOVED lines=51> */
.L_x_4328:
[----:B------:R-:W-:Y:S05]  /*50a0*/  BSYNC.RECONVERGENT B1 ;  /* 0x0000000000017941 */ /* 0x000fea0003800200 */
.L_x_4327:
        /* <DEDUP_REMOVED lines=31> */
.L_x_4330:
[----:B------:R-:W-:Y:S05]  /*52a0*/  BSYNC.RECONVERGENT B1 ;  /* 0x0000000000017941 */ /* 0x000fea0003800200 */
.L_x_4329:
        /* <DEDUP_REMOVED lines=29> */
.L_x_4332:
[----:B------:R-:W-:Y:S05]  /*5480*/  BSYNC.RECONVERGENT B1 ;  /* 0x0000000000017941 */ /* 0x000fea0003800200 */
.L_x_4331:
        /* <DEDUP_REMOVED lines=29> */
.L_x_4334:
[----:B------:R-:W-:Y:S05]  /*5660*/  BSYNC.RECONVERGENT B1 ;  /* 0x0000000000017941 */ /* 0x000fea0003800200 */
.L_x_4333:
        /* <DEDUP_REMOVED lines=29> */
.L_x_4336:
[----:B------:R-:W-:Y:S05]  /*5840*/  BSYNC.RECONVERGENT B1 ;  /* 0x0000000000017941 */ /* 0x000fea0003800200 */
.L_x_4335:
        /* <DEDUP_REMOVED lines=29> */
.L_x_4338:
[----:B------:R-:W-:Y:S05]  /*5a20*/  BSYNC.RECONVERGENT B1 ;  /* 0x0000000000017941 */ /* 0x000fea0003800200 */
.L_x_4337:
        /* <DEDUP_REMOVED lines=47> */
.L_x_4340:
[----:B------:R-:W-:Y:S05]  /*5d20*/  BSYNC.RECONVERGENT B1 ;  /* 0x0000000000017941 */ /* 0x000fea0003800200 */
.L_x_4339:
        /* <DEDUP_REMOVED lines=29> */
.L_x_4342:
[----:B------:R-:W-:Y:S05]  /*5f00*/  BSYNC.RECONVERGENT B1 ;  /* 0x0000000000017941 */ /* 0x000fea0003800200 */
.L_x_4341:
        /* <DEDUP_REMOVED lines=29> */
.L_x_4344:
[----:B------:R-:W-:Y:S05]  /*60e0*/  BSYNC.RECONVERGENT B1 ;  /* 0x0000000000017941 */ /* 0x000fea0003800200 */
.L_x_4343:
        /* <DEDUP_REMOVED lines=29> */
.L_x_4346:
[----:B------:R-:W-:Y:S05]  /*62c0*/  BSYNC.RECONVERGENT B1 ;  /* 0x0000000000017941 */ /* 0x000fea0003800200 */
.L_x_4345:
        /* <DEDUP_REMOVED lines=29> */
.L_x_4348:
[----:B------:R-:W-:Y:S05]  /*64a0*/  BSYNC.RECONVERGENT B1 ;  /* 0x0000000000017941 */ /* 0x000fea0003800200 */
.L_x_4347:
        /* <DEDUP_REMOVED lines=27> */
.L_x_4318:
[----:B------:R-:W-:Y:S05]  /*6660*/  BSYNC.RECONVERGENT B0 ;  /* 0x0000000000007941 */ /* 0x000fea0003800200 */
.L_x_4286:
        /* <DEDUP_REMOVED lines=8> */
.L_x_4350:
        /* <DEDUP_REMOVED lines=9> */
.L_x_4563:


//--------------------- .text._Z35group_norm_nhwc_fwd_one_pass_kernelI11Fp32IOFp16WLi512ELi96ELi768EEv26Group_norm_nhwc_fwd_params --------------------------
	.section	.text._Z35group_norm_nhwc_fwd_one_pass_kernelI11Fp32IOFp16WLi512ELi96ELi768EEv26Group_norm_nhwc_fwd_params,"ax",@progbits
	.align	128
        .global         _Z35group_norm_nhwc_fwd_one_pass_kernelI11Fp32IOFp16WLi512ELi96ELi768EEv26Group_norm_nhwc_fwd_params
        .type           _Z35group_norm_nhwc_fwd_one_pass_kernelI11Fp32IOFp16WLi512ELi96ELi768EEv26Group_norm_nhwc_fwd_params,@function
        .size           _Z35group_norm_nhwc_fwd_one_pass_kernelI11Fp32IOFp16WLi512ELi96ELi768EEv26Group_norm_nhwc_fwd_params,(.L_x_4564 - _Z35group_norm_nhwc_fwd_one_pass_kernelI11Fp32IOFp16WLi512ELi96ELi768EEv26Group_norm_nhwc_fwd_params)
        .other          _Z35group_norm_nhwc_fwd_one_pass_kernelI11Fp32IOFp16WLi512ELi96ELi768EEv26Group_norm_nhwc_fwd_params,@"STO_CUDA_ENTRY STV_DEFAULT"
_Z35group_norm_nhwc_fwd_one_pass_kernelI11Fp32IOFp16WLi512ELi96ELi768EEv26Group_norm_nhwc_fwd_params:
.text._Z35group_norm_nhwc_fwd_one_pass_kernelI11Fp32IOFp16WLi512ELi96ELi768EEv26Group_norm_nhwc_fwd_params:
        /* <DEDUP_REMOVED lines=27> */
.L_x_4490:
        /* <DEDUP_REMOVED lines=766> */
.L_x_4352:
[----:B------:R-:W-:Y:S05]  /*3190*/  BSYNC.RECONVERGENT B0 ;  /* 0x0000000000007941 */ /* 0x000fea0003800200 */
.L_x_4351:
        /* <DEDUP_REMOVED lines=64> */
.L_x_4354:
[----:B------:R-:W-:Y:S05]  /*35a0*/  BSYNC.RECONVERGENT B0 ;  /* 0x0000000000007941 */ /* 0x000fea0003800200 */
.L_x_4353:
        /* <DEDUP_REMOVED lines=33> */
.L_x_4357:
        /* <DEDUP_REMOVED lines=10> */
.L_x_4356:
        /* <DEDUP_REMOVED lines=18> */
.L_x_4359:
        /* <DEDUP_REMOVED lines=154> */
.L_x_4358:
        /* <DEDUP_REMOVED lines=81> */
.L_x_4360:
        /* <DEDUP_REMOVED lines=42> */
.L_x_4361:
        /* <DEDUP_REMOVED lines=21> */
.L_x_4362:
[----:B------:R-:W-:Y:S05]  /*4c20*/  BSYNC.RECONVERGENT B0 ;  /* 0x0000000000007941 */ /* 0x000fea0003800200 */
.L_x_4355:
        /* <DEDUP_REMOVED lines=55> */
[----:B-----5:R-:W-:Y:S02]  /*4fa0*/  HADD2.F32 R2, -RZ, R2.H0_H0 ;  /* 0x20000002ff027230 */ /* 0x020fe40000004100 */
[----:B------:R-:W-:Y:S01]  /*4fb0*/  HADD2.F32 R0, -RZ, R0.H0_H0 ;  /* 0x20000000ff007230 */ /* 0x000fe20000004100 */
        /* <DEDUP_REMOVED lines=26> */
.L_x_4366:
[----:B------:R-:W-:Y:S05]  /*5160*/  BSYNC.RECONVERGENT B1 ;  /* 0x0000000000017941 */ /* 0x000fea0003800200 */
.L_x_4365:
        /* <DEDUP_REMOVED lines=25> */
.L_x_4368:
[----:B------:R-:W-:Y:S05]  /*5300*/  BSYNC.RECONVERGENT B1 ;  /* 0x0000000000017941 */ /* 0x000fea0003800200 */
.L_x_4367:
        /* <DEDUP_REMOVED lines=25> */
.L_x_4370:
[----:B------:R-:W-:Y:S05]  /*54a0*/  BSYNC.RECONVERGENT B1 ;  /* 0x0000000000017941 */ /* 0x000fea0003800200 */
.L_x_4369:
        /* <DEDUP_REMOVED lines=27> */
.L_x_4372:
[----:B------:R-:W-:Y:S05]  /*5660*/  BSYNC.RECONVERGENT B1 ;  /* 0x0000000000017941 */ /* 0x000fea0003800200 */
.L_x_4371:
        /* <DEDUP_REMOVED lines=20> */
.L_x_4374:
[----:B------:R-:W-:Y:S05]  /*57b0*/  BSYNC.RECONVERGENT B1 ;  /* 0x0000000000017941 */ /* 0x000fea0003800200 */
.L_x_4373:
        /* <DEDUP_REMOVED lines=30> */
.L_x_4376:
[----:B------:R-:W-:Y:S05]  /*59a0*/  BSYNC.RECONVERGENT B1 ;  /* 0x0000000000017941 */ /* 0x000fea0003800200 */
.L_x_4375:
        /* <DEDUP_REMOVED lines=21> */
.L_x_4378:
[----:B------:R-:W-:Y:S05]  /*5b00*/  BSYNC.RECONVERGENT B1 ;  /* 0x0000000000017941 */ /* 0x000fea0003800200 */
.L_x_4377:
        /* <DEDUP_REMOVED lines=19> */
.L_x_4380:
[----:B------:R-:W-:Y:S05]  /*5c40*/  BSYNC.RECONVERGENT B1 ;  /* 0x0000000000017941 */ /* 0x000fea0003800200 */
.L_x_4379:
        /* <DEDUP_REMOVED lines=41> */
.L_x_4382:
[----:B------:R-:W-:Y:S05]  /*5ee0*/  BSYNC.RECONVERGENT B1 ;  /* 0x0000000000017941 */ /* 0x000fea0003800200 */
.L_x_4381:
        /* <DEDUP_REMOVED lines=21> */
.L_x_4384:
[----:B------:R-:W-:Y:S05]  /*6040*/  BSYNC.RECONVERGENT B1 ;  /* 0x0000000000017941 */ /* 0x000fea0003800200 */
.L_x_4383:
        /* <DEDUP_REMOVED lines=19> */
.L_x_4386:
[----:B------:R-:W-:Y:S05]  /*6180*/  BSYNC.RECONVERGENT B1 ;  /* 0x0000000000017941 */ /* 0x000fea0003800200 */
.L_x_4385:
        /* <DEDUP_REMOVED lines=19> */
.L_x_4388:
[----:B------:R-:W-:Y:S05]  /*62c0*/  BSYNC.RECONVERGENT B1 ;  /* 0x0000000000017941 */ /* 0x000fea0003800200 */
.L_x_4387:
        /* <DEDUP_REMOVED lines=19> */
.L_x_4390:
[----:B------:R-:W-:Y:S05]  /*6400*/  BSYNC.RECONVERGENT B1 ;  /* 0x0000000000017941 */ /* 0x000fea0003800200 */
.L_x_4389:
        /* <DEDUP_REMOVED lines=19> */
.L_x_4392:
[----:B------:R-:W-:Y:S05]  /*6540*/  BSYNC.RECONVERGENT B1 ;  /* 0x0000000000017941 */ /* 0x000fea0003800200 */
.L_x_4391:
        /* <DEDUP_REMOVED lines=43> */
.L_x_4394:
[----:B------:R-:W-:Y:S05]  /*6800*/  BSYNC.RECONVERGENT B1 ;  /* 0x0000000000017941 */ /* 0x000fea0003800200 */
.L_x_4393:
        /* <DEDUP_REMOVED lines=19> */
.L_x_4396:
[----:B------:R-:W-:Y:S05]  /*6940*/  BSYNC.RECONVERGENT B1 ;  /* 0x0000000000017941 */ /* 0x000fea0003800200 */
.L_x_4395:
        /* <DEDUP_REMOVED lines=19> */
.L_x_4398:
[----:B------:R-:W-:Y:S05]  /*6a80*/  BSYNC.RECONVERGENT B1 ;  /* 0x0000000000017941 */ /* 0x000fea0003800200 */
.L_x_4397:
        /* <DEDUP_REMOVED lines=19> */
.L_x_4400:
[----:B------:R-:W-:Y:S05]  /*6bc0*/  BSYNC.RECONVERGENT B1 ;  /* 0x0000000000017941 */ /* 0x000fea0003800200 */
.L_x_4399:
        /* <DEDUP_REMOVED lines=19> */
.L_x_4402:
[----:B------:R-:W-:Y:S05]  /*6d00*/  BSYNC.RECONVERGENT B1 ;  /* 0x0000000000017941 */ /* 0x000fea0003800200 */
.L_x_4401:
        /* <DEDUP_REMOVED lines=19> */
.L_x_4404:
[----:B------:R-:W-:Y:S05]  /*6e40*/  BSYNC.RECONVERGENT B1 ;  /* 0x0000000000017941 */ /* 0x000fea0003800200 */
.L_x_4403:
        /* <DEDUP_REMOVED lines=43> */
.L_x_4406:
[----:B------:R-:W-:Y:S05]  /*7100*/  BSYNC.RECONVERGENT B1 ;  /* 0x0000000000017941 */ /* 0x000fea0003800200 */
.L_x_4405:
        /* <DEDUP_REMOVED lines=19> */
.L_x_4408:
[----:B------:R-:W-:Y:S05]  /*7240*/  BSYNC.RECONVERGENT B1 ;  /* 0x0000000000017941 */ /* 0x000fea0003800200 */
.L_x_4407:
        /* <DEDUP_REMOVED lines=19> */
.L_x_4410:
[----:B------:R-:W-:Y:S05]  /*7380*/  BSYNC.RECONVERGENT B1 ;  /* 0x0000000000017941 */ /* 0x000fea0003800200 */
.L_x_4409:
        /* <DEDUP_REMOVED lines=19> */
.L_x_4412:
[----:B------:R-:W-:Y:S05]  /*74c0*/  BSYNC.RECONVERGENT B1 ;  /* 0x0000000000017941 */ /* 0x000fea0003800200 */
.L_x_4411:
        /* <DEDUP_REMOVED lines=19> */
.L_x_4414:
[----:B------:R-:W-:Y:S05]  /*7600*/  BSYNC.RECONVERGENT B1 ;  /* 0x0000000000017941 */ /* 0x000fea0003800200 */
.L_x_4413:
        /* <DEDUP_REMOVED lines=19> */
.L_x_4416:
[----:B------:R-:W-:Y:S05]  /*7740*/  BSYNC.RECONVERGENT B1 ;  /* 0x0000000000017941 */ /* 0x000fea0003800200 */
.L_x_4415:
        /* <DEDUP_REMOVED lines=41> */
.L_x_4418:
[----:B------:R-:W-:Y:S05]  /*79e0*/  BSYNC.RECONVERGENT B1 ;  /* 0x0000000000017941 */ /* 0x000fea0003800200 */
.L_x_4417:
        /* <DEDUP_REMOVED lines=19> */
.L_x_4420:
[----:B------:R-:W-:Y:S05]  /*7b20*/  BSYNC.RECONVERGENT B1 ;  /* 0x0000000000017941 */ /* 0x000fea0003800200 */
.L_x_4419:
        /* <DEDUP_REMOVED lines=19> */
.L_x_4422:
[----:B------:R-:W-:Y:S05]  /*7c60*/  BSYNC.RECONVERGENT B1 ;  /* 0x0000000000017941 */ /* 0x000fea0003800200 */
.L_x_4421:
        /* <DEDUP_REMOVED lines=19> */
.L_x_4424:
[----:B------:R-:W-:Y:S05]  /*7da0*/  BSYNC.RECONVERGENT B1 ;  /* 0x0000000000017941 */ /* 0x000fea0003800200 */
.L_x_4423:
        /* <DEDUP_REMOVED lines=19> */
.L_x_4426:
[----:B------:R-:W-:Y:S05]  /*7ee0*/  BSYNC.RECONVERGENT B1 ;  /* 0x0000000000017941 */ /* 0x000fea0003800200 */
.L_x_4425:
        /* <DEDUP_REMOVED lines=18> */
.L_x_4364:
        /* <DEDUP_REMOVED lines=39> */
.L_x_4429:
[----:B------:R-:W-:Y:S05]  /*8280*/  BSYNC.RECONVERGENT B1 ;  /* 0x0000000000017941 */ /* 0x000fea0003800200 */
.L_x_4428:
        /* <DEDUP_REMOVED lines=35> */
.L_x_4431:
[----:B------:R-:W-:Y:S05]  /*84c0*/  BSYNC.RECONVERGENT B1 ;  /* 0x0000000000017941 */ /* 0x000fea0003800200 */
.L_x_4430:
        /* <DEDUP_REMOVED lines=35> */
.L_x_4433:
[----:B------:R-:W-:Y:S05]  /*8700*/  BSYNC.RECONVERGENT B1 ;  /* 0x0000000000017941 */ /* 0x000fea0003800200 */
.L_x_4432:
        /* <DEDUP_REMOVED lines=37> */
.L_x_4435:
[----:B------:R-:W-:Y:S05]  /*8960*/  BSYNC.RECONVERGENT B1 ;  /* 0x0000000000017941 */ /* 0x000fea0003800200 */
.L_x_4434:
        /* <DEDUP_REMOVED lines=30> */
.L_x_4437:
[----:B------:R-:W-:Y:S05]  /*8b50*/  BSYNC.RECONVERGENT B1 ;  /* 0x0000000000017941 */ /* 0x000fea0003800200 */
.L_x_4436:
        /* <DEDUP_REMOVED lines=40> */
.L_x_4439:
[----:B------:R-:W-:Y:S05]  /*8de0*/  BSYNC.RECONVERGENT B1 ;  /* 0x0000000000017941 */ /* 0x000fea0003800200 */
.L_x_4438:
        /* <DEDUP_REMOVED lines=31> */
.L_x_4441:
[----:B------:R-:W-:Y:S05]  /*8fe0*/  BSYNC.RECONVERGENT B1 ;  /* 0x0000000000017941 */ /* 0x000fea0003800200 */
.L_x_4440:
        /* <DEDUP_REMOVED lines=29> */
.L_x_4443:
[----:B------:R-:W-:Y:S05]  /*91c0*/  BSYNC.RECONVERGENT B1 ;  /* 0x0000000000017941 */ /* 0x000fea0003800200 */
.L_x_4442:
        /* <DEDUP_REMOVED lines=51> */
.L_x_4445:
[----:B------:R-:W-:Y:S05]  /*9500*/  BSYNC.RECONVERGENT B1 ;  /* 0x0000000000017941 */ /* 0x000fea0003800200 */
.L_x_4444:
        /* <DEDUP_REMOVED lines=31> */
.L_x_4447:
[----:B------:R-:W-:Y:S05]  /*9700*/  BSYNC.RECONVERGENT B1 ;  /* 0x0000000000017941 */ /* 0x000fea0003800200 */
.L_x_4446:
        /* <DEDUP_REMOVED lines=29> */
.L_x_4449:
[----:B------:R-:W-:Y:S05]  /*98e0*/  BSYNC.RECONVERGENT B1 ;  /* 0x0000000000017941 */ /* 0x000fea0003800200 */
.L_x_4448:
        /* <DEDUP_REMOVED lines=29> */
.L_x_4451:
[----:B------:R-:W-:Y:S05]  /*9ac0*/  BSYNC.RECONVERGENT B1 ;  /* 0x0000000000017941 */ /* 0x000fea0003800200 */
.L_x_4450:
        /* <DEDUP_REMOVED lines=29> */
.L_x_4453:
[----:B------:R-:W-:Y:S05]  /*9ca0*/  BSYNC.RECONVERGENT B1 ;  /* 0x0000000000017941 */ /* 0x000fea0003800200 */
.L_x_4452:
        /* <DEDUP_REMOVED lines=29> */
.L_x_4455:
[----:B------:R-:W-:Y:S05]  /*9e80*/  BSYNC.RECONVERGENT B1 ;  /* 0x0000000000017941 */ /* 0x000fea0003800200 */
.L_x_4454:
        /* <DEDUP_REMOVED lines=53> */
.L_x_4457:
[----:B------:R-:W-:Y:S05]  /*a1e0*/  BSYNC.RECONVERGENT B1 ;  /* 0x0000000000017941 */ /* 0x000fea0003800200 */
.L_x_4456:
        /* <DEDUP_REMOVED lines=29> */
.L_x_4459:
[----:B------:R-:W-:Y:S05]  /*a3c0*/  BSYNC.RECONVERGENT B1 ;  /* 0x0000000000017941 */ /* 0x000fea0003800200 */
.L_x_4458:
        /* <DEDUP_REMOVED lines=29> */
.L_x_4461:
[----:B------:R-:W-:Y:S05]  /*a5a0*/  BSYNC.RECONVERGENT B1 ;  /* 0x0000000000017941 */ /* 0x000fea0003800200 */
.L_x_4460:
        /* <DEDUP_REMOVED lines=29> */
.L_x_4463:
[----:B------:R-:W-:Y:S05]  /*a780*/  BSYNC.RECONVERGENT B1 ;  /* 0x0000000000017941 */ /* 0x000fea0003800200 */
.L_x_4462:
        /* <DEDUP_REMOVED lines=29> */
.L_x_4465:
[----:B------:R-:W-:Y:S05]  /*a960*/  BSYNC.RECONVERGENT B1 ;  /* 0x0000000000017941 */ /* 0x000fea0003800200 */
.L_x_4464:
        /* <DEDUP_REMOVED lines=29> */
.L_x_4467:
[----:B------:R-:W-:Y:S05]  /*ab40*/  BSYNC.RECONVERGENT B1 ;  /* 0x0000000000017941 */ /* 0x000fea0003800200 */
.L_x_4466:
        /* <DEDUP_REMOVED lines=53> */
.L_x_4469:
[----:B------:R-:W-:Y:S05]  /*aea0*/  BSYNC.RECONVERGENT B1 ;  /* 0x0000000000017941 */ /* 0x000fea0003800200 */
.L_x_4468:
        /* <DEDUP_REMOVED lines=29> */
.L_x_4471:
[----:B------:R-:W-:Y:S05]  /*b080*/  BSYNC.RECONVERGENT B1 ;  /* 0x0000000000017941 */ /* 0x000fea0003800200 */
.L_x_4470:
        /* <DEDUP_REMOVED lines=29> */
.L_x_4473:
[----:B------:R-:W-:Y:S05]  /*b260*/  BSYNC.RECONVERGENT B1 ;  /* 0x0000000000017941 */ /* 0x000fea0003800200 */
.L_x_4472:
        /* <DEDUP_REMOVED lines=29> */
.L_x_4475:
[----:B------:R-:W-:Y:S05]  /*b440*/  BSYNC.RECONVERGENT B1 ;  /* 0x0000000000017941 */ /* 0x000fea0003800200 */
.L_x_4474:
        /* <DEDUP_REMOVED lines=29> */
.L_x_4477:
[----:B------:R-:W-:Y:S05]  /*b620*/  BSYNC.RECONVERGENT B1 ;  /* 0x0000000000017941 */ /* 0x000fea0003800200 */
.L_x_4476:
        /* <DEDUP_REMOVED lines=29> */
.L_x_4479:
[----:B------:R-:W-:Y:S05]  /*b800*/  BSYNC.RECONVERGENT B1 ;  /* 0x0000000000017941 */ /* 0x000fea0003800200 */
.L_x_4478:
        /* <DEDUP_REMOVED lines=51> */
.L_x_4481:
[----:B------:R-:W-:Y:S05]  /*bb40*/  BSYNC.RECONVERGENT B1 ;  /* 0x0000000000017941 */ /* 0x000fea0003800200 */
.L_x_4480:
        /* <DEDUP_REMOVED lines=29> */
.L_x_4483:
[----:B------:R-:W-:Y:S05]  /*bd20*/  BSYNC.RECONVERGENT B1 ;  /* 0x0000000000017941 */ /* 0x000fea0003800200 */
.L_x_4482:
        /* <DEDUP_REMOVED lines=29> */
.L_x_4485:
[----:B------:R-:W-:Y:S05]  /*bf00*/  BSYNC.RECONVERGENT B1 ;  /* 0x0000000000017941 */ /* 0x000fea0003800200 */
.L_x_4484:
        /* <DEDUP_REMOVED lines=29> */
.L_x_4487:
[----:B------:R-:W-:Y:S05]  /*c0e0*/  BSYNC.RECONVERGENT B1 ;  /* 0x0000000000017941 */ /* 0x000fea0003800200 */
.L_x_4486:
        /* <DEDUP_REMOVED lines=29> */
.L_x_4489:
[----:B------:R-:W-:Y:S05]  /*c2c0*/  BSYNC.RECONVERGENT B1 ;  /* 0x0000000000017941 */ /* 0x000fea0003800200 */
.L_x_4488:
        /* <DEDUP_REMOVED lines=27> */
.L_x_4427:
[----:B------:R-:W-:Y:S05]  /*c480*/  BSYNC.RECONVERGENT B0 ;  /* 0x0000000000007941 */ /* 0x000fea0003800200 */
.L_x_4363:
        /* <DEDUP_REMOVED lines=9> */
.L_x_4491:
        /* <DEDUP_REMOVED lines=14> */
.L_x_4564:


//--------------------- .nv.shared.reserved.0     --------------------------
	.section	.nv.shared.reserved.0,"aw",@nobits
	.weak		__nv_reservedSMEM_offset_0_alias
	.size		__nv_reservedSMEM_offset_0_alias, 0, 64
	.other		__nv_reservedSMEM_offset_0_alias,@"STO_CUDA_RESERVED_SHARED STV_DEFAULT"
__nv_reservedSMEM_offset_0_alias:
	.zero		0
	.zero		64


//--------------------- .nv.global                --------------------------
	.section	.nv.global,"aw",@nobits
.nv.global:
	.type		_ZN61_INTERNAL_d4293f69_30_group_norm_nhwc_one_pass_96_cu_dccd85766thrust24THRUST_300001_SM_1000_NS12placeholders2_5E,@object
	.size		_ZN61_INTERNAL_d4293f69_30_group_norm_nhwc_one_pass_96_cu_dccd85766thrust24THRUST_300001_SM_1000_NS12placeholders2_5E,(_ZN61_INTERNAL_d4293f69_30_group_norm_nhwc_one_pass_96_cu_dccd85764cuda3std3__45__cpo6cbeginE - _ZN61_INTERNAL_d4293f69_30_group_norm_nhwc_one_pass_96_cu_dccd85766thrust24THRUST_300001_SM_1000_NS12placeholders2_5E)
_ZN61_INTERNAL_d4293f69_30_group_norm_nhwc_one_pass_96_cu_dccd85766thrust24THRUST_300001_SM_1000_NS12placeholders2_5E:
	.zero		1
	.type		_ZN61_INTERNAL_d4293f69_30_group_norm_nhwc_one_pass_96_cu_dccd85764cuda3std3__45__cpo6cbeginE,@object
	.size		_ZN61_INTERNAL_d4293f69_30_group_norm_nhwc_one_pass_96_cu_dccd85764cuda3std3__45__cpo6cbeginE,(_ZN61_INTERNAL_d4293f69_30_group_norm_nhwc_one_pass_96_cu_dccd85764cuda3std6ranges3__45__cpo6cbeginE - _ZN61_INTERNAL_d4293f69_30_group_norm_nhwc_one_pass_96_cu_dccd85764cuda3std3__45__cpo6cbeginE)
_ZN61_INTERNAL_d4293f69_30_group_norm_nhwc_one_pass_96_cu_dccd85764cuda3std3__45__cpo6cbeginE:
	.zero		1
	.type		_ZN61_INTERNAL_d4293f69_30_group_norm_nhwc_one_pass_96_cu_dccd85764cuda3std6ranges3__45__cpo6cbeginE,@object
	.size		_ZN61_INTERNAL_d4293f69_30_group_norm_nhwc_one_pass_96_cu_dccd85764cuda3std6ranges3__45__cpo6cbeginE,(_ZN61_INTERNAL_d4293f69_30_group_norm_nhwc_one_pass_96_cu_dccd85764cuda3std3__48in_placeE - _ZN61_INTERNAL_d4293f69_30_group_norm_nhwc_one_pass_96_cu_dccd85764cuda3std6ranges3__45__cpo6cbeginE)
_ZN61_INTERNAL_d4293f69_30_group_norm_nhwc_one_pass_96_cu_dccd85764cuda3std6ranges3__45__cpo6cbeginE:
	.zero		1
	.type		_ZN61_INTERNAL_d4293f69_30_group_norm_nhwc_one_pass_96_cu_dccd85764cuda3std3__48in_placeE,@object
	.size		_ZN61_INTERNAL_d4293f69_30_group_norm_nhwc_one_pass_96_cu_dccd85764cuda3std3__48in_placeE,(_ZN61_INTERNAL_d4293f69_30_group_norm_nhwc_one_pass_96_cu_dccd85764cuda3std6ranges3__45__cpo4sizeE - _ZN61_INTERNAL_d4293f69_30_group_norm_nhwc_one_pass_96_cu_dccd85764cuda3std3__48in_placeE)
_ZN61_INTERNAL_d4293f69_30_group_norm_nhwc_one_pass_96_cu_dccd85764cuda3std3__48in_placeE:
	.zero		1
	.type		_ZN61_INTERNAL_d4293f69_30_group_norm_nhwc_one_pass_96_cu_dccd85764cuda3std6ranges3__45__cpo4sizeE,@object
	.size		_ZN61_INTERNAL_d4293f69_30_group_norm_nhwc_one_pass_96_cu_dccd85764cuda3std6ranges3__45__cpo4sizeE,(_ZN61_INTERNAL_d4293f69_30_group_norm_nhwc_one_pass_96_cu_dccd85766thrust24THRUST_300001_SM_1000_NS12placeholders2_9E - _ZN61_INTERNAL_d4293f69_30_group_norm_nhwc_one_pass_96_cu_dccd85764cuda3std6ranges3__45__cpo4sizeE)
_ZN61_INTERNAL_d4293f69_30_group_norm_nhwc_one_pass_96_cu_dccd85764cuda3std6ranges3__45__cpo4sizeE:
	.zero		1
	.type		_ZN61_INTERNAL_d4293f69_30_group_norm_nhwc_one_pass_96_cu_dccd85766thrust24THRUST_300001_SM_1000_NS12placeholders2_9E,@object
	.size		_ZN61_INTERNAL_d4293f69_30_group_norm_nhwc_one_pass_96_cu_dccd85766thrust24THRUST_300001_SM_1000_NS12placeholders2_9E,(_ZN61_INTERNAL_d4293f69_30_group_norm_nhwc_one_pass_96_cu_dccd85764cuda3std3__45__cpo7crbeginE - _ZN61_INTERNAL_d4293f69_30_group_norm_nhwc_one_pass_96_cu_dccd85766thrust24THRUST_300001_SM_1000_NS12placeholders2_9E)
_ZN61_INTERNAL_d4293f69_30_group_norm_nhwc_one_pass_96_cu_dccd85766thrust24THRUST_300001_SM_1000_NS12placeholders2_9E:
	.zero		1
	.type		_ZN61_INTERNAL_d4293f69_30_group_norm_nhwc_one_pass_96_cu_dccd85764cuda3std3__45__cpo7crbeginE,@object
	.size		_ZN61_INTERNAL_d4293f69_30_group_norm_nhwc_one_pass_96_cu_dccd85764cuda3std3__45__cpo7crbeginE,(_ZN61_INTERNAL_d4293f69_30_group_norm_nhwc_one_pass_96_cu_dccd85764cuda3std6ranges3__45__cpo4nextE - _ZN61_INTERNAL_d4293f69_30_group_norm_nhwc_one_pass_96_cu_dccd85764cuda3std3__45__cpo7crbeginE)
_ZN61_INTERNAL_d4293f69_30_group_norm_nhwc_one_pass_96_cu_dccd85764cuda3std3__45__cpo7crbeginE:
	.zero		1
	.type		_ZN61_INTERNAL_d4293f69_30_group_norm_nhwc_one_pass_96_cu_dccd85764cuda3std6ranges3__45__cpo4nextE,@object
	.size		_ZN61_INTERNAL_d4293f69_30_group_norm_nhwc_one_pass_96_cu_dccd85764cuda3std6ranges3__45__cpo4nextE,(_ZN61_INTERNAL_d4293f69_30_group_norm_nhwc_one_pass_96_cu_dccd85764cuda3std6ranges3__45__cpo4swapE - _ZN61_INTERNAL_d4293f69_30_group_norm_nhwc_one_pass_96_cu_dccd85764cuda3std6ranges3__45__cpo4nextE)
_ZN61_INTERNAL_d4293f69_30_group_norm_nhwc_one_pass_96_cu_dccd85764cuda3std6ranges3__45__cpo4nextE:
	.zero		1
	.type		_ZN61_INTERNAL_d4293f69_30_group_norm_nhwc_one_pass_96_cu_dccd85764cuda3std6ranges3__45__cpo4swapE,@object
	.size		_ZN61_INTERNAL_d4293f69_30_group_norm_nhwc_one_pass_96_cu_dccd85764cuda3std6ranges3__45__cpo4swapE,(_ZN61_INTERNAL_d4293f69_30_group_norm_nhwc_one_pass_96_cu_dccd85766thrust24THRUST_300001_SM_1000_NS12placeholders2_1E - _ZN61_INTERNAL_d4293f69_30_group_norm_nhwc_one_pass_96_cu_dccd85764cuda3std6ranges3__45__cpo4swapE)
_ZN61_INTERNAL_d4293f69_30_group_norm_nhwc_one_pass_96_cu_dccd85764cuda3std6ranges3__45__cpo4swapE:
	.zero		1
	.type		_ZN61_INTERNAL_d4293f69_30_group_norm_nhwc_one_pass_96_cu_dccd85766thrust24THRUST_300001_SM_1000_NS12placeholders2_1E,@object
	.size		_ZN61_INTERNAL_d4293f69_30_group_norm_nhwc_one_pass_96_cu_dccd85766thrust24THRUST_300001_SM_1000_NS12placeholders2_1E,(_ZN61_INTERNAL_d4293f69_30_group_norm_nhwc_one_pass_96_cu_dccd85766thrust24THRUST_300001_SM_1000_NS12placeholders2_3E - _ZN61_INTERNAL_d4293f69_30_group_norm_nhwc_one_pass_96_cu_dccd85766thrust24THRUST_300001_SM_1000_NS12placeholders2_1E)
_ZN61_INTERNAL_d4293f69_30_group_norm_nhwc_one_pass_96_cu_dccd85766thrust24THRUST_300001_SM_1000_NS12placeholders2_1E:
	.zero		1
	.type		_ZN61_INTERNAL_d4293f69_30_group_norm_nhwc_one_pass_96_cu_dccd85766thrust24THRUST_300001_SM_1000_NS12placeholders2_3E,@object
	.size		_ZN61_INTERNAL_d4293f69_30_group_norm_nhwc_one_pass_96_cu_dccd85766thrust24THRUST_300001_SM_1000_NS12placeholders2_3E,(_ZN61_INTERNAL_d4293f69_30_group_norm_nhwc_one_pass_96_cu_dccd85764cuda3std3__45__cpo5beginE - _ZN61_INTERNAL_d4293f69_30_group_norm_nhwc_one_pass_96_cu_dccd85766thrust24THRUST_300001_SM_1000_NS12placeholders2_3E)
_ZN61_INTERNAL_d4293f69_30_group_norm_nhwc_one_pass_96_cu_dccd85766thrust24THRUST_300001_SM_1000_NS12placeholders2_3E:
	.zero		1
	.type		_ZN61_INTERNAL_d4293f69_30_group_norm_nhwc_one_pass_96_cu_dccd85764cuda3std3__45__cpo5beginE,@object
	.size		_ZN61_INTERNAL_d4293f69_30_group_norm_nhwc_one_pass_96_cu_dccd85764cuda3std3__45__cpo5beginE,(_ZN61_INTERNAL_d4293f69_30_group_norm_nhwc_one_pass_96_cu_dccd85764cuda3std6ranges3__45__cpo5beginE - _ZN61_INTERNAL_d4293f69_30_group_norm_nhwc_one_pass_96_cu_dccd85764cuda3std3__45__cpo5beginE)
_ZN61_INTERNAL_d4293f69_30_group_norm_nhwc_one_pass_96_cu_dccd85764cuda3std3__45__cpo5beginE:
	.zero		1
	.type		_ZN61_INTERNAL_d4293f69_30_group_norm_nhwc_one_pass_96_cu_dccd85764cuda3std6ranges3__45__cpo5beginE,@object
	.size		_ZN61_INTERNAL_d4293f69_30_group_norm_nhwc_one_pass_96_cu_dccd85764cuda3std6ranges3__45__cpo5beginE,(_ZN61_INTERNAL_d4293f69_30_group_norm_nhwc_one_pass_96_cu_dccd85764cuda3std3__463_GLOBAL__N__d4293f69_30_group_norm_nhwc_one_pass_96_cu_dccd85766ignoreE - _ZN61_INTERNAL_d4293f69_30_group_norm_nhwc_one_pass_96_cu_dccd85764cuda3std6ranges3__45__cpo5beginE)
_ZN61_INTERNAL_d4293f69_30_group_norm_nhwc_one_pass_96_cu_dccd85764cuda3std6ranges3__45__cpo5beginE:
	.zero		1
	.type		_ZN61_INTERNAL_d4293f69_30_group_norm_nhwc_one_pass_96_cu_dccd85764cuda3std3__463_GLOBAL__N__d4293f69_30_group_norm_nhwc_one_pass_96_cu_dccd85766ignoreE,@object
	.size		_ZN61_INTERNAL_d4293f69_30_group_norm_nhwc_one_pass_96_cu_dccd85764cuda3std3__463_GLOBAL__N__d4293f69_30_group_norm_nhwc_one_pass_96_cu_dccd85766ignoreE,(_ZN61_INTERNAL_d4293f69_30_group_norm_nhwc_one_pass_96_cu_dccd85764cuda3std6ranges3__45__cpo4dataE - _ZN61_INTERNAL_d4293f69_30_group_norm_nhwc_one_pass_96_cu_dccd85764cuda3std3__463_GLOBAL__N__d4293f69_30_group_norm_nhwc_one_pass_96_cu_dccd85766ignoreE)
_ZN61_INTERNAL_d4293f69_30_group_norm_nhwc_one_pass_96_cu_dccd85764cuda3std3__463_GLOBAL__N__d4293f69_30_group_norm_nhwc_one_pass_96_cu_dccd85766ignoreE:
	.zero		1
	.type		_ZN61_INTERNAL_d4293f69_30_group_norm_nhwc_one_pass_96_cu_dccd85764cuda3std6ranges3__45__cpo4dataE,@object
	.size		_ZN61_INTERNAL_d4293f69_30_group_norm_nhwc_one_pass_96_cu_dccd85764cuda3std6ranges3__45__cpo4dataE,(_ZN61_INTERNAL_d4293f69_30_group_norm_nhwc_one_pass_96_cu_dccd85766thrust24THRUST_300001_SM_1000_NS12placeholders2_7E - _ZN61_INTERNAL_d4293f69_30_group_norm_nhwc_one_pass_96_cu_dccd85764cuda3std6ranges3__45__cpo4dataE)
_ZN61_INTERNAL_d4293f69_30_group_norm_nhwc_one_pass_96_cu_dccd85764cuda3std6ranges3__45__cpo4dataE:
	.zero		1
	.type		_ZN61_INTERNAL_d4293f69_30_group_norm_nhwc_one_pass_96_cu_dccd85766thrust24THRUST_300001_SM_1000_NS12placeholders2_7E,@object
	.size		_ZN61_INTERNAL_d4293f69_30_group_norm_nhwc_one_pass_96_cu_dccd85766thrust24THRUST_300001_SM_1000_NS12placeholders2_7E,(_ZN61_INTERNAL_d4293f69_30_group_norm_nhwc_one_pass_96_cu_dccd85764cuda3std3__45__cpo6rbeginE - _ZN61_INTERNAL_d4293f69_30_group_norm_nhwc_one_pass_96_cu_dccd85766thrust24THRUST_300001_SM_1000_NS12placeholders2_7E)
_ZN61_INTERNAL_d4293f69_30_group_norm_nhwc_one_pass_96_cu_dccd85766thrust24THRUST_300001_SM_1000_NS12placeholders2_7E:
	.zero		1
	.type		_ZN61_INTERNAL_d4293f69_30_group_norm_nhwc_one_pass_96_cu_dccd85764cuda3std3__45__cpo6rbeginE,@object
	.size		_ZN61_INTERNAL_d4293f69_30_group_norm_nhwc_one_pass_96_cu_dccd85764cuda3std3__45__cpo6rbeginE,(_ZN61_INTERNAL_d4293f69_30_group_norm_nhwc_one_pass_96_cu_dccd85764cuda3std6ranges3__45__cpo7advanceE - _ZN61_INTERNAL_d4293f69_30_group_norm_nhwc_one_pass_96_cu_dccd85764cuda3std3__45__cpo6rbeginE)
_ZN61_INTERNAL_d4293f69_30_group_norm_nhwc_one_pass_96_cu_dccd85764cuda3std3__45__cpo6rbeginE:
	.zero		1
	.type		_ZN61_INTERNAL_d4293f69_30_group_norm_nhwc_one_pass_96_cu_dccd85764cuda3std6ranges3__45__cpo7advanceE,@object
	.size		_ZN61_INTERNAL_d4293f69_30_group_norm_nhwc_one_pass_96_cu_dccd85764cuda3std6ranges3__45__cpo7advanceE,(_ZN61_INTERNAL_d4293f69_30_group_norm_nhwc_one_pass_96_cu_dccd85764cuda3std3__47nulloptE - _ZN61_INTERNAL_d4293f69_30_group_norm_nhwc_one_pass_96_cu_dccd85764cuda3std6ranges3__45__cpo7advanceE)
_ZN61_INTERNAL_d4293f69_30_group_norm_nhwc_one_pass_96_cu_dccd85764cuda3std6ranges3__45__cpo7advanceE:
	.zero		1
	.type		_ZN61_INTERNAL_d4293f69_30_group_norm_nhwc_one_pass_96_cu_dccd85764cuda3std3__47nulloptE,@object
	.size		_ZN61_INTERNAL_d4293f69_30_group_norm_nhwc_one_pass_96_cu_dccd85764cuda3std3__47nulloptE,(_ZN61_INTERNAL_d4293f69_30_group_norm_nhwc_one_pass_96_cu_dccd85764cuda3std6ranges3__45__cpo8distanceE - _ZN61_INTERNAL_d4293f69_30_group_norm_nhwc_one_pass_96_cu_dccd85764cuda3std3__47nulloptE)
_ZN61_INTERNAL_d4293f69_30_group_norm_nhwc_one_pass_96_cu_dccd85764cuda3std3__47nulloptE:
	.zero		1
	.type		_ZN61_INTERNAL_d4293f69_30_group_norm_nhwc_one_pass_96_cu_dccd85764cuda3std6ranges3__45__cpo8distanceE,@object
	.size		_ZN61_INTERNAL_d4293f69_30_group_norm_nhwc_one_pass_96_cu_dccd85764cuda3std6ranges3__45__cpo8distanceE,(_ZN61_INTERNAL_d4293f69_30_group_norm_nhwc_one_pass_96_cu_dccd85766thrust24THRUST_300001_SM_1000_NS12placeholders2_6E - _ZN61_INTERNAL_d4293f69_30_group_norm_nhwc_one_pass_96_cu_dccd85764cuda3std6ranges3__45__cpo8distanceE)
_ZN61_INTERNAL_d4293f69_30_group_norm_nhwc_one_pass_96_cu_dccd85764cuda3std6ranges3__45__cpo8distanceE:
	.zero		1
	.type		_ZN61_INTERNAL_d4293f69_30_group_norm_nhwc_one_pass_96_cu_dccd85766thrust24THRUST_300001_SM_1000_NS12placeholders2_6E,@object
	.size		_ZN61_INTERNAL_d4293f69_30_group_norm_nhwc_one_pass_96_cu_dccd85766thrust24THRUST_300001_SM_1000_NS12placeholders2_6E,(_ZN61_INTERNAL_d4293f69_30_group_norm_nhwc_one_pass_96_cu_dccd85764cuda3std3__45__cpo4cendE - _ZN61_INTERNAL_d4293f69_30_group_norm_nhwc_one_pass_96_cu_dccd85766thrust24THRUST_300001_SM_1000_NS12placeholders2_6E)
_ZN61_INTERNAL_d4293f69_30_group_norm_nhwc_one_pass_96_cu_dccd85766thrust24THRUST_300001_SM_1000_NS12placeholders2_6E:
	.zero		1
	.type		_ZN61_INTERNAL_d4293f69_30_group_norm_nhwc_one_pass_96_cu_dccd85764cuda3std3__45__cpo4cendE,@object
	.size		_ZN61_INTERNAL_d4293f69_30_group_norm_nhwc_one_pass_96_cu_dccd85764cuda3std3__45__cpo4cendE,(_ZN61_INTERNAL_d4293f69_30_group_norm_nhwc_one_pass_96_cu_dccd85764cuda3std6ranges3__45__cpo4cendE - _ZN61_INTERNAL_d4293f69_30_group_norm_nhwc_one_pass_96_cu_dccd85764cuda3std3__45__cpo4cendE)
_ZN61_INTERNAL_d4293f69_30_group_norm_nhwc_one_pass_96_cu_dccd85764cuda3std3__45__cpo4cendE:
	.zero		1
	.type		_ZN61_INTERNAL_d4293f69_30_group_norm_nhwc_one_pass_96_cu_dccd85764cuda3std6ranges3__45__cpo4cendE,@object
	.size		_ZN61_INTERNAL_d4293f69_30_group_norm_nhwc_one_pass_96_cu_dccd85764cuda3std6ranges3__45__cpo4cendE,(_ZN61_INTERNAL_d4293f69_30_group_norm_nhwc_one_pass_96_cu_dccd85764cuda3std3__420unreachable_sentinelE - _ZN61_INTERNAL_d4293f69_30_group_norm_nhwc_one_pass_96_cu_dccd85764cuda3std6ranges3__45__cpo4cendE)
_ZN61_INTERNAL_d4293f69_30_group_norm_nhwc_one_pass_96_cu_dccd85764cuda3std6ranges3__45__cpo4cendE:
	.zero		1
	.type		_ZN61_INTERNAL_d4293f69_30_group_norm_nhwc_one_pass_96_cu_dccd85764cuda3std3__420unreachable_sentinelE,@object
	.size		_ZN61_INTERNAL_d4293f69_30_group_norm_nhwc_one_pass_96_cu_dccd85764cuda3std3__420unreachable_sentinelE,(_ZN61_INTERNAL_d4293f69_30_group_norm_nhwc_one_pass_96_cu_dccd85764cuda3std6ranges3__45__cpo5ssizeE - _ZN61_INTERNAL_d4293f69_30_group_norm_nhwc_one_pass_96_cu_dccd85764cuda3std3__420unreachable_sentinelE)
_ZN61_INTERNAL_d4293f69_30_group_norm_nhwc_one_pass_96_cu_dccd85764cuda3std3__420unreachable_sentinelE:
	.zero		1
	.type		_ZN61_INTERNAL_d4293f69_30_group_norm_nhwc_one_pass_96_cu_dccd85764cuda3std6ranges3__45__cpo5ssizeE,@object
	.size		_ZN61_INTERNAL_d4293f69_30_group_norm_nhwc_one_pass_96_cu_dccd85764cuda3std6ranges3__45__cpo5ssizeE,(_ZN61_INTERNAL_d4293f69_30_group_norm_nhwc_one_pass_96_cu_dccd85766thrust24THRUST_300001_SM_1000_NS12placeholders3_10E - _ZN61_INTERNAL_d4293f69_30_group_norm_nhwc_one_pass_96_cu_dccd85764cuda3std6ranges3__45__cpo5ssizeE)
_ZN61_INTERNAL_d4293f69_30_group_norm_nhwc_one_pass_96_cu_dccd85764cuda3std6ranges3__45__cpo5ssizeE:
	.zero		1
	.type		_ZN61_INTERNAL_d4293f69_30_group_norm_nhwc_one_pass_96_cu_dccd85766thrust24THRUST_300001_SM_1000_NS12placeholders3_10E,@object
	.size		_ZN61_INTERNAL_d4293f69_30_group_norm_nhwc_one_pass_96_cu_dccd85766thrust24THRUST_300001_SM_1000_NS12placeholders3_10E,(_ZN61_INTERNAL_d4293f69_30_group_norm_nhwc_one_pass_96_cu_dccd85764cuda3std3__45__cpo5crendE - _ZN61_INTERNAL_d4293f69_30_group_norm_nhwc_one_pass_96_cu_dccd85766thrust24THRUST_300001_SM_1000_NS12placeholders3_10E)
_ZN61_INTERNAL_d4293f69_30_group_norm_nhwc_one_pass_96_cu_dccd85766thrust24THRUST_300001_SM_1000_NS12placeholders3_10E:
	.zero		1
	.type		_ZN61_INTERNAL_d4293f69_30_group_norm_nhwc_one_pass_96_cu_dccd85764cuda3std3__45__cpo5crendE,@object
	.size		_ZN61_INTERNAL_d4293f69_30_group_norm_nhwc_one_pass_96_cu_dccd85764cuda3std3__45__cpo5crendE,(_ZN61_INTERNAL_d4293f69_30_group_norm_nhwc_one_pass_96_cu_dccd85764cuda3std6ranges3__45__cpo4prevE - _ZN61_INTERNAL_d4293f69_30_group_norm_nhwc_one_pass_96_cu_dccd85764cuda3std3__45__cpo5crendE)
_ZN61_INTERNAL_d4293f69_30_group_norm_nhwc_one_pass_96_cu_dccd85764cuda3std3__45__cpo5crendE:
	.zero		1
	.type		_ZN61_INTERNAL_d4293f69_30_group_norm_nhwc_one_pass_96_cu_dccd85764cuda3std6ranges3__45__cpo4prevE,@object
	.size		_ZN61_INTERNAL_d4293f69_30_group_norm_nhwc_one_pass_96_cu_dccd85764cuda3std6ranges3__45__cpo4prevE,(_ZN61_INTERNAL_d4293f69_30_group_norm_nhwc_one_pass_96_cu_dccd85764cuda3std6ranges3__45__cpo9iter_moveE - _ZN61_INTERNAL_d4293f69_30_group_norm_nhwc_one_pass_96_cu_dccd85764cuda3std6ranges3__45__cpo4prevE)
_ZN61_INTERNAL_d4293f69_30_group_norm_nhwc_one_pass_96_cu_dccd85764cuda3std6ranges3__45__cpo4prevE:
	.zero		1
	.type		_ZN61_INTERNAL_d4293f69_30_group_norm_nhwc_one_pass_96_cu_dccd85764cuda3std6ranges3__45__cpo9iter_moveE,@object
	.size		_ZN61_INTERNAL_d4293f69_30_group_norm_nhwc_one_pass_96_cu_dccd85764cuda3std6ranges3__45__cpo9iter_moveE,(_ZN61_INTERNAL_d4293f69_30_group_norm_nhwc_one_pass_96_cu_dccd85766thrust24THRUST_300001_SM_1000_NS12placeholders2_2E - _ZN61_INTERNAL_d4293f69_30_group_norm_nhwc_one_pass_96_cu_dccd85764cuda3std6ranges3__45__cpo9iter_moveE)
_ZN61_INTERNAL_d4293f69_30_group_norm_nhwc_one_pass_96_cu_dccd85764cuda3std6ranges3__45__cpo9iter_moveE:
	.zero		1
	.type		_ZN61_INTERNAL_d4293f69_30_group_norm_nhwc_one_pass_96_cu_dccd85766thrust24THRUST_300001_SM_1000_NS12placeholders2_2E,@object
	.size		_ZN61_INTERNAL_d4293f69_30_group_norm_nhwc_one_pass_96_cu_dccd85766thrust24THRUST_300001_SM_1000_NS12placeholders2_2E,(_ZN61_INTERNAL_d4293f69_30_group_norm_nhwc_one_pass_96_cu_dccd85766thrust24THRUST_300001_SM_1000_NS12placeholders2_4E - _ZN61_INTERNAL_d4293f69_30_group_norm_nhwc_one_pass_96_cu_dccd85766thrust24THRUST_300001_SM_1000_NS12placeholders2_2E)
_ZN61_INTERNAL_d4293f69_30_group_norm_nhwc_one_pass_96_cu_dccd85766thrust24THRUST_300001_SM_1000_NS12placeholders2_2E:
	.zero		1
	.type		_ZN61_INTERNAL_d4293f69_30_group_norm_nhwc_one_pass_96_cu_dccd85766thrust24THRUST_300001_SM_1000_NS12placeholders2_4E,@object
	.size		_ZN61_INTERNAL_d4293f69_30_group_norm_nhwc_one_pass_96_cu_dccd85766thrust24THRUST_300001_SM_1000_NS12placeholders2_4E,(_ZN61_INTERNAL_d4293f69_30_group_norm_nhwc_one_pass_96_cu_dccd85764cuda3std3__45__cpo3endE - _ZN61_INTERNAL_d4293f69_30_group_norm_nhwc_one_pass_96_cu_dccd85766thrust24THRUST_300001_SM_1000_NS12placeholders2_4E)
_ZN61_INTERNAL_d4293f69_30_group_norm_nhwc_one_pass_96_cu_dccd85766thrust24THRUST_300001_SM_1000_NS12placeholders2_4E:
	.zero		1
	.type		_ZN61_INTERNAL_d4293f69_30_group_norm_nhwc_one_pass_96_cu_dccd85764cuda3std3__45__cpo3endE,@object
	.size		_ZN61_INTERNAL_d4293f69_30_group_norm_nhwc_one_pass_96_cu_dccd85764cuda3std3__45__cpo3endE,(_ZN61_INTERNAL_d4293f69_30_group_norm_nhwc_one_pass_96_cu_dccd85764cuda3std6ranges3__45__cpo3endE - _ZN61_INTERNAL_d4293f69_30_group_norm_nhwc_one_pass_96_cu_dccd85764cuda3std3__45__cpo3endE)
_ZN61_INTERNAL_d4293f69_30_group_norm_nhwc_one_pass_96_cu_dccd85764cuda3std3__45__cpo3endE:
	.zero		1
	.type		_ZN61_INTERNAL_d4293f69_30_group_norm_nhwc_one_pass_96_cu_dccd85764cuda3std6ranges3__45__cpo3endE,@object
	.size		_ZN61_INTERNAL_d4293f69_30_group_norm_nhwc_one_pass_96_cu_dccd85764cuda3std6ranges3__45__cpo3endE,(_ZN61_INTERNAL_d4293f69_30_group_norm_nhwc_one_pass_96_cu_dccd85764cuda3std3__419piecewise_constructE - _ZN61_INTERNAL_d4293f69_30_group_norm_nhwc_one_pass_96_cu_dccd85764cuda3std6ranges3__45__cpo3endE)
_ZN61_INTERNAL_d4293f69_30_group_norm_nhwc_one_pass_96_cu_dccd85764cuda3std6ranges3__45__cpo3endE:
	.zero		1
	.type		_ZN61_INTERNAL_d4293f69_30_group_norm_nhwc_one_pass_96_cu_dccd85764cuda3std3__419piecewise_constructE,@object
	.size		_ZN61_INTERNAL_d4293f69_30_group_norm_nhwc_one_pass_96_cu_dccd85764cuda3std3__419piecewise_constructE,(_ZN61_INTERNAL_d4293f69_30_group_norm_nhwc_one_pass_96_cu_dccd85764cuda3std6ranges3__45__cpo5cdataE - _ZN61_INTERNAL_d4293f69_30_group_norm_nhwc_one_pass_96_cu_dccd85764cuda3std3__419piecewise_constructE)
_ZN61_INTERNAL_d4293f69_30_group_norm_nhwc_one_pass_96_cu_dccd85764cuda3std3__419piecewise_constructE:
	.zero		1
	.type		_ZN61_INTERNAL_d4293f69_30_group_norm_nhwc_one_pass_96_cu_dccd85764cuda3std6ranges3__45__cpo5cdataE,@object
	.size		_ZN61_INTERNAL_d4293f69_30_group_norm_nhwc_one_pass_96_cu_dccd85764cuda3std6ranges3__45__cpo5cdataE,(_ZN61_INTERNAL_d4293f69_30_group_norm_nhwc_one_pass_96_cu_dccd85766thrust24THRUST_300001_SM_1000_NS12placeholders2_8E - _ZN61_INTERNAL_d4293f69_30_group_norm_nhwc_one_pass_96_cu_dccd85764cuda3std6ranges3__45__cpo5cdataE)
_ZN61_INTERNAL_d4293f69_30_group_norm_nhwc_one_pass_96_cu_dccd85764cuda3std6ranges3__45__cpo5cdataE:
	.zero		1
	.type		_ZN61_INTERNAL_d4293f69_30_group_norm_nhwc_one_pass_96_cu_dccd85766thrust24THRUST_300001_SM_1000_NS12placeholders2_8E,@object
	.size		_ZN61_INTERNAL_d4293f69_30_group_norm_nhwc_one_pass_96_cu_dccd85766thrust24THRUST_300001_SM_1000_NS12placeholders2_8E,(_ZN61_INTERNAL_d4293f69_30_group_norm_nhwc_one_pass_96_cu_dccd85764cuda3std3__45__cpo4rendE - _ZN61_INTERNAL_d4293f69_30_group_norm_nhwc_one_pass_96_cu_dccd85766thrust24THRUST_300001_SM_1000_NS12placeholders2_8E)
_ZN61_INTERNAL_d4293f69_30_group_norm_nhwc_one_pass_96_cu_dccd85766thrust24THRUST_300001_SM_1000_NS12placeholders2_8E:
	.zero		1
	.type		_ZN61_INTERNAL_d4293f69_30_group_norm_nhwc_one_pass_96_cu_dccd85764cuda3std3__45__cpo4rendE,@object
	.size		_ZN61_INTERNAL_d4293f69_30_group_norm_nhwc_one_pass_96_cu_dccd85764cuda3std3__45__cpo4rendE,(_ZN61_INTERNAL_d4293f69_30_group_norm_nhwc_one_pass_96_cu_dccd85764cuda3std6ranges3__45__cpo9iter_swapE - _ZN61_INTERNAL_d4293f69_30_group_norm_nhwc_one_pass_96_cu_dccd85764cuda3std3__45__cpo4rendE)
_ZN61_INTERNAL_d4293f69_30_group_norm_nhwc_one_pass_96_cu_dccd85764cuda3std3__45__cpo4rendE:
	.zero		1
	.type		_ZN61_INTERNAL_d4293f69_30_group_norm_nhwc_one_pass_96_cu_dccd85764cuda3std6ranges3__45__cpo9iter_swapE,@object
	.size		_ZN61_INTERNAL_d4293f69_30_group_norm_nhwc_one_pass_96_cu_dccd85764cuda3std6ranges3__45__cpo9iter_swapE,(_ZN61_INTERNAL_d4293f69_30_group_norm_nhwc_one_pass_96_cu_dccd85764cuda3std3__48unexpectE - _ZN61_INTERNAL_d4293f69_30_group_norm_nhwc_one_pass_96_cu_dccd85764cuda3std6ranges3__45__cpo9iter_swapE)
_ZN61_INTERNAL_d4293f69_30_group_norm_nhwc_one_pass_96_cu_dccd85764cuda3std6ranges3__45__cpo9iter_swapE:
	.zero		1
	.type		_ZN61_INTERNAL_d4293f69_30_group_norm_nhwc_one_pass_96_cu_dccd85764cuda3std3__48unexpectE,@object
	.size		_ZN61_INTERNAL_d4293f69_30_group_norm_nhwc_one_pass_96_cu_dccd85764cuda3std3__48unexpectE,(_ZN61_INTERNAL_d4293f69_30_group_norm_nhwc_one_pass_96_cu_dccd85766thrust24THRUST_300001_SM_1000_NS6system6detail10sequential3seqE - _ZN61_INTERNAL_d4293f69_30_group_norm_nhwc_one_pass_96_cu_dccd85764cuda3std3__48unexpectE)
_ZN61_INTERNAL_d4293f69_30_group_norm_nhwc_one_pass_96_cu_dccd85764cuda3std3__48unexpectE:
	.zero		1
	.type		_ZN61_INTERNAL_d4293f69_30_group_norm_nhwc_one_pass_96_cu_dccd85766thrust24THRUST_300001_SM_1000_NS6system6detail10sequential3seqE,@object
	.size		_ZN61_INTERNAL_d4293f69_30_group_norm_nhwc_one_pass_96_cu_dccd85766thrust24THRUST_300001_SM_1000_NS6system6detail10sequential3seqE,(.L_29 - _ZN61_INTERNAL_d4293f69_30_group_norm_nhwc_one_pass_96_cu_dccd85766thrust24THRUST_300001_SM_1000_NS6system6detail10sequential3seqE)
_ZN61_INTERNAL_d4293f69_30_group_norm_nhwc_one_pass_96_cu_dccd85766thrust24THRUST_300001_SM_1000_NS6system6detail10sequential3seqE:
	.zero		1
.L_29:


//--------------------- .nv.shared._Z35group_norm_nhwc_bwd_one_pass_kernelI11Bf16IOFp32WLi64ELi96ELi768EEv26Group_norm_nhwc_bwd_params --------------------------
	.section	.nv.shared._Z35group_norm_nhwc_bwd_one_pass_kernelI11Bf16IOFp32WLi64ELi96ELi768EEv26Group_norm_nhwc_bwd_params,"aw",@nobits
	.sectionflags	@""
	.align	16
.nv.shared._Z35group_norm_nhwc_bwd_one_pass_kernelI11Bf16IOFp32WLi64ELi96ELi768EEv26Group_norm_nhwc_bwd_params:
	.zero		13552


//--------------------- .nv.shared._Z35group_norm_nhwc_bwd_one_pass_kernelI11Bf16IOFp32WLi128ELi96ELi768EEv26Group_norm_nhwc_bwd_params --------------------------
	.section	.nv.shared._Z35group_norm_nhwc_bwd_one_pass_kernelI11Bf16IOFp32WLi128ELi96ELi768EEv26Group_norm_nhwc_bwd_params,"aw",@nobits
	.sectionflags	@""
	.align	16
.nv.shared._Z35group_norm_nhwc_bwd_one_pass_kernelI11Bf16IOFp32WLi128ELi96ELi768EEv26Group_norm_nhwc_bwd_params:
	.zero		13552


//--------------------- .nv.shared._Z35group_norm_nhwc_bwd_one_pass_kernelI11Bf16IOFp32WLi256ELi96ELi768EEv26Group_norm_nhwc_bwd_params --------------------------
	.section	.nv.shared._Z35group_norm_nhwc_bwd_one_pass_kernelI11Bf16IOFp32WLi256ELi96ELi768EEv26Group_norm_nhwc_bwd_params,"aw",@nobits
	.sectionflags	@""
	.align	16
.nv.shared._Z35group_norm_nhwc_bwd_one_pass_kernelI11Bf16IOFp32WLi256ELi96ELi768EEv26Group_norm_nhwc_bwd_params:
	.zero		13552


//--------------------- .nv.shared._Z35group_norm_nhwc_bwd_one_pass_kernelI11Bf16IOFp32WLi512ELi96ELi768EEv26Group_norm_nhwc_bwd_params --------------------------
	.section	.nv.shared._Z35group_norm_nhwc_bwd_one_pass_kernelI11Bf16IOFp32WLi512ELi96ELi768EEv26Group_norm_nhwc_bwd_params,"aw",@nobits
	.sectionflags	@""
	.align	16
.nv.shared._Z35group_norm_nhwc_bwd_one_pass_kernelI11Bf16IOFp32WLi512ELi96ELi768EEv26Group_norm_nhwc_bwd_params:
	.zero		13552


//--------------------- .nv.shared._Z35group_norm_nhwc_bwd_one_pass_kernelI11Bf16IOBf16WLi64ELi96ELi768EEv26Group_norm_nhwc_bwd_params --------------------------
	.section	.nv.shared._Z35group_norm_nhwc_bwd_one_pass_kernelI11Bf16IOBf16WLi64ELi96ELi768EEv26Group_norm_nhwc_bwd_params,"aw",@nobits
	.sectionflags	@""
	.align	16
.nv.shared._Z35group_norm_nhwc_bwd_one_pass_kernelI11Bf16IOBf16WLi64ELi96ELi768EEv26Group_norm_nhwc_bwd_params:
	.zero		13552


//--------------------- .nv.shared._Z35group_norm_nhwc_bwd_one_pass_kernelI11Bf16IOBf16WLi128ELi96ELi768EEv26Group_norm_nhwc_bwd_params --------------------------
	.section	.nv.shared._Z35group_norm_nhwc_bwd_one_pass_kernelI11Bf16IOBf16WLi128ELi96ELi768EEv26Group_norm_nhwc_bwd_params,"aw",@nobits
	.sectionflags	@""
	.align	16
.nv.shared._Z35group_norm_nhwc_bwd_one_pass_kernelI11Bf16IOBf16WLi128ELi96ELi768EEv26Group_norm_nhwc_bwd_params:
	.zero		13552


//--------------------- .nv.shared._Z35group_norm_nhwc_bwd_one_pass_kernelI11Bf16IOBf16WLi256ELi96ELi768EEv26Group_norm_nhwc_bwd_params --------------------------
	.section	.nv.shared._Z35group_norm_nhwc_bwd_one_pass_kernelI11Bf16IOBf16WLi256ELi96ELi768EEv26Group_norm_nhwc_bwd_params,"aw",@nobits
	.sectionflags	@""
	.align	16
.nv.shared._Z35group_norm_nhwc_bwd_one_pass_kernelI11Bf16IOBf16WLi256ELi96ELi768EEv26Group_norm_nhwc_bwd_params:
	.zero		13552


//--------------------- .nv.shared._Z35group_norm_nhwc_bwd_one_pass_kernelI11Bf16IOBf16WLi512ELi96ELi768EEv26Group_norm_nhwc_bwd_params --------------------------
	.section	.nv.shared._Z35group_norm_nhwc_bwd_one_pass_kernelI11Bf16IOBf16WLi512ELi96ELi768EEv26Group_norm_nhwc_bwd_params,"aw",@nobits
	.sectionflags	@""
	.align	16
.nv.shared._Z35group_norm_nhwc_bwd_one_pass_kernelI11Bf16IOBf16WLi512ELi96ELi768EEv26Group_norm_nhwc_bwd_params:
	.zero		13552


//--------------------- .nv.shared._Z35group_norm_nhwc_bwd_one_pass_kernelI11Bf16IOFp16WLi64ELi96ELi768EEv26Group_norm_nhwc_bwd_params --------------------------
	.section	.nv.shared._Z35group_norm_nhwc_bwd_one_pass_kernelI11Bf16IOFp16WLi64ELi96ELi768EEv26Group_norm_nhwc_bwd_params,"aw",@nobits
	.sectionflags	@""
	.align	16
.nv.shared._Z35group_norm_nhwc_bwd_one_pass_kernelI11Bf16IOFp16WLi64ELi96ELi768EEv26Group_norm_nhwc_bwd_params:
	.zero		13552


//--------------------- .nv.shared._Z35group_norm_nhwc_bwd_one_pass_kernelI11Bf16IOFp16WLi128ELi96ELi768EEv26Group_norm_nhwc_bwd_params --------------------------
	.section	.nv.shared._Z35group_norm_nhwc_bwd_one_pass_kernelI11Bf16IOFp16WLi128ELi96ELi768EEv26Group_norm_nhwc_bwd_params,"aw",@nobits
	.sectionflags	@""
	.align	16
.nv.shared._Z35group_norm_nhwc_bwd_one_pass_kernelI11Bf16IOFp16WLi128ELi96ELi768EEv26Group_norm_nhwc_bwd_params:
	.zero		13552


//--------------------- .nv.shared._Z35group_norm_nhwc_bwd_one_pass_kernelI11Bf16IOFp16WLi256ELi96ELi768EEv26Group_norm_nhwc_bwd_params --------------------------
	.section	.nv.shared._Z35group_norm_nhwc_bwd_one_pass_kernelI11Bf16IOFp16WLi256ELi96ELi768EEv26Group_norm_nhwc_bwd_params,"aw",@nobits
	.sectionflags	@""
	.align	16
.nv.shared._Z35group_norm_nhwc_bwd_one_pass_kernelI11Bf16IOFp16WLi256ELi96ELi768EEv26Group_norm_nhwc_bwd_params:
	.zero		13552


//--------------------- .nv.shared._Z35group_norm_nhwc_bwd_one_pass_kernelI11Bf16IOFp16WLi512ELi96ELi768EEv26Group_norm_nhwc_bwd_params --------------------------
	.section	.nv.shared._Z35group_norm_nhwc_bwd_one_pass_kernelI11Bf16IOFp16WLi512ELi96ELi768EEv26Group_norm_nhwc_bwd_params,"aw",@nobits
	.sectionflags	@""
	.align	16
.nv.shared._Z35group_norm_nhwc_bwd_one_pass_kernelI11Bf16IOFp16WLi512ELi96ELi768EEv26Group_norm_nhwc_bwd_params:
	.zero		13552


//--------------------- .nv.shared._Z35group_norm_nhwc_bwd_one_pass_kernelI11Fp16IOFp32WLi64ELi96ELi768EEv26Group_norm_nhwc_bwd_params --------------------------
	.section	.nv.shared._Z35group_norm_nhwc_bwd_one_pass_kernelI11Fp16IOFp32WLi64ELi96ELi768EEv26Group_norm_nhwc_bwd_params,"aw",@nobits
	.sectionflags	@""
	.align	16
.nv.shared._Z35group_norm_nhwc_bwd_one_pass_kernelI11Fp16IOFp32WLi64ELi96ELi768EEv26Group_norm_nhwc_bwd_params:
	.zero		13552


//--------------------- .nv.shared._Z35group_norm_nhwc_bwd_one_pass_kernelI11Fp16IOFp32WLi128ELi96ELi768EEv26Group_norm_nhwc_bwd_params --------------------------
	.section	.nv.shared._Z35group_norm_nhwc_bwd_one_pass_kernelI11Fp16IOFp32WLi128ELi96ELi768EEv26Group_norm_nhwc_bwd_params,"aw",@nobits
	.sectionflags	@""
	.align	16
.nv.shared._Z35group_norm_nhwc_bwd_one_pass_kernelI11Fp16IOFp32WLi128ELi96ELi768EEv26Group_norm_nhwc_bwd_params:
	.zero		13552


//--------------------- .nv.shared._Z35group_norm_nhwc_bwd_one_pass_kernelI11Fp16IOFp32WLi256ELi96ELi768EEv26Group_norm_nhwc_bwd_params --------------------------
	.section	.nv.shared._Z35group_norm_nhwc_bwd_one_pass_kernelI11Fp16IOFp32WLi256ELi96ELi768EEv26Group_norm_nhwc_bwd_params,"aw",@nobits
	.sectionflags	@""
	.align	16
.nv.shared._Z35group_norm_nhwc_bwd_one_pass_kernelI11Fp16IOFp32WLi256ELi96ELi768EEv26Group_norm_nhwc_bwd_params:
	.zero		13552


//--------------------- .nv.shared._Z35group_norm_nhwc_bwd_one_pass_kernelI11Fp16IOFp32WLi512ELi96ELi768EEv26Group_norm_nhwc_bwd_params --------------------------
	.section	.nv.shared._Z35group_norm_nhwc_bwd_one_pass_kernelI11Fp16IOFp32WLi512ELi96ELi768EEv26Group_norm_nhwc_bwd_params,"aw",@nobits
	.sectionflags	@""
	.align	16
.nv.shared._Z35group_norm_nhwc_bwd_one_pass_kernelI11Fp16IOFp32WLi512ELi96ELi768EEv26Group_norm_nhwc_bwd_params:
	.zero		13552


//--------------------- .nv.shared._Z35group_norm_nhwc_bwd_one_pass_kernelI11Fp16IOBf16WLi64ELi96ELi768EEv26Group_norm_nhwc_bwd_params --------------------------
	.section	.nv.shared._Z35group_norm_nhwc_bwd_one_pass_kernelI11Fp16IOBf16WLi64ELi96ELi768EEv26Group_norm_nhwc_bwd_params,"aw",@nobits
	.sectionflags	@""
	.align	16
.nv.shared._Z35group_norm_nhwc_bwd_one_pass_kernelI11Fp16IOBf16WLi64ELi96ELi768EEv26Group_norm_nhwc_bwd_params:
	.zero		13552


//--------------------- .nv.shared._Z35group_norm_nhwc_bwd_one_pass_kernelI11Fp16IOBf16WLi128ELi96ELi768EEv26Group_norm_nhwc_bwd_params --------------------------
	.section	.nv.shared._Z35group_norm_nhwc_bwd_one_pass_kernelI11Fp16IOBf16WLi128ELi96ELi768EEv26Group_norm_nhwc_bwd_params,"aw",@nobits
	.sectionflags	@""
	.align	16
.nv.shared._Z35group_norm_nhwc_bwd_one_pass_kernelI11Fp16IOBf16WLi128ELi96ELi768EEv26Group_norm_nhwc_bwd_params:
	.zero		13552


//--------------------- .nv.shared._Z35group_norm_nhwc_bwd_one_pass_kernelI11Fp16IOBf16WLi256ELi96ELi768EEv26Group_norm_nhwc_bwd_params --------------------------
	.section	.nv.shared._Z35group_norm_nhwc_bwd_one_pass_kernelI11Fp16IOBf16WLi256ELi96ELi768EEv26Group_norm_nhwc_bwd_params,"aw",@nobits
	.sectionflags	@""
	.align	16
.nv.shared._Z35group_norm_nhwc_bwd_one_pass_kernelI11Fp16IOBf16WLi256ELi96ELi768EEv26Group_norm_nhwc_bwd_params:
	.zero		13552


//--------------------- .nv.shared._Z35group_norm_nhwc_bwd_one_pass_kernelI11Fp16IOBf16WLi512ELi96ELi768EEv26Group_norm_nhwc_bwd_params --------------------------
	.section	.nv.shared._Z35group_norm_nhwc_bwd_one_pass_kernelI11Fp16IOBf16WLi512ELi96ELi768EEv26Group_norm_nhwc_bwd_params,"aw",@nobits
	.sectionflags	@""
	.align	16
.nv.shared._Z35group_norm_nhwc_bwd_one_pass_kernelI11Fp16IOBf16WLi512ELi96ELi768EEv26Group_norm_nhwc_bwd_params:
	.zero		13552


//--------------------- .nv.shared._Z35group_norm_nhwc_bwd_one_pass_kernelI11Fp16IOFp16WLi64ELi96ELi768EEv26Group_norm_nhwc_bwd_params --------------------------
	.section	.nv.shared._Z35group_norm_nhwc_bwd_one_pass_kernelI11Fp16IOFp16WLi64ELi96ELi768EEv26Group_norm_nhwc_bwd_params,"aw",@nobits
	.sectionflags	@""
	.align	16
.nv.shared._Z35group_norm_nhwc_bwd_one_pass_kernelI11Fp16IOFp16WLi64ELi96ELi768EEv26Group_norm_nhwc_bwd_params:
	.zero		13552


//--------------------- .nv.shared._Z35group_norm_nhwc_bwd_one_pass_kernelI11Fp16IOFp16WLi128ELi96ELi768EEv26Group_norm_nhwc_bwd_params --------------------------
	.section	.nv.shared._Z35group_norm_nhwc_bwd_one_pass_kernelI11Fp16IOFp16WLi128ELi96ELi768EEv26Group_norm_nhwc_bwd_params,"aw",@nobits
	.sectionflags	@""
	.align	16
.nv.shared._Z35group_norm_nhwc_bwd_one_pass_kernelI11Fp16IOFp16WLi128ELi96ELi768EEv26Group_norm_nhwc_bwd_params:
	.zero		13552


//--------------------- .nv.shared._Z35group_norm_nhwc_bwd_one_pass_kernelI11Fp16IOFp16WLi256ELi96ELi768EEv26Group_norm_nhwc_bwd_params --------------------------
	.section	.nv.shared._Z35group_norm_nhwc_bwd_one_pass_kernelI11Fp16IOFp16WLi256ELi96ELi768EEv26Group_norm_nhwc_bwd_params,"aw",@nobits
	.sectionflags	@""
	.align	16
.nv.shared._Z35group_norm_nhwc_bwd_one_pass_kernelI11Fp16IOFp16WLi256ELi96ELi768EEv26Group_norm_nhwc_bwd_params:
	.zero		13552


//--------------------- .nv.shared._Z35group_norm_nhwc_bwd_one_pass_kernelI11Fp16IOFp16WLi512ELi96ELi768EEv26Group_norm_nhwc_bwd_params --------------------------
	.section	.nv.shared._Z35group_norm_nhwc_bwd_one_pass_kernelI11Fp16IOFp16WLi512ELi96ELi768EEv26Group_norm_nhwc_bwd_params,"aw",@nobits
	.sectionflags	@""
	.align	16
.nv.shared._Z35group_norm_nhwc_bwd_one_pass_kernelI11Fp16IOFp16WLi512ELi96ELi768EEv26Group_norm_nhwc_bwd_params:
	.zero		13552


//--------------------- .nv.shared._Z35group_norm_nhwc_bwd_one_pass_kernelI11Fp32IOFp32WLi64ELi96ELi768EEv26Group_norm_nhwc_bwd_params --------------------------
	.section	.nv.shared._Z35group_norm_nhwc_bwd_one_pass_kernelI11Fp32IOFp32WLi64ELi96ELi768EEv26Group_norm_nhwc_bwd_params,"aw",@nobits
	.sectionflags	@""
	.align	16
.nv.shared._Z35group_norm_nhwc_bwd_one_pass_kernelI11Fp32IOFp32WLi64ELi96ELi768EEv26Group_norm_nhwc_bwd_params:
	.zero		13552


//--------------------- .nv.shared._Z35group_norm_nhwc_bwd_one_pass_kernelI11Fp32IOFp32WLi128ELi96ELi768EEv26Group_norm_nhwc_bwd_params --------------------------
	.section	.nv.shared._Z35group_norm_nhwc_bwd_one_pass_kernelI11Fp32IOFp32WLi128ELi96ELi768EEv26Group_norm_nhwc_bwd_params,"aw",@nobits
	.sectionflags	@""
	.align	16
.nv.shared._Z35group_norm_nhwc_bwd_one_pass_kernelI11Fp32IOFp32WLi128ELi96ELi768EEv26Group_norm_nhwc_bwd_params:
	.zero		13552


//--------------------- .nv.shared._Z35group_norm_nhwc_bwd_one_pass_kernelI11Fp32IOFp32WLi256ELi96ELi768EEv26Group_norm_nhwc_bwd_params --------------------------
	.section	.nv.shared._Z35group_norm_nhwc_bwd_one_pass_kernelI11Fp32IOFp32WLi256ELi96ELi768EEv26Group_norm_nhwc_bwd_params,"aw",@nobits
	.sectionflags	@""
	.align	16
.nv.shared._Z35group_norm_nhwc_bwd_one_pass_kernelI11Fp32IOFp32WLi256ELi96ELi768EEv26Group_norm_nhwc_bwd_params:
	.zero		13552


//--------------------- .nv.shared._Z35group_norm_nhwc_bwd_one_pass_kernelI11Fp32IOFp32WLi512ELi96ELi768EEv26Group_norm_nhwc_bwd_params --------------------------
	.section	.nv.shared._Z35group_norm_nhwc_bwd_one_pass_kernelI11Fp32IOFp32WLi512ELi96ELi768EEv26Group_norm_nhwc_bwd_params,"aw",@nobits
	.sectionflags	@""
	.align	16
.nv.shared._Z35group_norm_nhwc_bwd_one_pass_kernelI11Fp32IOFp32WLi512ELi96ELi768EEv26Group_norm_nhwc_bwd_params:
	.zero		13552


//--------------------- .nv.shared._Z35group_norm_nhwc_bwd_one_pass_kernelI11Fp32IOBf16WLi64ELi96ELi768EEv26Group_norm_nhwc_bwd_params --------------------------
	.section	.nv.shared._Z35group_norm_nhwc_bwd_one_pass_kernelI11Fp32IOBf16WLi64ELi96ELi768EEv26Group_norm_nhwc_bwd_params,"aw",@nobits
	.sectionflags	@""
	.align	16
.nv.shared._Z35group_norm_nhwc_bwd_one_pass_kernelI11Fp32IOBf16WLi64ELi96ELi768EEv26Group_norm_nhwc_bwd_params:
	.zero		13552


//--------------------- .nv.shared._Z35group_norm_nhwc_bwd_one_pass_kernelI11Fp32IOBf16WLi128ELi96ELi768EEv26Group_norm_nhwc_bwd_params --------------------------
	.section	.nv.shared._Z35group_norm_nhwc_bwd_one_pass_kernelI11Fp32IOBf16WLi128ELi96ELi768EEv26Group_norm_nhwc_bwd_params,"aw",@nobits
	.sectionflags	@""
	.align	16
.nv.shared._Z35group_norm_nhwc_bwd_one_pass_kernelI11Fp32IOBf16WLi128ELi96ELi768EEv26Group_norm_nhwc_bwd_params:
	.zero		13552


//--------------------- .nv.shared._Z35group_norm_nhwc_bwd_one_pass_kernelI11Fp32IOBf16WLi256ELi96ELi768EEv26Group_norm_nhwc_bwd_params --------------------------
	.section	.nv.shared._Z35group_norm_nhwc_bwd_one_pass_kernelI11Fp32IOBf16WLi256ELi96ELi768EEv26Group_norm_nhwc_bwd_params,"aw",@nobits
	.sectionflags	@""
	.align	16
.nv.shared._Z35group_norm_nhwc_bwd_one_pass_kernelI11Fp32IOBf16WLi256ELi96ELi768EEv26Group_norm_nhwc_bwd_params:
	.zero		13552


//--------------------- .nv.shared._Z35group_norm_nhwc_bwd_one_pass_kernelI11Fp32IOBf16WLi512ELi96ELi768EEv26Group_norm_nhwc_bwd_params --------------------------
	.section	.nv.shared._Z35group_norm_nhwc_bwd_one_pass_kernelI11Fp32IOBf16WLi512ELi96ELi768EEv26Group_norm_nhwc_bwd_params,"aw",@nobits
	.sectionflags	@""
	.align	16
.nv.shared._Z35group_norm_nhwc_bwd_one_pass_kernelI11Fp32IOBf16WLi512ELi96ELi768EEv26Group_norm_nhwc_bwd_params:
	.zero		13552


//--------------------- .nv.shared._Z35group_norm_nhwc_bwd_one_pass_kernelI11Fp32IOFp16WLi64ELi96ELi768EEv26Group_norm_nhwc_bwd_params --------------------------
	.section	.nv.shared._Z35group_norm_nhwc_bwd_one_pass_kernelI11Fp32IOFp16WLi64ELi96ELi768EEv26Group_norm_nhwc_bwd_params,"aw",@nobits
	.sectionflags	@""
	.align	16
.nv.shared._Z35group_norm_nhwc_bwd_one_pass_kernelI11Fp32IOFp16WLi64ELi96ELi768EEv26Group_norm_nhwc_bwd_params:
	.zero		13552


//--------------------- .nv.shared._Z35group_norm_nhwc_bwd_one_pass_kernelI11Fp32IOFp16WLi128ELi96ELi768EEv26Group_norm_nhwc_bwd_params --------------------------
	.section	.nv.shared._Z35group_norm_nhwc_bwd_one_pass_kernelI11Fp32IOFp16WLi128ELi96ELi768EEv26Group_norm_nhwc_bwd_params,"aw",@nobits
	.sectionflags	@""
	.align	16
.nv.shared._Z35group_norm_nhwc_bwd_one_pass_kernelI11Fp32IOFp16WLi128ELi96ELi768EEv26Group_norm_nhwc_bwd_params:
	.zero		13552


//--------------------- .nv.shared._Z35group_norm_nhwc_bwd_one_pass_kernelI11Fp32IOFp16WLi256ELi96ELi768EEv26Group_norm_nhwc_bwd_params --------------------------
	.section	.nv.shared._Z35group_norm_nhwc_bwd_one_pass_kernelI11Fp32IOFp16WLi256ELi96ELi768EEv26Group_norm_nhwc_bwd_params,"aw",@nobits
	.sectionflags	@""
	.align	16
.nv.shared._Z35group_norm_nhwc_bwd_one_pass_kernelI11Fp32IOFp16WLi256ELi96ELi768EEv26Group_norm_nhwc_bwd_params:
	.zero		13552


//--------------------- .nv.shared._Z35group_norm_nhwc_bwd_one_pass_kernelI11Fp32IOFp16WLi512ELi96ELi768EEv26Group_norm_nhwc_bwd_params --------------------------
	.section	.nv.shared._Z35group_norm_nhwc_bwd_one_pass_kernelI11Fp32IOFp16WLi512ELi96ELi768EEv26Group_norm_nhwc_bwd_params,"aw",@nobits
	.sectionflags	@""
	.align	16
.nv.shared._Z35group_norm_nhwc_bwd_one_pass_kernelI11Fp32IOFp16WLi512ELi96ELi768EEv26Group_norm_nhwc_bwd_params:
	.zero		13552


//--------------------- .nv.shared._Z35group_norm_nhwc_fwd_one_pass_kernelI11Bf16IOFp32WLi64ELi96ELi768EEv26Group_norm_nhwc_fwd_params --------------------------
	.section	.nv.shared._Z35group_norm_nhwc_fwd_one_pass_kernelI11Bf16IOFp32WLi64ELi96ELi768EEv26Group_norm_nhwc_fwd_params,"aw",@nobits
	.sectionflags	@""
	.align	8
.nv.shared._Z35group_norm_nhwc_fwd_one_pass_kernelI11Bf16IOFp32WLi64ELi96ELi768EEv26Group_norm_nhwc_fwd_params:
	.zero		1256


//--------------------- .nv.shared._Z35group_norm_nhwc_fwd_one_pass_kernelI11Bf16IOFp32WLi128ELi96ELi768EEv26Group_norm_nhwc_fwd_params --------------------------
	.section	.nv.shared._Z35group_norm_nhwc_fwd_one_pass_kernelI11Bf16IOFp32WLi128ELi96ELi768EEv26Group_norm_nhwc_fwd_params,"aw",@nobits
	.sectionflags	@""
	.align	8
.nv.shared._Z35group_norm_nhwc_fwd_one_pass_kernelI11Bf16IOFp32WLi128ELi96ELi768EEv26Group_norm_nhwc_fwd_params:
	.zero		1256


//--------------------- .nv.shared._Z35group_norm_nhwc_fwd_one_pass_kernelI11Bf16IOFp32WLi256ELi96ELi768EEv26Group_norm_nhwc_fwd_params --------------------------
	.section	.nv.shared._Z35group_norm_nhwc_fwd_one_pass_kernelI11Bf16IOFp32WLi256ELi96ELi768EEv26Group_norm_nhwc_fwd_params,"aw",@nobits
	.sectionflags	@""
	.align	8
.nv.shared._Z35group_norm_nhwc_fwd_one_pass_kernelI11Bf16IOFp32WLi256ELi96ELi768EEv26Group_norm_nhwc_fwd_params:
	.zero		1256


//--------------------- .nv.shared._Z35group_norm_nhwc_fwd_one_pass_kernelI11Bf16IOFp32WLi512ELi96ELi768EEv26Group_norm_nhwc_fwd_params --------------------------
	.section	.nv.shared._Z35group_norm_nhwc_fwd_one_pass_kernelI11Bf16IOFp32WLi512ELi96ELi768EEv26Group_norm_nhwc_fwd_params,"aw",@nobits
	.sectionflags	@""
	.align	8
.nv.shared._Z35group_norm_nhwc_fwd_one_pass_kernelI11Bf16IOFp32WLi512ELi96ELi768EEv26Group_norm_nhwc_fwd_params:
	.zero		1256


//--------------------- .nv.shared._Z35group_norm_nhwc_fwd_one_pass_kernelI11Bf16IOBf16WLi64ELi96ELi768EEv26Group_norm_nhwc_fwd_params --------------------------
	.section	.nv.shared._Z35group_norm_nhwc_fwd_one_pass_kernelI11Bf16IOBf16WLi64ELi96ELi768EEv26Group_norm_nhwc_fwd_params,"aw",@nobits
	.sectionflags	@""
	.align	8
.nv.shared._Z35group_norm_nhwc_fwd_one_pass_kernelI11Bf16IOBf16WLi64ELi96ELi768EEv26Group_norm_nhwc_fwd_params:
	.zero		1256


//--------------------- .nv.shared._Z35group_norm_nhwc_fwd_one_pass_kernelI11Bf16IOBf16WLi128ELi96ELi768EEv26Group_norm_nhwc_fwd_params --------------------------
	.section	.nv.shared._Z35group_norm_nhwc_fwd_one_pass_kernelI11Bf16IOBf16WLi128ELi96ELi768EEv26Group_norm_nhwc_fwd_params,"aw",@nobits
	.sectionflags	@""
	.align	8
.nv.shared._Z35group_norm_nhwc_fwd_one_pass_kernelI11Bf16IOBf16WLi128ELi96ELi768EEv26Group_norm_nhwc_fwd_params:
	.zero		1256


//--------------------- .nv.shared._Z35group_norm_nhwc_fwd_one_pass_kernelI11Bf16IOBf16WLi256ELi96ELi768EEv26Group_norm_nhwc_fwd_params --------------------------
	.section	.nv.shared._Z35group_norm_nhwc_fwd_one_pass_kernelI11Bf16IOBf16WLi256ELi96ELi768EEv26Group_norm_nhwc_fwd_params,"aw",@nobits
	.sectionflags	@""
	.align	8
.nv.shared._Z35group_norm_nhwc_fwd_one_pass_kernelI11Bf16IOBf16WLi256ELi96ELi768EEv26Group_norm_nhwc_fwd_params:
	.zero		1256


//--------------------- .nv.shared._Z35group_norm_nhwc_fwd_one_pass_kernelI11Bf16IOBf16WLi512ELi96ELi768EEv26Group_norm_nhwc_fwd_params --------------------------
	.section	.nv.shared._Z35group_norm_nhwc_fwd_one_pass_kernelI11Bf16IOBf16WLi512ELi96ELi768EEv26Group_norm_nhwc_fwd_params,"aw",@nobits
	.sectionflags	@""
	.align	8
.nv.shared._Z35group_norm_nhwc_fwd_one_pass_kernelI11Bf16IOBf16WLi512ELi96ELi768EEv26Group_norm_nhwc_fwd_params:
	.zero		1256


//--------------------- .nv.shared._Z35group_norm_nhwc_fwd_one_pass_kernelI11Bf16IOFp16WLi64ELi96ELi768EEv26Group_norm_nhwc_fwd_params --------------------------
	.section	.nv.shared._Z35group_norm_nhwc_fwd_one_pass_kernelI11Bf16IOFp16WLi64ELi96ELi768EEv26Group_norm_nhwc_fwd_params,"aw",@nobits
	.sectionflags	@""
	.align	8
.nv.shared._Z35group_norm_nhwc_fwd_one_pass_kernelI11Bf16IOFp16WLi64ELi96ELi768EEv26Group_norm_nhwc_fwd_params:
	.zero		1256


//--------------------- .nv.shared._Z35group_norm_nhwc_fwd_one_pass_kernelI11Bf16IOFp16WLi128ELi96ELi768EEv26Group_norm_nhwc_fwd_params --------------------------
	.section	.nv.shared._Z35group_norm_nhwc_fwd_one_pass_kernelI11Bf16IOFp16WLi128ELi96ELi768EEv26Group_norm_nhwc_fwd_params,"aw",@nobits
	.sectionflags	@""
	.align	8
.nv.shared._Z35group_norm_nhwc_fwd_one_pass_kernelI11Bf16IOFp16WLi128ELi96ELi768EEv26Group_norm_nhwc_fwd_params:
	.zero		1256


//--------------------- .nv.shared._Z35group_norm_nhwc_fwd_one_pass_kernelI11Bf16IOFp16WLi256ELi96ELi768EEv26Group_norm_nhwc_fwd_params --------------------------
	.section	.nv.shared._Z35group_norm_nhwc_fwd_one_pass_kernelI11Bf16IOFp16WLi256ELi96ELi768EEv26Group_norm_nhwc_fwd_params,"aw",@nobits
	.sectionflags	@""
	.align	8
.nv.shared._Z35group_norm_nhwc_fwd_one_pass_kernelI11Bf16IOFp16WLi256ELi96ELi768EEv26Group_norm_nhwc_fwd_params:
	.zero		1256


//--------------------- .nv.shared._Z35group_norm_nhwc_fwd_one_pass_kernelI11Bf16IOFp16WLi512ELi96ELi768EEv26Group_norm_nhwc_fwd_params --------------------------
	.section	.nv.shared._Z35group_norm_nhwc_fwd_one_pass_kernelI11Bf16IOFp16WLi512ELi96ELi768EEv26Group_norm_nhwc_fwd_params,"aw",@nobits
	.sectionflags	@""
	.align	8
.nv.shared._Z35group_norm_nhwc_fwd_one_pass_kernelI11Bf16IOFp16WLi512ELi96ELi768EEv26Group_norm_nhwc_fwd_params:
	.zero		1256


//--------------------- .nv.shared._Z35group_norm_nhwc_fwd_one_pass_kernelI11Fp16IOFp32WLi64ELi96ELi768EEv26Group_norm_nhwc_fwd_params --------------------------
	.section	.nv.shared._Z35group_norm_nhwc_fwd_one_pass_kernelI11Fp16IOFp32WLi64ELi96ELi768EEv26Group_norm_nhwc_fwd_params,"aw",@nobits
	.sectionflags	@""
	.align	8
.nv.shared._Z35group_norm_nhwc_fwd_one_pass_kernelI11Fp16IOFp32WLi64ELi96ELi768EEv26Group_norm_nhwc_fwd_params:
	.zero		1256


//--------------------- .nv.shared._Z35group_norm_nhwc_fwd_one_pass_kernelI11Fp16IOFp32WLi128ELi96ELi768EEv26Group_norm_nhwc_fwd_params --------------------------
	.section	.nv.shared._Z35group_norm_nhwc_fwd_one_pass_kernelI11Fp16IOFp32WLi128ELi96ELi768EEv26Group_norm_nhwc_fwd_params,"aw",@nobits
	.sectionflags	@""
	.align	8
.nv.shared._Z35group_norm_nhwc_fwd_one_pass_kernelI11Fp16IOFp32WLi128ELi96ELi768EEv26Group_norm_nhwc_fwd_params:
	.zero		1256


//--------------------- .nv.shared._Z35group_norm_nhwc_fwd_one_pass_kernelI11Fp16IOFp32WLi256ELi96ELi768EEv26Group_norm_nhwc_fwd_params --------------------------
	.section	.nv.shared._Z35group_norm_nhwc_fwd_one_pass_kernelI11Fp16IOFp32WLi256ELi96ELi768EEv26Group_norm_nhwc_fwd_params,"aw",@nobits
	.sectionflags	@""
	.align	8
.nv.shared._Z35group_norm_nhwc_fwd_one_pass_kernelI11Fp16IOFp32WLi256ELi96ELi768EEv26Group_norm_nhwc_fwd_params:
	.zero		1256


//--------------------- .nv.shared._Z35group_norm_nhwc_fwd_one_pass_kernelI11Fp16IOFp32WLi512ELi96ELi768EEv26Group_norm_nhwc_fwd_params --------------------------
	.section	.nv.shared._Z35group_norm_nhwc_fwd_one_pass_kernelI11Fp16IOFp32WLi512ELi96ELi768EEv26Group_norm_nhwc_fwd_params,"aw",@nobits
	.sectionflags	@""
	.align	8
.nv.shared._Z35group_norm_nhwc_fwd_one_pass_kernelI11Fp16IOFp32WLi512ELi96ELi768EEv26Group_norm_nhwc_fwd_params:
	.zero		1256


//--------------------- .nv.shared._Z35group_norm_nhwc_fwd_one_pass_kernelI11Fp16IOBf16WLi64ELi96ELi768EEv26Group_norm_nhwc_fwd_params --------------------------
	.section	.nv.shared._Z35group_norm_nhwc_fwd_one_pass_kernelI11Fp16IOBf16WLi64ELi96ELi768EEv26Group_norm_nhwc_fwd_params,"aw",@nobits
	.sectionflags	@""
	.align	8
.nv.shared._Z35group_norm_nhwc_fwd_one_pass_kernelI11Fp16IOBf16WLi64ELi96ELi768EEv26Group_norm_nhwc_fwd_params:
	.zero		1256


//--------------------- .nv.shared._Z35group_norm_nhwc_fwd_one_pass_kernelI11Fp16IOBf16WLi128ELi96ELi768EEv26Group_norm_nhwc_fwd_params --------------------------
	.section	.nv.shared._Z35group_norm_nhwc_fwd_one_pass_kernelI11Fp16IOBf16WLi128ELi96ELi768EEv26Group_norm_nhwc_fwd_params,"aw",@nobits
	.sectionflags	@""
	.align	8
.nv.shared._Z35group_norm_nhwc_fwd_one_pass_kernelI11Fp16IOBf16WLi128ELi96ELi768EEv26Group_norm_nhwc_fwd_params:
	.zero		1256


//--------------------- .nv.shared._Z35group_norm_nhwc_fwd_one_pass_kernelI11Fp16IOBf16WLi256ELi96ELi768EEv26Group_norm_nhwc_fwd_params --------------------------
	.section	.nv.shared._Z35group_norm_nhwc_fwd_one_pass_kernelI11Fp16IOBf16WLi256ELi96ELi768EEv26Group_norm_nhwc_fwd_params,"aw",@nobits
	.sectionflags	@""
	.align	8
.nv.shared._Z35group_norm_nhwc_fwd_one_pass_kernelI11Fp16IOBf16WLi256ELi96ELi768EEv26Group_norm_nhwc_fwd_params:
	.zero		1256


//--------------------- .nv.shared._Z35group_norm_nhwc_fwd_one_pass_kernelI11Fp16IOBf16WLi512ELi96ELi768EEv26Group_norm_nhwc_fwd_params --------------------------
	.section	.nv.shared._Z35group_norm_nhwc_fwd_one_pass_kernelI11Fp16IOBf16WLi512ELi96ELi768EEv26Group_norm_nhwc_fwd_params,"aw",@nobits
	.sectionflags	@""
	.align	8
.nv.shared._Z35group_norm_nhwc_fwd_one_pass_kernelI11Fp16IOBf16WLi512ELi96ELi768EEv26Group_norm_nhwc_fwd_params:
	.zero		1256


//--------------------- .nv.shared._Z35group_norm_nhwc_fwd_one_pass_kernelI11Fp16IOFp16WLi64ELi96ELi768EEv26Group_norm_nhwc_fwd_params --------------------------
	.section	.nv.shared._Z35group_norm_nhwc_fwd_one_pass_kernelI11Fp16IOFp16WLi64ELi96ELi768EEv26Group_norm_nhwc_fwd_params,"aw",@nobits
	.sectionflags	@""
	.align	8
.nv.shared._Z35group_norm_nhwc_fwd_one_pass_kernelI11Fp16IOFp16WLi64ELi96ELi768EEv26Group_norm_nhwc_fwd_params:
	.zero		1256


//--------------------- .nv.shared._Z35group_norm_nhwc_fwd_one_pass_kernelI11Fp16IOFp16WLi128ELi96ELi768EEv26Group_norm_nhwc_fwd_params --------------------------
	.section	.nv.shared._Z35group_norm_nhwc_fwd_one_pass_kernelI11Fp16IOFp16WLi128ELi96ELi768EEv26Group_norm_nhwc_fwd_params,"aw",@nobits
	.sectionflags	@""
	.align	8
.nv.shared._Z35group_norm_nhwc_fwd_one_pass_kernelI11Fp16IOFp16WLi128ELi96ELi768EEv26Group_norm_nhwc_fwd_params:
	.zero		1256


//--------------------- .nv.shared._Z35group_norm_nhwc_fwd_one_pass_kernelI11Fp16IOFp16WLi256ELi96ELi768EEv26Group_norm_nhwc_fwd_params --------------------------
	.section	.nv.shared._Z35group_norm_nhwc_fwd_one_pass_kernelI11Fp16IOFp16WLi256ELi96ELi768EEv26Group_norm_nhwc_fwd_params,"aw",@nobits
	.sectionflags	@""
	.align	8
.nv.shared._Z35group_norm_nhwc_fwd_one_pass_kernelI11Fp16IOFp16WLi256ELi96ELi768EEv26Group_norm_nhwc_fwd_params:
	.zero		1256


//--------------------- .nv.shared._Z35group_norm_nhwc_fwd_one_pass_kernelI11Fp16IOFp16WLi512ELi96ELi768EEv26Group_norm_nhwc_fwd_params --------------------------
	.section	.nv.shared._Z35group_norm_nhwc_fwd_one_pass_kernelI11Fp16IOFp16WLi512ELi96ELi768EEv26Group_norm_nhwc_fwd_params,"aw",@nobits
	.sectionflags	@""
	.align	8
.nv.shared._Z35group_norm_nhwc_fwd_one_pass_kernelI11Fp16IOFp16WLi512ELi96ELi768EEv26Group_norm_nhwc_fwd_params:
	.zero		1256


//--------------------- .nv.shared._Z35group_norm_nhwc_fwd_one_pass_kernelI11Fp32IOFp32WLi64ELi96ELi768EEv26Group_norm_nhwc_fwd_params --------------------------
	.section	.nv.shared._Z35group_norm_nhwc_fwd_one_pass_kernelI11Fp32IOFp32WLi64ELi96ELi768EEv26Group_norm_nhwc_fwd_params,"aw",@nobits
	.sectionflags	@""
	.align	8
.nv.shared._Z35group_norm_nhwc_fwd_one_pass_kernelI11Fp32IOFp32WLi64ELi96ELi768EEv26Group_norm_nhwc_fwd_params:
	.zero		1256


//--------------------- .nv.shared._Z35group_norm_nhwc_fwd_one_pass_kernelI11Fp32IOFp32WLi128ELi96ELi768EEv26Group_norm_nhwc_fwd_params --------------------------
	.section	.nv.shared._Z35group_norm_nhwc_fwd_one_pass_kernelI11Fp32IOFp32WLi128ELi96ELi768EEv26Group_norm_nhwc_fwd_params,"aw",@nobits
	.sectionflags	@""
	.align	8
.nv.shared._Z35group_norm_nhwc_fwd_one_pass_kernelI11Fp32IOFp32WLi128ELi96ELi768EEv26Group_norm_nhwc_fwd_params:
	.zero		1256


//--------------------- .nv.shared._Z35group_norm_nhwc_fwd_one_pass_kernelI11Fp32IOFp32WLi256ELi96ELi768EEv26Group_norm_nhwc_fwd_params --------------------------
	.section	.nv.shared._Z35group_norm_nhwc_fwd_one_pass_kernelI11Fp32IOFp32WLi256ELi96ELi768EEv26Group_norm_nhwc_fwd_params,"aw",@nobits
	.sectionflags	@""
	.align	8
.nv.shared._Z35group_norm_nhwc_fwd_one_pass_kernelI11Fp32IOFp32WLi256ELi96ELi768EEv26Group_norm_nhwc_fwd_params:
	.zero		1256


//--------------------- .nv.shared._Z35group_norm_nhwc_fwd_one_pass_kernelI11Fp32IOFp32WLi512ELi96ELi768EEv26Group_norm_nhwc_fwd_params --------------------------
	.section	.nv.shared._Z35group_norm_nhwc_fwd_one_pass_kernelI11Fp32IOFp32WLi512ELi96ELi768EEv26Group_norm_nhwc_fwd_params,"aw",@nobits
	.sectionflags	@""
	.align	8
.nv.shared._Z35group_norm_nhwc_fwd_one_pass_kernelI11Fp32IOFp32WLi512ELi96ELi768EEv26Group_norm_nhwc_fwd_params:
	.zero		1256


//--------------------- .nv.shared._Z35group_norm_nhwc_fwd_one_pass_kernelI11Fp32IOBf16WLi64ELi96ELi768EEv26Group_norm_nhwc_fwd_params --------------------------
	.section	.nv.shared._Z35group_norm_nhwc_fwd_one_pass_kernelI11Fp32IOBf16WLi64ELi96ELi768EEv26Group_norm_nhwc_fwd_params,"aw",@nobits
	.sectionflags	@""
	.align	8
.nv.shared._Z35group_norm_nhwc_fwd_one_pass_kernelI11Fp32IOBf16WLi64ELi96ELi768EEv26Group_norm_nhwc_fwd_params:
	.zero		1256


//--------------------- .nv.shared._Z35group_norm_nhwc_fwd_one_pass_kernelI11Fp32IOBf16WLi128ELi96ELi768EEv26Group_norm_nhwc_fwd_params --------------------------
	.section	.nv.shared._Z35group_norm_nhwc_fwd_one_pass_kernelI11Fp32IOBf16WLi128ELi96ELi768EEv26Group_norm_nhwc_fwd_params,"aw",@nobits
	.sectionflags	@""
	.align	8
.nv.shared._Z35group_norm_nhwc_fwd_one_pass_kernelI11Fp32IOBf16WLi128ELi96ELi768EEv26Group_norm_nhwc_fwd_params:
	.zero		1256


//--------------------- .nv.shared._Z35group_norm_nhwc_fwd_one_pass_kernelI11Fp32IOBf16WLi256ELi96ELi768EEv26Group_norm_nhwc_fwd_params --------------------------
	.section	.nv.shared._Z35group_norm_nhwc_fwd_one_pass_kernelI11Fp32IOBf16WLi256ELi96ELi768EEv26Group_norm_nhwc_fwd_params,"aw",@nobits
	.sectionflags	@""
	.align	8
.nv.shared._Z35group_norm_nhwc_fwd_one_pass_kernelI11Fp32IOBf16WLi256ELi96ELi768EEv26Group_norm_nhwc_fwd_params:
	.zero		1256


//--------------------- .nv.shared._Z35group_norm_nhwc_fwd_one_pass_kernelI11Fp32IOBf16WLi512ELi96ELi768EEv26Group_norm_nhwc_fwd_params --------------------------
	.section	.nv.shared._Z35group_norm_nhwc_fwd_one_pass_kernelI11Fp32IOBf16WLi512ELi96ELi768EEv26Group_norm_nhwc_fwd_params,"aw",@nobits
	.sectionflags	@""
	.align	8
.nv.shared._Z35group_norm_nhwc_fwd_one_pass_kernelI11Fp32IOBf16WLi512ELi96ELi768EEv26Group_norm_nhwc_fwd_params:
	.zero		1256


//--------------------- .nv.shared._Z35group_norm_nhwc_fwd_one_pass_kernelI11Fp32IOFp16WLi64ELi96ELi768EEv26Group_norm_nhwc_fwd_params --------------------------
	.section	.nv.shared._Z35group_norm_nhwc_fwd_one_pass_kernelI11Fp32IOFp16WLi64ELi96ELi768EEv26Group_norm_nhwc_fwd_params,"aw",@nobits
	.sectionflags	@""
	.align	8
.nv.shared._Z35group_norm_nhwc_fwd_one_pass_kernelI11Fp32IOFp16WLi64ELi96ELi768EEv26Group_norm_nhwc_fwd_params:
	.zero		1256


//--------------------- .nv.shared._Z35group_norm_nhwc_fwd_one_pass_kernelI11Fp32IOFp16WLi128ELi96ELi768EEv26Group_norm_nhwc_fwd_params --------------------------
	.section	.nv.shared._Z35group_norm_nhwc_fwd_one_pass_kernelI11Fp32IOFp16WLi128ELi96ELi768EEv26Group_norm_nhwc_fwd_params,"aw",@nobits
	.sectionflags	@""
	.align	8
.nv.shared._Z35group_norm_nhwc_fwd_one_pass_kernelI11Fp32IOFp16WLi128ELi96ELi768EEv26Group_norm_nhwc_fwd_params:
	.zero		1256


//--------------------- .nv.shared._Z35group_norm_nhwc_fwd_one_pass_kernelI11Fp32IOFp16WLi256ELi96ELi768EEv26Group_norm_nhwc_fwd_params --------------------------
	.section	.nv.shared._Z35group_norm_nhwc_fwd_one_pass_kernelI11Fp32IOFp16WLi256ELi96ELi768EEv26Group_norm_nhwc_fwd_params,"aw",@nobits
	.sectionflags	@""
	.align	8
.nv.shared._Z35group_norm_nhwc_fwd_one_pass_kernelI11Fp32IOFp16WLi256ELi96ELi768EEv26Group_norm_nhwc_fwd_params:
	.zero		1256


//--------------------- .nv.shared._Z35group_norm_nhwc_fwd_one_pass_kernelI11Fp32IOFp16WLi512ELi96ELi768EEv26Group_norm_nhwc_fwd_params --------------------------
	.section	.nv.shared._Z35group_norm_nhwc_fwd_one_pass_kernelI11Fp32IOFp16WLi512ELi96ELi768EEv26Group_norm_nhwc_fwd_params,"aw",@nobits
	.sectionflags	@""
	.align	8
.nv.shared._Z35group_norm_nhwc_fwd_one_pass_kernelI11Fp32IOFp16WLi512ELi96ELi768EEv26Group_norm_nhwc_fwd_params:
	.zero		1256


//--------------------- .nv.constant0._ZN3cub18CUB_300001_SM_10006detail11EmptyKernelIvEEvv --------------------------
	.section	.nv.constant0._ZN3cub18CUB_300001_SM_10006detail11EmptyKernelIvEEvv,"a",@progbits
	.sectionflags	@""
	.align	4
.nv.constant0._ZN3cub18CUB_300001_SM_10006detail11EmptyKernelIvEEvv:
	.zero		896


//--------------------- .nv.constant0._Z35group_norm_nhwc_bwd_one_pass_kernelI11Bf16IOFp32WLi64ELi96ELi768EEv26Group_norm_nhwc_bwd_params --------------------------
	.section	.nv.constant0._Z35group_norm_nhwc_bwd_one_pass_kernelI11Bf16IOFp32WLi64ELi96ELi768EEv26Group_norm_nhwc_bwd_params,"a",@progbits
	.sectionflags	@""
	.align	4
.nv.constant0._Z35group_norm_nhwc_bwd_one_pass_kernelI11Bf16IOFp32WLi64ELi96ELi768EEv26Group_norm_nhwc_bwd_params:
	.zero		1080


//--------------------- .nv.constant0._Z35group_norm_nhwc_bwd_one_pass_kernelI11Bf16IOFp32WLi128ELi96ELi768EEv26Group_norm_nhwc_bwd_params --------------------------
	.section	.nv.constant0._Z35group_norm_nhwc_bwd_one_pass_kernelI11Bf16IOFp32WLi128ELi96ELi768EEv26Group_norm_nhwc_bwd_params,"a",@progbits
	.sectionflags	@""
	.align	4
.nv.constant0._Z35group_norm_nhwc_bwd_one_pass_kernelI11Bf16IOFp32WLi128ELi96ELi768EEv26Group_norm_nhwc_bwd_params:
	.zero		1080


//--------------------- .nv.constant0._Z35group_norm_nhwc_bwd_one_pass_kernelI11Bf16IOFp32WLi256ELi96ELi768EEv26Group_norm_nhwc_bwd_params --------------------------
	.section	.nv.constant0._Z35group_norm_nhwc_bwd_one_pass_kernelI11Bf16IOFp32WLi256ELi96ELi768EEv26Group_norm_nhwc_bwd_params,"a",@progbits
	.sectionflags	@""
	.align	4
.nv.constant0._Z35group_norm_nhwc_bwd_one_pass_kernelI11Bf16IOFp32WLi256ELi96ELi768EEv26Group_norm_nhwc_bwd_params:
	.zero		1080


//--------------------- .nv.constant0._Z35group_norm_nhwc_bwd_one_pass_kernelI11Bf16IOFp32WLi512ELi96ELi768EEv26Group_norm_nhwc_bwd_params --------------------------
	.section	.nv.constant0._Z35group_norm_nhwc_bwd_one_pass_kernelI11Bf16IOFp32WLi512ELi96ELi768EEv26Group_norm_nhwc_bwd_params,"a",@progbits
	.sectionflags	@""
	.align	4
.nv.constant0._Z35group_norm_nhwc_bwd_one_pass_kernelI11Bf16IOFp32WLi512ELi96ELi768EEv26Group_norm_nhwc_bwd_params:
	.zero		1080


//--------------------- .nv.constant0._Z35group_norm_nhwc_bwd_one_pass_kernelI11Bf16IOBf16WLi64ELi96ELi768EEv26Group_norm_nhwc_bwd_params --------------------------
	.section	.nv.constant0._Z35group_norm_nhwc_bwd_one_pass_kernelI11Bf16IOBf16WLi64ELi96ELi768EEv26Group_norm_nhwc_bwd_params,"a",@progbits
	.sectionflags	@""
	.align	4
.nv.constant0._Z35group_norm_nhwc_bwd_one_pass_kernelI11Bf16IOBf16WLi64ELi96ELi768EEv26Group_norm_nhwc_bwd_params:
	.zero		1080


//--------------------- .nv.constant0._Z35group_norm_nhwc_bwd_one_pass_kernelI11Bf16IOBf16WLi128ELi96ELi768EEv26Group_norm_nhwc_bwd_params --------------------------
	.section	.nv.constant0._Z35group_norm_nhwc_bwd_one_pass_kernelI11Bf16IOBf16WLi128ELi96ELi768EEv26Group_norm_nhwc_bwd_params,"a",@progbits
	.sectionflags	@""
	.align	4
.nv.constant0._Z35group_norm_nhwc_bwd_one_pass_kernelI11Bf16IOBf16WLi128ELi96ELi768EEv26Group_norm_nhwc_bwd_params:
	.zero		1080


//--------------------- .nv.constant0._Z35group_norm_nhwc_bwd_one_pass_kernelI11Bf16IOBf16WLi256ELi96ELi768EEv26Group_norm_nhwc_bwd_params --------------------------
	.section	.nv.constant0._Z35group_norm_nhwc_bwd_one_pass_kernelI11Bf16IOBf16WLi256ELi96ELi768EEv26Group_norm_nhwc_bwd_params,"a",@progbits
	.sectionflags	@""
	.align	4
.nv.constant0._Z35group_norm_nhwc_bwd_one_pass_kernelI11Bf16IOBf16WLi256ELi96ELi768EEv26Group_norm_nhwc_bwd_params:
	.zero		1080


//--------------------- .nv.constant0._Z35group_norm_nhwc_bwd_one_pass_kernelI11Bf16IOBf16WLi512ELi96ELi768EEv26Group_norm_nhwc_bwd_params --------------------------
	.section	.nv.constant0._Z35group_norm_nhwc_bwd_one_pass_kernelI11Bf16IOBf16WLi512ELi96ELi768EEv26Group_norm_nhwc_bwd_params,"a",@progbits
	.sectionflags	@""
	.align	4
.nv.constant0._Z35group_norm_nhwc_bwd_one_pass_kernelI11Bf16IOBf16WLi512ELi96ELi768EEv26Group_norm_nhwc_bwd_params:
	.zero		1080


//--------------------- .nv.constant0._Z35group_norm_nhwc_bwd_one_pass_kernelI11Bf16IOFp16WLi64ELi96ELi768EEv26Group_norm_nhwc_bwd_params --------------------------
	.section	.nv.constant0._Z35group_norm_nhwc_bwd_one_pass_kernelI11Bf16IOFp16WLi64ELi96ELi768EEv26Group_norm_nhwc_bwd_params,"a",@progbits
	.sectionflags	@""
	.align	4
.nv.constant0._Z35group_norm_nhwc_bwd_one_pass_kernelI11Bf16IOFp16WLi64ELi96ELi768EEv26Group_norm_nhwc_bwd_params:
	.zero		1080


//--------------------- .nv.constant0._Z35group_norm_nhwc_bwd_one_pass_kernelI11Bf16IOFp16WLi128ELi96ELi768EEv26Group_norm_nhwc_bwd_params --------------------------
	.section	.nv.constant0._Z35group_norm_nhwc_bwd_one_pass_kernelI11Bf16IOFp16WLi128ELi96ELi768EEv26Group_norm_nhwc_bwd_params,"a",@progbits
	.sectionflags	@""
	.align	4
.nv.constant0._Z35group_norm_nhwc_bwd_one_pass_kernelI11Bf16IOFp16WLi128ELi96ELi768EEv26Group_norm_nhwc_bwd_params:
	.zero		1080


//--------------------- .nv.constant0._Z35group_norm_nhwc_bwd_one_pass_kernelI11Bf16IOFp16WLi256ELi96ELi768EEv26Group_norm_nhwc_bwd_params --------------------------
	.section	.nv.constant0._Z35group_norm_nhwc_bwd_one_pass_kernelI11Bf16IOFp16WLi256ELi96ELi768EEv26Group_norm_nhwc_bwd_params,"a",@progbits
	.sectionflags	@""
	.align	4
.nv.constant0._Z35group_norm_nhwc_bwd_one_pass_kernelI11Bf16IOFp16WLi256ELi96ELi768EEv26Group_norm_nhwc_bwd_params:
	.zero		1080


//--------------------- .nv.constant0._Z35group_norm_nhwc_bwd_one_pass_kernelI11Bf16IOFp16WLi512ELi96ELi768EEv26Group_norm_nhwc_bwd_params --------------------------
	.section	.nv.constant0._Z35group_norm_nhwc_bwd_one_pass_kernelI11Bf16IOFp16WLi512ELi96ELi768EEv26Group_norm_nhwc_bwd_params,"a",@progbits
	.sectionflags	@""
	.align	4
.nv.constant0._Z35group_norm_nhwc_bwd_one_pass_kernelI11Bf16IOFp16WLi512ELi96ELi768EEv26Group_norm_nhwc_bwd_params:
	.zero		1080


//--------------------- .nv.constant0._Z35group_norm_nhwc_bwd_one_pass_kernelI11Fp16IOFp32WLi64ELi96ELi768EEv26Group_norm_nhwc_bwd_params --------------------------
	.section	.nv.constant0._Z35group_norm_nhwc_bwd_one_pass_kernelI11Fp16IOFp32WLi64ELi96ELi768EEv26Group_norm_nhwc_bwd_params,"a",@progbits
	.sectionflags	@""
	.align	4
.nv.constant0._Z35group_norm_nhwc_bwd_one_pass_kernelI11Fp16IOFp32WLi64ELi96ELi768EEv26Group_norm_nhwc_bwd_params:
	.zero		1080


//--------------------- .nv.constant0._Z35group_norm_nhwc_bwd_one_pass_kernelI11Fp16IOFp32WLi128ELi96ELi768EEv26Group_norm_nhwc_bwd_params --------------------------
	.section	.nv.constant0._Z35group_norm_nhwc_bwd_one_pass_kernelI11Fp16IOFp32WLi128ELi96ELi768EEv26Group_norm_nhwc_bwd_params,"a",@progbits
	.sectionflags	@""
	.align	4
.nv.constant0._Z35group_norm_nhwc_bwd_one_pass_kernelI11Fp16IOFp32WLi128ELi96ELi768EEv26Group_norm_nhwc_bwd_params:
	.zero		1080


//--------------------- .nv.constant0._Z35group_norm_nhwc_bwd_one_pass_kernelI11Fp16IOFp32WLi256ELi96ELi768EEv26Group_norm_nhwc_bwd_params --------------------------
	.section	.nv.constant0._Z35group_norm_nhwc_bwd_one_pass_kernelI11Fp16IOFp32WLi256ELi96ELi768EEv26Group_norm_nhwc_bwd_params,"a",@progbits
	.sectionflags	@""
	.align	4
.nv.constant0._Z35group_norm_nhwc_bwd_one_pass_kernelI11Fp16IOFp32WLi256ELi96ELi768EEv26Group_norm_nhwc_bwd_params:
	.zero		1080


//--------------------- .nv.constant0._Z35group_norm_nhwc_bwd_one_pass_kernelI11Fp16IOFp32WLi512ELi96ELi768EEv26Group_norm_nhwc_bwd_params --------------------------
	.section	.nv.constant0._Z35group_norm_nhwc_bwd_one_pass_kernelI11Fp16IOFp32WLi512ELi96ELi768EEv26Group_norm_nhwc_bwd_params,"a",@progbits
	.sectionflags	@""
	.align	4
.nv.constant0._Z35group_norm_nhwc_bwd_one_pass_kernelI11Fp16IOFp32WLi512ELi96ELi768EEv26Group_norm_nhwc_bwd_params:
	.zero		1080


//--------------------- .nv.constant0._Z35group_norm_nhwc_bwd_one_pass_kernelI11Fp16IOBf16WLi64ELi96ELi768EEv26Group_norm_nhwc_bwd_params --------------------------
	.section	.nv.constant0._Z35group_norm_nhwc_bwd_one_pass_kernelI11Fp16IOBf16WLi64ELi96ELi768EEv26Group_norm_nhwc_bwd_params,"a",@progbits
	.sectionflags	@""
	.align	4
.nv.constant0._Z35group_norm_nhwc_bwd_one_pass_kernelI11Fp16IOBf16WLi64ELi96ELi768EEv26Group_norm_nhwc_bwd_params:
	.zero		1080


//--------------------- .nv.constant0._Z35group_norm_nhwc_bwd_one_pass_kernelI11Fp16IOBf16WLi128ELi96ELi768EEv26Group_norm_nhwc_bwd_params --------------------------
	.section	.nv.constant0._Z35group_norm_nhwc_bwd_one_pass_kernelI11Fp16IOBf16WLi128ELi96ELi768EEv26Group_norm_nhwc_bwd_params,"a",@progbits
	.sectionflags	@""
	.align	4
.nv.constant0._Z35group_norm_nhwc_bwd_one_pass_kernelI11Fp16IOBf16WLi128ELi96ELi768EEv26Group_norm_nhwc_bwd_params:
	.zero		1080


//--------------------- .nv.constant0._Z35group_norm_nhwc_bwd_one_pass_kernelI11Fp16IOBf16WLi256ELi96ELi768EEv26Group_norm_nhwc_bwd_params --------------------------
	.section	.nv.constant0._Z35group_norm_nhwc_bwd_one_pass_kernelI11Fp16IOBf16WLi256ELi96ELi768EEv26Group_norm_nhwc_bwd_params,"a",@progbits
	.sectionflags	@""
	.align	4
.nv.constant0._Z35group_norm_nhwc_bwd_one_pass_kernelI11Fp16IOBf16WLi256ELi96ELi768EEv26Group_norm_nhwc_bwd_params:
	.zero		1080


//--------------------- .nv.constant0._Z35group_norm_nhwc_bwd_one_pass_kernelI11Fp16IOBf16WLi512ELi96ELi768EEv26Group_norm_nhwc_bwd_params --------------------------
	.section	.nv.constant0._Z35group_norm_nhwc_bwd_one_pass_kernelI11Fp16IOBf16WLi512ELi96ELi768EEv26Group_norm_nhwc_bwd_params,"a",@progbits
	.sectionflags	@""
	.align	4
.nv.constant0._Z35group_norm_nhwc_bwd_one_pass_kernelI11Fp16IOBf16WLi512ELi96ELi768EEv26Group_norm_nhwc_bwd_params:
	.zero		1080


//--------------------- .nv.constant0._Z35group_norm_nhwc_bwd_one_pass_kernelI11Fp16IOFp16WLi64ELi96ELi768EEv26Group_norm_nhwc_bwd_params --------------------------
	.section	.nv.constant0._Z35group_norm_nhwc_bwd_one_pass_kernelI11Fp16IOFp16WLi64ELi96ELi768EEv26Group_norm_nhwc_bwd_params,"a",@progbits
	.sectionflags	@""
	.align	4
.nv.constant0._Z35group_norm_nhwc_bwd_one_pass_kernelI11Fp16IOFp16WLi64ELi96ELi768EEv26Group_norm_nhwc_bwd_params:
	.zero		1080


//--------------------- .nv.constant0._Z35group_norm_nhwc_bwd_one_pass_kernelI11Fp16IOFp16WLi128ELi96ELi768EEv26Group_norm_nhwc_bwd_params --------------------------
	.section	.nv.constant0._Z35group_norm_nhwc_bwd_one_pass_kernelI11Fp16IOFp16WLi128ELi96ELi768EEv26Group_norm_nhwc_bwd_params,"a",@progbits
	.sectionflags	@""
	.align	4
.nv.constant0._Z35group_norm_nhwc_bwd_one_pass_kernelI11Fp16IOFp16WLi128ELi96ELi768EEv26Group_norm_nhwc_bwd_params:
	.zero		1080


//--------------------- .nv.constant0._Z35group_norm_nhwc_bwd_one_pass_kernelI11Fp16IOFp16WLi256ELi96ELi768EEv26Group_norm_nhwc_bwd_params --------------------------
	.section	.nv.constant0._Z35group_norm_nhwc_bwd_one_pass_kernelI11Fp16IOFp16WLi256ELi96ELi768EEv26Group_norm_nhwc_bwd_params,"a",@progbits
	.sectionflags	@""
	.align	4
.nv.constant0._Z35group_norm_nhwc_bwd_one_pass_kernelI11Fp16IOFp16WLi256ELi96ELi768EEv26Group_norm_nhwc_bwd_params:
	.zero		1080


//--------------------- .nv.constant0._Z35group_norm_nhwc_bwd_one_pass_kernelI11Fp16IOFp16WLi512ELi96ELi768EEv26Group_norm_nhwc_bwd_params --------------------------
	.section	.nv.constant0._Z35group_norm_nhwc_bwd_one_pass_kernelI11Fp16IOFp16WLi512ELi96ELi768EEv26Group_norm_nhwc_bwd_params,"a",@progbits
	.sectionflags	@""
	.align	4
.nv.constant0._Z35group_norm_nhwc_bwd_one_pass_kernelI11Fp16IOFp16WLi512ELi96ELi768EEv26Group_norm_nhwc_bwd_params:
	.zero		1080


//--------------------- .nv.constant0._Z35group_norm_nhwc_bwd_one_pass_kernelI11Fp32IOFp32WLi64ELi96ELi768EEv26Group_norm_nhwc_bwd_params --------------------------
	.section	.nv.constant0._Z35group_norm_nhwc_bwd_one_pass_kernelI11Fp32IOFp32WLi64ELi96ELi768EEv26Group_norm_nhwc_bwd_params,"a",@progbits
	.sectionflags	@""
	.align	4
.nv.constant0._Z35group_norm_nhwc_bwd_one_pass_kernelI11Fp32IOFp32WLi64ELi96ELi768EEv26Group_norm_nhwc_bwd_params:
	.zero		1080


//--------------------- .nv.constant0._Z35group_norm_nhwc_bwd_one_pass_kernelI11Fp32IOFp32WLi128ELi96ELi768EEv26Group_norm_nhwc_bwd_params --------------------------
	.section	.nv.constant0._Z35group_norm_nhwc_bwd_one_pass_kernelI11Fp32IOFp32WLi128ELi96ELi768EEv26Group_norm_nhwc_bwd_params,"a",@progbits
	.sectionflags	@""
	.align	4
.nv.constant0._Z35group_norm_nhwc_bwd_one_pass_kernelI11Fp32IOFp32WLi128ELi96ELi768EEv26Group_norm_nhwc_bwd_params:
	.zero		1080


//--------------------- .nv.constant0._Z35group_norm_nhwc_bwd_one_pass_kernelI11Fp32IOFp32WLi256ELi96ELi768EEv26Group_norm_nhwc_bwd_params --------------------------
	.section	.nv.constant0._Z35group_norm_nhwc_bwd_one_pass_kernelI11Fp32IOFp32WLi256ELi96ELi768EEv26Group_norm_nhwc_bwd_params,"a",@progbits
	.sectionflags	@""
	.align	4
.nv.constant0._Z35group_norm_nhwc_bwd_one_pass_kernelI11Fp32IOFp32WLi256ELi96ELi768EEv26Group_norm_nhwc_bwd_params:
	.zero		1080


//--------------------- .nv.constant0._Z35group_norm_nhwc_bwd_one_pass_kernelI11Fp32IOFp32WLi512ELi96ELi768EEv26Group_norm_nhwc_bwd_params --------------------------
	.section	.nv.constant0._Z35group_norm_nhwc_bwd_one_pass_kernelI11Fp32IOFp32WLi512ELi96ELi768EEv26Group_norm_nhwc_bwd_params,"a",@progbits
	.sectionflags	@""
	.align	4
.nv.constant0._Z35group_norm_nhwc_bwd_one_pass_kernelI11Fp32IOFp32WLi512ELi96ELi768EEv26Group_norm_nhwc_bwd_params:
	.zero		1080


//--------------------- .nv.constant0._Z35group_norm_nhwc_bwd_one_pass_kernelI11Fp32IOBf16WLi64ELi96ELi768EEv26Group_norm_nhwc_bwd_params --------------------------
	.section	.nv.constant0._Z35group_norm_nhwc_bwd_one_pass_kernelI11Fp32IOBf16WLi64ELi96ELi768EEv26Group_norm_nhwc_bwd_params,"a",@progbits
	.sectionflags	@""
	.align	4
.nv.constant0._Z35group_norm_nhwc_bwd_one_pass_kernelI11Fp32IOBf16WLi64ELi96ELi768EEv26Group_norm_nhwc_bwd_params:
	.zero		1080


//--------------------- .nv.constant0._Z35group_norm_nhwc_bwd_one_pass_kernelI11Fp32IOBf16WLi128ELi96ELi768EEv26Group_norm_nhwc_bwd_params --------------------------
	.section	.nv.constant0._Z35group_norm_nhwc_bwd_one_pass_kernelI11Fp32IOBf16WLi128ELi96ELi768EEv26Group_norm_nhwc_bwd_params,"a",@progbits
	.sectionflags	@""
	.align	4
.nv.constant0._Z35group_norm_nhwc_bwd_one_pass_kernelI11Fp32IOBf16WLi128ELi96ELi768EEv26Group_norm_nhwc_bwd_params:
	.zero		1080


//--------------------- .nv.constant0._Z35group_norm_nhwc_bwd_one_pass_kernelI11Fp32IOBf16WLi256ELi96ELi768EEv26Group_norm_nhwc_bwd_params --------------------------
	.section	.nv.constant0._Z35group_norm_nhwc_bwd_one_pass_kernelI11Fp32IOBf16WLi256ELi96ELi768EEv26Group_norm_nhwc_bwd_params,"a",@progbits
	.sectionflags	@""
	.align	4
.nv.constant0._Z35group_norm_nhwc_bwd_one_pass_kernelI11Fp32IOBf16WLi256ELi96ELi768EEv26Group_norm_nhwc_bwd_params:
	.zero		1080


//--------------------- .nv.constant0._Z35group_norm_nhwc_bwd_one_pass_kernelI11Fp32IOBf16WLi512ELi96ELi768EEv26Group_norm_nhwc_bwd_params --------------------------
	.section	.nv.constant0._Z35group_norm_nhwc_bwd_one_pass_kernelI11Fp32IOBf16WLi512ELi96ELi768EEv26Group_norm_nhwc_bwd_params,"a",@progbits
	.sectionflags	@""
	.align	4
.nv.constant0._Z35group_norm_nhwc_bwd_one_pass_kernelI11Fp32IOBf16WLi512ELi96ELi768EEv26Group_norm_nhwc_bwd_params:
	.zero		1080


//--------------------- .nv.constant0._Z35group_norm_nhwc_bwd_one_pass_kernelI11Fp32IOFp16WLi64ELi96ELi768EEv26Group_norm_nhwc_bwd_params --------------------------
	.section	.nv.constant0._Z35group_norm_nhwc_bwd_one_pass_kernelI11Fp32IOFp16WLi64ELi96ELi768EEv26Group_norm_nhwc_bwd_params,"a",@progbits
	.sectionflags	@""
	.align	4
.nv.constant0._Z35group_norm_nhwc_bwd_one_pass_kernelI11Fp32IOFp16WLi64ELi96ELi768EEv26Group_norm_nhwc_bwd_params:
	.zero		1080


//--------------------- .nv.constant0._Z35group_norm_nhwc_bwd_one_pass_kernelI11Fp32IOFp16WLi128ELi96ELi768EEv26Group_norm_nhwc_bwd_params --------------------------
	.section	.nv.constant0._Z35group_norm_nhwc_bwd_one_pass_kernelI11Fp32IOFp16WLi128ELi96ELi768EEv26Group_norm_nhwc_bwd_params,"a",@progbits
	.sectionflags	@""
	.align	4
.nv.constant0._Z35group_norm_nhwc_bwd_one_pass_kernelI11Fp32IOFp16WLi128ELi96ELi768EEv26Group_norm_nhwc_bwd_params:
	.zero		1080


//--------------------- .nv.constant0._Z35group_norm_nhwc_bwd_one_pass_kernelI11Fp32IOFp16WLi256ELi96ELi768EEv26Group_norm_nhwc_bwd_params --------------------------
	.section	.nv.constant0._Z35group_norm_nhwc_bwd_one_pass_kernelI11Fp32IOFp16WLi256ELi96ELi768EEv26Group_norm_nhwc_bwd_params,"a",@progbits
	.sectionflags	@""
	.align	4
.nv.constant0._Z35group_norm_nhwc_bwd_one_pass_kernelI11Fp32IOFp16WLi256ELi96ELi768EEv26Group_norm_nhwc_bwd_params:
	.zero		1080


//--------------------- .nv.constant0._Z35group_norm_nhwc_bwd_one_pass_kernelI11Fp32IOFp16WLi512ELi96ELi768EEv26Group_norm_nhwc_bwd_params --------------------------
	.section	.nv.constant0._Z35group_norm_nhwc_bwd_one_pass_kernelI11Fp32IOFp16WLi512ELi96ELi768EEv26Group_norm_nhwc_bwd_params,"a",@progbits
	.sectionflags	@""
	.align	4
.nv.constant0._Z35group_norm_nhwc_bwd_one_pass_kernelI11Fp32IOFp16WLi512ELi96ELi768EEv26Group_norm_nhwc_bwd_params:
	.zero		1080


//--------------------- .nv.constant0._Z35group_norm_nhwc_fwd_one_pass_kernelI11Bf16IOFp32WLi64ELi96ELi768EEv26Group_norm_nhwc_fwd_params --------------------------
	.section	.nv.constant0._Z35group_norm_nhwc_fwd_one_pass_kernelI11Bf16IOFp32WLi64ELi96ELi768EEv26Group_norm_nhwc_fwd_params,"a",@progbits
	.sectionflags	@""
	.align	4
.nv.constant0._Z35group_norm_nhwc_fwd_one_pass_kernelI11Bf16IOFp32WLi64ELi96ELi768EEv26Group_norm_nhwc_fwd_params:
	.zero		1056


//--------------------- .nv.constant0._Z35group_norm_nhwc_fwd_one_pass_kernelI11Bf16IOFp32WLi128ELi96ELi768EEv26Group_norm_nhwc_fwd_params --------------------------
	.section	.nv.constant0._Z35group_norm_nhwc_fwd_one_pass_kernelI11Bf16IOFp32WLi128ELi96ELi768EEv26Group_norm_nhwc_fwd_params,"a",@progbits
	.sectionflags	@""
	.align	4
.nv.constant0._Z35group_norm_nhwc_fwd_one_pass_kernelI11Bf16IOFp32WLi128ELi96ELi768EEv26Group_norm_nhwc_fwd_params:
	.zero		1056


//--------------------- .nv.constant0._Z35group_norm_nhwc_fwd_one_pass_kernelI11Bf16IOFp32WLi256ELi96ELi768EEv26Group_norm_nhwc_fwd_params --------------------------
	.section	.nv.constant0._Z35group_norm_nhwc_fwd_one_pass_kernelI11Bf16IOFp32WLi256ELi96ELi768EEv26Group_norm_nhwc_fwd_params,"a",@progbits
	.sectionflags	@""
	.align	4
.nv.constant0._Z35group_norm_nhwc_fwd_one_pass_kernelI11Bf16IOFp32WLi256ELi96ELi768EEv26Group_norm_nhwc_fwd_params:
	.zero		1056


//--------------------- .nv.constant0._Z35group_norm_nhwc_fwd_one_pass_kernelI11Bf16IOFp32WLi512ELi96ELi768EEv26Group_norm_nhwc_fwd_params --------------------------
	.section	.nv.constant0._Z35group_norm_nhwc_fwd_one_pass_kernelI11Bf16IOFp32WLi512ELi96ELi768EEv26Group_norm_nhwc_fwd_params,"a",@progbits
	.sectionflags	@""
	.align	4
.nv.constant0._Z35group_norm_nhwc_fwd_one_pass_kernelI11Bf16IOFp32WLi512ELi96ELi768EEv26Group_norm_nhwc_fwd_params:
	.zero		1056


//--------------------- .nv.constant0._Z35group_norm_nhwc_fwd_one_pass_kernelI11Bf16IOBf16WLi64ELi96ELi768EEv26Group_norm_nhwc_fwd_params --------------------------
	.section	.nv.constant0._Z35group_norm_nhwc_fwd_one_pass_kernelI11Bf16IOBf16WLi64ELi96ELi768EEv26Group_norm_nhwc_fwd_params,"a",@progbits
	.sectionflags	@""
	.align	4
.nv.constant0._Z35group_norm_nhwc_fwd_one_pass_kernelI11Bf16IOBf16WLi64ELi96ELi768EEv26Group_norm_nhwc_fwd_params:
	.zero		1056


//--------------------- .nv.constant0._Z35group_norm_nhwc_fwd_one_pass_kernelI11Bf16IOBf16WLi128ELi96ELi768EEv26Group_norm_nhwc_fwd_params --------------------------
	.section	.nv.constant0._Z35group_norm_nhwc_fwd_one_pass_kernelI11Bf16IOBf16WLi128ELi96ELi768EEv26Group_norm_nhwc_fwd_params,"a",@progbits
	.sectionflags	@""
	.align	4
.nv.constant0._Z35group_norm_nhwc_fwd_one_pass_kernelI11Bf16IOBf16WLi128ELi96ELi768EEv26Group_norm_nhwc_fwd_params:
	.zero		1056


//--------------------- .nv.constant0._Z35group_norm_nhwc_fwd_one_pass_kernelI11Bf16IOBf16WLi256ELi96ELi768EEv26Group_norm_nhwc_fwd_params --------------------------
	.section	.nv.constant0._Z35group_norm_nhwc_fwd_one_pass_kernelI11Bf16IOBf16WLi256ELi96ELi768EEv26Group_norm_nhwc_fwd_params,"a",@progbits
	.sectionflags	@""
	.align	4
.nv.constant0._Z35group_norm_nhwc_fwd_one_pass_kernelI11Bf16IOBf16WLi256ELi96ELi768EEv26Group_norm_nhwc_fwd_params:
	.zero		1056


//--------------------- .nv.constant0._Z35group_norm_nhwc_fwd_one_pass_kernelI11Bf16IOBf16WLi512ELi96ELi768EEv26Group_norm_nhwc_fwd_params --------------------------
	.section	.nv.constant0._Z35group_norm_nhwc_fwd_one_pass_kernelI11Bf16IOBf16WLi512ELi96ELi768EEv26Group_norm_nhwc_fwd_params,"a",@progbits
	.sectionflags	@""
	.align	4
.nv.constant0._Z35group_norm_nhwc_fwd_one_pass_kernelI11Bf16IOBf16WLi512ELi96ELi768EEv26Group_norm_nhwc_fwd_params:
	.zero		1056


//--------------------- .nv.constant0._Z35group_norm_nhwc_fwd_one_pass_kernelI11Bf16IOFp16WLi64ELi96ELi768EEv26Group_norm_nhwc_fwd_params --------------------------
	.section	.nv.constant0._Z35group_norm_nhwc_fwd_one_pass_kernelI11Bf16IOFp16WLi64ELi96ELi768EEv26Group_norm_nhwc_fwd_params,"a",@progbits
	.sectionflags	@""
	.align	4
.nv.constant0._Z35group_norm_nhwc_fwd_one_pass_kernelI11Bf16IOFp16WLi64ELi96ELi768EEv26Group_norm_nhwc_fwd_params:
	.zero		1056


//--------------------- .nv.constant0._Z35group_norm_nhwc_fwd_one_pass_kernelI11Bf16IOFp16WLi128ELi96ELi768EEv26Group_norm_nhwc_fwd_params --------------------------
	.section	.nv.constant0._Z35group_norm_nhwc_fwd_one_pass_kernelI11Bf16IOFp16WLi128ELi96ELi768EEv26Group_norm_nhwc_fwd_params,"a",@progbits
	.sectionflags	@""
	.align	4
.nv.constant0._Z35group_norm_nhwc_fwd_one_pass_kernelI11Bf16IOFp16WLi128ELi96ELi768EEv26Group_norm_nhwc_fwd_params:
	.zero		1056


//--------------------- .nv.constant0._Z35group_norm_nhwc_fwd_one_pass_kernelI11Bf16IOFp16WLi256ELi96ELi768EEv26Group_norm_nhwc_fwd_params --------------------------
	.section	.nv.constant0._Z35group_norm_nhwc_fwd_one_pass_kernelI11Bf16IOFp16WLi256ELi96ELi768EEv26Group_norm_nhwc_fwd_params,"a",@progbits
	.sectionflags	@""
	.align	4
.nv.constant0._Z35group_norm_nhwc_fwd_one_pass_kernelI11Bf16IOFp16WLi256ELi96ELi768EEv26Group_norm_nhwc_fwd_params:
	.zero		1056


//--------------------- .nv.constant0._Z35group_norm_nhwc_fwd_one_pass_kernelI11Bf16IOFp16WLi512ELi96ELi768EEv26Group_norm_nhwc_fwd_params --------------------------
	.section	.nv.constant0._Z35group_norm_nhwc_fwd_one_pass_kernelI11Bf16IOFp16WLi512ELi96ELi768EEv26Group_norm_nhwc_fwd_params,"a",@progbits
	.sectionflags	@""
	.align	4
.nv.constant0._Z35group_norm_nhwc_fwd_one_pass_kernelI11Bf16IOFp16WLi512ELi96ELi768EEv26Group_norm_nhwc_fwd_params:
	.zero		1056


//--------------------- .nv.constant0._Z35group_norm_nhwc_fwd_one_pass_kernelI11Fp16IOFp32WLi64ELi96ELi768EEv26Group_norm_nhwc_fwd_params --------------------------
	.section	.nv.constant0._Z35group_norm_nhwc_fwd_one_pass_kernelI11Fp16IOFp32WLi64ELi96ELi768EEv26Group_norm_nhwc_fwd_params,"a",@progbits
	.sectionflags	@""
	.align	4
.nv.constant0._Z35group_norm_nhwc_fwd_one_pass_kernelI11Fp16IOFp32WLi64ELi96ELi768EEv26Group_norm_nhwc_fwd_params:
	.zero		1056


//--------------------- .nv.constant0._Z35group_norm_nhwc_fwd_one_pass_kernelI11Fp16IOFp32WLi128ELi96ELi768EEv26Group_norm_nhwc_fwd_params --------------------------
	.section	.nv.constant0._Z35group_norm_nhwc_fwd_one_pass_kernelI11Fp16IOFp32WLi128ELi96ELi768EEv26Group_norm_nhwc_fwd_params,"a",@progbits
	.sectionflags	@""
	.align	4
.nv.constant0._Z35group_norm_nhwc_fwd_one_pass_kernelI11Fp16IOFp32WLi128ELi96ELi768EEv26Group_norm_nhwc_fwd_params:
	.zero		1056


//--------------------- .nv.constant0._Z35group_norm_nhwc_fwd_one_pass_kernelI11Fp16IOFp32WLi256ELi96ELi768EEv26Group_norm_nhwc_fwd_params --------------------------
	.section	.nv.constant0._Z35group_norm_nhwc_fwd_one_pass_kernelI11Fp16IOFp32WLi256ELi96ELi768EEv26Group_norm_nhwc_fwd_params,"a",@progbits
	.sectionflags	@""
	.align	4
.nv.constant0._Z35group_norm_nhwc_fwd_one_pass_kernelI11Fp16IOFp32WLi256ELi96ELi768EEv26Group_norm_nhwc_fwd_params:
	.zero		1056


//--------------------- .nv.constant0._Z35group_norm_nhwc_fwd_one_pass_kernelI11Fp16IOFp32WLi512ELi96ELi768EEv26Group_norm_nhwc_fwd_params --------------------------
	.section	.nv.constant0._Z35group_norm_nhwc_fwd_one_pass_kernelI11Fp16IOFp32WLi512ELi96ELi768EEv26Group_norm_nhwc_fwd_params,"a",@progbits
	.sectionflags	@""
	.align	4
.nv.constant0._Z35group_norm_nhwc_fwd_one_pass_kernelI11Fp16IOFp32WLi512ELi96ELi768EEv26Group_norm_nhwc_fwd_params:
	.zero		1056


//--------------------- .nv.constant0._Z35group_norm_nhwc_fwd_one_pass_kernelI11Fp16IOBf16WLi64ELi96ELi768EEv26Group_norm_nhwc_fwd_params --------------------------
	.section	.nv.constant0._Z35group_norm_nhwc_fwd_one_pass_kernelI11Fp16IOBf16WLi64ELi96ELi768EEv26Group_norm_nhwc_fwd_params,"a",@progbits
	.sectionflags	@""
	.align	4
.nv.constant0._Z35group_norm_nhwc_fwd_one_pass_kernelI11Fp16IOBf16WLi64ELi96ELi768EEv26Group_norm_nhwc_fwd_params:
	.zero		1056


//--------------------- .nv.constant0._Z35group_norm_nhwc_fwd_one_pass_kernelI11Fp16IOBf16WLi128ELi96ELi768EEv26Group_norm_nhwc_fwd_params --------------------------
	.section	.nv.constant0._Z35group_norm_nhwc_fwd_one_pass_kernelI11Fp16IOBf16WLi128ELi96ELi768EEv26Group_norm_nhwc_fwd_params,"a",@progbits
	.sectionflags	@""
	.align	4
.nv.constant0._Z35group_norm_nhwc_fwd_one_pass_kernelI11Fp16IOBf16WLi128ELi96ELi768EEv26Group_norm_nhwc_fwd_params:
	.zero		1056


//--------------------- .nv.constant0._Z35group_norm_nhwc_fwd_one_pass_kernelI11Fp16IOBf16WLi256ELi96ELi768EEv26Group_norm_nhwc_fwd_params --------------------------
	.section	.nv.constant0._Z35group_norm_nhwc_fwd_one_pass_kernelI11Fp16IOBf16WLi256ELi96ELi768EEv26Group_norm_nhwc_fwd_params,"a",@progbits
	.sectionflags	@""
	.align	4
.nv.constant0._Z35group_norm_nhwc_fwd_one_pass_kernelI11Fp16IOBf16WLi256ELi96ELi768EEv26Group_norm_nhwc_fwd_params:
	.zero		1056


//--------------------- .nv.constant0._Z35group_norm_nhwc_fwd_one_pass_kernelI11Fp16IOBf16WLi512ELi96ELi768EEv26Group_norm_nhwc_fwd_params --------------------------
	.section	.nv.constant0._Z35group_norm_nhwc_fwd_one_pass_kernelI11Fp16IOBf16WLi512ELi96ELi768EEv26Group_norm_nhwc_fwd_params,"a",@progbits
	.sectionflags	@""
	.align	4
.nv.constant0._Z35group_norm_nhwc_fwd_one_pass_kernelI11Fp16IOBf16WLi512ELi96ELi768EEv26Group_norm_nhwc_fwd_params:
	.zero		1056


//--------------------- .nv.constant0._Z35group_norm_nhwc_fwd_one_pass_kernelI11Fp16IOFp16WLi64ELi96ELi768EEv26Group_norm_nhwc_fwd_params --------------------------
	.section	.nv.constant0._Z35group_norm_nhwc_fwd_one_pass_kernelI11Fp16IOFp16WLi64ELi96ELi768EEv26Group_norm_nhwc_fwd_params,"a",@progbits
	.sectionflags	@""
	.align	4
.nv.constant0._Z35group_norm_nhwc_fwd_one_pass_kernelI11Fp16IOFp16WLi64ELi96ELi768EEv26Group_norm_nhwc_fwd_params:
	.zero		1056


//--------------------- .nv.constant0._Z35group_norm_nhwc_fwd_one_pass_kernelI11Fp16IOFp16WLi128ELi96ELi768EEv26Group_norm_nhwc_fwd_params --------------------------
	.section	.nv.constant0._Z35group_norm_nhwc_fwd_one_pass_kernelI11Fp16IOFp16WLi128ELi96ELi768EEv26Group_norm_nhwc_fwd_params,"a",@progbits
	.sectionflags	@""
	.align	4
.nv.constant0._Z35group_norm_nhwc_fwd_one_pass_kernelI11Fp16IOFp16WLi128ELi96ELi768EEv26Group_norm_nhwc_fwd_params:
	.zero		1056


//--------------------- .nv.constant0._Z35group_norm_nhwc_fwd_one_pass_kernelI11Fp16IOFp16WLi256ELi96ELi768EEv26Group_norm_nhwc_fwd_params --------------------------
	.section	.nv.constant0._Z35group_norm_nhwc_fwd_one_pass_kernelI11Fp16IOFp16WLi256ELi96ELi768EEv26Group_norm_nhwc_fwd_params,"a",@progbits
	.sectionflags	@""
	.align	4
.nv.constant0._Z35group_norm_nhwc_fwd_one_pass_kernelI11Fp16IOFp16WLi256ELi96ELi768EEv26Group_norm_nhwc_fwd_params:
	.zero		1056


//--------------------- .nv.constant0._Z35group_norm_nhwc_fwd_one_pass_kernelI11Fp16IOFp16WLi512ELi96ELi768EEv26Group_norm_nhwc_fwd_params --------------------------
	.section	.nv.constant0._Z35group_norm_nhwc_fwd_one_pass_kernelI11Fp16IOFp16WLi512ELi96ELi768EEv26Group_norm_nhwc_fwd_params,"a",@progbits
	.sectionflags	@""
	.align	4
.nv.constant0._Z35group_norm_nhwc_fwd_one_pass_kernelI11Fp16IOFp16WLi512ELi96ELi768EEv26Group_norm_nhwc_fwd_params:
	.zero		1056


//--------------------- .nv.constant0._Z35group_norm_nhwc_fwd_one_pass_kernelI11Fp32IOFp32WLi64ELi96ELi768EEv26Group_norm_nhwc_fwd_params --------------------------
	.section	.nv.constant0._Z35group_norm_nhwc_fwd_one_pass_kernelI11Fp32IOFp32WLi64ELi96ELi768EEv26Group_norm_nhwc_fwd_params,"a",@progbits
	.sectionflags	@""
	.align	4
.nv.constant0._Z35group_norm_nhwc_fwd_one_pass_kernelI11Fp32IOFp32WLi64ELi96ELi768EEv26Group_norm_nhwc_fwd_params:
	.zero		1056


//--------------------- .nv.constant0._Z35group_norm_nhwc_fwd_one_pass_kernelI11Fp32IOFp32WLi128ELi96ELi768EEv26Group_norm_nhwc_fwd_params --------------------------
	.section	.nv.constant0._Z35group_norm_nhwc_fwd_one_pass_kernelI11Fp32IOFp32WLi128ELi96ELi768EEv26Group_norm_nhwc_fwd_params,"a",@progbits
	.sectionflags	@""
	.align	4
.nv.constant0._Z35group_norm_nhwc_fwd_one_pass_kernelI11Fp32IOFp32WLi128ELi96ELi768EEv26Group_norm_nhwc_fwd_params:
	.zero		1056


//--------------------- .nv.constant0._Z35group_norm_nhwc_fwd_one_pass_kernelI11Fp32IOFp32WLi256ELi96ELi768EEv26Group_norm_nhwc_fwd_params --------------------------
	.section	.nv.constant0._Z35group_norm_nhwc_fwd_one_pass_kernelI11Fp32IOFp32WLi256ELi96ELi768EEv26Group_norm_nhwc_fwd_params,"a",@progbits
	.sectionflags	@""
	.align	4
.nv.constant0._Z35group_norm_nhwc_fwd_one_pass_kernelI11Fp32IOFp32WLi256ELi96ELi768EEv26Group_norm_nhwc_fwd_params:
	.zero		1056


//--------------------- .nv.constant0._Z35group_norm_nhwc_fwd_one_pass_kernelI11Fp32IOFp32WLi512ELi96ELi768EEv26Group_norm_nhwc_fwd_params --------------------------
	.section	.nv.constant0._Z35group_norm_nhwc_fwd_one_pass_kernelI11Fp32IOFp32WLi512ELi96ELi768EEv26Group_norm_nhwc_fwd_params,"a",@progbits
	.sectionflags	@""
	.align	4
.nv.constant0._Z35group_norm_nhwc_fwd_one_pass_kernelI11Fp32IOFp32WLi512ELi96ELi768EEv26Group_norm_nhwc_fwd_params:
	.zero		1056


//--------------------- .nv.constant0._Z35group_norm_nhwc_fwd_one_pass_kernelI11Fp32IOBf16WLi64ELi96ELi768EEv26Group_norm_nhwc_fwd_params --------------------------
	.section	.nv.constant0._Z35group_norm_nhwc_fwd_one_pass_kernelI11Fp32IOBf16WLi64ELi96ELi768EEv26Group_norm_nhwc_fwd_params,"a",@progbits
	.sectionflags	@""
	.align	4
.nv.constant0._Z35group_norm_nhwc_fwd_one_pass_kernelI11Fp32IOBf16WLi64ELi96ELi768EEv26Group_norm_nhwc_fwd_params:
	.zero		1056


//--------------------- .nv.constant0._Z35group_norm_nhwc_fwd_one_pass_kernelI11Fp32IOBf16WLi128ELi96ELi768EEv26Group_norm_nhwc_fwd_params --------------------------
	.section	.nv.constant0._Z35group_norm_nhwc_fwd_one_pass_kernelI11Fp32IOBf16WLi128ELi96ELi768EEv26Group_norm_nhwc_fwd_params,"a",@progbits
	.sectionflags	@""
	.align	4
.nv.constant0._Z35group_norm_nhwc_fwd_one_pass_kernelI11Fp32IOBf16WLi128ELi96ELi768EEv26Group_norm_nhwc_fwd_params:
	.zero		1056


//--------------------- .nv.constant0._Z35group_norm_nhwc_fwd_one_pass_kernelI11Fp32IOBf16WLi256ELi96ELi768EEv26Group_norm_nhwc_fwd_params --------------------------
	.section	.nv.constant0._Z35group_norm_nhwc_fwd_one_pass_kernelI11Fp32IOBf16WLi256ELi96ELi768EEv26Group_norm_nhwc_fwd_params,"a",@progbits
	.sectionflags	@""
	.align	4
.nv.constant0._Z35group_norm_nhwc_fwd_one_pass_kernelI11Fp32IOBf16WLi256ELi96ELi768EEv26Group_norm_nhwc_fwd_params:
	.zero		1056


//--------------------- .nv.constant0._Z35group_norm_nhwc_fwd_one_pass_kernelI11Fp32IOBf16WLi512ELi96ELi768EEv26Group_norm_nhwc_fwd_params --------------------------
	.section	.nv.constant0._Z35group_norm_nhwc_fwd_one_pass_kernelI11Fp32IOBf16WLi512ELi96ELi768EEv26Group_norm_nhwc_fwd_params,"a",@progbits
	.sectionflags	@""
	.align	4
.nv.constant0._Z35group_norm_nhwc_fwd_one_pass_kernelI11Fp32IOBf16WLi512ELi96ELi768EEv26Group_norm_nhwc_fwd_params:
	.zero		1056


//--------------------- .nv.constant0._Z35group_norm_nhwc_fwd_one_pass_kernelI11Fp32IOFp16WLi64ELi96ELi768EEv26Group_norm_nhwc_fwd_params --------------------------
	.section	.nv.constant0._Z35group_norm_nhwc_fwd_one_pass_kernelI11Fp32IOFp16WLi64ELi96ELi768EEv26Group_norm_nhwc_fwd_params,"a",@progbits
	.sectionflags	@""
	.align	4
.nv.constant0._Z35group_norm_nhwc_fwd_one_pass_kernelI11Fp32IOFp16WLi64ELi96ELi768EEv26Group_norm_nhwc_fwd_params:
	.zero		1056


//--------------------- .nv.constant0._Z35group_norm_nhwc_fwd_one_pass_kernelI11Fp32IOFp16WLi128ELi96ELi768EEv26Group_norm_nhwc_fwd_params --------------------------
	.section	.nv.constant0._Z35group_norm_nhwc_fwd_one_pass_kernelI11Fp32IOFp16WLi128ELi96ELi768EEv26Group_norm_nhwc_fwd_params,"a",@progbits
	.sectionflags	@""
	.align	4
.nv.constant0._Z35group_norm_nhwc_fwd_one_pass_kernelI11Fp32IOFp16WLi128ELi96ELi768EEv26Group_norm_nhwc_fwd_params:
	.zero		1056


//--------------------- .nv.constant0._Z35group_norm_nhwc_fwd_one_pass_kernelI11Fp32IOFp16WLi256ELi96ELi768EEv26Group_norm_nhwc_fwd_params --------------------------
	.section	.nv.constant0._Z35group_norm_nhwc_fwd_one_pass_kernelI11Fp32IOFp16WLi256ELi96ELi768EEv26Group_norm_nhwc_fwd_params,"a",@progbits
	.sectionflags	@""
	.align	4
.nv.constant0._Z35group_norm_nhwc_fwd_one_pass_kernelI11Fp32IOFp16WLi256ELi96ELi768EEv26Group_norm_nhwc_fwd_params:
	.zero		1056


//--------------------- .nv.constant0._Z35group_norm_nhwc_fwd_one_pass_kernelI11Fp32IOFp16WLi512ELi96ELi768EEv26Group_norm_nhwc_fwd_params --------------------------
	.section	.nv.constant0._Z35group_norm_nhwc_fwd_one_pass_kernelI11Fp32IOFp16WLi512ELi96ELi768EEv26Group_norm_nhwc_fwd_params,"a",@progbits
	.sectionflags	@""
	.align	4
.nv.constant0._Z35group_norm_nhwc_fwd_one_pass_kernelI11Fp32IOFp16WLi512ELi96ELi768EEv26Group_norm_nhwc_fwd_params:
	.zero		1056


//--------------------- SYMBOLS --------------------------

	.type		.nv.reservedSmem.offset0,@object
	.size		.nv.reservedSmem.offset0,0x4
	.type		.nv.reservedSmem.cap,@object
	.size		.nv.reservedSmem.cap,0x4
